	.target	sm_90a

	.elftype	@"ET_EXEC"


//--------------------- .note.nv.tkinfo           --------------------------
	.section	.note.nv.tkinfo,"",@"SHT_NOTE"
	.sectionflags	@"SHF_NOTE_NV_TKINFO"
	.tkinfo
        /*0018*/ 	.word	0x00000002
        /*0030*/ 	.string	""
        /*0030*/ 	.string	"ptxas"
        /*0030*/ 	.string	"Cuda compilation tools, release 13.0, V13.0.88"
        /*0030*/ 	.string	"Build cuda_13.0.r13.0/compiler.36424714_0"
        /*0030*/ 	.string	"-arch sm_90a -m 64 "



//--------------------- .note.nv.cuinfo           --------------------------
	.section	.note.nv.cuinfo,"",@"SHT_NOTE"
	.sectionflags	@"SHF_NOTE_NV_CUINFO"
        /*0018*/ 	.short	0x0002
        /*001a*/ 	.short	0x005a
        /*001c*/ 	.short	0x0082
	.zero		2


//--------------------- .nv.info                  --------------------------
	.section	.nv.info,"",@"SHT_CUDA_INFO"
	.align	4


	//----- nvinfo : EIATTR_REGCOUNT
	.align		4
        /*0000*/ 	.byte	0x04, 0x2f
        /*0002*/ 	.short	(.L_10 - .L_9)
	.align		4
.L_9:
        /*0004*/ 	.word	index@(_ZN10layer_norm13ln_fwd_kernelINS_13Kernel_traitsIfffffjLj256ELj1ELj4ELj1ELj16ENS_18Kernel_traits_baseILj256EfffffjLj128EEEEELb1ELb1ELb1ELb1EEEvNS_9FwdParamsE)
        /*0008*/ 	.word	0x00000048


	//----- nvinfo : EIATTR_FRAME_SIZE
	.align		4
.L_10:
        /*000c*/ 	.byte	0x04, 0x11
        /*000e*/ 	.short	(.L_12 - .L_11)
	.align		4
.L_11:
        /*0010*/ 	.word	index@(_ZN10layer_norm13ln_fwd_kernelINS_13Kernel_traitsIfffffjLj256ELj1ELj4ELj1ELj16ENS_18Kernel_traits_baseILj256EfffffjLj128EEEEELb1ELb1ELb1ELb1EEEvNS_9FwdParamsE)
        /*0014*/ 	.word	0x00000000


	//----- nvinfo : EIATTR_REGCOUNT
	.align		4
.L_12:
        /*0018*/ 	.byte	0x04, 0x2f
        /*001a*/ 	.short	(.L_14 - .L_13)
	.align		4
.L_13:
        /*001c*/ 	.word	index@(_ZN10layer_norm13ln_fwd_kernelINS_13Kernel_traitsIfffffjLj256ELj1ELj4ELj1ELj16ENS_18Kernel_traits_baseILj256EfffffjLj128EEEEELb1ELb1ELb1ELb0EEEvNS_9FwdParamsE)
        /*0020*/ 	.word	0x00000048


	//----- nvinfo : EIATTR_FRAME_SIZE
	.align		4
.L_14:
        /*0024*/ 	.byte	0x04, 0x11
        /*0026*/ 	.short	(.L_16 - .L_15)
	.align		4
.L_15:
        /*0028*/ 	.word	index@(_ZN10layer_norm13ln_fwd_kernelINS_13Kernel_traitsIfffffjLj256ELj1ELj4ELj1ELj16ENS_18Kernel_traits_baseILj256EfffffjLj128EEEEELb1ELb1ELb1ELb0EEEvNS_9FwdParamsE)
        /*002c*/ 	.word	0x00000000


	//----- nvinfo : EIATTR_REGCOUNT
	.align		4
.L_16:
        /*0030*/ 	.byte	0x04, 0x2f
        /*0032*/ 	.short	(.L_18 - .L_17)
	.align		4
.L_17:
        /*0034*/ 	.word	index@(_ZN10layer_norm13ln_fwd_kernelINS_13Kernel_traitsIfffffjLj256ELj1ELj4ELj1ELj16ENS_18Kernel_traits_baseILj256EfffffjLj128EEEEELb1ELb1ELb0ELb1EEEvNS_9FwdParamsE)
        /*0038*/ 	.word	0x00000040


	//----- nvinfo : EIATTR_FRAME_SIZE
	.align		4
.L_18:
        /*003c*/ 	.byte	0x04, 0x11
        /*003e*/ 	.short	(.L_20 - .L_19)
	.align		4
.L_19:
        /*0040*/ 	.word	index@(_ZN10layer_norm13ln_fwd_kernelINS_13Kernel_traitsIfffffjLj256ELj1ELj4ELj1ELj16ENS_18Kernel_traits_baseILj256EfffffjLj128EEEEELb1ELb1ELb0ELb1EEEvNS_9FwdParamsE)
        /*0044*/ 	.word	0x00000000


	//----- nvinfo : EIATTR_REGCOUNT
	.align		4
.L_20:
        /*0048*/ 	.byte	0x04, 0x2f
        /*004a*/ 	.short	(.L_22 - .L_21)
	.align		4
.L_21:
        /*004c*/ 	.word	index@(_ZN10layer_norm13ln_fwd_kernelINS_13Kernel_traitsIfffffjLj256ELj1ELj4ELj1ELj16ENS_18Kernel_traits_baseILj256EfffffjLj128EEEEELb1ELb1ELb0ELb0EEEvNS_9FwdParamsE)
        /*0050*/ 	.word	0x00000040


	//----- nvinfo : EIATTR_FRAME_SIZE
	.align		4
.L_22:
        /*0054*/ 	.byte	0x04, 0x11
        /*0056*/ 	.short	(.L_24 - .L_23)
	.align		4
.L_23:
        /*0058*/ 	.word	index@(_ZN10layer_norm13ln_fwd_kernelINS_13Kernel_traitsIfffffjLj256ELj1ELj4ELj1ELj16ENS_18Kernel_traits_baseILj256EfffffjLj128EEEEELb1ELb1ELb0ELb0EEEvNS_9FwdParamsE)
        /*005c*/ 	.word	0x00000000


	//----- nvinfo : EIATTR_REGCOUNT
	.align		4
.L_24:
        /*0060*/ 	.byte	0x04, 0x2f
        /*0062*/ 	.short	(.L_26 - .L_25)
	.align		4
.L_25:
        /*0064*/ 	.word	index@(_ZN10layer_norm13ln_fwd_kernelINS_13Kernel_traitsIfffffjLj256ELj1ELj4ELj1ELj16ENS_18Kernel_traits_baseILj256EfffffjLj128EEEEELb1ELb0ELb1ELb1EEEvNS_9FwdParamsE)
        /*0068*/ 	.word	0x00000040


	//----- nvinfo : EIATTR_FRAME_SIZE
	.align		4
.L_26:
        /*006c*/ 	.byte	0x04, 0x11
        /*006e*/ 	.short	(.L_28 - .L_27)
	.align		4
.L_27:
        /*0070*/ 	.word	index@(_ZN10layer_norm13ln_fwd_kernelINS_13Kernel_traitsIfffffjLj256ELj1ELj4ELj1ELj16ENS_18Kernel_traits_baseILj256EfffffjLj128EEEEELb1ELb0ELb1ELb1EEEvNS_9FwdParamsE)
        /*0074*/ 	.word	0x00000000


	//----- nvinfo : EIATTR_REGCOUNT
	.align		4
.L_28:
        /*0078*/ 	.byte	0x04, 0x2f
        /*007a*/ 	.short	(.L_30 - .L_29)
	.align		4
.L_29:
        /*007c*/ 	.word	index@(_ZN10layer_norm13ln_fwd_kernelINS_13Kernel_traitsIfffffjLj256ELj1ELj4ELj1ELj16ENS_18Kernel_traits_baseILj256EfffffjLj128EEEEELb1ELb0ELb1ELb0EEEvNS_9FwdParamsE)
        /*0080*/ 	.word	0x00000040


	//----- nvinfo : EIATTR_FRAME_SIZE
	.align		4
.L_30:
        /*0084*/ 	.byte	0x04, 0x11
        /*0086*/ 	.short	(.L_32 - .L_31)
	.align		4
.L_31:
        /*0088*/ 	.word	index@(_ZN10layer_norm13ln_fwd_kernelINS_13Kernel_traitsIfffffjLj256ELj1ELj4ELj1ELj16ENS_18Kernel_traits_baseILj256EfffffjLj128EEEEELb1ELb0ELb1ELb0EEEvNS_9FwdParamsE)
        /*008c*/ 	.word	0x00000000


	//----- nvinfo : EIATTR_REGCOUNT
	.align		4
.L_32:
        /*0090*/ 	.byte	0x04, 0x2f
        /*0092*/ 	.short	(.L_34 - .L_33)
	.align		4
.L_33:
        /*0094*/ 	.word	index@(_ZN10layer_norm13ln_fwd_kernelINS_13Kernel_traitsIfffffjLj256ELj1ELj4ELj1ELj16ENS_18Kernel_traits_baseILj256EfffffjLj128EEEEELb1ELb0ELb0ELb1EEEvNS_9FwdParamsE)
        /*0098*/ 	.word	0x00000038


	//----- nvinfo : EIATTR_FRAME_SIZE
	.align		4
.L_34:
        /*009c*/ 	.byte	0x04, 0x11
        /*009e*/ 	.short	(.L_36 - .L_35)
	.align		4
.L_35:
        /*00a0*/ 	.word	index@(_ZN10layer_norm13ln_fwd_kernelINS_13Kernel_traitsIfffffjLj256ELj1ELj4ELj1ELj16ENS_18Kernel_traits_baseILj256EfffffjLj128EEEEELb1ELb0ELb0ELb1EEEvNS_9FwdParamsE)
        /*00a4*/ 	.word	0x00000000


	//----- nvinfo : EIATTR_REGCOUNT
	.align		4
.L_36:
        /*00a8*/ 	.byte	0x04, 0x2f
        /*00aa*/ 	.short	(.L_38 - .L_37)
	.align		4
.L_37:
        /*00ac*/ 	.word	index@(_ZN10layer_norm13ln_fwd_kernelINS_13Kernel_traitsIfffffjLj256ELj1ELj4ELj1ELj16ENS_18Kernel_traits_baseILj256EfffffjLj128EEEEELb1ELb0ELb0ELb0EEEvNS_9FwdParamsE)
        /*00b0*/ 	.word	0x0000003a


	//----- nvinfo : EIATTR_FRAME_SIZE
	.align		4
.L_38:
        /*00b4*/ 	.byte	0x04, 0x11
        /*00b6*/ 	.short	(.L_40 - .L_39)
	.align		4
.L_39:
        /*00b8*/ 	.word	index@(_ZN10layer_norm13ln_fwd_kernelINS_13Kernel_traitsIfffffjLj256ELj1ELj4ELj1ELj16ENS_18Kernel_traits_baseILj256EfffffjLj128EEEEELb1ELb0ELb0ELb0EEEvNS_9FwdParamsE)
        /*00bc*/ 	.word	0x00000000


	//----- nvinfo : EIATTR_REGCOUNT
	.align		4
.L_40:
        /*00c0*/ 	.byte	0x04, 0x2f
        /*00c2*/ 	.short	(.L_42 - .L_41)
	.align		4
.L_41:
        /*00c4*/ 	.word	index@(_ZN10layer_norm13ln_fwd_kernelINS_13Kernel_traitsIfffffjLj256ELj1ELj4ELj1ELj16ENS_18Kernel_traits_baseILj256EfffffjLj128EEEEELb0ELb1ELb1ELb1EEEvNS_9FwdParamsE)
        /*00c8*/ 	.word	0x00000038


	//----- nvinfo : EIATTR_FRAME_SIZE
	.align		4
.L_42:
        /*00cc*/ 	.byte	0x04, 0x11
        /*00ce*/ 	.short	(.L_44 - .L_43)
	.align		4
.L_43:
        /*00d0*/ 	.word	index@(_ZN10layer_norm13ln_fwd_kernelINS_13Kernel_traitsIfffffjLj256ELj1ELj4ELj1ELj16ENS_18Kernel_traits_baseILj256EfffffjLj128EEEEELb0ELb1ELb1ELb1EEEvNS_9FwdParamsE)
        /*00d4*/ 	.word	0x00000000


	//----- nvinfo : EIATTR_REGCOUNT
	.align		4
.L_44:
        /*00d8*/ 	.byte	0x04, 0x2f
        /*00da*/ 	.short	(.L_46 - .L_45)
	.align		4
.L_45:
        /*00dc*/ 	.word	index@(_ZN10layer_norm13ln_fwd_kernelINS_13Kernel_traitsIfffffjLj256ELj1ELj4ELj1ELj16ENS_18Kernel_traits_baseILj256EfffffjLj128EEEEELb0ELb1ELb1ELb0EEEvNS_9FwdParamsE)
        /*00e0*/ 	.word	0x00000038


	//----- nvinfo : EIATTR_FRAME_SIZE
	.align		4
.L_46:
        /*00e4*/ 	.byte	0x04, 0x11
        /*00e6*/ 	.short	(.L_48 - .L_47)
	.align		4
.L_47:
        /*00e8*/ 	.word	index@(_ZN10layer_norm13ln_fwd_kernelINS_13Kernel_traitsIfffffjLj256ELj1ELj4ELj1ELj16ENS_18Kernel_traits_baseILj256EfffffjLj128EEEEELb0ELb1ELb1ELb0EEEvNS_9FwdParamsE)
        /*00ec*/ 	.word	0x00000000


	//----- nvinfo : EIATTR_REGCOUNT
	.align		4
.L_48:
        /*00f0*/ 	.byte	0x04, 0x2f
        /*00f2*/ 	.short	(.L_50 - .L_49)
	.align		4
.L_49:
        /*00f4*/ 	.word	index@(_ZN10layer_norm13ln_fwd_kernelINS_13Kernel_traitsIfffffjLj256ELj1ELj4ELj1ELj16ENS_18Kernel_traits_baseILj256EfffffjLj128EEEEELb0ELb1ELb0ELb1EEEvNS_9FwdParamsE)
        /*00f8*/ 	.word	0x00000038


	//----- nvinfo : EIATTR_FRAME_SIZE
	.align		4
.L_50:
        /*00fc*/ 	.byte	0x04, 0x11
        /*00fe*/ 	.short	(.L_52 - .L_51)
	.align		4
.L_51:
        /*0100*/ 	.word	index@(_ZN10layer_norm13ln_fwd_kernelINS_13Kernel_traitsIfffffjLj256ELj1ELj4ELj1ELj16ENS_18Kernel_traits_baseILj256EfffffjLj128EEEEELb0ELb1ELb0ELb1EEEvNS_9FwdParamsE)
        /*0104*/ 	.word	0x00000000


	//----- nvinfo : EIATTR_REGCOUNT
	.align		4
.L_52:
        /*0108*/ 	.byte	0x04, 0x2f
        /*010a*/ 	.short	(.L_54 - .L_53)
	.align		4
.L_53:
        /*010c*/ 	.word	index@(_ZN10layer_norm13ln_fwd_kernelINS_13Kernel_traitsIfffffjLj256ELj1ELj4ELj1ELj16ENS_18Kernel_traits_baseILj256EfffffjLj128EEEEELb0ELb1ELb0ELb0EEEvNS_9FwdParamsE)
        /*0110*/ 	.word	0x00000037


	//----- nvinfo : EIATTR_FRAME_SIZE
	.align		4
.L_54:
        /*0114*/ 	.byte	0x04, 0x11
        /*0116*/ 	.short	(.L_56 - .L_55)
	.align		4
.L_55:
        /*0118*/ 	.word	index@(_ZN10layer_norm13ln_fwd_kernelINS_13Kernel_traitsIfffffjLj256ELj1ELj4ELj1ELj16ENS_18Kernel_traits_baseILj256EfffffjLj128EEEEELb0ELb1ELb0ELb0EEEvNS_9FwdParamsE)
        /*011c*/ 	.word	0x00000000


	//----- nvinfo : EIATTR_REGCOUNT
	.align		4
.L_56:
        /*0120*/ 	.byte	0x04, 0x2f
        /*0122*/ 	.short	(.L_58 - .L_57)
	.align		4
.L_57:
        /*0124*/ 	.word	index@(_ZN10layer_norm13ln_fwd_kernelINS_13Kernel_traitsIfffffjLj256ELj1ELj4ELj1ELj16ENS_18Kernel_traits_baseILj256EfffffjLj128EEEEELb0ELb0ELb1ELb1EEEvNS_9FwdParamsE)
        /*0128*/ 	.word	0x00000030


	//----- nvinfo : EIATTR_FRAME_SIZE
	.align		4
.L_58:
        /*012c*/ 	.byte	0x04, 0x11
        /*012e*/ 	.short	(.L_60 - .L_59)
	.align		4
.L_59:
        /*0130*/ 	.word	index@(_ZN10layer_norm13ln_fwd_kernelINS_13Kernel_traitsIfffffjLj256ELj1ELj4ELj1ELj16ENS_18Kernel_traits_baseILj256EfffffjLj128EEEEELb0ELb0ELb1ELb1EEEvNS_9FwdParamsE)
        /*0134*/ 	.word	0x00000000


	//----- nvinfo : EIATTR_REGCOUNT
	.align		4
.L_60:
        /*0138*/ 	.byte	0x04, 0x2f
        /*013a*/ 	.short	(.L_62 - .L_61)
	.align		4
.L_61:
        /*013c*/ 	.word	index@(_ZN10layer_norm13ln_fwd_kernelINS_13Kernel_traitsIfffffjLj256ELj1ELj4ELj1ELj16ENS_18Kernel_traits_baseILj256EfffffjLj128EEEEELb0ELb0ELb1ELb0EEEvNS_9FwdParamsE)
        /*0140*/ 	.word	0x00000038


	//----- nvinfo : EIATTR_FRAME_SIZE
	.align		4
.L_62:
        /*0144*/ 	.byte	0x04, 0x11
        /*0146*/ 	.short	(.L_64 - .L_63)
	.align		4
.L_63:
        /*0148*/ 	.word	index@(_ZN10layer_norm13ln_fwd_kernelINS_13Kernel_traitsIfffffjLj256ELj1ELj4ELj1ELj16ENS_18Kernel_traits_baseILj256EfffffjLj128EEEEELb0ELb0ELb1ELb0EEEvNS_9FwdParamsE)
        /*014c*/ 	.word	0x00000000


	//----- nvinfo : EIATTR_REGCOUNT
	.align		4
.L_64:
        /*0150*/ 	.byte	0x04, 0x2f
        /*0152*/ 	.short	(.L_66 - .L_65)
	.align		4
.L_65:
        /*0154*/ 	.word	index@(_ZN10layer_norm13ln_fwd_kernelINS_13Kernel_traitsIfffffjLj256ELj1ELj4ELj1ELj16ENS_18Kernel_traits_baseILj256EfffffjLj128EEEEELb0ELb0ELb0ELb1EEEvNS_9FwdParamsE)
        /*0158*/ 	.word	0x00000030


	//----- nvinfo : EIATTR_FRAME_SIZE
	.align		4
.L_66:
        /*015c*/ 	.byte	0x04, 0x11
        /*015e*/ 	.short	(.L_68 - .L_67)
	.align		4
.L_67:
        /*0160*/ 	.word	index@(_ZN10layer_norm13ln_fwd_kernelINS_13Kernel_traitsIfffffjLj256ELj1ELj4ELj1ELj16ENS_18Kernel_traits_baseILj256EfffffjLj128EEEEELb0ELb0ELb0ELb1EEEvNS_9FwdParamsE)
        /*0164*/ 	.word	0x00000000


	//----- nvinfo : EIATTR_REGCOUNT
	.align		4
.L_68:
        /*0168*/ 	.byte	0x04, 0x2f
        /*016a*/ 	.short	(.L_70 - .L_69)
	.align		4
.L_69:
        /*016c*/ 	.word	index@(_ZN10layer_norm13ln_fwd_kernelINS_13Kernel_traitsIfffffjLj256ELj1ELj4ELj1ELj16ENS_18Kernel_traits_baseILj256EfffffjLj128EEEEELb0ELb0ELb0ELb0EEEvNS_9FwdParamsE)
        /*0170*/ 	.word	0x00000030


	//----- nvinfo : EIATTR_FRAME_SIZE
	.align		4
.L_70:
        /*0174*/ 	.byte	0x04, 0x11
        /*0176*/ 	.short	(.L_72 - .L_71)
	.align		4
.L_71:
        /*0178*/ 	.word	index@(_ZN10layer_norm13ln_fwd_kernelINS_13Kernel_traitsIfffffjLj256ELj1ELj4ELj1ELj16ENS_18Kernel_traits_baseILj256EfffffjLj128EEEEELb0ELb0ELb0ELb0EEEvNS_9FwdParamsE)
        /*017c*/ 	.word	0x00000000


	//----- nvinfo : EIATTR_REGCOUNT
	.align		4
.L_72:
        /*0180*/ 	.byte	0x04, 0x2f
        /*0182*/ 	.short	(.L_74 - .L_73)
	.align		4
.L_73:
        /*0184*/ 	.word	index@(_ZN10layer_norm13ln_fwd_kernelINS_13Kernel_traitsI6__halfffffjLj256ELj1ELj4ELj1ELj16ENS_18Kernel_traits_baseILj256ES2_ffffjLj128EEEEELb1ELb1ELb1ELb1EEEvNS_9FwdParamsE)
        /*0188*/ 	.word	0x00000048


	//----- nvinfo : EIATTR_FRAME_SIZE
	.align		4
.L_74:
        /*018c*/ 	.byte	0x04, 0x11
        /*018e*/ 	.short	(.L_76 - .L_75)
	.align		4
.L_75:
        /*0190*/ 	.word	index@(_ZN10layer_norm13ln_fwd_kernelINS_13Kernel_traitsI6__halfffffjLj256ELj1ELj4ELj1ELj16ENS_18Kernel_traits_baseILj256ES2_ffffjLj128EEEEELb1ELb1ELb1ELb1EEEvNS_9FwdParamsE)
        /*0194*/ 	.word	0x00000000


	//----- nvinfo : EIATTR_REGCOUNT
	.align		4
.L_76:
        /*0198*/ 	.byte	0x04, 0x2f
        /*019a*/ 	.short	(.L_78 - .L_77)
	.align		4
.L_77:
        /*019c*/ 	.word	index@(_ZN10layer_norm13ln_fwd_kernelINS_13Kernel_traitsI6__halfffffjLj256ELj1ELj4ELj1ELj16ENS_18Kernel_traits_baseILj256ES2_ffffjLj128EEEEELb1ELb1ELb1ELb0EEEvNS_9FwdParamsE)
        /*01a0*/ 	.word	0x00000048


	//----- nvinfo : EIATTR_FRAME_SIZE
	.align		4
.L_78:
        /*01a4*/ 	.byte	0x04, 0x11
        /*01a6*/ 	.short	(.L_80 - .L_79)
	.align		4
.L_79:
        /*01a8*/ 	.word	index@(_ZN10layer_norm13ln_fwd_kernelINS_13Kernel_traitsI6__halfffffjLj256ELj1ELj4ELj1ELj16ENS_18Kernel_traits_baseILj256ES2_ffffjLj128EEEEELb1ELb1ELb1ELb0EEEvNS_9FwdParamsE)
        /*01ac*/ 	.word	0x00000000


	//----- nvinfo : EIATTR_REGCOUNT
	.align		4
.L_80:
        /*01b0*/ 	.byte	0x04, 0x2f
        /*01b2*/ 	.short	(.L_82 - .L_81)
	.align		4
.L_81:
        /*01b4*/ 	.word	index@(_ZN10layer_norm13ln_fwd_kernelINS_13Kernel_traitsI6__halfffffjLj256ELj1ELj4ELj1ELj16ENS_18Kernel_traits_baseILj256ES2_ffffjLj128EEEEELb1ELb1ELb0ELb1EEEvNS_9FwdParamsE)
        /*01b8*/ 	.word	0x00000044


	//----- nvinfo : EIATTR_FRAME_SIZE
	.align		4
.L_82:
        /*01bc*/ 	.byte	0x04, 0x11
        /*01be*/ 	.short	(.L_84 - .L_83)
	.align		4
.L_83:
        /*01c0*/ 	.word	index@(_ZN10layer_norm13ln_fwd_kernelINS_13Kernel_traitsI6__halfffffjLj256ELj1ELj4ELj1ELj16ENS_18Kernel_traits_baseILj256ES2_ffffjLj128EEEEELb1ELb1ELb0ELb1EEEvNS_9FwdParamsE)
        /*01c4*/ 	.word	0x00000000


	//----- nvinfo : EIATTR_REGCOUNT
	.align		4
.L_84:
        /*01c8*/ 	.byte	0x04, 0x2f
        /*01ca*/ 	.short	(.L_86 - .L_85)
	.align		4
.L_85:
        /*01cc*/ 	.word	index@(_ZN10layer_norm13ln_fwd_kernelINS_13Kernel_traitsI6__halfffffjLj256ELj1ELj4ELj1ELj16ENS_18Kernel_traits_baseILj256ES2_ffffjLj128EEEEELb1ELb1ELb0ELb0EEEvNS_9FwdParamsE)
        /*01d0*/ 	.word	0x00000040


	//----- nvinfo : EIATTR_FRAME_SIZE
	.align		4
.L_86:
        /*01d4*/ 	.byte	0x04, 0x11
        /*01d6*/ 	.short	(.L_88 - .L_87)
	.align		4
.L_87:
        /*01d8*/ 	.word	index@(_ZN10layer_norm13ln_fwd_kernelINS_13Kernel_traitsI6__halfffffjLj256ELj1ELj4ELj1ELj16ENS_18Kernel_traits_baseILj256ES2_ffffjLj128EEEEELb1ELb1ELb0ELb0EEEvNS_9FwdParamsE)
        /*01dc*/ 	.word	0x00000000


	//----- nvinfo : EIATTR_REGCOUNT
	.align		4
.L_88:
        /*01e0*/ 	.byte	0x04, 0x2f
        /*01e2*/ 	.short	(.L_90 - .L_89)
	.align		4
.L_89:
        /*01e4*/ 	.word	index@(_ZN10layer_norm13ln_fwd_kernelINS_13Kernel_traitsI6__halfffffjLj256ELj1ELj4ELj1ELj16ENS_18Kernel_traits_baseILj256ES2_ffffjLj128EEEEELb1ELb0ELb1ELb1EEEvNS_9FwdParamsE)
        /*01e8*/ 	.word	0x00000040


	//----- nvinfo : EIATTR_FRAME_SIZE
	.align		4
.L_90:
        /*01ec*/ 	.byte	0x04, 0x11
        /*01ee*/ 	.short	(.L_92 - .L_91)
	.align		4
.L_91:
        /*01f0*/ 	.word	index@(_ZN10layer_norm13ln_fwd_kernelINS_13Kernel_traitsI6__halfffffjLj256ELj1ELj4ELj1ELj16ENS_18Kernel_traits_baseILj256ES2_ffffjLj128EEEEELb1ELb0ELb1ELb1EEEvNS_9FwdParamsE)
        /*01f4*/ 	.word	0x00000000


	//----- nvinfo : EIATTR_REGCOUNT
	.align		4
.L_92:
        /*01f8*/ 	.byte	0x04, 0x2f
        /*01fa*/ 	.short	(.L_94 - .L_93)
	.align		4
.L_93:
        /*01fc*/ 	.word	index@(_ZN10layer_norm13ln_fwd_kernelINS_13Kernel_traitsI6__halfffffjLj256ELj1ELj4ELj1ELj16ENS_18Kernel_traits_baseILj256ES2_ffffjLj128EEEEELb1ELb0ELb1ELb0EEEvNS_9FwdParamsE)
        /*0200*/ 	.word	0x00000040


	//----- nvinfo : EIATTR_FRAME_SIZE
	.align		4
.L_94:
        /*0204*/ 	.byte	0x04, 0x11
        /*0206*/ 	.short	(.L_96 - .L_95)
	.align		4
.L_95:
        /*0208*/ 	.word	index@(_ZN10layer_norm13ln_fwd_kernelINS_13Kernel_traitsI6__halfffffjLj256ELj1ELj4ELj1ELj16ENS_18Kernel_traits_baseILj256ES2_ffffjLj128EEEEELb1ELb0ELb1ELb0EEEvNS_9FwdParamsE)
        /*020c*/ 	.word	0x00000000


	//----- nvinfo : EIATTR_REGCOUNT
	.align		4
.L_96:
        /*0210*/ 	.byte	0x04, 0x2f
        /*0212*/ 	.short	(.L_98 - .L_97)
	.align		4
.L_97:
        /*0214*/ 	.word	index@(_ZN10layer_norm13ln_fwd_kernelINS_13Kernel_traitsI6__halfffffjLj256ELj1ELj4ELj1ELj16ENS_18Kernel_traits_baseILj256ES2_ffffjLj128EEEEELb1ELb0ELb0ELb1EEEvNS_9FwdParamsE)
        /*0218*/ 	.word	0x00000038


	//----- nvinfo : EIATTR_FRAME_SIZE
	.align		4
.L_98:
        /*021c*/ 	.byte	0x04, 0x11
        /*021e*/ 	.short	(.L_100 - .L_99)
	.align		4
.L_99:
        /*0220*/ 	.word	index@(_ZN10layer_norm13ln_fwd_kernelINS_13Kernel_traitsI6__halfffffjLj256ELj1ELj4ELj1ELj16ENS_18Kernel_traits_baseILj256ES2_ffffjLj128EEEEELb1ELb0ELb0ELb1EEEvNS_9FwdParamsE)
        /*0224*/ 	.word	0x00000000


	//----- nvinfo : EIATTR_REGCOUNT
	.align		4
.L_100:
        /*0228*/ 	.byte	0x04, 0x2f
        /*022a*/ 	.short	(.L_102 - .L_101)
	.align		4
.L_101:
        /*022c*/ 	.word	index@(_ZN10layer_norm13ln_fwd_kernelINS_13Kernel_traitsI6__halfffffjLj256ELj1ELj4ELj1ELj16ENS_18Kernel_traits_baseILj256ES2_ffffjLj128EEEEELb1ELb0ELb0ELb0EEEvNS_9FwdParamsE)
        /*0230*/ 	.word	0x00000038


	//----- nvinfo : EIATTR_FRAME_SIZE
	.align		4
.L_102:
        /*0234*/ 	.byte	0x04, 0x11
        /*0236*/ 	.short	(.L_104 - .L_103)
	.align		4
.L_103:
        /*0238*/ 	.word	index@(_ZN10layer_norm13ln_fwd_kernelINS_13Kernel_traitsI6__halfffffjLj256ELj1ELj4ELj1ELj16ENS_18Kernel_traits_baseILj256ES2_ffffjLj128EEEEELb1ELb0ELb0ELb0EEEvNS_9FwdParamsE)
        /*023c*/ 	.word	0x00000000


	//----- nvinfo : EIATTR_REGCOUNT
	.align		4
.L_104:
        /*0240*/ 	.byte	0x04, 0x2f
        /*0242*/ 	.short	(.L_106 - .L_105)
	.align		4
.L_105:
        /*0244*/ 	.word	index@(_ZN10layer_norm13ln_fwd_kernelINS_13Kernel_traitsI6__halfffffjLj256ELj1ELj4ELj1ELj16ENS_18Kernel_traits_baseILj256ES2_ffffjLj128EEEEELb0ELb1ELb1ELb1EEEvNS_9FwdParamsE)
        /*0248*/ 	.word	0x00000038


	//----- nvinfo : EIATTR_FRAME_SIZE
	.align		4
.L_106:
        /*024c*/ 	.byte	0x04, 0x11
        /*024e*/ 	.short	(.L_108 - .L_107)
	.align		4
.L_107:
        /*0250*/ 	.word	index@(_ZN10layer_norm13ln_fwd_kernelINS_13Kernel_traitsI6__halfffffjLj256ELj1ELj4ELj1ELj16ENS_18Kernel_traits_baseILj256ES2_ffffjLj128EEEEELb0ELb1ELb1ELb1EEEvNS_9FwdParamsE)
        /*0254*/ 	.word	0x00000000


	//----- nvinfo : EIATTR_REGCOUNT
	.align		4
.L_108:
        /*0258*/ 	.byte	0x04, 0x2f
        /*025a*/ 	.short	(.L_110 - .L_109)
	.align		4
.L_109:
        /*025c*/ 	.word	index@(_ZN10layer_norm13ln_fwd_kernelINS_13Kernel_traitsI6__halfffffjLj256ELj1ELj4ELj1ELj16ENS_18Kernel_traits_baseILj256ES2_ffffjLj128EEEEELb0ELb1ELb1ELb0EEEvNS_9FwdParamsE)
        /*0260*/ 	.word	0x00000038


	//----- nvinfo : EIATTR_FRAME_SIZE
	.align		4
.L_110:
        /*0264*/ 	.byte	0x04, 0x11
        /*0266*/ 	.short	(.L_112 - .L_111)
	.align		4
.L_111:
        /*0268*/ 	.word	index@(_ZN10layer_norm13ln_fwd_kernelINS_13Kernel_traitsI6__halfffffjLj256ELj1ELj4ELj1ELj16ENS_18Kernel_traits_baseILj256ES2_ffffjLj128EEEEELb0ELb1ELb1ELb0EEEvNS_9FwdParamsE)
        /*026c*/ 	.word	0x00000000


	//----- nvinfo : EIATTR_REGCOUNT
	.align		4
.L_112:
        /*0270*/ 	.byte	0x04, 0x2f
        /*0272*/ 	.short	(.L_114 - .L_113)
	.align		4
.L_113:
        /*0274*/ 	.word	index@(_ZN10layer_norm13ln_fwd_kernelINS_13Kernel_traitsI6__halfffffjLj256ELj1ELj4ELj1ELj16ENS_18Kernel_traits_baseILj256ES2_ffffjLj128EEEEELb0ELb1ELb0ELb1EEEvNS_9FwdParamsE)
        /*0278*/ 	.word	0x00000038


	//----- nvinfo : EIATTR_FRAME_SIZE
	.align		4
.L_114:
        /*027c*/ 	.byte	0x04, 0x11
        /*027e*/ 	.short	(.L_116 - .L_115)
	.align		4
.L_115:
        /*0280*/ 	.word	index@(_ZN10layer_norm13ln_fwd_kernelINS_13Kernel_traitsI6__halfffffjLj256ELj1ELj4ELj1ELj16ENS_18Kernel_traits_baseILj256ES2_ffffjLj128EEEEELb0ELb1ELb0ELb1EEEvNS_9FwdParamsE)
        /*0284*/ 	.word	0x00000000


	//----- nvinfo : EIATTR_REGCOUNT
	.align		4
.L_116:
        /*0288*/ 	.byte	0x04, 0x2f
        /*028a*/ 	.short	(.L_118 - .L_117)
	.align		4
.L_117:
        /*028c*/ 	.word	index@(_ZN10layer_norm13ln_fwd_kernelINS_13Kernel_traitsI6__halfffffjLj256ELj1ELj4ELj1ELj16ENS_18Kernel_traits_baseILj256ES2_ffffjLj128EEEEELb0ELb1ELb0ELb0EEEvNS_9FwdParamsE)
        /*0290*/ 	.word	0x00000036


	//----- nvinfo : EIATTR_FRAME_SIZE
	.align		4
.L_118:
        /*0294*/ 	.byte	0x04, 0x11
        /*0296*/ 	.short	(.L_120 - .L_119)
	.align		4
.L_119:
        /*0298*/ 	.word	index@(_ZN10layer_norm13ln_fwd_kernelINS_13Kernel_traitsI6__halfffffjLj256ELj1ELj4ELj1ELj16ENS_18Kernel_traits_baseILj256ES2_ffffjLj128EEEEELb0ELb1ELb0ELb0EEEvNS_9FwdParamsE)
        /*029c*/ 	.word	0x00000000


	//----- nvinfo : EIATTR_REGCOUNT
	.align		4
.L_120:
        /*02a0*/ 	.byte	0x04, 0x2f
        /*02a2*/ 	.short	(.L_122 - .L_121)
	.align		4
.L_121:
        /*02a4*/ 	.word	index@(_ZN10layer_norm13ln_fwd_kernelINS_13Kernel_traitsI6__halfffffjLj256ELj1ELj4ELj1ELj16ENS_18Kernel_traits_baseILj256ES2_ffffjLj128EEEEELb0ELb0ELb1ELb1EEEvNS_9FwdParamsE)
        /*02a8*/ 	.word	0x00000030


	//----- nvinfo : EIATTR_FRAME_SIZE
	.align		4
.L_122:
        /*02ac*/ 	.byte	0x04, 0x11
        /*02ae*/ 	.short	(.L_124 - .L_123)
	.align		4
.L_123:
        /*02b0*/ 	.word	index@(_ZN10layer_norm13ln_fwd_kernelINS_13Kernel_traitsI6__halfffffjLj256ELj1ELj4ELj1ELj16ENS_18Kernel_traits_baseILj256ES2_ffffjLj128EEEEELb0ELb0ELb1ELb1EEEvNS_9FwdParamsE)
        /*02b4*/ 	.word	0x00000000


	//----- nvinfo : EIATTR_REGCOUNT
	.align		4
.L_124:
        /*02b8*/ 	.byte	0x04, 0x2f
        /*02ba*/ 	.short	(.L_126 - .L_125)
	.align		4
.L_125:
        /*02bc*/ 	.word	index@(_ZN10layer_norm13ln_fwd_kernelINS_13Kernel_traitsI6__halfffffjLj256ELj1ELj4ELj1ELj16ENS_18Kernel_traits_baseILj256ES2_ffffjLj128EEEEELb0ELb0ELb1ELb0EEEvNS_9FwdParamsE)
        /*02c0*/ 	.word	0x00000030


	//----- nvinfo : EIATTR_FRAME_SIZE
	.align		4
.L_126:
        /*02c4*/ 	.byte	0x04, 0x11
        /*02c6*/ 	.short	(.L_128 - .L_127)
	.align		4
.L_127:
        /*02c8*/ 	.word	index@(_ZN10layer_norm13ln_fwd_kernelINS_13Kernel_traitsI6__halfffffjLj256ELj1ELj4ELj1ELj16ENS_18Kernel_traits_baseILj256ES2_ffffjLj128EEEEELb0ELb0ELb1ELb0EEEvNS_9FwdParamsE)
        /*02cc*/ 	.word	0x00000000


	//----- nvinfo : EIATTR_REGCOUNT
	.align		4
.L_128:
        /*02d0*/ 	.byte	0x04, 0x2f
        /*02d2*/ 	.short	(.L_130 - .L_129)
	.align		4
.L_129:
        /*02d4*/ 	.word	index@(_ZN10layer_norm13ln_fwd_kernelINS_13Kernel_traitsI6__halfffffjLj256ELj1ELj4ELj1ELj16ENS_18Kernel_traits_baseILj256ES2_ffffjLj128EEEEELb0ELb0ELb0ELb1EEEvNS_9FwdParamsE)
        /*02d8*/ 	.word	0x00000030


	//----- nvinfo : EIATTR_FRAME_SIZE
	.align		4
.L_130:
        /*02dc*/ 	.byte	0x04, 0x11
        /*02de*/ 	.short	(.L_132 - .L_131)
	.align		4
.L_131:
        /*02e0*/ 	.word	index@(_ZN10layer_norm13ln_fwd_kernelINS_13Kernel_traitsI6__halfffffjLj256ELj1ELj4ELj1ELj16ENS_18Kernel_traits_baseILj256ES2_ffffjLj128EEEEELb0ELb0ELb0ELb1EEEvNS_9FwdParamsE)
        /*02e4*/ 	.word	0x00000000


	//----- nvinfo : EIATTR_REGCOUNT
	.align		4
.L_132:
        /*02e8*/ 	.byte	0x04, 0x2f
        /*02ea*/ 	.short	(.L_134 - .L_133)
	.align		4
.L_133:
        /*02ec*/ 	.word	index@(_ZN10layer_norm13ln_fwd_kernelINS_13Kernel_traitsI6__halfffffjLj256ELj1ELj4ELj1ELj16ENS_18Kernel_traits_baseILj256ES2_ffffjLj128EEEEELb0ELb0ELb0ELb0EEEvNS_9FwdParamsE)
        /*02f0*/ 	.word	0x00000030


	//----- nvinfo : EIATTR_FRAME_SIZE
	.align		4
.L_134:
        /*02f4*/ 	.byte	0x04, 0x11
        /*02f6*/ 	.short	(.L_136 - .L_135)
	.align		4
.L_135:
        /*02f8*/ 	.word	index@(_ZN10layer_norm13ln_fwd_kernelINS_13Kernel_traitsI6__halfffffjLj256ELj1ELj4ELj1ELj16ENS_18Kernel_traits_baseILj256ES2_ffffjLj128EEEEELb0ELb0ELb0ELb0EEEvNS_9FwdParamsE)
        /*02fc*/ 	.word	0x00000000


	//----- nvinfo : EIATTR_REGCOUNT
	.align		4
.L_136:
        /*0300*/ 	.byte	0x04, 0x2f
        /*0302*/ 	.short	(.L_138 - .L_137)
	.align		4
.L_137:
        /*0304*/ 	.word	index@(_ZN10layer_norm13ln_fwd_kernelINS_13Kernel_traitsIf6__halffS2_fjLj256ELj1ELj4ELj1ELj16ENS_18Kernel_traits_baseILj256EfS2_fS2_fjLj128EEEEELb1ELb1ELb1ELb1EEEvNS_9FwdParamsE)
        /*0308*/ 	.word	0x00000050


	//----- nvinfo : EIATTR_FRAME_SIZE
	.align		4
.L_138:
        /*030c*/ 	.byte	0x04, 0x11
        /*030e*/ 	.short	(.L_140 - .L_139)
	.align		4
.L_139:
        /*0310*/ 	.word	index@(_ZN10layer_norm13ln_fwd_kernelINS_13Kernel_traitsIf6__halffS2_fjLj256ELj1ELj4ELj1ELj16ENS_18Kernel_traits_baseILj256EfS2_fS2_fjLj128EEEEELb1ELb1ELb1ELb1EEEvNS_9FwdParamsE)
        /*0314*/ 	.word	0x00000000


	//----- nvinfo : EIATTR_REGCOUNT
	.align		4
.L_140:
        /*0318*/ 	.byte	0x04, 0x2f
        /*031a*/ 	.short	(.L_142 - .L_141)
	.align		4
.L_141:
        /*031c*/ 	.word	index@(_ZN10layer_norm13ln_fwd_kernelINS_13Kernel_traitsIf6__halffS2_fjLj256ELj1ELj4ELj1ELj16ENS_18Kernel_traits_baseILj256EfS2_fS2_fjLj128EEEEELb1ELb1ELb1ELb0EEEvNS_9FwdParamsE)
        /*0320*/ 	.word	0x00000050


	//----- nvinfo : EIATTR_FRAME_SIZE
	.align		4
.L_142:
        /*0324*/ 	.byte	0x04, 0x11
        /*0326*/ 	.short	(.L_144 - .L_143)
	.align		4
.L_143:
        /*0328*/ 	.word	index@(_ZN10layer_norm13ln_fwd_kernelINS_13Kernel_traitsIf6__halffS2_fjLj256ELj1ELj4ELj1ELj16ENS_18Kernel_traits_baseILj256EfS2_fS2_fjLj128EEEEELb1ELb1ELb1ELb0EEEvNS_9FwdParamsE)
        /*032c*/ 	.word	0x00000000


	//----- nvinfo : EIATTR_REGCOUNT
	.align		4
.L_144:
        /*0330*/ 	.byte	0x04, 0x2f
        /*0332*/ 	.short	(.L_146 - .L_145)
	.align		4
.L_145:
        /*0334*/ 	.word	index@(_ZN10layer_norm13ln_fwd_kernelINS_13Kernel_traitsIf6__halffS2_fjLj256ELj1ELj4ELj1ELj16ENS_18Kernel_traits_baseILj256EfS2_fS2_fjLj128EEEEELb1ELb1ELb0ELb1EEEvNS_9FwdParamsE)
        /*0338*/ 	.word	0x00000040


	//----- nvinfo : EIATTR_FRAME_SIZE
	.align		4
.L_146:
        /*033c*/ 	.byte	0x04, 0x11
        /*033e*/ 	.short	(.L_148 - .L_147)
	.align		4
.L_147:
        /*0340*/ 	.word	index@(_ZN10layer_norm13ln_fwd_kernelINS_13Kernel_traitsIf6__halffS2_fjLj256ELj1ELj4ELj1ELj16ENS_18Kernel_traits_baseILj256EfS2_fS2_fjLj128EEEEELb1ELb1ELb0ELb1EEEvNS_9FwdParamsE)
        /*0344*/ 	.word	0x00000000


	//----- nvinfo : EIATTR_REGCOUNT
	.align		4
.L_148:
        /*0348*/ 	.byte	0x04, 0x2f
        /*034a*/ 	.short	(.L_150 - .L_149)
	.align		4
.L_149:
        /*034c*/ 	.word	index@(_ZN10layer_norm13ln_fwd_kernelINS_13Kernel_traitsIf6__halffS2_fjLj256ELj1ELj4ELj1ELj16ENS_18Kernel_traits_baseILj256EfS2_fS2_fjLj128EEEEELb1ELb1ELb0ELb0EEEvNS_9FwdParamsE)
        /*0350*/ 	.word	0x00000046


	//----- nvinfo : EIATTR_FRAME_SIZE
	.align		4
.L_150:
        /*0354*/ 	.byte	0x04, 0x11
        /*0356*/ 	.short	(.L_152 - .L_151)
	.align		4
.L_151:
        /*0358*/ 	.word	index@(_ZN10layer_norm13ln_fwd_kernelINS_13Kernel_traitsIf6__halffS2_fjLj256ELj1ELj4ELj1ELj16ENS_18Kernel_traits_baseILj256EfS2_fS2_fjLj128EEEEELb1ELb1ELb0ELb0EEEvNS_9FwdParamsE)
        /*035c*/ 	.word	0x00000000


	//----- nvinfo : EIATTR_REGCOUNT
	.align		4
.L_152:
        /*0360*/ 	.byte	0x04, 0x2f
        /*0362*/ 	.short	(.L_154 - .L_153)
	.align		4
.L_153:
        /*0364*/ 	.word	index@(_ZN10layer_norm13ln_fwd_kernelINS_13Kernel_traitsIf6__halffS2_fjLj256ELj1ELj4ELj1ELj16ENS_18Kernel_traits_baseILj256EfS2_fS2_fjLj128EEEEELb1ELb0ELb1ELb1EEEvNS_9FwdParamsE)
        /*0368*/ 	.word	0x00000048


	//----- nvinfo : EIATTR_FRAME_SIZE
	.align		4
.L_154:
        /*036c*/ 	.byte	0x04, 0x11
        /*036e*/ 	.short	(.L_156 - .L_155)
	.align		4
.L_155:
        /*0370*/ 	.word	index@(_ZN10layer_norm13ln_fwd_kernelINS_13Kernel_traitsIf6__halffS2_fjLj256ELj1ELj4ELj1ELj16ENS_18Kernel_traits_baseILj256EfS2_fS2_fjLj128EEEEELb1ELb0ELb1ELb1EEEvNS_9FwdParamsE)
        /*0374*/ 	.word	0x00000000


	//----- nvinfo : EIATTR_REGCOUNT
	.align		4
.L_156:
        /*0378*/ 	.byte	0x04, 0x2f
        /*037a*/ 	.short	(.L_158 - .L_157)
	.align		4
.L_157:
        /*037c*/ 	.word	index@(_ZN10layer_norm13ln_fwd_kernelINS_13Kernel_traitsIf6__halffS2_fjLj256ELj1ELj4ELj1ELj16ENS_18Kernel_traits_baseILj256EfS2_fS2_fjLj128EEEEELb1ELb0ELb1ELb0EEEvNS_9FwdParamsE)
        /*0380*/ 	.word	0x00000048


	//----- nvinfo : EIATTR_FRAME_SIZE
	.align		4
.L_158:
        /*0384*/ 	.byte	0x04, 0x11
        /*0386*/ 	.short	(.L_160 - .L_159)
	.align		4
.L_159:
        /*0388*/ 	.word	index@(_ZN10layer_norm13ln_fwd_kernelINS_13Kernel_traitsIf6__halffS2_fjLj256ELj1ELj4ELj1ELj16ENS_18Kernel_traits_baseILj256EfS2_fS2_fjLj128EEEEELb1ELb0ELb1ELb0EEEvNS_9FwdParamsE)
        /*038c*/ 	.word	0x00000000


	//----- nvinfo : EIATTR_REGCOUNT
	.align		4
.L_160:
        /*0390*/ 	.byte	0x04, 0x2f
        /*0392*/ 	.short	(.L_162 - .L_161)
	.align		4
.L_161:
        /*0394*/ 	.word	index@(_ZN10layer_norm13ln_fwd_kernelINS_13Kernel_traitsIf6__halffS2_fjLj256ELj1ELj4ELj1ELj16ENS_18Kernel_traits_baseILj256EfS2_fS2_fjLj128EEEEELb1ELb0ELb0ELb1EEEvNS_9FwdParamsE)
        /*0398*/ 	.word	0x0000003c


	//----- nvinfo : EIATTR_FRAME_SIZE
	.align		4
.L_162:
        /*039c*/ 	.byte	0x04, 0x11
        /*039e*/ 	.short	(.L_164 - .L_163)
	.align		4
.L_163:
        /*03a0*/ 	.word	index@(_ZN10layer_norm13ln_fwd_kernelINS_13Kernel_traitsIf6__halffS2_fjLj256ELj1ELj4ELj1ELj16ENS_18Kernel_traits_baseILj256EfS2_fS2_fjLj128EEEEELb1ELb0ELb0ELb1EEEvNS_9FwdParamsE)
        /*03a4*/ 	.word	0x00000000


	//----- nvinfo : EIATTR_REGCOUNT
	.align		4
.L_164:
        /*03a8*/ 	.byte	0x04, 0x2f
        /*03aa*/ 	.short	(.L_166 - .L_165)
	.align		4
.L_165:
        /*03ac*/ 	.word	index@(_ZN10layer_norm13ln_fwd_kernelINS_13Kernel_traitsIf6__halffS2_fjLj256ELj1ELj4ELj1ELj16ENS_18Kernel_traits_baseILj256EfS2_fS2_fjLj128EEEEELb1ELb0ELb0ELb0EEEvNS_9FwdParamsE)
        /*03b0*/ 	.word	0x0000003e


	//----- nvinfo : EIATTR_FRAME_SIZE
	.align		4
.L_166:
        /*03b4*/ 	.byte	0x04, 0x11
        /*03b6*/ 	.short	(.L_168 - .L_167)
	.align		4
.L_167:
        /*03b8*/ 	.word	index@(_ZN10layer_norm13ln_fwd_kernelINS_13Kernel_traitsIf6__halffS2_fjLj256ELj1ELj4ELj1ELj16ENS_18Kernel_traits_baseILj256EfS2_fS2_fjLj128EEEEELb1ELb0ELb0ELb0EEEvNS_9FwdParamsE)
        /*03bc*/ 	.word	0x00000000


	//----- nvinfo : EIATTR_REGCOUNT
	.align		4
.L_168:
        /*03c0*/ 	.byte	0x04, 0x2f
        /*03c2*/ 	.short	(.L_170 - .L_169)
	.align		4
.L_169:
        /*03c4*/ 	.word	index@(_ZN10layer_norm13ln_fwd_kernelINS_13Kernel_traitsIf6__halffS2_fjLj256ELj1ELj4ELj1ELj16ENS_18Kernel_traits_baseILj256EfS2_fS2_fjLj128EEEEELb0ELb1ELb1ELb1EEEvNS_9FwdParamsE)
        /*03c8*/ 	.word	0x0000003f


	//----- nvinfo : EIATTR_FRAME_SIZE
	.align		4
.L_170:
        /*03cc*/ 	.byte	0x04, 0x11
        /*03ce*/ 	.short	(.L_172 - .L_171)
	.align		4
.L_171:
        /*03d0*/ 	.word	index@(_ZN10layer_norm13ln_fwd_kernelINS_13Kernel_traitsIf6__halffS2_fjLj256ELj1ELj4ELj1ELj16ENS_18Kernel_traits_baseILj256EfS2_fS2_fjLj128EEEEELb0ELb1ELb1ELb1EEEvNS_9FwdParamsE)
        /*03d4*/ 	.word	0x00000000


	//----- nvinfo : EIATTR_REGCOUNT
	.align		4
.L_172:
        /*03d8*/ 	.byte	0x04, 0x2f
        /*03da*/ 	.short	(.L_174 - .L_173)
	.align		4
.L_173:
        /*03dc*/ 	.word	index@(_ZN10layer_norm13ln_fwd_kernelINS_13Kernel_traitsIf6__halffS2_fjLj256ELj1ELj4ELj1ELj16ENS_18Kernel_traits_baseILj256EfS2_fS2_fjLj128EEEEELb0ELb1ELb1ELb0EEEvNS_9FwdParamsE)
        /*03e0*/ 	.word	0x0000003f


	//----- nvinfo : EIATTR_FRAME_SIZE
	.align		4
.L_174:
        /*03e4*/ 	.byte	0x04, 0x11
        /*03e6*/ 	.short	(.L_176 - .L_175)
	.align		4
.L_175:
        /*03e8*/ 	.word	index@(_ZN10layer_norm13ln_fwd_kernelINS_13Kernel_traitsIf6__halffS2_fjLj256ELj1ELj4ELj1ELj16ENS_18Kernel_traits_baseILj256EfS2_fS2_fjLj128EEEEELb0ELb1ELb1ELb0EEEvNS_9FwdParamsE)
        /*03ec*/ 	.word	0x00000000


	//----- nvinfo : EIATTR_REGCOUNT
	.align		4
.L_176:
        /*03f0*/ 	.byte	0x04, 0x2f
        /*03f2*/ 	.short	(.L_178 - .L_177)
	.align		4
.L_177:
        /*03f4*/ 	.word	index@(_ZN10layer_norm13ln_fwd_kernelINS_13Kernel_traitsIf6__halffS2_fjLj256ELj1ELj4ELj1ELj16ENS_18Kernel_traits_baseILj256EfS2_fS2_fjLj128EEEEELb0ELb1ELb0ELb1EEEvNS_9FwdParamsE)
        /*03f8*/ 	.word	0x00000038


	//----- nvinfo : EIATTR_FRAME_SIZE
	.align		4
.L_178:
        /*03fc*/ 	.byte	0x04, 0x11
        /*03fe*/ 	.short	(.L_180 - .L_179)
	.align		4
.L_179:
        /*0400*/ 	.word	index@(_ZN10layer_norm13ln_fwd_kernelINS_13Kernel_traitsIf6__halffS2_fjLj256ELj1ELj4ELj1ELj16ENS_18Kernel_traits_baseILj256EfS2_fS2_fjLj128EEEEELb0ELb1ELb0ELb1EEEvNS_9FwdParamsE)
        /*0404*/ 	.word	0x00000000


	//----- nvinfo : EIATTR_REGCOUNT
	.align		4
.L_180:
        /*0408*/ 	.byte	0x04, 0x2f
        /*040a*/ 	.short	(.L_182 - .L_181)
	.align		4
.L_181:
        /*040c*/ 	.word	index@(_ZN10layer_norm13ln_fwd_kernelINS_13Kernel_traitsIf6__halffS2_fjLj256ELj1ELj4ELj1ELj16ENS_18Kernel_traits_baseILj256EfS2_fS2_fjLj128EEEEELb0ELb1ELb0ELb0EEEvNS_9FwdParamsE)
        /*0410*/ 	.word	0x00000038


	//----- nvinfo : EIATTR_FRAME_SIZE
	.align		4
.L_182:
        /*0414*/ 	.byte	0x04, 0x11
        /*0416*/ 	.short	(.L_184 - .L_183)
	.align		4
.L_183:
        /*0418*/ 	.word	index@(_ZN10layer_norm13ln_fwd_kernelINS_13Kernel_traitsIf6__halffS2_fjLj256ELj1ELj4ELj1ELj16ENS_18Kernel_traits_baseILj256EfS2_fS2_fjLj128EEEEELb0ELb1ELb0ELb0EEEvNS_9FwdParamsE)
        /*041c*/ 	.word	0x00000000


	//----- nvinfo : EIATTR_REGCOUNT
	.align		4
.L_184:
        /*0420*/ 	.byte	0x04, 0x2f
        /*0422*/ 	.short	(.L_186 - .L_185)
	.align		4
.L_185:
        /*0424*/ 	.word	index@(_ZN10layer_norm13ln_fwd_kernelINS_13Kernel_traitsIf6__halffS2_fjLj256ELj1ELj4ELj1ELj16ENS_18Kernel_traits_baseILj256EfS2_fS2_fjLj128EEEEELb0ELb0ELb1ELb1EEEvNS_9FwdParamsE)
        /*0428*/ 	.word	0x00000037


	//----- nvinfo : EIATTR_FRAME_SIZE
	.align		4
.L_186:
        /*042c*/ 	.byte	0x04, 0x11
        /*042e*/ 	.short	(.L_188 - .L_187)
	.align		4
.L_187:
        /*0430*/ 	.word	index@(_ZN10layer_norm13ln_fwd_kernelINS_13Kernel_traitsIf6__halffS2_fjLj256ELj1ELj4ELj1ELj16ENS_18Kernel_traits_baseILj256EfS2_fS2_fjLj128EEEEELb0ELb0ELb1ELb1EEEvNS_9FwdParamsE)
        /*0434*/ 	.word	0x00000000


	//----- nvinfo : EIATTR_REGCOUNT
	.align		4
.L_188:
        /*0438*/ 	.byte	0x04, 0x2f
        /*043a*/ 	.short	(.L_190 - .L_189)
	.align		4
.L_189:
        /*043c*/ 	.word	index@(_ZN10layer_norm13ln_fwd_kernelINS_13Kernel_traitsIf6__halffS2_fjLj256ELj1ELj4ELj1ELj16ENS_18Kernel_traits_baseILj256EfS2_fS2_fjLj128EEEEELb0ELb0ELb1ELb0EEEvNS_9FwdParamsE)
        /*0440*/ 	.word	0x00000037


	//----- nvinfo : EIATTR_FRAME_SIZE
	.align		4
.L_190:
        /*0444*/ 	.byte	0x04, 0x11
        /*0446*/ 	.short	(.L_192 - .L_191)
	.align		4
.L_191:
        /*0448*/ 	.word	index@(_ZN10layer_norm13ln_fwd_kernelINS_13Kernel_traitsIf6__halffS2_fjLj256ELj1ELj4ELj1ELj16ENS_18Kernel_traits_baseILj256EfS2_fS2_fjLj128EEEEELb0ELb0ELb1ELb0EEEvNS_9FwdParamsE)
        /*044c*/ 	.word	0x00000000


	//----- nvinfo : EIATTR_REGCOUNT
	.align		4
.L_192:
        /*0450*/ 	.byte	0x04, 0x2f
        /*0452*/ 	.short	(.L_194 - .L_193)
	.align		4
.L_193:
        /*0454*/ 	.word	index@(_ZN10layer_norm13ln_fwd_kernelINS_13Kernel_traitsIf6__halffS2_fjLj256ELj1ELj4ELj1ELj16ENS_18Kernel_traits_baseILj256EfS2_fS2_fjLj128EEEEELb0ELb0ELb0ELb1EEEvNS_9FwdParamsE)
        /*0458*/ 	.word	0x00000030


	//----- nvinfo : EIATTR_FRAME_SIZE
	.align		4
.L_194:
        /*045c*/ 	.byte	0x04, 0x11
        /*045e*/ 	.short	(.L_196 - .L_195)
	.align		4
.L_195:
        /*0460*/ 	.word	index@(_ZN10layer_norm13ln_fwd_kernelINS_13Kernel_traitsIf6__halffS2_fjLj256ELj1ELj4ELj1ELj16ENS_18Kernel_traits_baseILj256EfS2_fS2_fjLj128EEEEELb0ELb0ELb0ELb1EEEvNS_9FwdParamsE)
        /*0464*/ 	.word	0x00000000


	//----- nvinfo : EIATTR_REGCOUNT
	.align		4
.L_196:
        /*0468*/ 	.byte	0x04, 0x2f
        /*046a*/ 	.short	(.L_198 - .L_197)
	.align		4
.L_197:
        /*046c*/ 	.word	index@(_ZN10layer_norm13ln_fwd_kernelINS_13Kernel_traitsIf6__halffS2_fjLj256ELj1ELj4ELj1ELj16ENS_18Kernel_traits_baseILj256EfS2_fS2_fjLj128EEEEELb0ELb0ELb0ELb0EEEvNS_9FwdParamsE)
        /*0470*/ 	.word	0x00000030


	//----- nvinfo : EIATTR_FRAME_SIZE
	.align		4
.L_198:
        /*0474*/ 	.byte	0x04, 0x11
        /*0476*/ 	.short	(.L_200 - .L_199)
	.align		4
.L_199:
        /*0478*/ 	.word	index@(_ZN10layer_norm13ln_fwd_kernelINS_13Kernel_traitsIf6__halffS2_fjLj256ELj1ELj4ELj1ELj16ENS_18Kernel_traits_baseILj256EfS2_fS2_fjLj128EEEEELb0ELb0ELb0ELb0EEEvNS_9FwdParamsE)
        /*047c*/ 	.word	0x00000000


	//----- nvinfo : EIATTR_REGCOUNT
	.align		4
.L_200:
        /*0480*/ 	.byte	0x04, 0x2f
        /*0482*/ 	.short	(.L_202 - .L_201)
	.align		4
.L_201:
        /*0484*/ 	.word	index@(_ZN10layer_norm13ln_fwd_kernelINS_13Kernel_traitsI6__halfS2_fS2_fjLj256ELj1ELj4ELj1ELj16ENS_18Kernel_traits_baseILj256ES2_S2_fS2_fjLj128EEEEELb1ELb1ELb1ELb1EEEvNS_9FwdParamsE)
        /*0488*/ 	.word	0x00000048


	//----- nvinfo : EIATTR_FRAME_SIZE
	.align		4
.L_202:
        /*048c*/ 	.byte	0x04, 0x11
        /*048e*/ 	.short	(.L_204 - .L_203)
	.align		4
.L_203:
        /*0490*/ 	.word	index@(_ZN10layer_norm13ln_fwd_kernelINS_13Kernel_traitsI6__halfS2_fS2_fjLj256ELj1ELj4ELj1ELj16ENS_18Kernel_traits_baseILj256ES2_S2_fS2_fjLj128EEEEELb1ELb1ELb1ELb1EEEvNS_9FwdParamsE)
        /*0494*/ 	.word	0x00000000


	//----- nvinfo : EIATTR_REGCOUNT
	.align		4
.L_204:
        /*0498*/ 	.byte	0x04, 0x2f
        /*049a*/ 	.short	(.L_206 - .L_205)
	.align		4
.L_205:
        /*049c*/ 	.word	index@(_ZN10layer_norm13ln_fwd_kernelINS_13Kernel_traitsI6__halfS2_fS2_fjLj256ELj1ELj4ELj1ELj16ENS_18Kernel_traits_baseILj256ES2_S2_fS2_fjLj128EEEEELb1ELb1ELb1ELb0EEEvNS_9FwdParamsE)
        /*04a0*/ 	.word	0x00000050


	//----- nvinfo : EIATTR_FRAME_SIZE
	.align		4
.L_206:
        /*04a4*/ 	.byte	0x04, 0x11
        /*04a6*/ 	.short	(.L_208 - .L_207)
	.align		4
.L_207:
        /*04a8*/ 	.word	index@(_ZN10layer_norm13ln_fwd_kernelINS_13Kernel_traitsI6__halfS2_fS2_fjLj256ELj1ELj4ELj1ELj16ENS_18Kernel_traits_baseILj256ES2_S2_fS2_fjLj128EEEEELb1ELb1ELb1ELb0EEEvNS_9FwdParamsE)
        /*04ac*/ 	.word	0x00000000


	//----- nvinfo : EIATTR_REGCOUNT
	.align		4
.L_208:
        /*04b0*/ 	.byte	0x04, 0x2f
        /*04b2*/ 	.short	(.L_210 - .L_209)
	.align		4
.L_209:
        /*04b4*/ 	.word	index@(_ZN10layer_norm13ln_fwd_kernelINS_13Kernel_traitsI6__halfS2_fS2_fjLj256ELj1ELj4ELj1ELj16ENS_18Kernel_traits_baseILj256ES2_S2_fS2_fjLj128EEEEELb1ELb1ELb0ELb1EEEvNS_9FwdParamsE)
        /*04b8*/ 	.word	0x00000040


	//----- nvinfo : EIATTR_FRAME_SIZE
	.align		4
.L_210:
        /*04bc*/ 	.byte	0x04, 0x11
        /*04be*/ 	.short	(.L_212 - .L_211)
	.align		4
.L_211:
        /*04c0*/ 	.word	index@(_ZN10layer_norm13ln_fwd_kernelINS_13Kernel_traitsI6__halfS2_fS2_fjLj256ELj1ELj4ELj1ELj16ENS_18Kernel_traits_baseILj256ES2_S2_fS2_fjLj128EEEEELb1ELb1ELb0ELb1EEEvNS_9FwdParamsE)
        /*04c4*/ 	.word	0x00000000


	//----- nvinfo : EIATTR_REGCOUNT
	.align		4
.L_212:
        /*04c8*/ 	.byte	0x04, 0x2f
        /*04ca*/ 	.short	(.L_214 - .L_213)
	.align		4
.L_213:
        /*04cc*/ 	.word	index@(_ZN10layer_norm13ln_fwd_kernelINS_13Kernel_traitsI6__halfS2_fS2_fjLj256ELj1ELj4ELj1ELj16ENS_18Kernel_traits_baseILj256ES2_S2_fS2_fjLj128EEEEELb1ELb1ELb0ELb0EEEvNS_9FwdParamsE)
        /*04d0*/ 	.word	0x00000040


	//----- nvinfo : EIATTR_FRAME_SIZE
	.align		4
.L_214:
        /*04d4*/ 	.byte	0x04, 0x11
        /*04d6*/ 	.short	(.L_216 - .L_215)
	.align		4
.L_215:
        /*04d8*/ 	.word	index@(_ZN10layer_norm13ln_fwd_kernelINS_13Kernel_traitsI6__halfS2_fS2_fjLj256ELj1ELj4ELj1ELj16ENS_18Kernel_traits_baseILj256ES2_S2_fS2_fjLj128EEEEELb1ELb1ELb0ELb0EEEvNS_9FwdParamsE)
        /*04dc*/ 	.word	0x00000000


	//----- nvinfo : EIATTR_REGCOUNT
	.align		4
.L_216:
        /*04e0*/ 	.byte	0x04, 0x2f
        /*04e2*/ 	.short	(.L_218 - .L_217)
	.align		4
.L_217:
        /*04e4*/ 	.word	index@(_ZN10layer_norm13ln_fwd_kernelINS_13Kernel_traitsI6__halfS2_fS2_fjLj256ELj1ELj4ELj1ELj16ENS_18Kernel_traits_baseILj256ES2_S2_fS2_fjLj128EEEEELb1ELb0ELb1ELb1EEEvNS_9FwdParamsE)
        /*04e8*/ 	.word	0x00000046


	//----- nvinfo : EIATTR_FRAME_SIZE
	.align		4
.L_218:
        /*04ec*/ 	.byte	0x04, 0x11
        /*04ee*/ 	.short	(.L_220 - .L_219)
	.align		4
.L_219:
        /*04f0*/ 	.word	index@(_ZN10layer_norm13ln_fwd_kernelINS_13Kernel_traitsI6__halfS2_fS2_fjLj256ELj1ELj4ELj1ELj16ENS_18Kernel_traits_baseILj256ES2_S2_fS2_fjLj128EEEEELb1ELb0ELb1ELb1EEEvNS_9FwdParamsE)
        /*04f4*/ 	.word	0x00000000


	//----- nvinfo : EIATTR_REGCOUNT
	.align		4
.L_220:
        /*04f8*/ 	.byte	0x04, 0x2f
        /*04fa*/ 	.short	(.L_222 - .L_221)
	.align		4
.L_221:
        /*04fc*/ 	.word	index@(_ZN10layer_norm13ln_fwd_kernelINS_13Kernel_traitsI6__halfS2_fS2_fjLj256ELj1ELj4ELj1ELj16ENS_18Kernel_traits_baseILj256ES2_S2_fS2_fjLj128EEEEELb1ELb0ELb1ELb0EEEvNS_9FwdParamsE)
        /*0500*/ 	.word	0x00000048


	//----- nvinfo : EIATTR_FRAME_SIZE
	.align		4
.L_222:
        /*0504*/ 	.byte	0x04, 0x11
        /*0506*/ 	.short	(.L_224 - .L_223)
	.align		4
.L_223:
        /*0508*/ 	.word	index@(_ZN10layer_norm13ln_fwd_kernelINS_13Kernel_traitsI6__halfS2_fS2_fjLj256ELj1ELj4ELj1ELj16ENS_18Kernel_traits_baseILj256ES2_S2_fS2_fjLj128EEEEELb1ELb0ELb1ELb0EEEvNS_9FwdParamsE)
        /*050c*/ 	.word	0x00000000


	//----- nvinfo : EIATTR_REGCOUNT
	.align		4
.L_224:
        /*0510*/ 	.byte	0x04, 0x2f
        /*0512*/ 	.short	(.L_226 - .L_225)
	.align		4
.L_225:
        /*0514*/ 	.word	index@(_ZN10layer_norm13ln_fwd_kernelINS_13Kernel_traitsI6__halfS2_fS2_fjLj256ELj1ELj4ELj1ELj16ENS_18Kernel_traits_baseILj256ES2_S2_fS2_fjLj128EEEEELb1ELb0ELb0ELb1EEEvNS_9FwdParamsE)
        /*0518*/ 	.word	0x0000003c


	//----- nvinfo : EIATTR_FRAME_SIZE
	.align		4
.L_226:
        /*051c*/ 	.byte	0x04, 0x11
        /*051e*/ 	.short	(.L_228 - .L_227)
	.align		4
.L_227:
        /*0520*/ 	.word	index@(_ZN10layer_norm13ln_fwd_kernelINS_13Kernel_traitsI6__halfS2_fS2_fjLj256ELj1ELj4ELj1ELj16ENS_18Kernel_traits_baseILj256ES2_S2_fS2_fjLj128EEEEELb1ELb0ELb0ELb1EEEvNS_9FwdParamsE)
        /*0524*/ 	.word	0x00000000


	//----- nvinfo : EIATTR_REGCOUNT
	.align		4
.L_228:
        /*0528*/ 	.byte	0x04, 0x2f
        /*052a*/ 	.short	(.L_230 - .L_229)
	.align		4
.L_229:
        /*052c*/ 	.word	index@(_ZN10layer_norm13ln_fwd_kernelINS_13Kernel_traitsI6__halfS2_fS2_fjLj256ELj1ELj4ELj1ELj16ENS_18Kernel_traits_baseILj256ES2_S2_fS2_fjLj128EEEEELb1ELb0ELb0ELb0EEEvNS_9FwdParamsE)
        /*0530*/ 	.word	0x0000003e


	//----- nvinfo : EIATTR_FRAME_SIZE
	.align		4
.L_230:
        /*0534*/ 	.byte	0x04, 0x11
        /*0536*/ 	.short	(.L_232 - .L_231)
	.align		4
.L_231:
        /*0538*/ 	.word	index@(_ZN10layer_norm13ln_fwd_kernelINS_13Kernel_traitsI6__halfS2_fS2_fjLj256ELj1ELj4ELj1ELj16ENS_18Kernel_traits_baseILj256ES2_S2_fS2_fjLj128EEEEELb1ELb0ELb0ELb0EEEvNS_9FwdParamsE)
        /*053c*/ 	.word	0x00000000


	//----- nvinfo : EIATTR_REGCOUNT
	.align		4
.L_232:
        /*0540*/ 	.byte	0x04, 0x2f
        /*0542*/ 	.short	(.L_234 - .L_233)
	.align		4
.L_233:
        /*0544*/ 	.word	index@(_ZN10layer_norm13ln_fwd_kernelINS_13Kernel_traitsI6__halfS2_fS2_fjLj256ELj1ELj4ELj1ELj16ENS_18Kernel_traits_baseILj256ES2_S2_fS2_fjLj128EEEEELb0ELb1ELb1ELb1EEEvNS_9FwdParamsE)
        /*0548*/ 	.word	0x00000038


	//----- nvinfo : EIATTR_FRAME_SIZE
	.align		4
.L_234:
        /*054c*/ 	.byte	0x04, 0x11
        /*054e*/ 	.short	(.L_236 - .L_235)
	.align		4
.L_235:
        /*0550*/ 	.word	index@(_ZN10layer_norm13ln_fwd_kernelINS_13Kernel_traitsI6__halfS2_fS2_fjLj256ELj1ELj4ELj1ELj16ENS_18Kernel_traits_baseILj256ES2_S2_fS2_fjLj128EEEEELb0ELb1ELb1ELb1EEEvNS_9FwdParamsE)
        /*0554*/ 	.word	0x00000000


	//----- nvinfo : EIATTR_REGCOUNT
	.align		4
.L_236:
        /*0558*/ 	.byte	0x04, 0x2f
        /*055a*/ 	.short	(.L_238 - .L_237)
	.align		4
.L_237:
        /*055c*/ 	.word	index@(_ZN10layer_norm13ln_fwd_kernelINS_13Kernel_traitsI6__halfS2_fS2_fjLj256ELj1ELj4ELj1ELj16ENS_18Kernel_traits_baseILj256ES2_S2_fS2_fjLj128EEEEELb0ELb1ELb1ELb0EEEvNS_9FwdParamsE)
        /*0560*/ 	.word	0x0000003f


	//----- nvinfo : EIATTR_FRAME_SIZE
	.align		4
.L_238:
        /*0564*/ 	.byte	0x04, 0x11
        /*0566*/ 	.short	(.L_240 - .L_239)
	.align		4
.L_239:
        /*0568*/ 	.word	index@(_ZN10layer_norm13ln_fwd_kernelINS_13Kernel_traitsI6__halfS2_fS2_fjLj256ELj1ELj4ELj1ELj16ENS_18Kernel_traits_baseILj256ES2_S2_fS2_fjLj128EEEEELb0ELb1ELb1ELb0EEEvNS_9FwdParamsE)
        /*056c*/ 	.word	0x00000000


	//----- nvinfo : EIATTR_REGCOUNT
	.align		4
.L_240:
        /*0570*/ 	.byte	0x04, 0x2f
        /*0572*/ 	.short	(.L_242 - .L_241)
	.align		4
.L_241:
        /*0574*/ 	.word	index@(_ZN10layer_norm13ln_fwd_kernelINS_13Kernel_traitsI6__halfS2_fS2_fjLj256ELj1ELj4ELj1ELj16ENS_18Kernel_traits_baseILj256ES2_S2_fS2_fjLj128EEEEELb0ELb1ELb0ELb1EEEvNS_9FwdParamsE)
        /*0578*/ 	.word	0x00000038


	//----- nvinfo : EIATTR_FRAME_SIZE
	.align		4
.L_242:
        /*057c*/ 	.byte	0x04, 0x11
        /*057e*/ 	.short	(.L_244 - .L_243)
	.align		4
.L_243:
        /*0580*/ 	.word	index@(_ZN10layer_norm13ln_fwd_kernelINS_13Kernel_traitsI6__halfS2_fS2_fjLj256ELj1ELj4ELj1ELj16ENS_18Kernel_traits_baseILj256ES2_S2_fS2_fjLj128EEEEELb0ELb1ELb0ELb1EEEvNS_9FwdParamsE)
        /*0584*/ 	.word	0x00000000


	//----- nvinfo : EIATTR_REGCOUNT
	.align		4
.L_244:
        /*0588*/ 	.byte	0x04, 0x2f
        /*058a*/ 	.short	(.L_246 - .L_245)
	.align		4
.L_245:
        /*058c*/ 	.word	index@(_ZN10layer_norm13ln_fwd_kernelINS_13Kernel_traitsI6__halfS2_fS2_fjLj256ELj1ELj4ELj1ELj16ENS_18Kernel_traits_baseILj256ES2_S2_fS2_fjLj128EEEEELb0ELb1ELb0ELb0EEEvNS_9FwdParamsE)
        /*0590*/ 	.word	0x00000038


	//----- nvinfo : EIATTR_FRAME_SIZE
	.align		4
.L_246:
        /*0594*/ 	.byte	0x04, 0x11
        /*0596*/ 	.short	(.L_248 - .L_247)
	.align		4
.L_247:
        /*0598*/ 	.word	index@(_ZN10layer_norm13ln_fwd_kernelINS_13Kernel_traitsI6__halfS2_fS2_fjLj256ELj1ELj4ELj1ELj16ENS_18Kernel_traits_baseILj256ES2_S2_fS2_fjLj128EEEEELb0ELb1ELb0ELb0EEEvNS_9FwdParamsE)
        /*059c*/ 	.word	0x00000000


	//----- nvinfo : EIATTR_REGCOUNT
	.align		4
.L_248:
        /*05a0*/ 	.byte	0x04, 0x2f
        /*05a2*/ 	.short	(.L_250 - .L_249)
	.align		4
.L_249:
        /*05a4*/ 	.word	index@(_ZN10layer_norm13ln_fwd_kernelINS_13Kernel_traitsI6__halfS2_fS2_fjLj256ELj1ELj4ELj1ELj16ENS_18Kernel_traits_baseILj256ES2_S2_fS2_fjLj128EEEEELb0ELb0ELb1ELb1EEEvNS_9FwdParamsE)
        /*05a8*/ 	.word	0x00000037


	//----- nvinfo : EIATTR_FRAME_SIZE
	.align		4
.L_250:
        /*05ac*/ 	.byte	0x04, 0x11
        /*05ae*/ 	.short	(.L_252 - .L_251)
	.align		4
.L_251:
        /*05b0*/ 	.word	index@(_ZN10layer_norm13ln_fwd_kernelINS_13Kernel_traitsI6__halfS2_fS2_fjLj256ELj1ELj4ELj1ELj16ENS_18Kernel_traits_baseILj256ES2_S2_fS2_fjLj128EEEEELb0ELb0ELb1ELb1EEEvNS_9FwdParamsE)
        /*05b4*/ 	.word	0x00000000


	//----- nvinfo : EIATTR_REGCOUNT
	.align		4
.L_252:
        /*05b8*/ 	.byte	0x04, 0x2f
        /*05ba*/ 	.short	(.L_254 - .L_253)
	.align		4
.L_253:
        /*05bc*/ 	.word	index@(_ZN10layer_norm13ln_fwd_kernelINS_13Kernel_traitsI6__halfS2_fS2_fjLj256ELj1ELj4ELj1ELj16ENS_18Kernel_traits_baseILj256ES2_S2_fS2_fjLj128EEEEELb0ELb0ELb1ELb0EEEvNS_9FwdParamsE)
        /*05c0*/ 	.word	0x00000037


	//----- nvinfo : EIATTR_FRAME_SIZE
	.align		4
.L_254:
        /*05c4*/ 	.byte	0x04, 0x11
        /*05c6*/ 	.short	(.L_256 - .L_255)
	.align		4
.L_255:
        /*05c8*/ 	.word	index@(_ZN10layer_norm13ln_fwd_kernelINS_13Kernel_traitsI6__halfS2_fS2_fjLj256ELj1ELj4ELj1ELj16ENS_18Kernel_traits_baseILj256ES2_S2_fS2_fjLj128EEEEELb0ELb0ELb1ELb0EEEvNS_9FwdParamsE)
        /*05cc*/ 	.word	0x00000000


	//----- nvinfo : EIATTR_REGCOUNT
	.align		4
.L_256:
        /*05d0*/ 	.byte	0x04, 0x2f
        /*05d2*/ 	.short	(.L_258 - .L_257)
	.align		4
.L_257:
        /*05d4*/ 	.word	index@(_ZN10layer_norm13ln_fwd_kernelINS_13Kernel_traitsI6__halfS2_fS2_fjLj256ELj1ELj4ELj1ELj16ENS_18Kernel_traits_baseILj256ES2_S2_fS2_fjLj128EEEEELb0ELb0ELb0ELb1EEEvNS_9FwdParamsE)
        /*05d8*/ 	.word	0x00000030


	//----- nvinfo : EIATTR_FRAME_SIZE
	.align		4
.L_258:
        /*05dc*/ 	.byte	0x04, 0x11
        /*05de*/ 	.short	(.L_260 - .L_259)
	.align		4
.L_259:
        /*05e0*/ 	.word	index@(_ZN10layer_norm13ln_fwd_kernelINS_13Kernel_traitsI6__halfS2_fS2_fjLj256ELj1ELj4ELj1ELj16ENS_18Kernel_traits_baseILj256ES2_S2_fS2_fjLj128EEEEELb0ELb0ELb0ELb1EEEvNS_9FwdParamsE)
        /*05e4*/ 	.word	0x00000000


	//----- nvinfo : EIATTR_REGCOUNT
	.align		4
.L_260:
        /*05e8*/ 	.byte	0x04, 0x2f
        /*05ea*/ 	.short	(.L_262 - .L_261)
	.align		4
.L_261:
        /*05ec*/ 	.word	index@(_ZN10layer_norm13ln_fwd_kernelINS_13Kernel_traitsI6__halfS2_fS2_fjLj256ELj1ELj4ELj1ELj16ENS_18Kernel_traits_baseILj256ES2_S2_fS2_fjLj128EEEEELb0ELb0ELb0ELb0EEEvNS_9FwdParamsE)
        /*05f0*/ 	.word	0x00000030


	//----- nvinfo : EIATTR_FRAME_SIZE
	.align		4
.L_262:
        /*05f4*/ 	.byte	0x04, 0x11
        /*05f6*/ 	.short	(.L_264 - .L_263)
	.align		4
.L_263:
        /*05f8*/ 	.word	index@(_ZN10layer_norm13ln_fwd_kernelINS_13Kernel_traitsI6__halfS2_fS2_fjLj256ELj1ELj4ELj1ELj16ENS_18Kernel_traits_baseILj256ES2_S2_fS2_fjLj128EEEEELb0ELb0ELb0ELb0EEEvNS_9FwdParamsE)
        /*05fc*/ 	.word	0x00000000


	//----- nvinfo : EIATTR_REGCOUNT
	.align		4
.L_264:
        /*0600*/ 	.byte	0x04, 0x2f
        /*0602*/ 	.short	(.L_266 - .L_265)
	.align		4
.L_265:
        /*0604*/ 	.word	index@(_ZN10layer_norm13ln_fwd_kernelINS_13Kernel_traitsIf6__halfS2_S2_fjLj256ELj1ELj4ELj1ELj16ENS_18Kernel_traits_baseILj256EfS2_S2_S2_fjLj128EEEEELb1ELb1ELb1ELb1EEEvNS_9FwdParamsE)
        /*0608*/ 	.word	0x00000048


	//----- nvinfo : EIATTR_FRAME_SIZE
	.align		4
.L_266:
        /*060c*/ 	.byte	0x04, 0x11
        /*060e*/ 	.short	(.L_268 - .L_267)
	.align		4
.L_267:
        /*0610*/ 	.word	index@(_ZN10layer_norm13ln_fwd_kernelINS_13Kernel_traitsIf6__halfS2_S2_fjLj256ELj1ELj4ELj1ELj16ENS_18Kernel_traits_baseILj256EfS2_S2_S2_fjLj128EEEEELb1ELb1ELb1ELb1EEEvNS_9FwdParamsE)
        /*0614*/ 	.word	0x00000000


	//----- nvinfo : EIATTR_REGCOUNT
	.align		4
.L_268:
        /*0618*/ 	.byte	0x04, 0x2f
        /*061a*/ 	.short	(.L_270 - .L_269)
	.align		4
.L_269:
        /*061c*/ 	.word	index@(_ZN10layer_norm13ln_fwd_kernelINS_13Kernel_traitsIf6__halfS2_S2_fjLj256ELj1ELj4ELj1ELj16ENS_18Kernel_traits_baseILj256EfS2_S2_S2_fjLj128EEEEELb1ELb1ELb1ELb0EEEvNS_9FwdParamsE)
        /*0620*/ 	.word	0x00000048


	//----- nvinfo : EIATTR_FRAME_SIZE
	.align		4
.L_270:
        /*0624*/ 	.byte	0x04, 0x11
        /*0626*/ 	.short	(.L_272 - .L_271)
	.align		4
.L_271:
        /*0628*/ 	.word	index@(_ZN10layer_norm13ln_fwd_kernelINS_13Kernel_traitsIf6__halfS2_S2_fjLj256ELj1ELj4ELj1ELj16ENS_18Kernel_traits_baseILj256EfS2_S2_S2_fjLj128EEEEELb1ELb1ELb1ELb0EEEvNS_9FwdParamsE)
        /*062c*/ 	.word	0x00000000


	//----- nvinfo : EIATTR_REGCOUNT
	.align		4
.L_272:
        /*0630*/ 	.byte	0x04, 0x2f
        /*0632*/ 	.short	(.L_274 - .L_273)
	.align		4
.L_273:
        /*0634*/ 	.word	index@(_ZN10layer_norm13ln_fwd_kernelINS_13Kernel_traitsIf6__halfS2_S2_fjLj256ELj1ELj4ELj1ELj16ENS_18Kernel_traits_baseILj256EfS2_S2_S2_fjLj128EEEEELb1ELb1ELb0ELb1EEEvNS_9FwdParamsE)
        /*0638*/ 	.word	0x00000040


	//----- nvinfo : EIATTR_FRAME_SIZE
	.align		4
.L_274:
        /*063c*/ 	.byte	0x04, 0x11
        /*063e*/ 	.short	(.L_276 - .L_275)
	.align		4
.L_275:
        /*0640*/ 	.word	index@(_ZN10layer_norm13ln_fwd_kernelINS_13Kernel_traitsIf6__halfS2_S2_fjLj256ELj1ELj4ELj1ELj16ENS_18Kernel_traits_baseILj256EfS2_S2_S2_fjLj128EEEEELb1ELb1ELb0ELb1EEEvNS_9FwdParamsE)
        /*0644*/ 	.word	0x00000000


	//----- nvinfo : EIATTR_REGCOUNT
	.align		4
.L_276:
        /*0648*/ 	.byte	0x04, 0x2f
        /*064a*/ 	.short	(.L_278 - .L_277)
	.align		4
.L_277:
        /*064c*/ 	.word	index@(_ZN10layer_norm13ln_fwd_kernelINS_13Kernel_traitsIf6__halfS2_S2_fjLj256ELj1ELj4ELj1ELj16ENS_18Kernel_traits_baseILj256EfS2_S2_S2_fjLj128EEEEELb1ELb1ELb0ELb0EEEvNS_9FwdParamsE)
        /*0650*/ 	.word	0x00000043


	//----- nvinfo : EIATTR_FRAME_SIZE
	.align		4
.L_278:
        /*0654*/ 	.byte	0x04, 0x11
        /*0656*/ 	.short	(.L_280 - .L_279)
	.align		4
.L_279:
        /*0658*/ 	.word	index@(_ZN10layer_norm13ln_fwd_kernelINS_13Kernel_traitsIf6__halfS2_S2_fjLj256ELj1ELj4ELj1ELj16ENS_18Kernel_traits_baseILj256EfS2_S2_S2_fjLj128EEEEELb1ELb1ELb0ELb0EEEvNS_9FwdParamsE)
        /*065c*/ 	.word	0x00000000


	//----- nvinfo : EIATTR_REGCOUNT
	.align		4
.L_280:
        /*0660*/ 	.byte	0x04, 0x2f
        /*0662*/ 	.short	(.L_282 - .L_281)
	.align		4
.L_281:
        /*0664*/ 	.word	index@(_ZN10layer_norm13ln_fwd_kernelINS_13Kernel_traitsIf6__halfS2_S2_fjLj256ELj1ELj4ELj1ELj16ENS_18Kernel_traits_baseILj256EfS2_S2_S2_fjLj128EEEEELb1ELb0ELb1ELb1EEEvNS_9FwdParamsE)
        /*0668*/ 	.word	0x00000040


	//----- nvinfo : EIATTR_FRAME_SIZE
	.align		4
.L_282:
        /*066c*/ 	.byte	0x04, 0x11
        /*066e*/ 	.short	(.L_284 - .L_283)
	.align		4
.L_283:
        /*0670*/ 	.word	index@(_ZN10layer_norm13ln_fwd_kernelINS_13Kernel_traitsIf6__halfS2_S2_fjLj256ELj1ELj4ELj1ELj16ENS_18Kernel_traits_baseILj256EfS2_S2_S2_fjLj128EEEEELb1ELb0ELb1ELb1EEEvNS_9FwdParamsE)
        /*0674*/ 	.word	0x00000000


	//----- nvinfo : EIATTR_REGCOUNT
	.align		4
.L_284:
        /*0678*/ 	.byte	0x04, 0x2f
        /*067a*/ 	.short	(.L_286 - .L_285)
	.align		4
.L_285:
        /*067c*/ 	.word	index@(_ZN10layer_norm13ln_fwd_kernelINS_13Kernel_traitsIf6__halfS2_S2_fjLj256ELj1ELj4ELj1ELj16ENS_18Kernel_traits_baseILj256EfS2_S2_S2_fjLj128EEEEELb1ELb0ELb1ELb0EEEvNS_9FwdParamsE)
        /*0680*/ 	.word	0x00000040


	//----- nvinfo : EIATTR_FRAME_SIZE
	.align		4
.L_286:
        /*0684*/ 	.byte	0x04, 0x11
        /*0686*/ 	.short	(.L_288 - .L_287)
	.align		4
.L_287:
        /*0688*/ 	.word	index@(_ZN10layer_norm13ln_fwd_kernelINS_13Kernel_traitsIf6__halfS2_S2_fjLj256ELj1ELj4ELj1ELj16ENS_18Kernel_traits_baseILj256EfS2_S2_S2_fjLj128EEEEELb1ELb0ELb1ELb0EEEvNS_9FwdParamsE)
        /*068c*/ 	.word	0x00000000


	//----- nvinfo : EIATTR_REGCOUNT
	.align		4
.L_288:
        /*0690*/ 	.byte	0x04, 0x2f
        /*0692*/ 	.short	(.L_290 - .L_289)
	.align		4
.L_289:
        /*0694*/ 	.word	index@(_ZN10layer_norm13ln_fwd_kernelINS_13Kernel_traitsIf6__halfS2_S2_fjLj256ELj1ELj4ELj1ELj16ENS_18Kernel_traits_baseILj256EfS2_S2_S2_fjLj128EEEEELb1ELb0ELb0ELb1EEEvNS_9FwdParamsE)
        /*0698*/ 	.word	0x00000038


	//----- nvinfo : EIATTR_FRAME_SIZE
	.align		4
.L_290:
        /*069c*/ 	.byte	0x04, 0x11
        /*069e*/ 	.short	(.L_292 - .L_291)
	.align		4
.L_291:
        /*06a0*/ 	.word	index@(_ZN10layer_norm13ln_fwd_kernelINS_13Kernel_traitsIf6__halfS2_S2_fjLj256ELj1ELj4ELj1ELj16ENS_18Kernel_traits_baseILj256EfS2_S2_S2_fjLj128EEEEELb1ELb0ELb0ELb1EEEvNS_9FwdParamsE)
        /*06a4*/ 	.word	0x00000000


	//----- nvinfo : EIATTR_REGCOUNT
	.align		4
.L_292:
        /*06a8*/ 	.byte	0x04, 0x2f
        /*06aa*/ 	.short	(.L_294 - .L_293)
	.align		4
.L_293:
        /*06ac*/ 	.word	index@(_ZN10layer_norm13ln_fwd_kernelINS_13Kernel_traitsIf6__halfS2_S2_fjLj256ELj1ELj4ELj1ELj16ENS_18Kernel_traits_baseILj256EfS2_S2_S2_fjLj128EEEEELb1ELb0ELb0ELb0EEEvNS_9FwdParamsE)
        /*06b0*/ 	.word	0x00000038


	//----- nvinfo : EIATTR_FRAME_SIZE
	.align		4
.L_294:
        /*06b4*/ 	.byte	0x04, 0x11
        /*06b6*/ 	.short	(.L_296 - .L_295)
	.align		4
.L_295:
        /*06b8*/ 	.word	index@(_ZN10layer_norm13ln_fwd_kernelINS_13Kernel_traitsIf6__halfS2_S2_fjLj256ELj1ELj4ELj1ELj16ENS_18Kernel_traits_baseILj256EfS2_S2_S2_fjLj128EEEEELb1ELb0ELb0ELb0EEEvNS_9FwdParamsE)
        /*06bc*/ 	.word	0x00000000


	//----- nvinfo : EIATTR_REGCOUNT
	.align		4
.L_296:
        /*06c0*/ 	.byte	0x04, 0x2f
        /*06c2*/ 	.short	(.L_298 - .L_297)
	.align		4
.L_297:
        /*06c4*/ 	.word	index@(_ZN10layer_norm13ln_fwd_kernelINS_13Kernel_traitsIf6__halfS2_S2_fjLj256ELj1ELj4ELj1ELj16ENS_18Kernel_traits_baseILj256EfS2_S2_S2_fjLj128EEEEELb0ELb1ELb1ELb1EEEvNS_9FwdParamsE)
        /*06c8*/ 	.word	0x00000038


	//----- nvinfo : EIATTR_FRAME_SIZE
	.align		4
.L_298:
        /*06cc*/ 	.byte	0x04, 0x11
        /*06ce*/ 	.short	(.L_300 - .L_299)
	.align		4
.L_299:
        /*06d0*/ 	.word	index@(_ZN10layer_norm13ln_fwd_kernelINS_13Kernel_traitsIf6__halfS2_S2_fjLj256ELj1ELj4ELj1ELj16ENS_18Kernel_traits_baseILj256EfS2_S2_S2_fjLj128EEEEELb0ELb1ELb1ELb1EEEvNS_9FwdParamsE)
        /*06d4*/ 	.word	0x00000000


	//----- nvinfo : EIATTR_REGCOUNT
	.align		4
.L_300:
        /*06d8*/ 	.byte	0x04, 0x2f
        /*06da*/ 	.short	(.L_302 - .L_301)
	.align		4
.L_301:
        /*06dc*/ 	.word	index@(_ZN10layer_norm13ln_fwd_kernelINS_13Kernel_traitsIf6__halfS2_S2_fjLj256ELj1ELj4ELj1ELj16ENS_18Kernel_traits_baseILj256EfS2_S2_S2_fjLj128EEEEELb0ELb1ELb1ELb0EEEvNS_9FwdParamsE)
        /*06e0*/ 	.word	0x00000038


	//----- nvinfo : EIATTR_FRAME_SIZE
	.align		4
.L_302:
        /*06e4*/ 	.byte	0x04, 0x11
        /*06e6*/ 	.short	(.L_304 - .L_303)
	.align		4
.L_303:
        /*06e8*/ 	.word	index@(_ZN10layer_norm13ln_fwd_kernelINS_13Kernel_traitsIf6__halfS2_S2_fjLj256ELj1ELj4ELj1ELj16ENS_18Kernel_traits_baseILj256EfS2_S2_S2_fjLj128EEEEELb0ELb1ELb1ELb0EEEvNS_9FwdParamsE)
        /*06ec*/ 	.word	0x00000000


	//----- nvinfo : EIATTR_REGCOUNT
	.align		4
.L_304:
        /*06f0*/ 	.byte	0x04, 0x2f
        /*06f2*/ 	.short	(.L_306 - .L_305)
	.align		4
.L_305:
        /*06f4*/ 	.word	index@(_ZN10layer_norm13ln_fwd_kernelINS_13Kernel_traitsIf6__halfS2_S2_fjLj256ELj1ELj4ELj1ELj16ENS_18Kernel_traits_baseILj256EfS2_S2_S2_fjLj128EEEEELb0ELb1ELb0ELb1EEEvNS_9FwdParamsE)
        /*06f8*/ 	.word	0x00000038


	//----- nvinfo : EIATTR_FRAME_SIZE
	.align		4
.L_306:
        /*06fc*/ 	.byte	0x04, 0x11
        /*06fe*/ 	.short	(.L_308 - .L_307)
	.align		4
.L_307:
        /*0700*/ 	.word	index@(_ZN10layer_norm13ln_fwd_kernelINS_13Kernel_traitsIf6__halfS2_S2_fjLj256ELj1ELj4ELj1ELj16ENS_18Kernel_traits_baseILj256EfS2_S2_S2_fjLj128EEEEELb0ELb1ELb0ELb1EEEvNS_9FwdParamsE)
        /*0704*/ 	.word	0x00000000


	//----- nvinfo : EIATTR_REGCOUNT
	.align		4
.L_308:
        /*0708*/ 	.byte	0x04, 0x2f
        /*070a*/ 	.short	(.L_310 - .L_309)
	.align		4
.L_309:
        /*070c*/ 	.word	index@(_ZN10layer_norm13ln_fwd_kernelINS_13Kernel_traitsIf6__halfS2_S2_fjLj256ELj1ELj4ELj1ELj16ENS_18Kernel_traits_baseILj256EfS2_S2_S2_fjLj128EEEEELb0ELb1ELb0ELb0EEEvNS_9FwdParamsE)
        /*0710*/ 	.word	0x00000037


	//----- nvinfo : EIATTR_FRAME_SIZE
	.align		4
.L_310:
        /*0714*/ 	.byte	0x04, 0x11
        /*0716*/ 	.short	(.L_312 - .L_311)
	.align		4
.L_311:
        /*0718*/ 	.word	index@(_ZN10layer_norm13ln_fwd_kernelINS_13Kernel_traitsIf6__halfS2_S2_fjLj256ELj1ELj4ELj1ELj16ENS_18Kernel_traits_baseILj256EfS2_S2_S2_fjLj128EEEEELb0ELb1ELb0ELb0EEEvNS_9FwdParamsE)
        /*071c*/ 	.word	0x00000000


	//----- nvinfo : EIATTR_REGCOUNT
	.align		4
.L_312:
        /*0720*/ 	.byte	0x04, 0x2f
        /*0722*/ 	.short	(.L_314 - .L_313)
	.align		4
.L_313:
        /*0724*/ 	.word	index@(_ZN10layer_norm13ln_fwd_kernelINS_13Kernel_traitsIf6__halfS2_S2_fjLj256ELj1ELj4ELj1ELj16ENS_18Kernel_traits_baseILj256EfS2_S2_S2_fjLj128EEEEELb0ELb0ELb1ELb1EEEvNS_9FwdParamsE)
        /*0728*/ 	.word	0x00000030


	//----- nvinfo : EIATTR_FRAME_SIZE
	.align		4
.L_314:
        /*072c*/ 	.byte	0x04, 0x11
        /*072e*/ 	.short	(.L_316 - .L_315)
	.align		4
.L_315:
        /*0730*/ 	.word	index@(_ZN10layer_norm13ln_fwd_kernelINS_13Kernel_traitsIf6__halfS2_S2_fjLj256ELj1ELj4ELj1ELj16ENS_18Kernel_traits_baseILj256EfS2_S2_S2_fjLj128EEEEELb0ELb0ELb1ELb1EEEvNS_9FwdParamsE)
        /*0734*/ 	.word	0x00000000


	//----- nvinfo : EIATTR_REGCOUNT
	.align		4
.L_316:
        /*0738*/ 	.byte	0x04, 0x2f
        /*073a*/ 	.short	(.L_318 - .L_317)
	.align		4
.L_317:
        /*073c*/ 	.word	index@(_ZN10layer_norm13ln_fwd_kernelINS_13Kernel_traitsIf6__halfS2_S2_fjLj256ELj1ELj4ELj1ELj16ENS_18Kernel_traits_baseILj256EfS2_S2_S2_fjLj128EEEEELb0ELb0ELb1ELb0EEEvNS_9FwdParamsE)
        /*0740*/ 	.word	0x00000030


	//----- nvinfo : EIATTR_FRAME_SIZE
	.align		4
.L_318:
        /*0744*/ 	.byte	0x04, 0x11
        /*0746*/ 	.short	(.L_320 - .L_319)
	.align		4
.L_319:
        /*0748*/ 	.word	index@(_ZN10layer_norm13ln_fwd_kernelINS_13Kernel_traitsIf6__halfS2_S2_fjLj256ELj1ELj4ELj1ELj16ENS_18Kernel_traits_baseILj256EfS2_S2_S2_fjLj128EEEEELb0ELb0ELb1ELb0EEEvNS_9FwdParamsE)
        /*074c*/ 	.word	0x00000000


	//----- nvinfo : EIATTR_REGCOUNT
	.align		4
.L_320:
        /*0750*/ 	.byte	0x04, 0x2f
        /*0752*/ 	.short	(.L_322 - .L_321)
	.align		4
.L_321:
        /*0754*/ 	.word	index@(_ZN10layer_norm13ln_fwd_kernelINS_13Kernel_traitsIf6__halfS2_S2_fjLj256ELj1ELj4ELj1ELj16ENS_18Kernel_traits_baseILj256EfS2_S2_S2_fjLj128EEEEELb0ELb0ELb0ELb1EEEvNS_9FwdParamsE)
        /*0758*/ 	.word	0x00000030


	//----- nvinfo : EIATTR_FRAME_SIZE
	.align		4
.L_322:
        /*075c*/ 	.byte	0x04, 0x11
        /*075e*/ 	.short	(.L_324 - .L_323)
	.align		4
.L_323:
        /*0760*/ 	.word	index@(_ZN10layer_norm13ln_fwd_kernelINS_13Kernel_traitsIf6__halfS2_S2_fjLj256ELj1ELj4ELj1ELj16ENS_18Kernel_traits_baseILj256EfS2_S2_S2_fjLj128EEEEELb0ELb0ELb0ELb1EEEvNS_9FwdParamsE)
        /*0764*/ 	.word	0x00000000


	//----- nvinfo : EIATTR_REGCOUNT
	.align		4
.L_324:
        /*0768*/ 	.byte	0x04, 0x2f
        /*076a*/ 	.short	(.L_326 - .L_325)
	.align		4
.L_325:
        /*076c*/ 	.word	index@(_ZN10layer_norm13ln_fwd_kernelINS_13Kernel_traitsIf6__halfS2_S2_fjLj256ELj1ELj4ELj1ELj16ENS_18Kernel_traits_baseILj256EfS2_S2_S2_fjLj128EEEEELb0ELb0ELb0ELb0EEEvNS_9FwdParamsE)
        /*0770*/ 	.word	0x00000030


	//----- nvinfo : EIATTR_FRAME_SIZE
	.align		4
.L_326:
        /*0774*/ 	.byte	0x04, 0x11
        /*0776*/ 	.short	(.L_328 - .L_327)
	.align		4
.L_327:
        /*0778*/ 	.word	index@(_ZN10layer_norm13ln_fwd_kernelINS_13Kernel_traitsIf6__halfS2_S2_fjLj256ELj1ELj4ELj1ELj16ENS_18Kernel_traits_baseILj256EfS2_S2_S2_fjLj128EEEEELb0ELb0ELb0ELb0EEEvNS_9FwdParamsE)
        /*077c*/ 	.word	0x00000000


	//----- nvinfo : EIATTR_REGCOUNT
	.align		4
.L_328:
        /*0780*/ 	.byte	0x04, 0x2f
        /*0782*/ 	.short	(.L_330 - .L_329)
	.align		4
.L_329:
        /*0784*/ 	.word	index@(_ZN10layer_norm13ln_fwd_kernelINS_13Kernel_traitsIf13__nv_bfloat16fS2_fjLj256ELj1ELj4ELj1ELj16ENS_18Kernel_traits_baseILj256EfS2_fS2_fjLj128EEEEELb1ELb1ELb1ELb1EEEvNS_9FwdParamsE)
        /*0788*/ 	.word	0x00000050


	//----- nvinfo : EIATTR_FRAME_SIZE
	.align		4
.L_330:
        /*078c*/ 	.byte	0x04, 0x11
        /*078e*/ 	.short	(.L_332 - .L_331)
	.align		4
.L_331:
        /*0790*/ 	.word	index@(_ZN10layer_norm13ln_fwd_kernelINS_13Kernel_traitsIf13__nv_bfloat16fS2_fjLj256ELj1ELj4ELj1ELj16ENS_18Kernel_traits_baseILj256EfS2_fS2_fjLj128EEEEELb1ELb1ELb1ELb1EEEvNS_9FwdParamsE)
        /*0794*/ 	.word	0x00000000


	//----- nvinfo : EIATTR_REGCOUNT
	.align		4
.L_332:
        /*0798*/ 	.byte	0x04, 0x2f
        /*079a*/ 	.short	(.L_334 - .L_333)
	.align		4
.L_333:
        /*079c*/ 	.word	index@(_ZN10layer_norm13ln_fwd_kernelINS_13Kernel_traitsIf13__nv_bfloat16fS2_fjLj256ELj1ELj4ELj1ELj16ENS_18Kernel_traits_baseILj256EfS2_fS2_fjLj128EEEEELb1ELb1ELb1ELb0EEEvNS_9FwdParamsE)
        /*07a0*/ 	.word	0x00000050


	//----- nvinfo : EIATTR_FRAME_SIZE
	.align		4
.L_334:
        /*07a4*/ 	.byte	0x04, 0x11
        /*07a6*/ 	.short	(.L_336 - .L_335)
	.align		4
.L_335:
        /*07a8*/ 	.word	index@(_ZN10layer_norm13ln_fwd_kernelINS_13Kernel_traitsIf13__nv_bfloat16fS2_fjLj256ELj1ELj4ELj1ELj16ENS_18Kernel_traits_baseILj256EfS2_fS2_fjLj128EEEEELb1ELb1ELb1ELb0EEEvNS_9FwdParamsE)
        /*07ac*/ 	.word	0x00000000


	//----- nvinfo : EIATTR_REGCOUNT
	.align		4
.L_336:
        /*07b0*/ 	.byte	0x04, 0x2f
        /*07b2*/ 	.short	(.L_338 - .L_337)
	.align		4
.L_337:
        /*07b4*/ 	.word	index@(_ZN10layer_norm13ln_fwd_kernelINS_13Kernel_traitsIf13__nv_bfloat16fS2_fjLj256ELj1ELj4ELj1ELj16ENS_18Kernel_traits_baseILj256EfS2_fS2_fjLj128EEEEELb1ELb1ELb0ELb1EEEvNS_9FwdParamsE)
        /*07b8*/ 	.word	0x00000040


	//----- nvinfo : EIATTR_FRAME_SIZE
	.align		4
.L_338:
        /*07bc*/ 	.byte	0x04, 0x11
        /*07be*/ 	.short	(.L_340 - .L_339)
	.align		4
.L_339:
        /*07c0*/ 	.word	index@(_ZN10layer_norm13ln_fwd_kernelINS_13Kernel_traitsIf13__nv_bfloat16fS2_fjLj256ELj1ELj4ELj1ELj16ENS_18Kernel_traits_baseILj256EfS2_fS2_fjLj128EEEEELb1ELb1ELb0ELb1EEEvNS_9FwdParamsE)
        /*07c4*/ 	.word	0x00000000


	//----- nvinfo : EIATTR_REGCOUNT
	.align		4
.L_340:
        /*07c8*/ 	.byte	0x04, 0x2f
        /*07ca*/ 	.short	(.L_342 - .L_341)
	.align		4
.L_341:
        /*07cc*/ 	.word	index@(_ZN10layer_norm13ln_fwd_kernelINS_13Kernel_traitsIf13__nv_bfloat16fS2_fjLj256ELj1ELj4ELj1ELj16ENS_18Kernel_traits_baseILj256EfS2_fS2_fjLj128EEEEELb1ELb1ELb0ELb0EEEvNS_9FwdParamsE)
        /*07d0*/ 	.word	0x00000046


	//----- nvinfo : EIATTR_FRAME_SIZE
	.align		4
.L_342:
        /*07d4*/ 	.byte	0x04, 0x11
        /*07d6*/ 	.short	(.L_344 - .L_343)
	.align		4
.L_343:
        /*07d8*/ 	.word	index@(_ZN10layer_norm13ln_fwd_kernelINS_13Kernel_traitsIf13__nv_bfloat16fS2_fjLj256ELj1ELj4ELj1ELj16ENS_18Kernel_traits_baseILj256EfS2_fS2_fjLj128EEEEELb1ELb1ELb0ELb0EEEvNS_9FwdParamsE)
        /*07dc*/ 	.word	0x00000000


	//----- nvinfo : EIATTR_REGCOUNT
	.align		4
.L_344:
        /*07e0*/ 	.byte	0x04, 0x2f
        /*07e2*/ 	.short	(.L_346 - .L_345)
	.align		4
.L_345:
        /*07e4*/ 	.word	index@(_ZN10layer_norm13ln_fwd_kernelINS_13Kernel_traitsIf13__nv_bfloat16fS2_fjLj256ELj1ELj4ELj1ELj16ENS_18Kernel_traits_baseILj256EfS2_fS2_fjLj128EEEEELb1ELb0ELb1ELb1EEEvNS_9FwdParamsE)
        /*07e8*/ 	.word	0x00000048


	//----- nvinfo : EIATTR_FRAME_SIZE
	.align		4
.L_346:
        /*07ec*/ 	.byte	0x04, 0x11
        /*07ee*/ 	.short	(.L_348 - .L_347)
	.align		4
.L_347:
        /*07f0*/ 	.word	index@(_ZN10layer_norm13ln_fwd_kernelINS_13Kernel_traitsIf13__nv_bfloat16fS2_fjLj256ELj1ELj4ELj1ELj16ENS_18Kernel_traits_baseILj256EfS2_fS2_fjLj128EEEEELb1ELb0ELb1ELb1EEEvNS_9FwdParamsE)
        /*07f4*/ 	.word	0x00000000


	//----- nvinfo : EIATTR_REGCOUNT
	.align		4
.L_348:
        /*07f8*/ 	.byte	0x04, 0x2f
        /*07fa*/ 	.short	(.L_350 - .L_349)
	.align		4
.L_349:
        /*07fc*/ 	.word	index@(_ZN10layer_norm13ln_fwd_kernelINS_13Kernel_traitsIf13__nv_bfloat16fS2_fjLj256ELj1ELj4ELj1ELj16ENS_18Kernel_traits_baseILj256EfS2_fS2_fjLj128EEEEELb1ELb0ELb1ELb0EEEvNS_9FwdParamsE)
        /*0800*/ 	.word	0x00000048


	//----- nvinfo : EIATTR_FRAME_SIZE
	.align		4
.L_350:
        /*0804*/ 	.byte	0x04, 0x11
        /*0806*/ 	.short	(.L_352 - .L_351)
	.align		4
.L_351:
        /*0808*/ 	.word	index@(_ZN10layer_norm13ln_fwd_kernelINS_13Kernel_traitsIf13__nv_bfloat16fS2_fjLj256ELj1ELj4ELj1ELj16ENS_18Kernel_traits_baseILj256EfS2_fS2_fjLj128EEEEELb1ELb0ELb1ELb0EEEvNS_9FwdParamsE)
        /*080c*/ 	.word	0x00000000


	//----- nvinfo : EIATTR_REGCOUNT
	.align		4
.L_352:
        /*0810*/ 	.byte	0x04, 0x2f
        /*0812*/ 	.short	(.L_354 - .L_353)
	.align		4
.L_353:
        /*0814*/ 	.word	index@(_ZN10layer_norm13ln_fwd_kernelINS_13Kernel_traitsIf13__nv_bfloat16fS2_fjLj256ELj1ELj4ELj1ELj16ENS_18Kernel_traits_baseILj256EfS2_fS2_fjLj128EEEEELb1ELb0ELb0ELb1EEEvNS_9FwdParamsE)
        /*0818*/ 	.word	0x0000003c


	//----- nvinfo : EIATTR_FRAME_SIZE
	.align		4
.L_354:
        /*081c*/ 	.byte	0x04, 0x11
        /*081e*/ 	.short	(.L_356 - .L_355)
	.align		4
.L_355:
        /*0820*/ 	.word	index@(_ZN10layer_norm13ln_fwd_kernelINS_13Kernel_traitsIf13__nv_bfloat16fS2_fjLj256ELj1ELj4ELj1ELj16ENS_18Kernel_traits_baseILj256EfS2_fS2_fjLj128EEEEELb1ELb0ELb0ELb1EEEvNS_9FwdParamsE)
        /*0824*/ 	.word	0x00000000


	//----- nvinfo : EIATTR_REGCOUNT
	.align		4
.L_356:
        /*0828*/ 	.byte	0x04, 0x2f
        /*082a*/ 	.short	(.L_358 - .L_357)
	.align		4
.L_357:
        /*082c*/ 	.word	index@(_ZN10layer_norm13ln_fwd_kernelINS_13Kernel_traitsIf13__nv_bfloat16fS2_fjLj256ELj1ELj4ELj1ELj16ENS_18Kernel_traits_baseILj256EfS2_fS2_fjLj128EEEEELb1ELb0ELb0ELb0EEEvNS_9FwdParamsE)
        /*0830*/ 	.word	0x0000003e


	//----- nvinfo : EIATTR_FRAME_SIZE
	.align		4
.L_358:
        /*0834*/ 	.byte	0x04, 0x11
        /*0836*/ 	.short	(.L_360 - .L_359)
	.align		4
.L_359:
        /*0838*/ 	.word	index@(_ZN10layer_norm13ln_fwd_kernelINS_13Kernel_traitsIf13__nv_bfloat16fS2_fjLj256ELj1ELj4ELj1ELj16ENS_18Kernel_traits_baseILj256EfS2_fS2_fjLj128EEEEELb1ELb0ELb0ELb0EEEvNS_9FwdParamsE)
        /*083c*/ 	.word	0x00000000


	//----- nvinfo : EIATTR_REGCOUNT
	.align		4
.L_360:
        /*0840*/ 	.byte	0x04, 0x2f
        /*0842*/ 	.short	(.L_362 - .L_361)
	.align		4
.L_361:
        /*0844*/ 	.word	index@(_ZN10layer_norm13ln_fwd_kernelINS_13Kernel_traitsIf13__nv_bfloat16fS2_fjLj256ELj1ELj4ELj1ELj16ENS_18Kernel_traits_baseILj256EfS2_fS2_fjLj128EEEEELb0ELb1ELb1ELb1EEEvNS_9FwdParamsE)
        /*0848*/ 	.word	0x0000003f


	//----- nvinfo : EIATTR_FRAME_SIZE
	.align		4
.L_362:
        /*084c*/ 	.byte	0x04, 0x11
        /*084e*/ 	.short	(.L_364 - .L_363)
	.align		4
.L_363:
        /*0850*/ 	.word	index@(_ZN10layer_norm13ln_fwd_kernelINS_13Kernel_traitsIf13__nv_bfloat16fS2_fjLj256ELj1ELj4ELj1ELj16ENS_18Kernel_traits_baseILj256EfS2_fS2_fjLj128EEEEELb0ELb1ELb1ELb1EEEvNS_9FwdParamsE)
        /*0854*/ 	.word	0x00000000


	//----- nvinfo : EIATTR_REGCOUNT
	.align		4
.L_364:
        /*0858*/ 	.byte	0x04, 0x2f
        /*085a*/ 	.short	(.L_366 - .L_365)
	.align		4
.L_365:
        /*085c*/ 	.word	index@(_ZN10layer_norm13ln_fwd_kernelINS_13Kernel_traitsIf13__nv_bfloat16fS2_fjLj256ELj1ELj4ELj1ELj16ENS_18Kernel_traits_baseILj256EfS2_fS2_fjLj128EEEEELb0ELb1ELb1ELb0EEEvNS_9FwdParamsE)
        /*0860*/ 	.word	0x0000003f


	//----- nvinfo : EIATTR_FRAME_SIZE
	.align		4
.L_366:
        /*0864*/ 	.byte	0x04, 0x11
        /*0866*/ 	.short	(.L_368 - .L_367)
	.align		4
.L_367:
        /*0868*/ 	.word	index@(_ZN10layer_norm13ln_fwd_kernelINS_13Kernel_traitsIf13__nv_bfloat16fS2_fjLj256ELj1ELj4ELj1ELj16ENS_18Kernel_traits_baseILj256EfS2_fS2_fjLj128EEEEELb0ELb1ELb1ELb0EEEvNS_9FwdParamsE)
        /*086c*/ 	.word	0x00000000


	//----- nvinfo : EIATTR_REGCOUNT
	.align		4
.L_368:
        /*0870*/ 	.byte	0x04, 0x2f
        /*0872*/ 	.short	(.L_370 - .L_369)
	.align		4
.L_369:
        /*0874*/ 	.word	index@(_ZN10layer_norm13ln_fwd_kernelINS_13Kernel_traitsIf13__nv_bfloat16fS2_fjLj256ELj1ELj4ELj1ELj16ENS_18Kernel_traits_baseILj256EfS2_fS2_fjLj128EEEEELb0ELb1ELb0ELb1EEEvNS_9FwdParamsE)
        /*0878*/ 	.word	0x00000038


	//----- nvinfo : EIATTR_FRAME_SIZE
	.align		4
.L_370:
        /*087c*/ 	.byte	0x04, 0x11
        /*087e*/ 	.short	(.L_372 - .L_371)
	.align		4
.L_371:
        /*0880*/ 	.word	index@(_ZN10layer_norm13ln_fwd_kernelINS_13Kernel_traitsIf13__nv_bfloat16fS2_fjLj256ELj1ELj4ELj1ELj16ENS_18Kernel_traits_baseILj256EfS2_fS2_fjLj128EEEEELb0ELb1ELb0ELb1EEEvNS_9FwdParamsE)
        /*0884*/ 	.word	0x00000000


	//----- nvinfo : EIATTR_REGCOUNT
	.align		4
.L_372:
        /*0888*/ 	.byte	0x04, 0x2f
        /*088a*/ 	.short	(.L_374 - .L_373)
	.align		4
.L_373:
        /*088c*/ 	.word	index@(_ZN10layer_norm13ln_fwd_kernelINS_13Kernel_traitsIf13__nv_bfloat16fS2_fjLj256ELj1ELj4ELj1ELj16ENS_18Kernel_traits_baseILj256EfS2_fS2_fjLj128EEEEELb0ELb1ELb0ELb0EEEvNS_9FwdParamsE)
        /*0890*/ 	.word	0x00000038


	//----- nvinfo : EIATTR_FRAME_SIZE
	.align		4
.L_374:
        /*0894*/ 	.byte	0x04, 0x11
        /*0896*/ 	.short	(.L_376 - .L_375)
	.align		4
.L_375:
        /*0898*/ 	.word	index@(_ZN10layer_norm13ln_fwd_kernelINS_13Kernel_traitsIf13__nv_bfloat16fS2_fjLj256ELj1ELj4ELj1ELj16ENS_18Kernel_traits_baseILj256EfS2_fS2_fjLj128EEEEELb0ELb1ELb0ELb0EEEvNS_9FwdParamsE)
        /*089c*/ 	.word	0x00000000


	//----- nvinfo : EIATTR_REGCOUNT
	.align		4
.L_376:
        /*08a0*/ 	.byte	0x04, 0x2f
        /*08a2*/ 	.short	(.L_378 - .L_377)
	.align		4
.L_377:
        /*08a4*/ 	.word	index@(_ZN10layer_norm13ln_fwd_kernelINS_13Kernel_traitsIf13__nv_bfloat16fS2_fjLj256ELj1ELj4ELj1ELj16ENS_18Kernel_traits_baseILj256EfS2_fS2_fjLj128EEEEELb0ELb0ELb1ELb1EEEvNS_9FwdParamsE)
        /*08a8*/ 	.word	0x00000037


	//----- nvinfo : EIATTR_FRAME_SIZE
	.align		4
.L_378:
        /*08ac*/ 	.byte	0x04, 0x11
        /*08ae*/ 	.short	(.L_380 - .L_379)
	.align		4
.L_379:
        /*08b0*/ 	.word	index@(_ZN10layer_norm13ln_fwd_kernelINS_13Kernel_traitsIf13__nv_bfloat16fS2_fjLj256ELj1ELj4ELj1ELj16ENS_18Kernel_traits_baseILj256EfS2_fS2_fjLj128EEEEELb0ELb0ELb1ELb1EEEvNS_9FwdParamsE)
        /*08b4*/ 	.word	0x00000000


	//----- nvinfo : EIATTR_REGCOUNT
	.align		4
.L_380:
        /*08b8*/ 	.byte	0x04, 0x2f
        /*08ba*/ 	.short	(.L_382 - .L_381)
	.align		4
.L_381:
        /*08bc*/ 	.word	index@(_ZN10layer_norm13ln_fwd_kernelINS_13Kernel_traitsIf13__nv_bfloat16fS2_fjLj256ELj1ELj4ELj1ELj16ENS_18Kernel_traits_baseILj256EfS2_fS2_fjLj128EEEEELb0ELb0ELb1ELb0EEEvNS_9FwdParamsE)
        /*08c0*/ 	.word	0x00000037


	//----- nvinfo : EIATTR_FRAME_SIZE
	.align		4
.L_382:
        /*08c4*/ 	.byte	0x04, 0x11
        /*08c6*/ 	.short	(.L_384 - .L_383)
	.align		4
.L_383:
        /*08c8*/ 	.word	index@(_ZN10layer_norm13ln_fwd_kernelINS_13Kernel_traitsIf13__nv_bfloat16fS2_fjLj256ELj1ELj4ELj1ELj16ENS_18Kernel_traits_baseILj256EfS2_fS2_fjLj128EEEEELb0ELb0ELb1ELb0EEEvNS_9FwdParamsE)
        /*08cc*/ 	.word	0x00000000


	//----- nvinfo : EIATTR_REGCOUNT
	.align		4
.L_384:
        /*08d0*/ 	.byte	0x04, 0x2f
        /*08d2*/ 	.short	(.L_386 - .L_385)
	.align		4
.L_385:
        /*08d4*/ 	.word	index@(_ZN10layer_norm13ln_fwd_kernelINS_13Kernel_traitsIf13__nv_bfloat16fS2_fjLj256ELj1ELj4ELj1ELj16ENS_18Kernel_traits_baseILj256EfS2_fS2_fjLj128EEEEELb0ELb0ELb0ELb1EEEvNS_9FwdParamsE)
        /*08d8*/ 	.word	0x00000030


	//----- nvinfo : EIATTR_FRAME_SIZE
	.align		4
.L_386:
        /*08dc*/ 	.byte	0x04, 0x11
        /*08de*/ 	.short	(.L_388 - .L_387)
	.align		4
.L_387:
        /*08e0*/ 	.word	index@(_ZN10layer_norm13ln_fwd_kernelINS_13Kernel_traitsIf13__nv_bfloat16fS2_fjLj256ELj1ELj4ELj1ELj16ENS_18Kernel_traits_baseILj256EfS2_fS2_fjLj128EEEEELb0ELb0ELb0ELb1EEEvNS_9FwdParamsE)
        /*08e4*/ 	.word	0x00000000


	//----- nvinfo : EIATTR_REGCOUNT
	.align		4
.L_388:
        /*08e8*/ 	.byte	0x04, 0x2f
        /*08ea*/ 	.short	(.L_390 - .L_389)
	.align		4
.L_389:
        /*08ec*/ 	.word	index@(_ZN10layer_norm13ln_fwd_kernelINS_13Kernel_traitsIf13__nv_bfloat16fS2_fjLj256ELj1ELj4ELj1ELj16ENS_18Kernel_traits_baseILj256EfS2_fS2_fjLj128EEEEELb0ELb0ELb0ELb0EEEvNS_9FwdParamsE)
        /*08f0*/ 	.word	0x00000030


	//----- nvinfo : EIATTR_FRAME_SIZE
	.align		4
.L_390:
        /*08f4*/ 	.byte	0x04, 0x11
        /*08f6*/ 	.short	(.L_392 - .L_391)
	.align		4
.L_391:
        /*08f8*/ 	.word	index@(_ZN10layer_norm13ln_fwd_kernelINS_13Kernel_traitsIf13__nv_bfloat16fS2_fjLj256ELj1ELj4ELj1ELj16ENS_18Kernel_traits_baseILj256EfS2_fS2_fjLj128EEEEELb0ELb0ELb0ELb0EEEvNS_9FwdParamsE)
        /*08fc*/ 	.word	0x00000000


	//----- nvinfo : EIATTR_REGCOUNT
	.align		4
.L_392:
        /*0900*/ 	.byte	0x04, 0x2f
        /*0902*/ 	.short	(.L_394 - .L_393)
	.align		4
.L_393:
        /*0904*/ 	.word	index@(_ZN10layer_norm13ln_fwd_kernelINS_13Kernel_traitsI13__nv_bfloat16S2_fS2_fjLj256ELj1ELj4ELj1ELj16ENS_18Kernel_traits_baseILj256ES2_S2_fS2_fjLj128EEEEELb1ELb1ELb1ELb1EEEvNS_9FwdParamsE)
        /*0908*/ 	.word	0x00000048


	//----- nvinfo : EIATTR_FRAME_SIZE
	.align		4
.L_394:
        /*090c*/ 	.byte	0x04, 0x11
        /*090e*/ 	.short	(.L_396 - .L_395)
	.align		4
.L_395:
        /*0910*/ 	.word	index@(_ZN10layer_norm13ln_fwd_kernelINS_13Kernel_traitsI13__nv_bfloat16S2_fS2_fjLj256ELj1ELj4ELj1ELj16ENS_18Kernel_traits_baseILj256ES2_S2_fS2_fjLj128EEEEELb1ELb1ELb1ELb1EEEvNS_9FwdParamsE)
        /*0914*/ 	.word	0x00000000


	//----- nvinfo : EIATTR_REGCOUNT
	.align		4
.L_396:
        /*0918*/ 	.byte	0x04, 0x2f
        /*091a*/ 	.short	(.L_398 - .L_397)
	.align		4
.L_397:
        /*091c*/ 	.word	index@(_ZN10layer_norm13ln_fwd_kernelINS_13Kernel_traitsI13__nv_bfloat16S2_fS2_fjLj256ELj1ELj4ELj1ELj16ENS_18Kernel_traits_baseILj256ES2_S2_fS2_fjLj128EEEEELb1ELb1ELb1ELb0EEEvNS_9FwdParamsE)
        /*0920*/ 	.word	0x00000050


	//----- nvinfo : EIATTR_FRAME_SIZE
	.align		4
.L_398:
        /*0924*/ 	.byte	0x04, 0x11
        /*0926*/ 	.short	(.L_400 - .L_399)
	.align		4
.L_399:
        /*0928*/ 	.word	index@(_ZN10layer_norm13ln_fwd_kernelINS_13Kernel_traitsI13__nv_bfloat16S2_fS2_fjLj256ELj1ELj4ELj1ELj16ENS_18Kernel_traits_baseILj256ES2_S2_fS2_fjLj128EEEEELb1ELb1ELb1ELb0EEEvNS_9FwdParamsE)
        /*092c*/ 	.word	0x00000000


	//----- nvinfo : EIATTR_REGCOUNT
	.align		4
.L_400:
        /*0930*/ 	.byte	0x04, 0x2f
        /*0932*/ 	.short	(.L_402 - .L_401)
	.align		4
.L_401:
        /*0934*/ 	.word	index@(_ZN10layer_norm13ln_fwd_kernelINS_13Kernel_traitsI13__nv_bfloat16S2_fS2_fjLj256ELj1ELj4ELj1ELj16ENS_18Kernel_traits_baseILj256ES2_S2_fS2_fjLj128EEEEELb1ELb1ELb0ELb1EEEvNS_9FwdParamsE)
        /*0938*/ 	.word	0x00000040


	//----- nvinfo : EIATTR_FRAME_SIZE
	.align		4
.L_402:
        /*093c*/ 	.byte	0x04, 0x11
        /*093e*/ 	.short	(.L_404 - .L_403)
	.align		4
.L_403:
        /*0940*/ 	.word	index@(_ZN10layer_norm13ln_fwd_kernelINS_13Kernel_traitsI13__nv_bfloat16S2_fS2_fjLj256ELj1ELj4ELj1ELj16ENS_18Kernel_traits_baseILj256ES2_S2_fS2_fjLj128EEEEELb1ELb1ELb0ELb1EEEvNS_9FwdParamsE)
        /*0944*/ 	.word	0x00000000


	//----- nvinfo : EIATTR_REGCOUNT
	.align		4
.L_404:
        /*0948*/ 	.byte	0x04, 0x2f
        /*094a*/ 	.short	(.L_406 - .L_405)
	.align		4
.L_405:
        /*094c*/ 	.word	index@(_ZN10layer_norm13ln_fwd_kernelINS_13Kernel_traitsI13__nv_bfloat16S2_fS2_fjLj256ELj1ELj4ELj1ELj16ENS_18Kernel_traits_baseILj256ES2_S2_fS2_fjLj128EEEEELb1ELb1ELb0ELb0EEEvNS_9FwdParamsE)
        /*0950*/ 	.word	0x00000040


	//----- nvinfo : EIATTR_FRAME_SIZE
	.align		4
.L_406:
        /*0954*/ 	.byte	0x04, 0x11
        /*0956*/ 	.short	(.L_408 - .L_407)
	.align		4
.L_407:
        /*0958*/ 	.word	index@(_ZN10layer_norm13ln_fwd_kernelINS_13Kernel_traitsI13__nv_bfloat16S2_fS2_fjLj256ELj1ELj4ELj1ELj16ENS_18Kernel_traits_baseILj256ES2_S2_fS2_fjLj128EEEEELb1ELb1ELb0ELb0EEEvNS_9FwdParamsE)
        /*095c*/ 	.word	0x00000000


	//----- nvinfo : EIATTR_REGCOUNT
	.align		4
.L_408:
        /*0960*/ 	.byte	0x04, 0x2f
        /*0962*/ 	.short	(.L_410 - .L_409)
	.align		4
.L_409:
        /*0964*/ 	.word	index@(_ZN10layer_norm13ln_fwd_kernelINS_13Kernel_traitsI13__nv_bfloat16S2_fS2_fjLj256ELj1ELj4ELj1ELj16ENS_18Kernel_traits_baseILj256ES2_S2_fS2_fjLj128EEEEELb1ELb0ELb1ELb1EEEvNS_9FwdParamsE)
        /*0968*/ 	.word	0x00000046


	//----- nvinfo : EIATTR_FRAME_SIZE
	.align		4
.L_410:
        /*096c*/ 	.byte	0x04, 0x11
        /*096e*/ 	.short	(.L_412 - .L_411)
	.align		4
.L_411:
        /*0970*/ 	.word	index@(_ZN10layer_norm13ln_fwd_kernelINS_13Kernel_traitsI13__nv_bfloat16S2_fS2_fjLj256ELj1ELj4ELj1ELj16ENS_18Kernel_traits_baseILj256ES2_S2_fS2_fjLj128EEEEELb1ELb0ELb1ELb1EEEvNS_9FwdParamsE)
        /*0974*/ 	.word	0x00000000


	//----- nvinfo : EIATTR_REGCOUNT
	.align		4
.L_412:
        /*0978*/ 	.byte	0x04, 0x2f
        /*097a*/ 	.short	(.L_414 - .L_413)
	.align		4
.L_413:
        /*097c*/ 	.word	index@(_ZN10layer_norm13ln_fwd_kernelINS_13Kernel_traitsI13__nv_bfloat16S2_fS2_fjLj256ELj1ELj4ELj1ELj16ENS_18Kernel_traits_baseILj256ES2_S2_fS2_fjLj128EEEEELb1ELb0ELb1ELb0EEEvNS_9FwdParamsE)
        /*0980*/ 	.word	0x00000048


	//----- nvinfo : EIATTR_FRAME_SIZE
	.align		4
.L_414:
        /*0984*/ 	.byte	0x04, 0x11
        /*0986*/ 	.short	(.L_416 - .L_415)
	.align		4
.L_415:
        /*0988*/ 	.word	index@(_ZN10layer_norm13ln_fwd_kernelINS_13Kernel_traitsI13__nv_bfloat16S2_fS2_fjLj256ELj1ELj4ELj1ELj16ENS_18Kernel_traits_baseILj256ES2_S2_fS2_fjLj128EEEEELb1ELb0ELb1ELb0EEEvNS_9FwdParamsE)
        /*098c*/ 	.word	0x00000000


	//----- nvinfo : EIATTR_REGCOUNT
	.align		4
.L_416:
        /*0990*/ 	.byte	0x04, 0x2f
        /*0992*/ 	.short	(.L_418 - .L_417)
	.align		4
.L_417:
        /*0994*/ 	.word	index@(_ZN10layer_norm13ln_fwd_kernelINS_13Kernel_traitsI13__nv_bfloat16S2_fS2_fjLj256ELj1ELj4ELj1ELj16ENS_18Kernel_traits_baseILj256ES2_S2_fS2_fjLj128EEEEELb1ELb0ELb0ELb1EEEvNS_9FwdParamsE)
        /*0998*/ 	.word	0x0000003c


	//----- nvinfo : EIATTR_FRAME_SIZE
	.align		4
.L_418:
        /*099c*/ 	.byte	0x04, 0x11
        /*099e*/ 	.short	(.L_420 - .L_419)
	.align		4
.L_419:
        /*09a0*/ 	.word	index@(_ZN10layer_norm13ln_fwd_kernelINS_13Kernel_traitsI13__nv_bfloat16S2_fS2_fjLj256ELj1ELj4ELj1ELj16ENS_18Kernel_traits_baseILj256ES2_S2_fS2_fjLj128EEEEELb1ELb0ELb0ELb1EEEvNS_9FwdParamsE)
        /*09a4*/ 	.word	0x00000000


	//----- nvinfo : EIATTR_REGCOUNT
	.align		4
.L_420:
        /*09a8*/ 	.byte	0x04, 0x2f
        /*09aa*/ 	.short	(.L_422 - .L_421)
	.align		4
.L_421:
        /*09ac*/ 	.word	index@(_ZN10layer_norm13ln_fwd_kernelINS_13Kernel_traitsI13__nv_bfloat16S2_fS2_fjLj256ELj1ELj4ELj1ELj16ENS_18Kernel_traits_baseILj256ES2_S2_fS2_fjLj128EEEEELb1ELb0ELb0ELb0EEEvNS_9FwdParamsE)
        /*09b0*/ 	.word	0x0000003e


	//----- nvinfo : EIATTR_FRAME_SIZE
	.align		4
.L_422:
        /*09b4*/ 	.byte	0x04, 0x11
        /*09b6*/ 	.short	(.L_424 - .L_423)
	.align		4
.L_423:
        /*09b8*/ 	.word	index@(_ZN10layer_norm13ln_fwd_kernelINS_13Kernel_traitsI13__nv_bfloat16S2_fS2_fjLj256ELj1ELj4ELj1ELj16ENS_18Kernel_traits_baseILj256ES2_S2_fS2_fjLj128EEEEELb1ELb0ELb0ELb0EEEvNS_9FwdParamsE)
        /*09bc*/ 	.word	0x00000000


	//----- nvinfo : EIATTR_REGCOUNT
	.align		4
.L_424:
        /*09c0*/ 	.byte	0x04, 0x2f
        /*09c2*/ 	.short	(.L_426 - .L_425)
	.align		4
.L_425:
        /*09c4*/ 	.word	index@(_ZN10layer_norm13ln_fwd_kernelINS_13Kernel_traitsI13__nv_bfloat16S2_fS2_fjLj256ELj1ELj4ELj1ELj16ENS_18Kernel_traits_baseILj256ES2_S2_fS2_fjLj128EEEEELb0ELb1ELb1ELb1EEEvNS_9FwdParamsE)
        /*09c8*/ 	.word	0x00000038


	//----- nvinfo : EIATTR_FRAME_SIZE
	.align		4
.L_426:
        /*09cc*/ 	.byte	0x04, 0x11
        /*09ce*/ 	.short	(.L_428 - .L_427)
	.align		4
.L_427:
        /*09d0*/ 	.word	index@(_ZN10layer_norm13ln_fwd_kernelINS_13Kernel_traitsI13__nv_bfloat16S2_fS2_fjLj256ELj1ELj4ELj1ELj16ENS_18Kernel_traits_baseILj256ES2_S2_fS2_fjLj128EEEEELb0ELb1ELb1ELb1EEEvNS_9FwdParamsE)
        /*09d4*/ 	.word	0x00000000


	//----- nvinfo : EIATTR_REGCOUNT
	.align		4
.L_428:
        /*09d8*/ 	.byte	0x04, 0x2f
        /*09da*/ 	.short	(.L_430 - .L_429)
	.align		4
.L_429:
        /*09dc*/ 	.word	index@(_ZN10layer_norm13ln_fwd_kernelINS_13Kernel_traitsI13__nv_bfloat16S2_fS2_fjLj256ELj1ELj4ELj1ELj16ENS_18Kernel_traits_baseILj256ES2_S2_fS2_fjLj128EEEEELb0ELb1ELb1ELb0EEEvNS_9FwdParamsE)
        /*09e0*/ 	.word	0x0000003f


	//----- nvinfo : EIATTR_FRAME_SIZE
	.align		4
.L_430:
        /*09e4*/ 	.byte	0x04, 0x11
        /*09e6*/ 	.short	(.L_432 - .L_431)
	.align		4
.L_431:
        /*09e8*/ 	.word	index@(_ZN10layer_norm13ln_fwd_kernelINS_13Kernel_traitsI13__nv_bfloat16S2_fS2_fjLj256ELj1ELj4ELj1ELj16ENS_18Kernel_traits_baseILj256ES2_S2_fS2_fjLj128EEEEELb0ELb1ELb1ELb0EEEvNS_9FwdParamsE)
        /*09ec*/ 	.word	0x00000000


	//----- nvinfo : EIATTR_REGCOUNT
	.align		4
.L_432:
        /*09f0*/ 	.byte	0x04, 0x2f
        /*09f2*/ 	.short	(.L_434 - .L_433)
	.align		4
.L_433:
        /*09f4*/ 	.word	index@(_ZN10layer_norm13ln_fwd_kernelINS_13Kernel_traitsI13__nv_bfloat16S2_fS2_fjLj256ELj1ELj4ELj1ELj16ENS_18Kernel_traits_baseILj256ES2_S2_fS2_fjLj128EEEEELb0ELb1ELb0ELb1EEEvNS_9FwdParamsE)
        /*09f8*/ 	.word	0x00000038


	//----- nvinfo : EIATTR_FRAME_SIZE
	.align		4
.L_434:
        /*09fc*/ 	.byte	0x04, 0x11
        /*09fe*/ 	.short	(.L_436 - .L_435)
	.align		4
.L_435:
        /*0a00*/ 	.word	index@(_ZN10layer_norm13ln_fwd_kernelINS_13Kernel_traitsI13__nv_bfloat16S2_fS2_fjLj256ELj1ELj4ELj1ELj16ENS_18Kernel_traits_baseILj256ES2_S2_fS2_fjLj128EEEEELb0ELb1ELb0ELb1EEEvNS_9FwdParamsE)
        /*0a04*/ 	.word	0x00000000


	//----- nvinfo : EIATTR_REGCOUNT
	.align		4
.L_436:
        /*0a08*/ 	.byte	0x04, 0x2f
        /*0a0a*/ 	.short	(.L_438 - .L_437)
	.align		4
.L_437:
        /*0a0c*/ 	.word	index@(_ZN10layer_norm13ln_fwd_kernelINS_13Kernel_traitsI13__nv_bfloat16S2_fS2_fjLj256ELj1ELj4ELj1ELj16ENS_18Kernel_traits_baseILj256ES2_S2_fS2_fjLj128EEEEELb0ELb1ELb0ELb0EEEvNS_9FwdParamsE)
        /*0a10*/ 	.word	0x00000038


	//----- nvinfo : EIATTR_FRAME_SIZE
	.align		4
.L_438:
        /*0a14*/ 	.byte	0x04, 0x11
        /*0a16*/ 	.short	(.L_440 - .L_439)
	.align		4
.L_439:
        /*0a18*/ 	.word	index@(_ZN10layer_norm13ln_fwd_kernelINS_13Kernel_traitsI13__nv_bfloat16S2_fS2_fjLj256ELj1ELj4ELj1ELj16ENS_18Kernel_traits_baseILj256ES2_S2_fS2_fjLj128EEEEELb0ELb1ELb0ELb0EEEvNS_9FwdParamsE)
        /*0a1c*/ 	.word	0x00000000


	//----- nvinfo : EIATTR_REGCOUNT
	.align		4
.L_440:
        /*0a20*/ 	.byte	0x04, 0x2f
        /*0a22*/ 	.short	(.L_442 - .L_441)
	.align		4
.L_441:
        /*0a24*/ 	.word	index@(_ZN10layer_norm13ln_fwd_kernelINS_13Kernel_traitsI13__nv_bfloat16S2_fS2_fjLj256ELj1ELj4ELj1ELj16ENS_18Kernel_traits_baseILj256ES2_S2_fS2_fjLj128EEEEELb0ELb0ELb1ELb1EEEvNS_9FwdParamsE)
        /*0a28*/ 	.word	0x00000037


	//----- nvinfo : EIATTR_FRAME_SIZE
	.align		4
.L_442:
        /*0a2c*/ 	.byte	0x04, 0x11
        /*0a2e*/ 	.short	(.L_444 - .L_443)
	.align		4
.L_443:
        /*0a30*/ 	.word	index@(_ZN10layer_norm13ln_fwd_kernelINS_13Kernel_traitsI13__nv_bfloat16S2_fS2_fjLj256ELj1ELj4ELj1ELj16ENS_18Kernel_traits_baseILj256ES2_S2_fS2_fjLj128EEEEELb0ELb0ELb1ELb1EEEvNS_9FwdParamsE)
        /*0a34*/ 	.word	0x00000000


	//----- nvinfo : EIATTR_REGCOUNT
	.align		4
.L_444:
        /*0a38*/ 	.byte	0x04, 0x2f
        /*0a3a*/ 	.short	(.L_446 - .L_445)
	.align		4
.L_445:
        /*0a3c*/ 	.word	index@(_ZN10layer_norm13ln_fwd_kernelINS_13Kernel_traitsI13__nv_bfloat16S2_fS2_fjLj256ELj1ELj4ELj1ELj16ENS_18Kernel_traits_baseILj256ES2_S2_fS2_fjLj128EEEEELb0ELb0ELb1ELb0EEEvNS_9FwdParamsE)
        /*0a40*/ 	.word	0x00000037


	//----- nvinfo : EIATTR_FRAME_SIZE
	.align		4
.L_446:
        /*0a44*/ 	.byte	0x04, 0x11
        /*0a46*/ 	.short	(.L_448 - .L_447)
	.align		4
.L_447:
        /*0a48*/ 	.word	index@(_ZN10layer_norm13ln_fwd_kernelINS_13Kernel_traitsI13__nv_bfloat16S2_fS2_fjLj256ELj1ELj4ELj1ELj16ENS_18Kernel_traits_baseILj256ES2_S2_fS2_fjLj128EEEEELb0ELb0ELb1ELb0EEEvNS_9FwdParamsE)
        /*0a4c*/ 	.word	0x00000000


	//----- nvinfo : EIATTR_REGCOUNT
	.align		4
.L_448:
        /*0a50*/ 	.byte	0x04, 0x2f
        /*0a52*/ 	.short	(.L_450 - .L_449)
	.align		4
.L_449:
        /*0a54*/ 	.word	index@(_ZN10layer_norm13ln_fwd_kernelINS_13Kernel_traitsI13__nv_bfloat16S2_fS2_fjLj256ELj1ELj4ELj1ELj16ENS_18Kernel_traits_baseILj256ES2_S2_fS2_fjLj128EEEEELb0ELb0ELb0ELb1EEEvNS_9FwdParamsE)
        /*0a58*/ 	.word	0x00000030


	//----- nvinfo : EIATTR_FRAME_SIZE
	.align		4
.L_450:
        /*0a5c*/ 	.byte	0x04, 0x11
        /*0a5e*/ 	.short	(.L_452 - .L_451)
	.align		4
.L_451:
        /*0a60*/ 	.word	index@(_ZN10layer_norm13ln_fwd_kernelINS_13Kernel_traitsI13__nv_bfloat16S2_fS2_fjLj256ELj1ELj4ELj1ELj16ENS_18Kernel_traits_baseILj256ES2_S2_fS2_fjLj128EEEEELb0ELb0ELb0ELb1EEEvNS_9FwdParamsE)
        /*0a64*/ 	.word	0x00000000


	//----- nvinfo : EIATTR_REGCOUNT
	.align		4
.L_452:
        /*0a68*/ 	.byte	0x04, 0x2f
        /*0a6a*/ 	.short	(.L_454 - .L_453)
	.align		4
.L_453:
        /*0a6c*/ 	.word	index@(_ZN10layer_norm13ln_fwd_kernelINS_13Kernel_traitsI13__nv_bfloat16S2_fS2_fjLj256ELj1ELj4ELj1ELj16ENS_18Kernel_traits_baseILj256ES2_S2_fS2_fjLj128EEEEELb0ELb0ELb0ELb0EEEvNS_9FwdParamsE)
        /*0a70*/ 	.word	0x00000030


	//----- nvinfo : EIATTR_FRAME_SIZE
	.align		4
.L_454:
        /*0a74*/ 	.byte	0x04, 0x11
        /*0a76*/ 	.short	(.L_456 - .L_455)
	.align		4
.L_455:
        /*0a78*/ 	.word	index@(_ZN10layer_norm13ln_fwd_kernelINS_13Kernel_traitsI13__nv_bfloat16S2_fS2_fjLj256ELj1ELj4ELj1ELj16ENS_18Kernel_traits_baseILj256ES2_S2_fS2_fjLj128EEEEELb0ELb0ELb0ELb0EEEvNS_9FwdParamsE)
        /*0a7c*/ 	.word	0x00000000


	//----- nvinfo : EIATTR_REGCOUNT
	.align		4
.L_456:
        /*0a80*/ 	.byte	0x04, 0x2f
        /*0a82*/ 	.short	(.L_458 - .L_457)
	.align		4
.L_457:
        /*0a84*/ 	.word	index@(_ZN10layer_norm13ln_fwd_kernelINS_13Kernel_traitsIf13__nv_bfloat16S2_S2_fjLj256ELj1ELj4ELj1ELj16ENS_18Kernel_traits_baseILj256EfS2_S2_S2_fjLj128EEEEELb1ELb1ELb1ELb1EEEvNS_9FwdParamsE)
        /*0a88*/ 	.word	0x00000048


	//----- nvinfo : EIATTR_FRAME_SIZE
	.align		4
.L_458:
        /*0a8c*/ 	.byte	0x04, 0x11
        /*0a8e*/ 	.short	(.L_460 - .L_459)
	.align		4
.L_459:
        /*0a90*/ 	.word	index@(_ZN10layer_norm13ln_fwd_kernelINS_13Kernel_traitsIf13__nv_bfloat16S2_S2_fjLj256ELj1ELj4ELj1ELj16ENS_18Kernel_traits_baseILj256EfS2_S2_S2_fjLj128EEEEELb1ELb1ELb1ELb1EEEvNS_9FwdParamsE)
        /*0a94*/ 	.word	0x00000000


	//----- nvinfo : EIATTR_REGCOUNT
	.align		4
.L_460:
        /*0a98*/ 	.byte	0x04, 0x2f
        /*0a9a*/ 	.short	(.L_462 - .L_461)
	.align		4
.L_461:
        /*0a9c*/ 	.word	index@(_ZN10layer_norm13ln_fwd_kernelINS_13Kernel_traitsIf13__nv_bfloat16S2_S2_fjLj256ELj1ELj4ELj1ELj16ENS_18Kernel_traits_baseILj256EfS2_S2_S2_fjLj128EEEEELb1ELb1ELb1ELb0EEEvNS_9FwdParamsE)
        /*0aa0*/ 	.word	0x00000048


	//----- nvinfo : EIATTR_FRAME_SIZE
	.align		4
.L_462:
        /*0aa4*/ 	.byte	0x04, 0x11
        /*0aa6*/ 	.short	(.L_464 - .L_463)
	.align		4
.L_463:
        /*0aa8*/ 	.word	index@(_ZN10layer_norm13ln_fwd_kernelINS_13Kernel_traitsIf13__nv_bfloat16S2_S2_fjLj256ELj1ELj4ELj1ELj16ENS_18Kernel_traits_baseILj256EfS2_S2_S2_fjLj128EEEEELb1ELb1ELb1ELb0EEEvNS_9FwdParamsE)
        /*0aac*/ 	.word	0x00000000


	//----- nvinfo : EIATTR_REGCOUNT
	.align		4
.L_464:
        /*0ab0*/ 	.byte	0x04, 0x2f
        /*0ab2*/ 	.short	(.L_466 - .L_465)
	.align		4
.L_465:
        /*0ab4*/ 	.word	index@(_ZN10layer_norm13ln_fwd_kernelINS_13Kernel_traitsIf13__nv_bfloat16S2_S2_fjLj256ELj1ELj4ELj1ELj16ENS_18Kernel_traits_baseILj256EfS2_S2_S2_fjLj128EEEEELb1ELb1ELb0ELb1EEEvNS_9FwdParamsE)
        /*0ab8*/ 	.word	0x00000040


	//----- nvinfo : EIATTR_FRAME_SIZE
	.align		4
.L_466:
        /*0abc*/ 	.byte	0x04, 0x11
        /*0abe*/ 	.short	(.L_468 - .L_467)
	.align		4
.L_467:
        /*0ac0*/ 	.word	index@(_ZN10layer_norm13ln_fwd_kernelINS_13Kernel_traitsIf13__nv_bfloat16S2_S2_fjLj256ELj1ELj4ELj1ELj16ENS_18Kernel_traits_baseILj256EfS2_S2_S2_fjLj128EEEEELb1ELb1ELb0ELb1EEEvNS_9FwdParamsE)
        /*0ac4*/ 	.word	0x00000000


	//----- nvinfo : EIATTR_REGCOUNT
	.align		4
.L_468:
        /*0ac8*/ 	.byte	0x04, 0x2f
        /*0aca*/ 	.short	(.L_470 - .L_469)
	.align		4
.L_469:
        /*0acc*/ 	.word	index@(_ZN10layer_norm13ln_fwd_kernelINS_13Kernel_traitsIf13__nv_bfloat16S2_S2_fjLj256ELj1ELj4ELj1ELj16ENS_18Kernel_traits_baseILj256EfS2_S2_S2_fjLj128EEEEELb1ELb1ELb0ELb0EEEvNS_9FwdParamsE)
        /*0ad0*/ 	.word	0x00000040


	//----- nvinfo : EIATTR_FRAME_SIZE
	.align		4
.L_470:
        /*0ad4*/ 	.byte	0x04, 0x11
        /*0ad6*/ 	.short	(.L_472 - .L_471)
	.align		4
.L_471:
        /*0ad8*/ 	.word	index@(_ZN10layer_norm13ln_fwd_kernelINS_13Kernel_traitsIf13__nv_bfloat16S2_S2_fjLj256ELj1ELj4ELj1ELj16ENS_18Kernel_traits_baseILj256EfS2_S2_S2_fjLj128EEEEELb1ELb1ELb0ELb0EEEvNS_9FwdParamsE)
        /*0adc*/ 	.word	0x00000000


	//----- nvinfo : EIATTR_REGCOUNT
	.align		4
.L_472:
        /*0ae0*/ 	.byte	0x04, 0x2f
        /*0ae2*/ 	.short	(.L_474 - .L_473)
	.align		4
.L_473:
        /*0ae4*/ 	.word	index@(_ZN10layer_norm13ln_fwd_kernelINS_13Kernel_traitsIf13__nv_bfloat16S2_S2_fjLj256ELj1ELj4ELj1ELj16ENS_18Kernel_traits_baseILj256EfS2_S2_S2_fjLj128EEEEELb1ELb0ELb1ELb1EEEvNS_9FwdParamsE)
        /*0ae8*/ 	.word	0x00000047


	//----- nvinfo : EIATTR_FRAME_SIZE
	.align		4
.L_474:
        /*0aec*/ 	.byte	0x04, 0x11
        /*0aee*/ 	.short	(.L_476 - .L_475)
	.align		4
.L_475:
        /*0af0*/ 	.word	index@(_ZN10layer_norm13ln_fwd_kernelINS_13Kernel_traitsIf13__nv_bfloat16S2_S2_fjLj256ELj1ELj4ELj1ELj16ENS_18Kernel_traits_baseILj256EfS2_S2_S2_fjLj128EEEEELb1ELb0ELb1ELb1EEEvNS_9FwdParamsE)
        /*0af4*/ 	.word	0x00000000


	//----- nvinfo : EIATTR_REGCOUNT
	.align		4
.L_476:
        /*0af8*/ 	.byte	0x04, 0x2f
        /*0afa*/ 	.short	(.L_478 - .L_477)
	.align		4
.L_477:
        /*0afc*/ 	.word	index@(_ZN10layer_norm13ln_fwd_kernelINS_13Kernel_traitsIf13__nv_bfloat16S2_S2_fjLj256ELj1ELj4ELj1ELj16ENS_18Kernel_traits_baseILj256EfS2_S2_S2_fjLj128EEEEELb1ELb0ELb1ELb0EEEvNS_9FwdParamsE)
        /*0b00*/ 	.word	0x00000047


	//----- nvinfo : EIATTR_FRAME_SIZE
	.align		4
.L_478:
        /*0b04*/ 	.byte	0x04, 0x11
        /*0b06*/ 	.short	(.L_480 - .L_479)
	.align		4
.L_479:
        /*0b08*/ 	.word	index@(_ZN10layer_norm13ln_fwd_kernelINS_13Kernel_traitsIf13__nv_bfloat16S2_S2_fjLj256ELj1ELj4ELj1ELj16ENS_18Kernel_traits_baseILj256EfS2_S2_S2_fjLj128EEEEELb1ELb0ELb1ELb0EEEvNS_9FwdParamsE)
        /*0b0c*/ 	.word	0x00000000


	//----- nvinfo : EIATTR_REGCOUNT
	.align		4
.L_480:
        /*0b10*/ 	.byte	0x04, 0x2f
        /*0b12*/ 	.short	(.L_482 - .L_481)
	.align		4
.L_481:
        /*0b14*/ 	.word	index@(_ZN10layer_norm13ln_fwd_kernelINS_13Kernel_traitsIf13__nv_bfloat16S2_S2_fjLj256ELj1ELj4ELj1ELj16ENS_18Kernel_traits_baseILj256EfS2_S2_S2_fjLj128EEEEELb1ELb0ELb0ELb1EEEvNS_9FwdParamsE)
        /*0b18*/ 	.word	0x00000038


	//----- nvinfo : EIATTR_FRAME_SIZE
	.align		4
.L_482:
        /*0b1c*/ 	.byte	0x04, 0x11
        /*0b1e*/ 	.short	(.L_484 - .L_483)
	.align		4
.L_483:
        /*0b20*/ 	.word	index@(_ZN10layer_norm13ln_fwd_kernelINS_13Kernel_traitsIf13__nv_bfloat16S2_S2_fjLj256ELj1ELj4ELj1ELj16ENS_18Kernel_traits_baseILj256EfS2_S2_S2_fjLj128EEEEELb1ELb0ELb0ELb1EEEvNS_9FwdParamsE)
        /*0b24*/ 	.word	0x00000000


	//----- nvinfo : EIATTR_REGCOUNT
	.align		4
.L_484:
        /*0b28*/ 	.byte	0x04, 0x2f
        /*0b2a*/ 	.short	(.L_486 - .L_485)
	.align		4
.L_485:
        /*0b2c*/ 	.word	index@(_ZN10layer_norm13ln_fwd_kernelINS_13Kernel_traitsIf13__nv_bfloat16S2_S2_fjLj256ELj1ELj4ELj1ELj16ENS_18Kernel_traits_baseILj256EfS2_S2_S2_fjLj128EEEEELb1ELb0ELb0ELb0EEEvNS_9FwdParamsE)
        /*0b30*/ 	.word	0x00000038


	//----- nvinfo : EIATTR_FRAME_SIZE
	.align		4
.L_486:
        /*0b34*/ 	.byte	0x04, 0x11
        /*0b36*/ 	.short	(.L_488 - .L_487)
	.align		4
.L_487:
        /*0b38*/ 	.word	index@(_ZN10layer_norm13ln_fwd_kernelINS_13Kernel_traitsIf13__nv_bfloat16S2_S2_fjLj256ELj1ELj4ELj1ELj16ENS_18Kernel_traits_baseILj256EfS2_S2_S2_fjLj128EEEEELb1ELb0ELb0ELb0EEEvNS_9FwdParamsE)
        /*0b3c*/ 	.word	0x00000000


	//----- nvinfo : EIATTR_REGCOUNT
	.align		4
.L_488:
        /*0b40*/ 	.byte	0x04, 0x2f
        /*0b42*/ 	.short	(.L_490 - .L_489)
	.align		4
.L_489:
        /*0b44*/ 	.word	index@(_ZN10layer_norm13ln_fwd_kernelINS_13Kernel_traitsIf13__nv_bfloat16S2_S2_fjLj256ELj1ELj4ELj1ELj16ENS_18Kernel_traits_baseILj256EfS2_S2_S2_fjLj128EEEEELb0ELb1ELb1ELb1EEEvNS_9FwdParamsE)
        /*0b48*/ 	.word	0x00000038


	//----- nvinfo : EIATTR_FRAME_SIZE
	.align		4
.L_490:
        /*0b4c*/ 	.byte	0x04, 0x11
        /*0b4e*/ 	.short	(.L_492 - .L_491)
	.align		4
.L_491:
        /*0b50*/ 	.word	index@(_ZN10layer_norm13ln_fwd_kernelINS_13Kernel_traitsIf13__nv_bfloat16S2_S2_fjLj256ELj1ELj4ELj1ELj16ENS_18Kernel_traits_baseILj256EfS2_S2_S2_fjLj128EEEEELb0ELb1ELb1ELb1EEEvNS_9FwdParamsE)
        /*0b54*/ 	.word	0x00000000


	//----- nvinfo : EIATTR_REGCOUNT
	.align		4
.L_492:
        /*0b58*/ 	.byte	0x04, 0x2f
        /*0b5a*/ 	.short	(.L_494 - .L_493)
	.align		4
.L_493:
        /*0b5c*/ 	.word	index@(_ZN10layer_norm13ln_fwd_kernelINS_13Kernel_traitsIf13__nv_bfloat16S2_S2_fjLj256ELj1ELj4ELj1ELj16ENS_18Kernel_traits_baseILj256EfS2_S2_S2_fjLj128EEEEELb0ELb1ELb1ELb0EEEvNS_9FwdParamsE)
        /*0b60*/ 	.word	0x00000038


	//----- nvinfo : EIATTR_FRAME_SIZE
	.align		4
.L_494:
        /*0b64*/ 	.byte	0x04, 0x11
        /*0b66*/ 	.short	(.L_496 - .L_495)
	.align		4
.L_495:
        /*0b68*/ 	.word	index@(_ZN10layer_norm13ln_fwd_kernelINS_13Kernel_traitsIf13__nv_bfloat16S2_S2_fjLj256ELj1ELj4ELj1ELj16ENS_18Kernel_traits_baseILj256EfS2_S2_S2_fjLj128EEEEELb0ELb1ELb1ELb0EEEvNS_9FwdParamsE)
        /*0b6c*/ 	.word	0x00000000


	//----- nvinfo : EIATTR_REGCOUNT
	.align		4
.L_496:
        /*0b70*/ 	.byte	0x04, 0x2f
        /*0b72*/ 	.short	(.L_498 - .L_497)
	.align		4
.L_497:
        /*0b74*/ 	.word	index@(_ZN10layer_norm13ln_fwd_kernelINS_13Kernel_traitsIf13__nv_bfloat16S2_S2_fjLj256ELj1ELj4ELj1ELj16ENS_18Kernel_traits_baseILj256EfS2_S2_S2_fjLj128EEEEELb0ELb1ELb0ELb1EEEvNS_9FwdParamsE)
        /*0b78*/ 	.word	0x00000038


	//----- nvinfo : EIATTR_FRAME_SIZE
	.align		4
.L_498:
        /*0b7c*/ 	.byte	0x04, 0x11
        /*0b7e*/ 	.short	(.L_500 - .L_499)
	.align		4
.L_499:
        /*0b80*/ 	.word	index@(_ZN10layer_norm13ln_fwd_kernelINS_13Kernel_traitsIf13__nv_bfloat16S2_S2_fjLj256ELj1ELj4ELj1ELj16ENS_18Kernel_traits_baseILj256EfS2_S2_S2_fjLj128EEEEELb0ELb1ELb0ELb1EEEvNS_9FwdParamsE)
        /*0b84*/ 	.word	0x00000000


	//----- nvinfo : EIATTR_REGCOUNT
	.align		4
.L_500:
        /*0b88*/ 	.byte	0x04, 0x2f
        /*0b8a*/ 	.short	(.L_502 - .L_501)
	.align		4
.L_501:
        /*0b8c*/ 	.word	index@(_ZN10layer_norm13ln_fwd_kernelINS_13Kernel_traitsIf13__nv_bfloat16S2_S2_fjLj256ELj1ELj4ELj1ELj16ENS_18Kernel_traits_baseILj256EfS2_S2_S2_fjLj128EEEEELb0ELb1ELb0ELb0EEEvNS_9FwdParamsE)
        /*0b90*/ 	.word	0x00000037


	//----- nvinfo : EIATTR_FRAME_SIZE
	.align		4
.L_502:
        /*0b94*/ 	.byte	0x04, 0x11
        /*0b96*/ 	.short	(.L_504 - .L_503)
	.align		4
.L_503:
        /*0b98*/ 	.word	index@(_ZN10layer_norm13ln_fwd_kernelINS_13Kernel_traitsIf13__nv_bfloat16S2_S2_fjLj256ELj1ELj4ELj1ELj16ENS_18Kernel_traits_baseILj256EfS2_S2_S2_fjLj128EEEEELb0ELb1ELb0ELb0EEEvNS_9FwdParamsE)
        /*0b9c*/ 	.word	0x00000000


	//----- nvinfo : EIATTR_REGCOUNT
	.align		4
.L_504:
        /*0ba0*/ 	.byte	0x04, 0x2f
        /*0ba2*/ 	.short	(.L_506 - .L_505)
	.align		4
.L_505:
        /*0ba4*/ 	.word	index@(_ZN10layer_norm13ln_fwd_kernelINS_13Kernel_traitsIf13__nv_bfloat16S2_S2_fjLj256ELj1ELj4ELj1ELj16ENS_18Kernel_traits_baseILj256EfS2_S2_S2_fjLj128EEEEELb0ELb0ELb1ELb1EEEvNS_9FwdParamsE)
        /*0ba8*/ 	.word	0x00000030


	//----- nvinfo : EIATTR_FRAME_SIZE
	.align		4
.L_506:
        /*0bac*/ 	.byte	0x04, 0x11
        /*0bae*/ 	.short	(.L_508 - .L_507)
	.align		4
.L_507:
        /*0bb0*/ 	.word	index@(_ZN10layer_norm13ln_fwd_kernelINS_13Kernel_traitsIf13__nv_bfloat16S2_S2_fjLj256ELj1ELj4ELj1ELj16ENS_18Kernel_traits_baseILj256EfS2_S2_S2_fjLj128EEEEELb0ELb0ELb1ELb1EEEvNS_9FwdParamsE)
        /*0bb4*/ 	.word	0x00000000


	//----- nvinfo : EIATTR_REGCOUNT
	.align		4
.L_508:
        /*0bb8*/ 	.byte	0x04, 0x2f
        /*0bba*/ 	.short	(.L_510 - .L_509)
	.align		4
.L_509:
        /*0bbc*/ 	.word	index@(_ZN10layer_norm13ln_fwd_kernelINS_13Kernel_traitsIf13__nv_bfloat16S2_S2_fjLj256ELj1ELj4ELj1ELj16ENS_18Kernel_traits_baseILj256EfS2_S2_S2_fjLj128EEEEELb0ELb0ELb1ELb0EEEvNS_9FwdParamsE)
        /*0bc0*/ 	.word	0x00000030


	//----- nvinfo : EIATTR_FRAME_SIZE
	.align		4
.L_510:
        /*0bc4*/ 	.byte	0x04, 0x11
        /*0bc6*/ 	.short	(.L_512 - .L_511)
	.align		4
.L_511:
        /*0bc8*/ 	.word	index@(_ZN10layer_norm13ln_fwd_kernelINS_13Kernel_traitsIf13__nv_bfloat16S2_S2_fjLj256ELj1ELj4ELj1ELj16ENS_18Kernel_traits_baseILj256EfS2_S2_S2_fjLj128EEEEELb0ELb0ELb1ELb0EEEvNS_9FwdParamsE)
        /*0bcc*/ 	.word	0x00000000


	//----- nvinfo : EIATTR_REGCOUNT
	.align		4
.L_512:
        /*0bd0*/ 	.byte	0x04, 0x2f
        /*0bd2*/ 	.short	(.L_514 - .L_513)
	.align		4
.L_513:
        /*0bd4*/ 	.word	index@(_ZN10layer_norm13ln_fwd_kernelINS_13Kernel_traitsIf13__nv_bfloat16S2_S2_fjLj256ELj1ELj4ELj1ELj16ENS_18Kernel_traits_baseILj256EfS2_S2_S2_fjLj128EEEEELb0ELb0ELb0ELb1EEEvNS_9FwdParamsE)
        /*0bd8*/ 	.word	0x00000030


	//----- nvinfo : EIATTR_FRAME_SIZE
	.align		4
.L_514:
        /*0bdc*/ 	.byte	0x04, 0x11
        /*0bde*/ 	.short	(.L_516 - .L_515)
	.align		4
.L_515:
        /*0be0*/ 	.word	index@(_ZN10layer_norm13ln_fwd_kernelINS_13Kernel_traitsIf13__nv_bfloat16S2_S2_fjLj256ELj1ELj4ELj1ELj16ENS_18Kernel_traits_baseILj256EfS2_S2_S2_fjLj128EEEEELb0ELb0ELb0ELb1EEEvNS_9FwdParamsE)
        /*0be4*/ 	.word	0x00000000


	//----- nvinfo : EIATTR_REGCOUNT
	.align		4
.L_516:
        /*0be8*/ 	.byte	0x04, 0x2f
        /*0bea*/ 	.short	(.L_518 - .L_517)
	.align		4
.L_517:
        /*0bec*/ 	.word	index@(_ZN10layer_norm13ln_fwd_kernelINS_13Kernel_traitsIf13__nv_bfloat16S2_S2_fjLj256ELj1ELj4ELj1ELj16ENS_18Kernel_traits_baseILj256EfS2_S2_S2_fjLj128EEEEELb0ELb0ELb0ELb0EEEvNS_9FwdParamsE)
        /*0bf0*/ 	.word	0x00000030


	//----- nvinfo : EIATTR_FRAME_SIZE
	.align		4
.L_518:
        /*0bf4*/ 	.byte	0x04, 0x11
        /*0bf6*/ 	.short	(.L_520 - .L_519)
	.align		4
.L_519:
        /*0bf8*/ 	.word	index@(_ZN10layer_norm13ln_fwd_kernelINS_13Kernel_traitsIf13__nv_bfloat16S2_S2_fjLj256ELj1ELj4ELj1ELj16ENS_18Kernel_traits_baseILj256EfS2_S2_S2_fjLj128EEEEELb0ELb0ELb0ELb0EEEvNS_9FwdParamsE)
        /*0bfc*/ 	.word	0x00000000


	//----- nvinfo : EIATTR_REGCOUNT
	.align		4
.L_520:
        /*0c00*/ 	.byte	0x04, 0x2f
        /*0c02*/ 	.short	(.L_522 - .L_521)
	.align		4
.L_521:
        /*0c04*/ 	.word	index@(_ZN10layer_norm13ln_fwd_kernelINS_13Kernel_traitsI6__halfS2_S2_S2_fjLj256ELj1ELj4ELj1ELj16ENS_18Kernel_traits_baseILj256ES2_S2_S2_S2_fjLj128EEEEELb1ELb1ELb1ELb1EEEvNS_9FwdParamsE)
        /*0c08*/ 	.word	0x00000046


	//----- nvinfo : EIATTR_FRAME_SIZE
	.align		4
.L_522:
        /*0c0c*/ 	.byte	0x04, 0x11
        /*0c0e*/ 	.short	(.L_524 - .L_523)
	.align		4
.L_523:
        /*0c10*/ 	.word	index@(_ZN10layer_norm13ln_fwd_kernelINS_13Kernel_traitsI6__halfS2_S2_S2_fjLj256ELj1ELj4ELj1ELj16ENS_18Kernel_traits_baseILj256ES2_S2_S2_S2_fjLj128EEEEELb1ELb1ELb1ELb1EEEvNS_9FwdParamsE)
        /*0c14*/ 	.word	0x00000000


	//----- nvinfo : EIATTR_REGCOUNT
	.align		4
.L_524:
        /*0c18*/ 	.byte	0x04, 0x2f
        /*0c1a*/ 	.short	(.L_526 - .L_525)
	.align		4
.L_525:
        /*0c1c*/ 	.word	index@(_ZN10layer_norm13ln_fwd_kernelINS_13Kernel_traitsI6__halfS2_S2_S2_fjLj256ELj1ELj4ELj1ELj16ENS_18Kernel_traits_baseILj256ES2_S2_S2_S2_fjLj128EEEEELb1ELb1ELb1ELb0EEEvNS_9FwdParamsE)
        /*0c20*/ 	.word	0x00000048


	//----- nvinfo : EIATTR_FRAME_SIZE
	.align		4
.L_526:
        /*0c24*/ 	.byte	0x04, 0x11
        /*0c26*/ 	.short	(.L_528 - .L_527)
	.align		4
.L_527:
        /*0c28*/ 	.word	index@(_ZN10layer_norm13ln_fwd_kernelINS_13Kernel_traitsI6__halfS2_S2_S2_fjLj256ELj1ELj4ELj1ELj16ENS_18Kernel_traits_baseILj256ES2_S2_S2_S2_fjLj128EEEEELb1ELb1ELb1ELb0EEEvNS_9FwdParamsE)
        /*0c2c*/ 	.word	0x00000008


	//----- nvinfo : EIATTR_REGCOUNT
	.align		4
.L_528:
        /*0c30*/ 	.byte	0x04, 0x2f
        /*0c32*/ 	.short	(.L_530 - .L_529)
	.align		4
.L_529:
        /*0c34*/ 	.word	index@(_ZN10layer_norm13ln_fwd_kernelINS_13Kernel_traitsI6__halfS2_S2_S2_fjLj256ELj1ELj4ELj1ELj16ENS_18Kernel_traits_baseILj256ES2_S2_S2_S2_fjLj128EEEEELb1ELb1ELb0ELb1EEEvNS_9FwdParamsE)
        /*0c38*/ 	.word	0x00000040


	//----- nvinfo : EIATTR_FRAME_SIZE
	.align		4
.L_530:
        /*0c3c*/ 	.byte	0x04, 0x11
        /*0c3e*/ 	.short	(.L_532 - .L_531)
	.align		4
.L_531:
        /*0c40*/ 	.word	index@(_ZN10layer_norm13ln_fwd_kernelINS_13Kernel_traitsI6__halfS2_S2_S2_fjLj256ELj1ELj4ELj1ELj16ENS_18Kernel_traits_baseILj256ES2_S2_S2_S2_fjLj128EEEEELb1ELb1ELb0ELb1EEEvNS_9FwdParamsE)
        /*0c44*/ 	.word	0x00000000


	//----- nvinfo : EIATTR_REGCOUNT
	.align		4
.L_532:
        /*0c48*/ 	.byte	0x04, 0x2f
        /*0c4a*/ 	.short	(.L_534 - .L_533)
	.align		4
.L_533:
        /*0c4c*/ 	.word	index@(_ZN10layer_norm13ln_fwd_kernelINS_13Kernel_traitsI6__halfS2_S2_S2_fjLj256ELj1ELj4ELj1ELj16ENS_18Kernel_traits_baseILj256ES2_S2_S2_S2_fjLj128EEEEELb1ELb1ELb0ELb0EEEvNS_9FwdParamsE)
        /*0c50*/ 	.word	0x0000003f


	//----- nvinfo : EIATTR_FRAME_SIZE
	.align		4
.L_534:
        /*0c54*/ 	.byte	0x04, 0x11
        /*0c56*/ 	.short	(.L_536 - .L_535)
	.align		4
.L_535:
        /*0c58*/ 	.word	index@(_ZN10layer_norm13ln_fwd_kernelINS_13Kernel_traitsI6__halfS2_S2_S2_fjLj256ELj1ELj4ELj1ELj16ENS_18Kernel_traits_baseILj256ES2_S2_S2_S2_fjLj128EEEEELb1ELb1ELb0ELb0EEEvNS_9FwdParamsE)
        /*0c5c*/ 	.word	0x00000000


	//----- nvinfo : EIATTR_REGCOUNT
	.align		4
.L_536:
        /*0c60*/ 	.byte	0x04, 0x2f
        /*0c62*/ 	.short	(.L_538 - .L_537)
	.align		4
.L_537:
        /*0c64*/ 	.word	index@(_ZN10layer_norm13ln_fwd_kernelINS_13Kernel_traitsI6__halfS2_S2_S2_fjLj256ELj1ELj4ELj1ELj16ENS_18Kernel_traits_baseILj256ES2_S2_S2_S2_fjLj128EEEEELb1ELb0ELb1ELb1EEEvNS_9FwdParamsE)
        /*0c68*/ 	.word	0x00000040


	//----- nvinfo : EIATTR_FRAME_SIZE
	.align		4
.L_538:
        /*0c6c*/ 	.byte	0x04, 0x11
        /*0c6e*/ 	.short	(.L_540 - .L_539)
	.align		4
.L_539:
        /*0c70*/ 	.word	index@(_ZN10layer_norm13ln_fwd_kernelINS_13Kernel_traitsI6__halfS2_S2_S2_fjLj256ELj1ELj4ELj1ELj16ENS_18Kernel_traits_baseILj256ES2_S2_S2_S2_fjLj128EEEEELb1ELb0ELb1ELb1EEEvNS_9FwdParamsE)
        /*0c74*/ 	.word	0x00000000


	//----- nvinfo : EIATTR_REGCOUNT
	.align		4
.L_540:
        /*0c78*/ 	.byte	0x04, 0x2f
        /*0c7a*/ 	.short	(.L_542 - .L_541)
	.align		4
.L_541:
        /*0c7c*/ 	.word	index@(_ZN10layer_norm13ln_fwd_kernelINS_13Kernel_traitsI6__halfS2_S2_S2_fjLj256ELj1ELj4ELj1ELj16ENS_18Kernel_traits_baseILj256ES2_S2_S2_S2_fjLj128EEEEELb1ELb0ELb1ELb0EEEvNS_9FwdParamsE)
        /*0c80*/ 	.word	0x00000047


	//----- nvinfo : EIATTR_FRAME_SIZE
	.align		4
.L_542:
        /*0c84*/ 	.byte	0x04, 0x11
        /*0c86*/ 	.short	(.L_544 - .L_543)
	.align		4
.L_543:
        /*0c88*/ 	.word	index@(_ZN10layer_norm13ln_fwd_kernelINS_13Kernel_traitsI6__halfS2_S2_S2_fjLj256ELj1ELj4ELj1ELj16ENS_18Kernel_traits_baseILj256ES2_S2_S2_S2_fjLj128EEEEELb1ELb0ELb1ELb0EEEvNS_9FwdParamsE)
        /*0c8c*/ 	.word	0x00000000


	//----- nvinfo : EIATTR_REGCOUNT
	.align		4
.L_544:
        /*0c90*/ 	.byte	0x04, 0x2f
        /*0c92*/ 	.short	(.L_546 - .L_545)
	.align		4
.L_545:
        /*0c94*/ 	.word	index@(_ZN10layer_norm13ln_fwd_kernelINS_13Kernel_traitsI6__halfS2_S2_S2_fjLj256ELj1ELj4ELj1ELj16ENS_18Kernel_traits_baseILj256ES2_S2_S2_S2_fjLj128EEEEELb1ELb0ELb0ELb1EEEvNS_9FwdParamsE)
        /*0c98*/ 	.word	0x00000038


	//----- nvinfo : EIATTR_FRAME_SIZE
	.align		4
.L_546:
        /*0c9c*/ 	.byte	0x04, 0x11
        /*0c9e*/ 	.short	(.L_548 - .L_547)
	.align		4
.L_547:
        /*0ca0*/ 	.word	index@(_ZN10layer_norm13ln_fwd_kernelINS_13Kernel_traitsI6__halfS2_S2_S2_fjLj256ELj1ELj4ELj1ELj16ENS_18Kernel_traits_baseILj256ES2_S2_S2_S2_fjLj128EEEEELb1ELb0ELb0ELb1EEEvNS_9FwdParamsE)
        /*0ca4*/ 	.word	0x00000000


	//----- nvinfo : EIATTR_REGCOUNT
	.align		4
.L_548:
        /*0ca8*/ 	.byte	0x04, 0x2f
        /*0caa*/ 	.short	(.L_550 - .L_549)
	.align		4
.L_549:
        /*0cac*/ 	.word	index@(_ZN10layer_norm13ln_fwd_kernelINS_13Kernel_traitsI6__halfS2_S2_S2_fjLj256ELj1ELj4ELj1ELj16ENS_18Kernel_traits_baseILj256ES2_S2_S2_S2_fjLj128EEEEELb1ELb0ELb0ELb0EEEvNS_9FwdParamsE)
        /*0cb0*/ 	.word	0x0000003b


	//----- nvinfo : EIATTR_FRAME_SIZE
	.align		4
.L_550:
        /*0cb4*/ 	.byte	0x04, 0x11
        /*0cb6*/ 	.short	(.L_552 - .L_551)
	.align		4
.L_551:
        /*0cb8*/ 	.word	index@(_ZN10layer_norm13ln_fwd_kernelINS_13Kernel_traitsI6__halfS2_S2_S2_fjLj256ELj1ELj4ELj1ELj16ENS_18Kernel_traits_baseILj256ES2_S2_S2_S2_fjLj128EEEEELb1ELb0ELb0ELb0EEEvNS_9FwdParamsE)
        /*0cbc*/ 	.word	0x00000000


	//----- nvinfo : EIATTR_REGCOUNT
	.align		4
.L_552:
        /*0cc0*/ 	.byte	0x04, 0x2f
        /*0cc2*/ 	.short	(.L_554 - .L_553)
	.align		4
.L_553:
        /*0cc4*/ 	.word	index@(_ZN10layer_norm13ln_fwd_kernelINS_13Kernel_traitsI6__halfS2_S2_S2_fjLj256ELj1ELj4ELj1ELj16ENS_18Kernel_traits_baseILj256ES2_S2_S2_S2_fjLj128EEEEELb0ELb1ELb1ELb1EEEvNS_9FwdParamsE)
        /*0cc8*/ 	.word	0x00000038


	//----- nvinfo : EIATTR_FRAME_SIZE
	.align		4
.L_554:
        /*0ccc*/ 	.byte	0x04, 0x11
        /*0cce*/ 	.short	(.L_556 - .L_555)
	.align		4
.L_555:
        /*0cd0*/ 	.word	index@(_ZN10layer_norm13ln_fwd_kernelINS_13Kernel_traitsI6__halfS2_S2_S2_fjLj256ELj1ELj4ELj1ELj16ENS_18Kernel_traits_baseILj256ES2_S2_S2_S2_fjLj128EEEEELb0ELb1ELb1ELb1EEEvNS_9FwdParamsE)
        /*0cd4*/ 	.word	0x00000000


	//----- nvinfo : EIATTR_REGCOUNT
	.align		4
.L_556:
        /*0cd8*/ 	.byte	0x04, 0x2f
        /*0cda*/ 	.short	(.L_558 - .L_557)
	.align		4
.L_557:
        /*0cdc*/ 	.word	index@(_ZN10layer_norm13ln_fwd_kernelINS_13Kernel_traitsI6__halfS2_S2_S2_fjLj256ELj1ELj4ELj1ELj16ENS_18Kernel_traits_baseILj256ES2_S2_S2_S2_fjLj128EEEEELb0ELb1ELb1ELb0EEEvNS_9FwdParamsE)
        /*0ce0*/ 	.word	0x00000038


	//----- nvinfo : EIATTR_FRAME_SIZE
	.align		4
.L_558:
        /*0ce4*/ 	.byte	0x04, 0x11
        /*0ce6*/ 	.short	(.L_560 - .L_559)
	.align		4
.L_559:
        /*0ce8*/ 	.word	index@(_ZN10layer_norm13ln_fwd_kernelINS_13Kernel_traitsI6__halfS2_S2_S2_fjLj256ELj1ELj4ELj1ELj16ENS_18Kernel_traits_baseILj256ES2_S2_S2_S2_fjLj128EEEEELb0ELb1ELb1ELb0EEEvNS_9FwdParamsE)
        /*0cec*/ 	.word	0x00000000


	//----- nvinfo : EIATTR_REGCOUNT
	.align		4
.L_560:
        /*0cf0*/ 	.byte	0x04, 0x2f
        /*0cf2*/ 	.short	(.L_562 - .L_561)
	.align		4
.L_561:
        /*0cf4*/ 	.word	index@(_ZN10layer_norm13ln_fwd_kernelINS_13Kernel_traitsI6__halfS2_S2_S2_fjLj256ELj1ELj4ELj1ELj16ENS_18Kernel_traits_baseILj256ES2_S2_S2_S2_fjLj128EEEEELb0ELb1ELb0ELb1EEEvNS_9FwdParamsE)
        /*0cf8*/ 	.word	0x00000038


	//----- nvinfo : EIATTR_FRAME_SIZE
	.align		4
.L_562:
        /*0cfc*/ 	.byte	0x04, 0x11
        /*0cfe*/ 	.short	(.L_564 - .L_563)
	.align		4
.L_563:
        /*0d00*/ 	.word	index@(_ZN10layer_norm13ln_fwd_kernelINS_13Kernel_traitsI6__halfS2_S2_S2_fjLj256ELj1ELj4ELj1ELj16ENS_18Kernel_traits_baseILj256ES2_S2_S2_S2_fjLj128EEEEELb0ELb1ELb0ELb1EEEvNS_9FwdParamsE)
        /*0d04*/ 	.word	0x00000000


	//----- nvinfo : EIATTR_REGCOUNT
	.align		4
.L_564:
        /*0d08*/ 	.byte	0x04, 0x2f
        /*0d0a*/ 	.short	(.L_566 - .L_565)
	.align		4
.L_565:
        /*0d0c*/ 	.word	index@(_ZN10layer_norm13ln_fwd_kernelINS_13Kernel_traitsI6__halfS2_S2_S2_fjLj256ELj1ELj4ELj1ELj16ENS_18Kernel_traits_baseILj256ES2_S2_S2_S2_fjLj128EEEEELb0ELb1ELb0ELb0EEEvNS_9FwdParamsE)
        /*0d10*/ 	.word	0x00000038


	//----- nvinfo : EIATTR_FRAME_SIZE
	.align		4
.L_566:
        /*0d14*/ 	.byte	0x04, 0x11
        /*0d16*/ 	.short	(.L_568 - .L_567)
	.align		4
.L_567:
        /*0d18*/ 	.word	index@(_ZN10layer_norm13ln_fwd_kernelINS_13Kernel_traitsI6__halfS2_S2_S2_fjLj256ELj1ELj4ELj1ELj16ENS_18Kernel_traits_baseILj256ES2_S2_S2_S2_fjLj128EEEEELb0ELb1ELb0ELb0EEEvNS_9FwdParamsE)
        /*0d1c*/ 	.word	0x00000000


	//----- nvinfo : EIATTR_REGCOUNT
	.align		4
.L_568:
        /*0d20*/ 	.byte	0x04, 0x2f
        /*0d22*/ 	.short	(.L_570 - .L_569)
	.align		4
.L_569:
        /*0d24*/ 	.word	index@(_ZN10layer_norm13ln_fwd_kernelINS_13Kernel_traitsI6__halfS2_S2_S2_fjLj256ELj1ELj4ELj1ELj16ENS_18Kernel_traits_baseILj256ES2_S2_S2_S2_fjLj128EEEEELb0ELb0ELb1ELb1EEEvNS_9FwdParamsE)
        /*0d28*/ 	.word	0x00000030


	//----- nvinfo : EIATTR_FRAME_SIZE
	.align		4
.L_570:
        /*0d2c*/ 	.byte	0x04, 0x11
        /*0d2e*/ 	.short	(.L_572 - .L_571)
	.align		4
.L_571:
        /*0d30*/ 	.word	index@(_ZN10layer_norm13ln_fwd_kernelINS_13Kernel_traitsI6__halfS2_S2_S2_fjLj256ELj1ELj4ELj1ELj16ENS_18Kernel_traits_baseILj256ES2_S2_S2_S2_fjLj128EEEEELb0ELb0ELb1ELb1EEEvNS_9FwdParamsE)
        /*0d34*/ 	.word	0x00000000


	//----- nvinfo : EIATTR_REGCOUNT
	.align		4
.L_572:
        /*0d38*/ 	.byte	0x04, 0x2f
        /*0d3a*/ 	.short	(.L_574 - .L_573)
	.align		4
.L_573:
        /*0d3c*/ 	.word	index@(_ZN10layer_norm13ln_fwd_kernelINS_13Kernel_traitsI6__halfS2_S2_S2_fjLj256ELj1ELj4ELj1ELj16ENS_18Kernel_traits_baseILj256ES2_S2_S2_S2_fjLj128EEEEELb0ELb0ELb1ELb0EEEvNS_9FwdParamsE)
        /*0d40*/ 	.word	0x00000030


	//----- nvinfo : EIATTR_FRAME_SIZE
	.align		4
.L_574:
        /*0d44*/ 	.byte	0x04, 0x11
        /*0d46*/ 	.short	(.L_576 - .L_575)
	.align		4
.L_575:
        /*0d48*/ 	.word	index@(_ZN10layer_norm13ln_fwd_kernelINS_13Kernel_traitsI6__halfS2_S2_S2_fjLj256ELj1ELj4ELj1ELj16ENS_18Kernel_traits_baseILj256ES2_S2_S2_S2_fjLj128EEEEELb0ELb0ELb1ELb0EEEvNS_9FwdParamsE)
        /*0d4c*/ 	.word	0x00000000


	//----- nvinfo : EIATTR_REGCOUNT
	.align		4
.L_576:
        /*0d50*/ 	.byte	0x04, 0x2f
        /*0d52*/ 	.short	(.L_578 - .L_577)
	.align		4
.L_577:
        /*0d54*/ 	.word	index@(_ZN10layer_norm13ln_fwd_kernelINS_13Kernel_traitsI6__halfS2_S2_S2_fjLj256ELj1ELj4ELj1ELj16ENS_18Kernel_traits_baseILj256ES2_S2_S2_S2_fjLj128EEEEELb0ELb0ELb0ELb1EEEvNS_9FwdParamsE)
        /*0d58*/ 	.word	0x00000030


	//----- nvinfo : EIATTR_FRAME_SIZE
	.align		4
.L_578:
        /*0d5c*/ 	.byte	0x04, 0x11
        /*0d5e*/ 	.short	(.L_580 - .L_579)
	.align		4
.L_579:
        /*0d60*/ 	.word	index@(_ZN10layer_norm13ln_fwd_kernelINS_13Kernel_traitsI6__halfS2_S2_S2_fjLj256ELj1ELj4ELj1ELj16ENS_18Kernel_traits_baseILj256ES2_S2_S2_S2_fjLj128EEEEELb0ELb0ELb0ELb1EEEvNS_9FwdParamsE)
        /*0d64*/ 	.word	0x00000000


	//----- nvinfo : EIATTR_REGCOUNT
	.align		4
.L_580:
        /*0d68*/ 	.byte	0x04, 0x2f
        /*0d6a*/ 	.short	(.L_582 - .L_581)
	.align		4
.L_581:
        /*0d6c*/ 	.word	index@(_ZN10layer_norm13ln_fwd_kernelINS_13Kernel_traitsI6__halfS2_S2_S2_fjLj256ELj1ELj4ELj1ELj16ENS_18Kernel_traits_baseILj256ES2_S2_S2_S2_fjLj128EEEEELb0ELb0ELb0ELb0EEEvNS_9FwdParamsE)
        /*0d70*/ 	.word	0x00000030


	//----- nvinfo : EIATTR_FRAME_SIZE
	.align		4
.L_582:
        /*0d74*/ 	.byte	0x04, 0x11
        /*0d76*/ 	.short	(.L_584 - .L_583)
	.align		4
.L_583:
        /*0d78*/ 	.word	index@(_ZN10layer_norm13ln_fwd_kernelINS_13Kernel_traitsI6__halfS2_S2_S2_fjLj256ELj1ELj4ELj1ELj16ENS_18Kernel_traits_baseILj256ES2_S2_S2_S2_fjLj128EEEEELb0ELb0ELb0ELb0EEEvNS_9FwdParamsE)
        /*0d7c*/ 	.word	0x00000000


	//----- nvinfo : EIATTR_REGCOUNT
	.align		4
.L_584:
        /*0d80*/ 	.byte	0x04, 0x2f
        /*0d82*/ 	.short	(.L_586 - .L_585)
	.align		4
.L_585:
        /*0d84*/ 	.word	index@(_ZN10layer_norm13ln_fwd_kernelINS_13Kernel_traitsI13__nv_bfloat16S2_S2_S2_fjLj256ELj1ELj4ELj1ELj16ENS_18Kernel_traits_baseILj256ES2_S2_S2_S2_fjLj128EEEEELb1ELb1ELb1ELb1EEEvNS_9FwdParamsE)
        /*0d88*/ 	.word	0x00000046


	//----- nvinfo : EIATTR_FRAME_SIZE
	.align		4
.L_586:
        /*0d8c*/ 	.byte	0x04, 0x11
        /*0d8e*/ 	.short	(.L_588 - .L_587)
	.align		4
.L_587:
        /*0d90*/ 	.word	index@(_ZN10layer_norm13ln_fwd_kernelINS_13Kernel_traitsI13__nv_bfloat16S2_S2_S2_fjLj256ELj1ELj4ELj1ELj16ENS_18Kernel_traits_baseILj256ES2_S2_S2_S2_fjLj128EEEEELb1ELb1ELb1ELb1EEEvNS_9FwdParamsE)
        /*0d94*/ 	.word	0x00000000


	//----- nvinfo : EIATTR_REGCOUNT
	.align		4
.L_588:
        /*0d98*/ 	.byte	0x04, 0x2f
        /*0d9a*/ 	.short	(.L_590 - .L_589)
	.align		4
.L_589:
        /*0d9c*/ 	.word	index@(_ZN10layer_norm13ln_fwd_kernelINS_13Kernel_traitsI13__nv_bfloat16S2_S2_S2_fjLj256ELj1ELj4ELj1ELj16ENS_18Kernel_traits_baseILj256ES2_S2_S2_S2_fjLj128EEEEELb1ELb1ELb1ELb0EEEvNS_9FwdParamsE)
        /*0da0*/ 	.word	0x00000048


	//----- nvinfo : EIATTR_FRAME_SIZE
	.align		4
.L_590:
        /*0da4*/ 	.byte	0x04, 0x11
        /*0da6*/ 	.short	(.L_592 - .L_591)
	.align		4
.L_591:
        /*0da8*/ 	.word	index@(_ZN10layer_norm13ln_fwd_kernelINS_13Kernel_traitsI13__nv_bfloat16S2_S2_S2_fjLj256ELj1ELj4ELj1ELj16ENS_18Kernel_traits_baseILj256ES2_S2_S2_S2_fjLj128EEEEELb1ELb1ELb1ELb0EEEvNS_9FwdParamsE)
        /*0dac*/ 	.word	0x00000000


	//----- nvinfo : EIATTR_REGCOUNT
	.align		4
.L_592:
        /*0db0*/ 	.byte	0x04, 0x2f
        /*0db2*/ 	.short	(.L_594 - .L_593)
	.align		4
.L_593:
        /*0db4*/ 	.word	index@(_ZN10layer_norm13ln_fwd_kernelINS_13Kernel_traitsI13__nv_bfloat16S2_S2_S2_fjLj256ELj1ELj4ELj1ELj16ENS_18Kernel_traits_baseILj256ES2_S2_S2_S2_fjLj128EEEEELb1ELb1ELb0ELb1EEEvNS_9FwdParamsE)
        /*0db8*/ 	.word	0x00000040


	//----- nvinfo : EIATTR_FRAME_SIZE
	.align		4
.L_594:
        /*0dbc*/ 	.byte	0x04, 0x11
        /*0dbe*/ 	.short	(.L_596 - .L_595)
	.align		4
.L_595:
        /*0dc0*/ 	.word	index@(_ZN10layer_norm13ln_fwd_kernelINS_13Kernel_traitsI13__nv_bfloat16S2_S2_S2_fjLj256ELj1ELj4ELj1ELj16ENS_18Kernel_traits_baseILj256ES2_S2_S2_S2_fjLj128EEEEELb1ELb1ELb0ELb1EEEvNS_9FwdParamsE)
        /*0dc4*/ 	.word	0x00000000


	//----- nvinfo : EIATTR_REGCOUNT
	.align		4
.L_596:
        /*0dc8*/ 	.byte	0x04, 0x2f
        /*0dca*/ 	.short	(.L_598 - .L_597)
	.align		4
.L_597:
        /*0dcc*/ 	.word	index@(_ZN10layer_norm13ln_fwd_kernelINS_13Kernel_traitsI13__nv_bfloat16S2_S2_S2_fjLj256ELj1ELj4ELj1ELj16ENS_18Kernel_traits_baseILj256ES2_S2_S2_S2_fjLj128EEEEELb1ELb1ELb0ELb0EEEvNS_9FwdParamsE)
        /*0dd0*/ 	.word	0x00000040


	//----- nvinfo : EIATTR_FRAME_SIZE
	.align		4
.L_598:
        /*0dd4*/ 	.byte	0x04, 0x11
        /*0dd6*/ 	.short	(.L_600 - .L_599)
	.align		4
.L_599:
        /*0dd8*/ 	.word	index@(_ZN10layer_norm13ln_fwd_kernelINS_13Kernel_traitsI13__nv_bfloat16S2_S2_S2_fjLj256ELj1ELj4ELj1ELj16ENS_18Kernel_traits_baseILj256ES2_S2_S2_S2_fjLj128EEEEELb1ELb1ELb0ELb0EEEvNS_9FwdParamsE)
        /*0ddc*/ 	.word	0x00000000


	//----- nvinfo : EIATTR_REGCOUNT
	.align		4
.L_600:
        /*0de0*/ 	.byte	0x04, 0x2f
        /*0de2*/ 	.short	(.L_602 - .L_601)
	.align		4
.L_601:
        /*0de4*/ 	.word	index@(_ZN10layer_norm13ln_fwd_kernelINS_13Kernel_traitsI13__nv_bfloat16S2_S2_S2_fjLj256ELj1ELj4ELj1ELj16ENS_18Kernel_traits_baseILj256ES2_S2_S2_S2_fjLj128EEEEELb1ELb0ELb1ELb1EEEvNS_9FwdParamsE)
        /*0de8*/ 	.word	0x00000040


	//----- nvinfo : EIATTR_FRAME_SIZE
	.align		4
.L_602:
        /*0dec*/ 	.byte	0x04, 0x11
        /*0dee*/ 	.short	(.L_604 - .L_603)
	.align		4
.L_603:
        /*0df0*/ 	.word	index@(_ZN10layer_norm13ln_fwd_kernelINS_13Kernel_traitsI13__nv_bfloat16S2_S2_S2_fjLj256ELj1ELj4ELj1ELj16ENS_18Kernel_traits_baseILj256ES2_S2_S2_S2_fjLj128EEEEELb1ELb0ELb1ELb1EEEvNS_9FwdParamsE)
        /*0df4*/ 	.word	0x00000000


	//----- nvinfo : EIATTR_REGCOUNT
	.align		4
.L_604:
        /*0df8*/ 	.byte	0x04, 0x2f
        /*0dfa*/ 	.short	(.L_606 - .L_605)
	.align		4
.L_605:
        /*0dfc*/ 	.word	index@(_ZN10layer_norm13ln_fwd_kernelINS_13Kernel_traitsI13__nv_bfloat16S2_S2_S2_fjLj256ELj1ELj4ELj1ELj16ENS_18Kernel_traits_baseILj256ES2_S2_S2_S2_fjLj128EEEEELb1ELb0ELb1ELb0EEEvNS_9FwdParamsE)
        /*0e00*/ 	.word	0x00000047


	//----- nvinfo : EIATTR_FRAME_SIZE
	.align		4
.L_606:
        /*0e04*/ 	.byte	0x04, 0x11
        /*0e06*/ 	.short	(.L_608 - .L_607)
	.align		4
.L_607:
        /*0e08*/ 	.word	index@(_ZN10layer_norm13ln_fwd_kernelINS_13Kernel_traitsI13__nv_bfloat16S2_S2_S2_fjLj256ELj1ELj4ELj1ELj16ENS_18Kernel_traits_baseILj256ES2_S2_S2_S2_fjLj128EEEEELb1ELb0ELb1ELb0EEEvNS_9FwdParamsE)
        /*0e0c*/ 	.word	0x00000000


	//----- nvinfo : EIATTR_REGCOUNT
	.align		4
.L_608:
        /*0e10*/ 	.byte	0x04, 0x2f
        /*0e12*/ 	.short	(.L_610 - .L_609)
	.align		4
.L_609:
        /*0e14*/ 	.word	index@(_ZN10layer_norm13ln_fwd_kernelINS_13Kernel_traitsI13__nv_bfloat16S2_S2_S2_fjLj256ELj1ELj4ELj1ELj16ENS_18Kernel_traits_baseILj256ES2_S2_S2_S2_fjLj128EEEEELb1ELb0ELb0ELb1EEEvNS_9FwdParamsE)
        /*0e18*/ 	.word	0x0000003c


	//----- nvinfo : EIATTR_FRAME_SIZE
	.align		4
.L_610:
        /*0e1c*/ 	.byte	0x04, 0x11
        /*0e1e*/ 	.short	(.L_612 - .L_611)
	.align		4
.L_611:
        /*0e20*/ 	.word	index@(_ZN10layer_norm13ln_fwd_kernelINS_13Kernel_traitsI13__nv_bfloat16S2_S2_S2_fjLj256ELj1ELj4ELj1ELj16ENS_18Kernel_traits_baseILj256ES2_S2_S2_S2_fjLj128EEEEELb1ELb0ELb0ELb1EEEvNS_9FwdParamsE)
        /*0e24*/ 	.word	0x00000000


	//----- nvinfo : EIATTR_REGCOUNT
	.align		4
.L_612:
        /*0e28*/ 	.byte	0x04, 0x2f
        /*0e2a*/ 	.short	(.L_614 - .L_613)
	.align		4
.L_613:
        /*0e2c*/ 	.word	index@(_ZN10layer_norm13ln_fwd_kernelINS_13Kernel_traitsI13__nv_bfloat16S2_S2_S2_fjLj256ELj1ELj4ELj1ELj16ENS_18Kernel_traits_baseILj256ES2_S2_S2_S2_fjLj128EEEEELb1ELb0ELb0ELb0EEEvNS_9FwdParamsE)
        /*0e30*/ 	.word	0x0000003c


	//----- nvinfo : EIATTR_FRAME_SIZE
	.align		4
.L_614:
        /*0e34*/ 	.byte	0x04, 0x11
        /*0e36*/ 	.short	(.L_616 - .L_615)
	.align		4
.L_615:
        /*0e38*/ 	.word	index@(_ZN10layer_norm13ln_fwd_kernelINS_13Kernel_traitsI13__nv_bfloat16S2_S2_S2_fjLj256ELj1ELj4ELj1ELj16ENS_18Kernel_traits_baseILj256ES2_S2_S2_S2_fjLj128EEEEELb1ELb0ELb0ELb0EEEvNS_9FwdParamsE)
        /*0e3c*/ 	.word	0x00000000


	//----- nvinfo : EIATTR_REGCOUNT
	.align		4
.L_616:
        /*0e40*/ 	.byte	0x04, 0x2f
        /*0e42*/ 	.short	(.L_618 - .L_617)
	.align		4
.L_617:
        /*0e44*/ 	.word	index@(_ZN10layer_norm13ln_fwd_kernelINS_13Kernel_traitsI13__nv_bfloat16S2_S2_S2_fjLj256ELj1ELj4ELj1ELj16ENS_18Kernel_traits_baseILj256ES2_S2_S2_S2_fjLj128EEEEELb0ELb1ELb1ELb1EEEvNS_9FwdParamsE)
        /*0e48*/ 	.word	0x00000038


	//----- nvinfo : EIATTR_FRAME_SIZE
	.align		4
.L_618:
        /*0e4c*/ 	.byte	0x04, 0x11
        /*0e4e*/ 	.short	(.L_620 - .L_619)
	.align		4
.L_619:
        /*0e50*/ 	.word	index@(_ZN10layer_norm13ln_fwd_kernelINS_13Kernel_traitsI13__nv_bfloat16S2_S2_S2_fjLj256ELj1ELj4ELj1ELj16ENS_18Kernel_traits_baseILj256ES2_S2_S2_S2_fjLj128EEEEELb0ELb1ELb1ELb1EEEvNS_9FwdParamsE)
        /*0e54*/ 	.word	0x00000000


	//----- nvinfo : EIATTR_REGCOUNT
	.align		4
.L_620:
        /*0e58*/ 	.byte	0x04, 0x2f
        /*0e5a*/ 	.short	(.L_622 - .L_621)
	.align		4
.L_621:
        /*0e5c*/ 	.word	index@(_ZN10layer_norm13ln_fwd_kernelINS_13Kernel_traitsI13__nv_bfloat16S2_S2_S2_fjLj256ELj1ELj4ELj1ELj16ENS_18Kernel_traits_baseILj256ES2_S2_S2_S2_fjLj128EEEEELb0ELb1ELb1ELb0EEEvNS_9FwdParamsE)
        /*0e60*/ 	.word	0x00000038


	//----- nvinfo : EIATTR_FRAME_SIZE
	.align		4
.L_622:
        /*0e64*/ 	.byte	0x04, 0x11
        /*0e66*/ 	.short	(.L_624 - .L_623)
	.align		4
.L_623:
        /*0e68*/ 	.word	index@(_ZN10layer_norm13ln_fwd_kernelINS_13Kernel_traitsI13__nv_bfloat16S2_S2_S2_fjLj256ELj1ELj4ELj1ELj16ENS_18Kernel_traits_baseILj256ES2_S2_S2_S2_fjLj128EEEEELb0ELb1ELb1ELb0EEEvNS_9FwdParamsE)
        /*0e6c*/ 	.word	0x00000000


	//----- nvinfo : EIATTR_REGCOUNT
	.align		4
.L_624:
        /*0e70*/ 	.byte	0x04, 0x2f
        /*0e72*/ 	.short	(.L_626 - .L_625)
	.align		4
.L_625:
        /*0e74*/ 	.word	index@(_ZN10layer_norm13ln_fwd_kernelINS_13Kernel_traitsI13__nv_bfloat16S2_S2_S2_fjLj256ELj1ELj4ELj1ELj16ENS_18Kernel_traits_baseILj256ES2_S2_S2_S2_fjLj128EEEEELb0ELb1ELb0ELb1EEEvNS_9FwdParamsE)
        /*0e78*/ 	.word	0x00000038


	//----- nvinfo : EIATTR_FRAME_SIZE
	.align		4
.L_626:
        /*0e7c*/ 	.byte	0x04, 0x11
        /*0e7e*/ 	.short	(.L_628 - .L_627)
	.align		4
.L_627:
        /*0e80*/ 	.word	index@(_ZN10layer_norm13ln_fwd_kernelINS_13Kernel_traitsI13__nv_bfloat16S2_S2_S2_fjLj256ELj1ELj4ELj1ELj16ENS_18Kernel_traits_baseILj256ES2_S2_S2_S2_fjLj128EEEEELb0ELb1ELb0ELb1EEEvNS_9FwdParamsE)
        /*0e84*/ 	.word	0x00000000


	//----- nvinfo : EIATTR_REGCOUNT
	.align		4
.L_628:
        /*0e88*/ 	.byte	0x04, 0x2f
        /*0e8a*/ 	.short	(.L_630 - .L_629)
	.align		4
.L_629:
        /*0e8c*/ 	.word	index@(_ZN10layer_norm13ln_fwd_kernelINS_13Kernel_traitsI13__nv_bfloat16S2_S2_S2_fjLj256ELj1ELj4ELj1ELj16ENS_18Kernel_traits_baseILj256ES2_S2_S2_S2_fjLj128EEEEELb0ELb1ELb0ELb0EEEvNS_9FwdParamsE)
        /*0e90*/ 	.word	0x00000038


	//----- nvinfo : EIATTR_FRAME_SIZE
	.align		4
.L_630:
        /*0e94*/ 	.byte	0x04, 0x11
        /*0e96*/ 	.short	(.L_632 - .L_631)
	.align		4
.L_631:
        /*0e98*/ 	.word	index@(_ZN10layer_norm13ln_fwd_kernelINS_13Kernel_traitsI13__nv_bfloat16S2_S2_S2_fjLj256ELj1ELj4ELj1ELj16ENS_18Kernel_traits_baseILj256ES2_S2_S2_S2_fjLj128EEEEELb0ELb1ELb0ELb0EEEvNS_9FwdParamsE)
        /*0e9c*/ 	.word	0x00000000


	//----- nvinfo : EIATTR_REGCOUNT
	.align		4
.L_632:
        /*0ea0*/ 	.byte	0x04, 0x2f
        /*0ea2*/ 	.short	(.L_634 - .L_633)
	.align		4
.L_633:
        /*0ea4*/ 	.word	index@(_ZN10layer_norm13ln_fwd_kernelINS_13Kernel_traitsI13__nv_bfloat16S2_S2_S2_fjLj256ELj1ELj4ELj1ELj16ENS_18Kernel_traits_baseILj256ES2_S2_S2_S2_fjLj128EEEEELb0ELb0ELb1ELb1EEEvNS_9FwdParamsE)
        /*0ea8*/ 	.word	0x00000030


	//----- nvinfo : EIATTR_FRAME_SIZE
	.align		4
.L_634:
        /*0eac*/ 	.byte	0x04, 0x11
        /*0eae*/ 	.short	(.L_636 - .L_635)
	.align		4
.L_635:
        /*0eb0*/ 	.word	index@(_ZN10layer_norm13ln_fwd_kernelINS_13Kernel_traitsI13__nv_bfloat16S2_S2_S2_fjLj256ELj1ELj4ELj1ELj16ENS_18Kernel_traits_baseILj256ES2_S2_S2_S2_fjLj128EEEEELb0ELb0ELb1ELb1EEEvNS_9FwdParamsE)
        /*0eb4*/ 	.word	0x00000000


	//----- nvinfo : EIATTR_REGCOUNT
	.align		4
.L_636:
        /*0eb8*/ 	.byte	0x04, 0x2f
        /*0eba*/ 	.short	(.L_638 - .L_637)
	.align		4
.L_637:
        /*0ebc*/ 	.word	index@(_ZN10layer_norm13ln_fwd_kernelINS_13Kernel_traitsI13__nv_bfloat16S2_S2_S2_fjLj256ELj1ELj4ELj1ELj16ENS_18Kernel_traits_baseILj256ES2_S2_S2_S2_fjLj128EEEEELb0ELb0ELb1ELb0EEEvNS_9FwdParamsE)
        /*0ec0*/ 	.word	0x00000030


	//----- nvinfo : EIATTR_FRAME_SIZE
	.align		4
.L_638:
        /*0ec4*/ 	.byte	0x04, 0x11
        /*0ec6*/ 	.short	(.L_640 - .L_639)
	.align		4
.L_639:
        /*0ec8*/ 	.word	index@(_ZN10layer_norm13ln_fwd_kernelINS_13Kernel_traitsI13__nv_bfloat16S2_S2_S2_fjLj256ELj1ELj4ELj1ELj16ENS_18Kernel_traits_baseILj256ES2_S2_S2_S2_fjLj128EEEEELb0ELb0ELb1ELb0EEEvNS_9FwdParamsE)
        /*0ecc*/ 	.word	0x00000000


	//----- nvinfo : EIATTR_REGCOUNT
	.align		4
.L_640:
        /*0ed0*/ 	.byte	0x04, 0x2f
        /*0ed2*/ 	.short	(.L_642 - .L_641)
	.align		4
.L_641:
        /*0ed4*/ 	.word	index@(_ZN10layer_norm13ln_fwd_kernelINS_13Kernel_traitsI13__nv_bfloat16S2_S2_S2_fjLj256ELj1ELj4ELj1ELj16ENS_18Kernel_traits_baseILj256ES2_S2_S2_S2_fjLj128EEEEELb0ELb0ELb0ELb1EEEvNS_9FwdParamsE)
        /*0ed8*/ 	.word	0x00000030


	//----- nvinfo : EIATTR_FRAME_SIZE
	.align		4
.L_642:
        /*0edc*/ 	.byte	0x04, 0x11
        /*0ede*/ 	.short	(.L_644 - .L_643)
	.align		4
.L_643:
        /*0ee0*/ 	.word	index@(_ZN10layer_norm13ln_fwd_kernelINS_13Kernel_traitsI13__nv_bfloat16S2_S2_S2_fjLj256ELj1ELj4ELj1ELj16ENS_18Kernel_traits_baseILj256ES2_S2_S2_S2_fjLj128EEEEELb0ELb0ELb0ELb1EEEvNS_9FwdParamsE)
        /*0ee4*/ 	.word	0x00000000


	//----- nvinfo : EIATTR_REGCOUNT
	.align		4
.L_644:
        /*0ee8*/ 	.byte	0x04, 0x2f
        /*0eea*/ 	.short	(.L_646 - .L_645)
	.align		4
.L_645:
        /*0eec*/ 	.word	index@(_ZN10layer_norm13ln_fwd_kernelINS_13Kernel_traitsI13__nv_bfloat16S2_S2_S2_fjLj256ELj1ELj4ELj1ELj16ENS_18Kernel_traits_baseILj256ES2_S2_S2_S2_fjLj128EEEEELb0ELb0ELb0ELb0EEEvNS_9FwdParamsE)
        /*0ef0*/ 	.word	0x00000030


	//----- nvinfo : EIATTR_FRAME_SIZE
	.align		4
.L_646:
        /*0ef4*/ 	.byte	0x04, 0x11
        /*0ef6*/ 	.short	(.L_648 - .L_647)
	.align		4
.L_647:
        /*0ef8*/ 	.word	index@(_ZN10layer_norm13ln_fwd_kernelINS_13Kernel_traitsI13__nv_bfloat16S2_S2_S2_fjLj256ELj1ELj4ELj1ELj16ENS_18Kernel_traits_baseILj256ES2_S2_S2_S2_fjLj128EEEEELb0ELb0ELb0ELb0EEEvNS_9FwdParamsE)
        /*0efc*/ 	.word	0x00000000


	//----- nvinfo : EIATTR_MIN_STACK_SIZE
	.align		4
.L_648:
        /*0f00*/ 	.byte	0x04, 0x12
        /*0f02*/ 	.short	(.L_650 - .L_649)
	.align		4
.L_649:
        /*0f04*/ 	.word	index@(_ZN10layer_norm13ln_fwd_kernelINS_13Kernel_traitsI13__nv_bfloat16S2_S2_S2_fjLj256ELj1ELj4ELj1ELj16ENS_18Kernel_traits_baseILj256ES2_S2_S2_S2_fjLj128EEEEELb0ELb0ELb0ELb0EEEvNS_9FwdParamsE)
        /*0f08*/ 	.word	0x00000000


	//----- nvinfo : EIATTR_MIN_STACK_SIZE
	.align		4
.L_650:
        /*0f0c*/ 	.byte	0x04, 0x12
        /*0f0e*/ 	.short	(.L_652 - .L_651)
	.align		4
.L_651:
        /*0f10*/ 	.word	index@(_ZN10layer_norm13ln_fwd_kernelINS_13Kernel_traitsI13__nv_bfloat16S2_S2_S2_fjLj256ELj1ELj4ELj1ELj16ENS_18Kernel_traits_baseILj256ES2_S2_S2_S2_fjLj128EEEEELb0ELb0ELb0ELb1EEEvNS_9FwdParamsE)
        /*0f14*/ 	.word	0x00000000


	//----- nvinfo : EIATTR_MIN_STACK_SIZE
	.align		4
.L_652:
        /*0f18*/ 	.byte	0x04, 0x12
        /*0f1a*/ 	.short	(.L_654 - .L_653)
	.align		4
.L_653:
        /*0f1c*/ 	.word	index@(_ZN10layer_norm13ln_fwd_kernelINS_13Kernel_traitsI13__nv_bfloat16S2_S2_S2_fjLj256ELj1ELj4ELj1ELj16ENS_18Kernel_traits_baseILj256ES2_S2_S2_S2_fjLj128EEEEELb0ELb0ELb1ELb0EEEvNS_9FwdParamsE)
        /*0f20*/ 	.word	0x00000000


	//----- nvinfo : EIATTR_MIN_STACK_SIZE
	.align		4
.L_654:
        /*0f24*/ 	.byte	0x04, 0x12
        /*0f26*/ 	.short	(.L_656 - .L_655)
	.align		4
.L_655:
        /*0f28*/ 	.word	index@(_ZN10layer_norm13ln_fwd_kernelINS_13Kernel_traitsI13__nv_bfloat16S2_S2_S2_fjLj256ELj1ELj4ELj1ELj16ENS_18Kernel_traits_baseILj256ES2_S2_S2_S2_fjLj128EEEEELb0ELb0ELb1ELb1EEEvNS_9FwdParamsE)
        /*0f2c*/ 	.word	0x00000000


	//----- nvinfo : EIATTR_MIN_STACK_SIZE
	.align		4
.L_656:
        /*0f30*/ 	.byte	0x04, 0x12
        /*0f32*/ 	.short	(.L_658 - .L_657)
	.align		4
.L_657:
        /*0f34*/ 	.word	index@(_ZN10layer_norm13ln_fwd_kernelINS_13Kernel_traitsI13__nv_bfloat16S2_S2_S2_fjLj256ELj1ELj4ELj1ELj16ENS_18Kernel_traits_baseILj256ES2_S2_S2_S2_fjLj128EEEEELb0ELb1ELb0ELb0EEEvNS_9FwdParamsE)
        /*0f38*/ 	.word	0x00000000


	//----- nvinfo : EIATTR_MIN_STACK_SIZE
	.align		4
.L_658:
        /*0f3c*/ 	.byte	0x04, 0x12
        /*0f3e*/ 	.short	(.L_660 - .L_659)
	.align		4
.L_659:
        /*0f40*/ 	.word	index@(_ZN10layer_norm13ln_fwd_kernelINS_13Kernel_traitsI13__nv_bfloat16S2_S2_S2_fjLj256ELj1ELj4ELj1ELj16ENS_18Kernel_traits_baseILj256ES2_S2_S2_S2_fjLj128EEEEELb0ELb1ELb0ELb1EEEvNS_9FwdParamsE)
        /*0f44*/ 	.word	0x00000000


	//----- nvinfo : EIATTR_MIN_STACK_SIZE
	.align		4
.L_660:
        /*0f48*/ 	.byte	0x04, 0x12
        /*0f4a*/ 	.short	(.L_662 - .L_661)
	.align		4
.L_661:
        /*0f4c*/ 	.word	index@(_ZN10layer_norm13ln_fwd_kernelINS_13Kernel_traitsI13__nv_bfloat16S2_S2_S2_fjLj256ELj1ELj4ELj1ELj16ENS_18Kernel_traits_baseILj256ES2_S2_S2_S2_fjLj128EEEEELb0ELb1ELb1ELb0EEEvNS_9FwdParamsE)
        /*0f50*/ 	.word	0x00000000


	//----- nvinfo : EIATTR_MIN_STACK_SIZE
	.align		4
.L_662:
        /*0f54*/ 	.byte	0x04, 0x12
        /*0f56*/ 	.short	(.L_664 - .L_663)
	.align		4
.L_663:
        /*0f58*/ 	.word	index@(_ZN10layer_norm13ln_fwd_kernelINS_13Kernel_traitsI13__nv_bfloat16S2_S2_S2_fjLj256ELj1ELj4ELj1ELj16ENS_18Kernel_traits_baseILj256ES2_S2_S2_S2_fjLj128EEEEELb0ELb1ELb1ELb1EEEvNS_9FwdParamsE)
        /*0f5c*/ 	.word	0x00000000


	//----- nvinfo : EIATTR_MIN_STACK_SIZE
	.align		4
.L_664:
        /*0f60*/ 	.byte	0x04, 0x12
        /*0f62*/ 	.short	(.L_666 - .L_665)
	.align		4
.L_665:
        /*0f64*/ 	.word	index@(_ZN10layer_norm13ln_fwd_kernelINS_13Kernel_traitsI13__nv_bfloat16S2_S2_S2_fjLj256ELj1ELj4ELj1ELj16ENS_18Kernel_traits_baseILj256ES2_S2_S2_S2_fjLj128EEEEELb1ELb0ELb0ELb0EEEvNS_9FwdParamsE)
        /*0f68*/ 	.word	0x00000000


	//----- nvinfo : EIATTR_MIN_STACK_SIZE
	.align		4
.L_666:
        /*0f6c*/ 	.byte	0x04, 0x12
        /*0f6e*/ 	.short	(.L_668 - .L_667)
	.align		4
.L_667:
        /*0f70*/ 	.word	index@(_ZN10layer_norm13ln_fwd_kernelINS_13Kernel_traitsI13__nv_bfloat16S2_S2_S2_fjLj256ELj1ELj4ELj1ELj16ENS_18Kernel_traits_baseILj256ES2_S2_S2_S2_fjLj128EEEEELb1ELb0ELb0ELb1EEEvNS_9FwdParamsE)
        /*0f74*/ 	.word	0x00000000


	//----- nvinfo : EIATTR_MIN_STACK_SIZE
	.align		4
.L_668:
        /*0f78*/ 	.byte	0x04, 0x12
        /*0f7a*/ 	.short	(.L_670 - .L_669)
	.align		4
.L_669:
        /*0f7c*/ 	.word	index@(_ZN10layer_norm13ln_fwd_kernelINS_13Kernel_traitsI13__nv_bfloat16S2_S2_S2_fjLj256ELj1ELj4ELj1ELj16ENS_18Kernel_traits_baseILj256ES2_S2_S2_S2_fjLj128EEEEELb1ELb0ELb1ELb0EEEvNS_9FwdParamsE)
        /*0f80*/ 	.word	0x00000000


	//----- nvinfo : EIATTR_MIN_STACK_SIZE
	.align		4
.L_670:
        /*0f84*/ 	.byte	0x04, 0x12
        /*0f86*/ 	.short	(.L_672 - .L_671)
	.align		4
.L_671:
        /*0f88*/ 	.word	index@(_ZN10layer_norm13ln_fwd_kernelINS_13Kernel_traitsI13__nv_bfloat16S2_S2_S2_fjLj256ELj1ELj4ELj1ELj16ENS_18Kernel_traits_baseILj256ES2_S2_S2_S2_fjLj128EEEEELb1ELb0ELb1ELb1EEEvNS_9FwdParamsE)
        /*0f8c*/ 	.word	0x00000000


	//----- nvinfo : EIATTR_MIN_STACK_SIZE
	.align		4
.L_672:
        /*0f90*/ 	.byte	0x04, 0x12
        /*0f92*/ 	.short	(.L_674 - .L_673)
	.align		4
.L_673:
        /*0f94*/ 	.word	index@(_ZN10layer_norm13ln_fwd_kernelINS_13Kernel_traitsI13__nv_bfloat16S2_S2_S2_fjLj256ELj1ELj4ELj1ELj16ENS_18Kernel_traits_baseILj256ES2_S2_S2_S2_fjLj128EEEEELb1ELb1ELb0ELb0EEEvNS_9FwdParamsE)
        /*0f98*/ 	.word	0x00000000


	//----- nvinfo : EIATTR_MIN_STACK_SIZE
	.align		4
.L_674:
        /*0f9c*/ 	.byte	0x04, 0x12
        /*0f9e*/ 	.short	(.L_676 - .L_675)
	.align		4
.L_675:
        /*0fa0*/ 	.word	index@(_ZN10layer_norm13ln_fwd_kernelINS_13Kernel_traitsI13__nv_bfloat16S2_S2_S2_fjLj256ELj1ELj4ELj1ELj16ENS_18Kernel_traits_baseILj256ES2_S2_S2_S2_fjLj128EEEEELb1ELb1ELb0ELb1EEEvNS_9FwdParamsE)
        /*0fa4*/ 	.word	0x00000000


	//----- nvinfo : EIATTR_MIN_STACK_SIZE
	.align		4
.L_676:
        /*0fa8*/ 	.byte	0x04, 0x12
        /*0faa*/ 	.short	(.L_678 - .L_677)
	.align		4
.L_677:
        /*0fac*/ 	.word	index@(_ZN10layer_norm13ln_fwd_kernelINS_13Kernel_traitsI13__nv_bfloat16S2_S2_S2_fjLj256ELj1ELj4ELj1ELj16ENS_18Kernel_traits_baseILj256ES2_S2_S2_S2_fjLj128EEEEELb1ELb1ELb1ELb0EEEvNS_9FwdParamsE)
        /*0fb0*/ 	.word	0x00000000


	//----- nvinfo : EIATTR_MIN_STACK_SIZE
	.align		4
.L_678:
        /*0fb4*/ 	.byte	0x04, 0x12
        /*0fb6*/ 	.short	(.L_680 - .L_679)
	.align		4
.L_679:
        /*0fb8*/ 	.word	index@(_ZN10layer_norm13ln_fwd_kernelINS_13Kernel_traitsI13__nv_bfloat16S2_S2_S2_fjLj256ELj1ELj4ELj1ELj16ENS_18Kernel_traits_baseILj256ES2_S2_S2_S2_fjLj128EEEEELb1ELb1ELb1ELb1EEEvNS_9FwdParamsE)
        /*0fbc*/ 	.word	0x00000000


	//----- nvinfo : EIATTR_MIN_STACK_SIZE
	.align		4
.L_680:
        /*0fc0*/ 	.byte	0x04, 0x12
        /*0fc2*/ 	.short	(.L_682 - .L_681)
	.align		4
.L_681:
        /*0fc4*/ 	.word	index@(_ZN10layer_norm13ln_fwd_kernelINS_13Kernel_traitsI6__halfS2_S2_S2_fjLj256ELj1ELj4ELj1ELj16ENS_18Kernel_traits_baseILj256ES2_S2_S2_S2_fjLj128EEEEELb0ELb0ELb0ELb0EEEvNS_9FwdParamsE)
        /*0fc8*/ 	.word	0x00000000


	//----- nvinfo : EIATTR_MIN_STACK_SIZE
	.align		4
.L_682:
        /*0fcc*/ 	.byte	0x04, 0x12
        /*0fce*/ 	.short	(.L_684 - .L_683)
	.align		4
.L_683:
        /*0fd0*/ 	.word	index@(_ZN10layer_norm13ln_fwd_kernelINS_13Kernel_traitsI6__halfS2_S2_S2_fjLj256ELj1ELj4ELj1ELj16ENS_18Kernel_traits_baseILj256ES2_S2_S2_S2_fjLj128EEEEELb0ELb0ELb0ELb1EEEvNS_9FwdParamsE)
        /*0fd4*/ 	.word	0x00000000


	//----- nvinfo : EIATTR_MIN_STACK_SIZE
	.align		4
.L_684:
        /*0fd8*/ 	.byte	0x04, 0x12
        /*0fda*/ 	.short	(.L_686 - .L_685)
	.align		4
.L_685:
        /*0fdc*/ 	.word	index@(_ZN10layer_norm13ln_fwd_kernelINS_13Kernel_traitsI6__halfS2_S2_S2_fjLj256ELj1ELj4ELj1ELj16ENS_18Kernel_traits_baseILj256ES2_S2_S2_S2_fjLj128EEEEELb0ELb0ELb1ELb0EEEvNS_9FwdParamsE)
        /*0fe0*/ 	.word	0x00000000


	//----- nvinfo : EIATTR_MIN_STACK_SIZE
	.align		4
.L_686:
        /*0fe4*/ 	.byte	0x04, 0x12
        /*0fe6*/ 	.short	(.L_688 - .L_687)
	.align		4
.L_687:
        /*0fe8*/ 	.word	index@(_ZN10layer_norm13ln_fwd_kernelINS_13Kernel_traitsI6__halfS2_S2_S2_fjLj256ELj1ELj4ELj1ELj16ENS_18Kernel_traits_baseILj256ES2_S2_S2_S2_fjLj128EEEEELb0ELb0ELb1ELb1EEEvNS_9FwdParamsE)
        /*0fec*/ 	.word	0x00000000


	//----- nvinfo : EIATTR_MIN_STACK_SIZE
	.align		4
.L_688:
        /*0ff0*/ 	.byte	0x04, 0x12
        /*0ff2*/ 	.short	(.L_690 - .L_689)
	.align		4
.L_689:
        /*0ff4*/ 	.word	index@(_ZN10layer_norm13ln_fwd_kernelINS_13Kernel_traitsI6__halfS2_S2_S2_fjLj256ELj1ELj4ELj1ELj16ENS_18Kernel_traits_baseILj256ES2_S2_S2_S2_fjLj128EEEEELb0ELb1ELb0ELb0EEEvNS_9FwdParamsE)
        /*0ff8*/ 	.word	0x00000000


	//----- nvinfo : EIATTR_MIN_STACK_SIZE
	.align		4
.L_690:
        /*0ffc*/ 	.byte	0x04, 0x12
        /*0ffe*/ 	.short	(.L_692 - .L_691)
	.align		4
.L_691:
        /*1000*/ 	.word	index@(_ZN10layer_norm13ln_fwd_kernelINS_13Kernel_traitsI6__halfS2_S2_S2_fjLj256ELj1ELj4ELj1ELj16ENS_18Kernel_traits_baseILj256ES2_S2_S2_S2_fjLj128EEEEELb0ELb1ELb0ELb1EEEvNS_9FwdParamsE)
        /*1004*/ 	.word	0x00000000


	//----- nvinfo : EIATTR_MIN_STACK_SIZE
	.align		4
.L_692:
        /*1008*/ 	.byte	0x04, 0x12
        /*100a*/ 	.short	(.L_694 - .L_693)
	.align		4
.L_693:
        /*100c*/ 	.word	index@(_ZN10layer_norm13ln_fwd_kernelINS_13Kernel_traitsI6__halfS2_S2_S2_fjLj256ELj1ELj4ELj1ELj16ENS_18Kernel_traits_baseILj256ES2_S2_S2_S2_fjLj128EEEEELb0ELb1ELb1ELb0EEEvNS_9FwdParamsE)
        /*1010*/ 	.word	0x00000000


	//----- nvinfo : EIATTR_MIN_STACK_SIZE
	.align		4
.L_694:
        /*1014*/ 	.byte	0x04, 0x12
        /*1016*/ 	.short	(.L_696 - .L_695)
	.align		4
.L_695:
        /*1018*/ 	.word	index@(_ZN10layer_norm13ln_fwd_kernelINS_13Kernel_traitsI6__halfS2_S2_S2_fjLj256ELj1ELj4ELj1ELj16ENS_18Kernel_traits_baseILj256ES2_S2_S2_S2_fjLj128EEEEELb0ELb1ELb1ELb1EEEvNS_9FwdParamsE)
        /*101c*/ 	.word	0x00000000


	//----- nvinfo : EIATTR_MIN_STACK_SIZE
	.align		4
.L_696:
        /*1020*/ 	.byte	0x04, 0x12
        /*1022*/ 	.short	(.L_698 - .L_697)
	.align		4
.L_697:
        /*1024*/ 	.word	index@(_ZN10layer_norm13ln_fwd_kernelINS_13Kernel_traitsI6__halfS2_S2_S2_fjLj256ELj1ELj4ELj1ELj16ENS_18Kernel_traits_baseILj256ES2_S2_S2_S2_fjLj128EEEEELb1ELb0ELb0ELb0EEEvNS_9FwdParamsE)
        /*1028*/ 	.word	0x00000000


	//----- nvinfo : EIATTR_MIN_STACK_SIZE
	.align		4
.L_698:
        /*102c*/ 	.byte	0x04, 0x12
        /*102e*/ 	.short	(.L_700 - .L_699)
	.align		4
.L_699:
        /*1030*/ 	.word	index@(_ZN10layer_norm13ln_fwd_kernelINS_13Kernel_traitsI6__halfS2_S2_S2_fjLj256ELj1ELj4ELj1ELj16ENS_18Kernel_traits_baseILj256ES2_S2_S2_S2_fjLj128EEEEELb1ELb0ELb0ELb1EEEvNS_9FwdParamsE)
        /*1034*/ 	.word	0x00000000


	//----- nvinfo : EIATTR_MIN_STACK_SIZE
	.align		4
.L_700:
        /*1038*/ 	.byte	0x04, 0x12
        /*103a*/ 	.short	(.L_702 - .L_701)
	.align		4
.L_701:
        /*103c*/ 	.word	index@(_ZN10layer_norm13ln_fwd_kernelINS_13Kernel_traitsI6__halfS2_S2_S2_fjLj256ELj1ELj4ELj1ELj16ENS_18Kernel_traits_baseILj256ES2_S2_S2_S2_fjLj128EEEEELb1ELb0ELb1ELb0EEEvNS_9FwdParamsE)
        /*1040*/ 	.word	0x00000000


	//----- nvinfo : EIATTR_MIN_STACK_SIZE
	.align		4
.L_702:
        /*1044*/ 	.byte	0x04, 0x12
        /*1046*/ 	.short	(.L_704 - .L_703)
	.align		4
.L_703:
        /*1048*/ 	.word	index@(_ZN10layer_norm13ln_fwd_kernelINS_13Kernel_traitsI6__halfS2_S2_S2_fjLj256ELj1ELj4ELj1ELj16ENS_18Kernel_traits_baseILj256ES2_S2_S2_S2_fjLj128EEEEELb1ELb0ELb1ELb1EEEvNS_9FwdParamsE)
        /*104c*/ 	.word	0x00000000


	//----- nvinfo : EIATTR_MIN_STACK_SIZE
	.align		4
.L_704:
        /*1050*/ 	.byte	0x04, 0x12
        /*1052*/ 	.short	(.L_706 - .L_705)
	.align		4
.L_705:
        /*1054*/ 	.word	index@(_ZN10layer_norm13ln_fwd_kernelINS_13Kernel_traitsI6__halfS2_S2_S2_fjLj256ELj1ELj4ELj1ELj16ENS_18Kernel_traits_baseILj256ES2_S2_S2_S2_fjLj128EEEEELb1ELb1ELb0ELb0EEEvNS_9FwdParamsE)
        /*1058*/ 	.word	0x00000000


	//----- nvinfo : EIATTR_MIN_STACK_SIZE
	.align		4
.L_706:
        /*105c*/ 	.byte	0x04, 0x12
        /*105e*/ 	.short	(.L_708 - .L_707)
	.align		4
.L_707:
        /*1060*/ 	.word	index@(_ZN10layer_norm13ln_fwd_kernelINS_13Kernel_traitsI6__halfS2_S2_S2_fjLj256ELj1ELj4ELj1ELj16ENS_18Kernel_traits_baseILj256ES2_S2_S2_S2_fjLj128EEEEELb1ELb1ELb0ELb1EEEvNS_9FwdParamsE)
        /*1064*/ 	.word	0x00000000


	//----- nvinfo : EIATTR_MIN_STACK_SIZE
	.align		4
.L_708:
        /*1068*/ 	.byte	0x04, 0x12
        /*106a*/ 	.short	(.L_710 - .L_709)
	.align		4
.L_709:
        /*106c*/ 	.word	index@(_ZN10layer_norm13ln_fwd_kernelINS_13Kernel_traitsI6__halfS2_S2_S2_fjLj256ELj1ELj4ELj1ELj16ENS_18Kernel_traits_baseILj256ES2_S2_S2_S2_fjLj128EEEEELb1ELb1ELb1ELb0EEEvNS_9FwdParamsE)
        /*1070*/ 	.word	0x00000008


	//----- nvinfo : EIATTR_MIN_STACK_SIZE
	.align		4
.L_710:
        /*1074*/ 	.byte	0x04, 0x12
        /*1076*/ 	.short	(.L_712 - .L_711)
	.align		4
.L_711:
        /*1078*/ 	.word	index@(_ZN10layer_norm13ln_fwd_kernelINS_13Kernel_traitsI6__halfS2_S2_S2_fjLj256ELj1ELj4ELj1ELj16ENS_18Kernel_traits_baseILj256ES2_S2_S2_S2_fjLj128EEEEELb1ELb1ELb1ELb1EEEvNS_9FwdParamsE)
        /*107c*/ 	.word	0x00000000


	//----- nvinfo : EIATTR_MIN_STACK_SIZE
	.align		4
.L_712:
        /*1080*/ 	.byte	0x04, 0x12
        /*1082*/ 	.short	(.L_714 - .L_713)
	.align		4
.L_713:
        /*1084*/ 	.word	index@(_ZN10layer_norm13ln_fwd_kernelINS_13Kernel_traitsIf13__nv_bfloat16S2_S2_fjLj256ELj1ELj4ELj1ELj16ENS_18Kernel_traits_baseILj256EfS2_S2_S2_fjLj128EEEEELb0ELb0ELb0ELb0EEEvNS_9FwdParamsE)
        /*1088*/ 	.word	0x00000000


	//----- nvinfo : EIATTR_MIN_STACK_SIZE
	.align		4
.L_714:
        /*108c*/ 	.byte	0x04, 0x12
        /*108e*/ 	.short	(.L_716 - .L_715)
	.align		4
.L_715:
        /*1090*/ 	.word	index@(_ZN10layer_norm13ln_fwd_kernelINS_13Kernel_traitsIf13__nv_bfloat16S2_S2_fjLj256ELj1ELj4ELj1ELj16ENS_18Kernel_traits_baseILj256EfS2_S2_S2_fjLj128EEEEELb0ELb0ELb0ELb1EEEvNS_9FwdParamsE)
        /*1094*/ 	.word	0x00000000


	//----- nvinfo : EIATTR_MIN_STACK_SIZE
	.align		4
.L_716:
        /*1098*/ 	.byte	0x04, 0x12
        /*109a*/ 	.short	(.L_718 - .L_717)
	.align		4
.L_717:
        /*109c*/ 	.word	index@(_ZN10layer_norm13ln_fwd_kernelINS_13Kernel_traitsIf13__nv_bfloat16S2_S2_fjLj256ELj1ELj4ELj1ELj16ENS_18Kernel_traits_baseILj256EfS2_S2_S2_fjLj128EEEEELb0ELb0ELb1ELb0EEEvNS_9FwdParamsE)
        /*10a0*/ 	.word	0x00000000


	//----- nvinfo : EIATTR_MIN_STACK_SIZE
	.align		4
.L_718:
        /*10a4*/ 	.byte	0x04, 0x12
        /*10a6*/ 	.short	(.L_720 - .L_719)
	.align		4
.L_719:
        /*10a8*/ 	.word	index@(_ZN10layer_norm13ln_fwd_kernelINS_13Kernel_traitsIf13__nv_bfloat16S2_S2_fjLj256ELj1ELj4ELj1ELj16ENS_18Kernel_traits_baseILj256EfS2_S2_S2_fjLj128EEEEELb0ELb0ELb1ELb1EEEvNS_9FwdParamsE)
        /*10ac*/ 	.word	0x00000000


	//----- nvinfo : EIATTR_MIN_STACK_SIZE
	.align		4
.L_720:
        /*10b0*/ 	.byte	0x04, 0x12
        /*10b2*/ 	.short	(.L_722 - .L_721)
	.align		4
.L_721:
        /*10b4*/ 	.word	index@(_ZN10layer_norm13ln_fwd_kernelINS_13Kernel_traitsIf13__nv_bfloat16S2_S2_fjLj256ELj1ELj4ELj1ELj16ENS_18Kernel_traits_baseILj256EfS2_S2_S2_fjLj128EEEEELb0ELb1ELb0ELb0EEEvNS_9FwdParamsE)
        /*10b8*/ 	.word	0x00000000


	//----- nvinfo : EIATTR_MIN_STACK_SIZE
	.align		4
.L_722:
        /*10bc*/ 	.byte	0x04, 0x12
        /*10be*/ 	.short	(.L_724 - .L_723)
	.align		4
.L_723:
        /*10c0*/ 	.word	index@(_ZN10layer_norm13ln_fwd_kernelINS_13Kernel_traitsIf13__nv_bfloat16S2_S2_fjLj256ELj1ELj4ELj1ELj16ENS_18Kernel_traits_baseILj256EfS2_S2_S2_fjLj128EEEEELb0ELb1ELb0ELb1EEEvNS_9FwdParamsE)
        /*10c4*/ 	.word	0x00000000


	//----- nvinfo : EIATTR_MIN_STACK_SIZE
	.align		4
.L_724:
        /*10c8*/ 	.byte	0x04, 0x12
        /*10ca*/ 	.short	(.L_726 - .L_725)
	.align		4
.L_725:
        /*10cc*/ 	.word	index@(_ZN10layer_norm13ln_fwd_kernelINS_13Kernel_traitsIf13__nv_bfloat16S2_S2_fjLj256ELj1ELj4ELj1ELj16ENS_18Kernel_traits_baseILj256EfS2_S2_S2_fjLj128EEEEELb0ELb1ELb1ELb0EEEvNS_9FwdParamsE)
        /*10d0*/ 	.word	0x00000000


	//----- nvinfo : EIATTR_MIN_STACK_SIZE
	.align		4
.L_726:
        /*10d4*/ 	.byte	0x04, 0x12
        /*10d6*/ 	.short	(.L_728 - .L_727)
	.align		4
.L_727:
        /*10d8*/ 	.word	index@(_ZN10layer_norm13ln_fwd_kernelINS_13Kernel_traitsIf13__nv_bfloat16S2_S2_fjLj256ELj1ELj4ELj1ELj16ENS_18Kernel_traits_baseILj256EfS2_S2_S2_fjLj128EEEEELb0ELb1ELb1ELb1EEEvNS_9FwdParamsE)
        /*10dc*/ 	.word	0x00000000


	//----- nvinfo : EIATTR_MIN_STACK_SIZE
	.align		4
.L_728:
        /*10e0*/ 	.byte	0x04, 0x12
        /*10e2*/ 	.short	(.L_730 - .L_729)
	.align		4
.L_729:
        /*10e4*/ 	.word	index@(_ZN10layer_norm13ln_fwd_kernelINS_13Kernel_traitsIf13__nv_bfloat16S2_S2_fjLj256ELj1ELj4ELj1ELj16ENS_18Kernel_traits_baseILj256EfS2_S2_S2_fjLj128EEEEELb1ELb0ELb0ELb0EEEvNS_9FwdParamsE)
        /*10e8*/ 	.word	0x00000000


	//----- nvinfo : EIATTR_MIN_STACK_SIZE
	.align		4
.L_730:
        /*10ec*/ 	.byte	0x04, 0x12
        /*10ee*/ 	.short	(.L_732 - .L_731)
	.align		4
.L_731:
        /*10f0*/ 	.word	index@(_ZN10layer_norm13ln_fwd_kernelINS_13Kernel_traitsIf13__nv_bfloat16S2_S2_fjLj256ELj1ELj4ELj1ELj16ENS_18Kernel_traits_baseILj256EfS2_S2_S2_fjLj128EEEEELb1ELb0ELb0ELb1EEEvNS_9FwdParamsE)
        /*10f4*/ 	.word	0x00000000


	//----- nvinfo : EIATTR_MIN_STACK_SIZE
	.align		4
.L_732:
        /*10f8*/ 	.byte	0x04, 0x12
        /*10fa*/ 	.short	(.L_734 - .L_733)
	.align		4
.L_733:
        /*10fc*/ 	.word	index@(_ZN10layer_norm13ln_fwd_kernelINS_13Kernel_traitsIf13__nv_bfloat16S2_S2_fjLj256ELj1ELj4ELj1ELj16ENS_18Kernel_traits_baseILj256EfS2_S2_S2_fjLj128EEEEELb1ELb0ELb1ELb0EEEvNS_9FwdParamsE)
        /*1100*/ 	.word	0x00000000


	//----- nvinfo : EIATTR_MIN_STACK_SIZE
	.align		4
.L_734:
        /*1104*/ 	.byte	0x04, 0x12
        /*1106*/ 	.short	(.L_736 - .L_735)
	.align		4
.L_735:
        /*1108*/ 	.word	index@(_ZN10layer_norm13ln_fwd_kernelINS_13Kernel_traitsIf13__nv_bfloat16S2_S2_fjLj256ELj1ELj4ELj1ELj16ENS_18Kernel_traits_baseILj256EfS2_S2_S2_fjLj128EEEEELb1ELb0ELb1ELb1EEEvNS_9FwdParamsE)
        /*110c*/ 	.word	0x00000000


	//----- nvinfo : EIATTR_MIN_STACK_SIZE
	.align		4
.L_736:
        /*1110*/ 	.byte	0x04, 0x12
        /*1112*/ 	.short	(.L_738 - .L_737)
	.align		4
.L_737:
        /*1114*/ 	.word	index@(_ZN10layer_norm13ln_fwd_kernelINS_13Kernel_traitsIf13__nv_bfloat16S2_S2_fjLj256ELj1ELj4ELj1ELj16ENS_18Kernel_traits_baseILj256EfS2_S2_S2_fjLj128EEEEELb1ELb1ELb0ELb0EEEvNS_9FwdParamsE)
        /*1118*/ 	.word	0x00000000


	//----- nvinfo : EIATTR_MIN_STACK_SIZE
	.align		4
.L_738:
        /*111c*/ 	.byte	0x04, 0x12
        /*111e*/ 	.short	(.L_740 - .L_739)
	.align		4
.L_739:
        /*1120*/ 	.word	index@(_ZN10layer_norm13ln_fwd_kernelINS_13Kernel_traitsIf13__nv_bfloat16S2_S2_fjLj256ELj1ELj4ELj1ELj16ENS_18Kernel_traits_baseILj256EfS2_S2_S2_fjLj128EEEEELb1ELb1ELb0ELb1EEEvNS_9FwdParamsE)
        /*1124*/ 	.word	0x00000000


	//----- nvinfo : EIATTR_MIN_STACK_SIZE
	.align		4
.L_740:
        /*1128*/ 	.byte	0x04, 0x12
        /*112a*/ 	.short	(.L_742 - .L_741)
	.align		4
.L_741:
        /*112c*/ 	.word	index@(_ZN10layer_norm13ln_fwd_kernelINS_13Kernel_traitsIf13__nv_bfloat16S2_S2_fjLj256ELj1ELj4ELj1ELj16ENS_18Kernel_traits_baseILj256EfS2_S2_S2_fjLj128EEEEELb1ELb1ELb1ELb0EEEvNS_9FwdParamsE)
        /*1130*/ 	.word	0x00000000


	//----- nvinfo : EIATTR_MIN_STACK_SIZE
	.align		4
.L_742:
        /*1134*/ 	.byte	0x04, 0x12
        /*1136*/ 	.short	(.L_744 - .L_743)
	.align		4
.L_743:
        /*1138*/ 	.word	index@(_ZN10layer_norm13ln_fwd_kernelINS_13Kernel_traitsIf13__nv_bfloat16S2_S2_fjLj256ELj1ELj4ELj1ELj16ENS_18Kernel_traits_baseILj256EfS2_S2_S2_fjLj128EEEEELb1ELb1ELb1ELb1EEEvNS_9FwdParamsE)
        /*113c*/ 	.word	0x00000000


	//----- nvinfo : EIATTR_MIN_STACK_SIZE
	.align		4
.L_744:
        /*1140*/ 	.byte	0x04, 0x12
        /*1142*/ 	.short	(.L_746 - .L_745)
	.align		4
.L_745:
        /*1144*/ 	.word	index@(_ZN10layer_norm13ln_fwd_kernelINS_13Kernel_traitsI13__nv_bfloat16S2_fS2_fjLj256ELj1ELj4ELj1ELj16ENS_18Kernel_traits_baseILj256ES2_S2_fS2_fjLj128EEEEELb0ELb0ELb0ELb0EEEvNS_9FwdParamsE)
        /*1148*/ 	.word	0x00000000


	//----- nvinfo : EIATTR_MIN_STACK_SIZE
	.align		4
.L_746:
        /*114c*/ 	.byte	0x04, 0x12
        /*114e*/ 	.short	(.L_748 - .L_747)
	.align		4
.L_747:
        /*1150*/ 	.word	index@(_ZN10layer_norm13ln_fwd_kernelINS_13Kernel_traitsI13__nv_bfloat16S2_fS2_fjLj256ELj1ELj4ELj1ELj16ENS_18Kernel_traits_baseILj256ES2_S2_fS2_fjLj128EEEEELb0ELb0ELb0ELb1EEEvNS_9FwdParamsE)
        /*1154*/ 	.word	0x00000000


	//----- nvinfo : EIATTR_MIN_STACK_SIZE
	.align		4
.L_748:
        /*1158*/ 	.byte	0x04, 0x12
        /*115a*/ 	.short	(.L_750 - .L_749)
	.align		4
.L_749:
        /*115c*/ 	.word	index@(_ZN10layer_norm13ln_fwd_kernelINS_13Kernel_traitsI13__nv_bfloat16S2_fS2_fjLj256ELj1ELj4ELj1ELj16ENS_18Kernel_traits_baseILj256ES2_S2_fS2_fjLj128EEEEELb0ELb0ELb1ELb0EEEvNS_9FwdParamsE)
        /*1160*/ 	.word	0x00000000


	//----- nvinfo : EIATTR_MIN_STACK_SIZE
	.align		4
.L_750:
        /*1164*/ 	.byte	0x04, 0x12
        /*1166*/ 	.short	(.L_752 - .L_751)
	.align		4
.L_751:
        /*1168*/ 	.word	index@(_ZN10layer_norm13ln_fwd_kernelINS_13Kernel_traitsI13__nv_bfloat16S2_fS2_fjLj256ELj1ELj4ELj1ELj16ENS_18Kernel_traits_baseILj256ES2_S2_fS2_fjLj128EEEEELb0ELb0ELb1ELb1EEEvNS_9FwdParamsE)
        /*116c*/ 	.word	0x00000000


	//----- nvinfo : EIATTR_MIN_STACK_SIZE
	.align		4
.L_752:
        /*1170*/ 	.byte	0x04, 0x12
        /*1172*/ 	.short	(.L_754 - .L_753)
	.align		4
.L_753:
        /*1174*/ 	.word	index@(_ZN10layer_norm13ln_fwd_kernelINS_13Kernel_traitsI13__nv_bfloat16S2_fS2_fjLj256ELj1ELj4ELj1ELj16ENS_18Kernel_traits_baseILj256ES2_S2_fS2_fjLj128EEEEELb0ELb1ELb0ELb0EEEvNS_9FwdParamsE)
        /*1178*/ 	.word	0x00000000


	//----- nvinfo : EIATTR_MIN_STACK_SIZE
	.align		4
.L_754:
        /*117c*/ 	.byte	0x04, 0x12
        /*117e*/ 	.short	(.L_756 - .L_755)
	.align		4
.L_755:
        /*1180*/ 	.word	index@(_ZN10layer_norm13ln_fwd_kernelINS_13Kernel_traitsI13__nv_bfloat16S2_fS2_fjLj256ELj1ELj4ELj1ELj16ENS_18Kernel_traits_baseILj256ES2_S2_fS2_fjLj128EEEEELb0ELb1ELb0ELb1EEEvNS_9FwdParamsE)
        /*1184*/ 	.word	0x00000000


	//----- nvinfo : EIATTR_MIN_STACK_SIZE
	.align		4
.L_756:
        /*1188*/ 	.byte	0x04, 0x12
        /*118a*/ 	.short	(.L_758 - .L_757)
	.align		4
.L_757:
        /*118c*/ 	.word	index@(_ZN10layer_norm13ln_fwd_kernelINS_13Kernel_traitsI13__nv_bfloat16S2_fS2_fjLj256ELj1ELj4ELj1ELj16ENS_18Kernel_traits_baseILj256ES2_S2_fS2_fjLj128EEEEELb0ELb1ELb1ELb0EEEvNS_9FwdParamsE)
        /*1190*/ 	.word	0x00000000


	//----- nvinfo : EIATTR_MIN_STACK_SIZE
	.align		4
.L_758:
        /*1194*/ 	.byte	0x04, 0x12
        /*1196*/ 	.short	(.L_760 - .L_759)
	.align		4
.L_759:
        /*1198*/ 	.word	index@(_ZN10layer_norm13ln_fwd_kernelINS_13Kernel_traitsI13__nv_bfloat16S2_fS2_fjLj256ELj1ELj4ELj1ELj16ENS_18Kernel_traits_baseILj256ES2_S2_fS2_fjLj128EEEEELb0ELb1ELb1ELb1EEEvNS_9FwdParamsE)
        /*119c*/ 	.word	0x00000000


	//----- nvinfo : EIATTR_MIN_STACK_SIZE
	.align		4
.L_760:
        /*11a0*/ 	.byte	0x04, 0x12
        /*11a2*/ 	.short	(.L_762 - .L_761)
	.align		4
.L_761:
        /*11a4*/ 	.word	index@(_ZN10layer_norm13ln_fwd_kernelINS_13Kernel_traitsI13__nv_bfloat16S2_fS2_fjLj256ELj1ELj4ELj1ELj16ENS_18Kernel_traits_baseILj256ES2_S2_fS2_fjLj128EEEEELb1ELb0ELb0ELb0EEEvNS_9FwdParamsE)
        /*11a8*/ 	.word	0x00000000


	//----- nvinfo : EIATTR_MIN_STACK_SIZE
	.align		4
.L_762:
        /*11ac*/ 	.byte	0x04, 0x12
        /*11ae*/ 	.short	(.L_764 - .L_763)
	.align		4
.L_763:
        /*11b0*/ 	.word	index@(_ZN10layer_norm13ln_fwd_kernelINS_13Kernel_traitsI13__nv_bfloat16S2_fS2_fjLj256ELj1ELj4ELj1ELj16ENS_18Kernel_traits_baseILj256ES2_S2_fS2_fjLj128EEEEELb1ELb0ELb0ELb1EEEvNS_9FwdParamsE)
        /*11b4*/ 	.word	0x00000000


	//----- nvinfo : EIATTR_MIN_STACK_SIZE
	.align		4
.L_764:
        /*11b8*/ 	.byte	0x04, 0x12
        /*11ba*/ 	.short	(.L_766 - .L_765)
	.align		4
.L_765:
        /*11bc*/ 	.word	index@(_ZN10layer_norm13ln_fwd_kernelINS_13Kernel_traitsI13__nv_bfloat16S2_fS2_fjLj256ELj1ELj4ELj1ELj16ENS_18Kernel_traits_baseILj256ES2_S2_fS2_fjLj128EEEEELb1ELb0ELb1ELb0EEEvNS_9FwdParamsE)
        /*11c0*/ 	.word	0x00000000


	//----- nvinfo : EIATTR_MIN_STACK_SIZE
	.align		4
.L_766:
        /*11c4*/ 	.byte	0x04, 0x12
        /*11c6*/ 	.short	(.L_768 - .L_767)
	.align		4
.L_767:
        /*11c8*/ 	.word	index@(_ZN10layer_norm13ln_fwd_kernelINS_13Kernel_traitsI13__nv_bfloat16S2_fS2_fjLj256ELj1ELj4ELj1ELj16ENS_18Kernel_traits_baseILj256ES2_S2_fS2_fjLj128EEEEELb1ELb0ELb1ELb1EEEvNS_9FwdParamsE)
        /*11cc*/ 	.word	0x00000000


	//----- nvinfo : EIATTR_MIN_STACK_SIZE
	.align		4
.L_768:
        /*11d0*/ 	.byte	0x04, 0x12
        /*11d2*/ 	.short	(.L_770 - .L_769)
	.align		4
.L_769:
        /*11d4*/ 	.word	index@(_ZN10layer_norm13ln_fwd_kernelINS_13Kernel_traitsI13__nv_bfloat16S2_fS2_fjLj256ELj1ELj4ELj1ELj16ENS_18Kernel_traits_baseILj256ES2_S2_fS2_fjLj128EEEEELb1ELb1ELb0ELb0EEEvNS_9FwdParamsE)
        /*11d8*/ 	.word	0x00000000


	//----- nvinfo : EIATTR_MIN_STACK_SIZE
	.align		4
.L_770:
        /*11dc*/ 	.byte	0x04, 0x12
        /*11de*/ 	.short	(.L_772 - .L_771)
	.align		4
.L_771:
        /*11e0*/ 	.word	index@(_ZN10layer_norm13ln_fwd_kernelINS_13Kernel_traitsI13__nv_bfloat16S2_fS2_fjLj256ELj1ELj4ELj1ELj16ENS_18Kernel_traits_baseILj256ES2_S2_fS2_fjLj128EEEEELb1ELb1ELb0ELb1EEEvNS_9FwdParamsE)
        /*11e4*/ 	.word	0x00000000


	//----- nvinfo : EIATTR_MIN_STACK_SIZE
	.align		4
.L_772:
        /*11e8*/ 	.byte	0x04, 0x12
        /*11ea*/ 	.short	(.L_774 - .L_773)
	.align		4
.L_773:
        /*11ec*/ 	.word	index@(_ZN10layer_norm13ln_fwd_kernelINS_13Kernel_traitsI13__nv_bfloat16S2_fS2_fjLj256ELj1ELj4ELj1ELj16ENS_18Kernel_traits_baseILj256ES2_S2_fS2_fjLj128EEEEELb1ELb1ELb1ELb0EEEvNS_9FwdParamsE)
        /*11f0*/ 	.word	0x00000000


	//----- nvinfo : EIATTR_MIN_STACK_SIZE
	.align		4
.L_774:
        /*11f4*/ 	.byte	0x04, 0x12
        /*11f6*/ 	.short	(.L_776 - .L_775)
	.align		4
.L_775:
        /*11f8*/ 	.word	index@(_ZN10layer_norm13ln_fwd_kernelINS_13Kernel_traitsI13__nv_bfloat16S2_fS2_fjLj256ELj1ELj4ELj1ELj16ENS_18Kernel_traits_baseILj256ES2_S2_fS2_fjLj128EEEEELb1ELb1ELb1ELb1EEEvNS_9FwdParamsE)
        /*11fc*/ 	.word	0x00000000


	//----- nvinfo : EIATTR_MIN_STACK_SIZE
	.align		4
.L_776:
        /*1200*/ 	.byte	0x04, 0x12
        /*1202*/ 	.short	(.L_778 - .L_777)
	.align		4
.L_777:
        /*1204*/ 	.word	index@(_ZN10layer_norm13ln_fwd_kernelINS_13Kernel_traitsIf13__nv_bfloat16fS2_fjLj256ELj1ELj4ELj1ELj16ENS_18Kernel_traits_baseILj256EfS2_fS2_fjLj128EEEEELb0ELb0ELb0ELb0EEEvNS_9FwdParamsE)
        /*1208*/ 	.word	0x00000000


	//----- nvinfo : EIATTR_MIN_STACK_SIZE
	.align		4
.L_778:
        /*120c*/ 	.byte	0x04, 0x12
        /*120e*/ 	.short	(.L_780 - .L_779)
	.align		4
.L_779:
        /*1210*/ 	.word	index@(_ZN10layer_norm13ln_fwd_kernelINS_13Kernel_traitsIf13__nv_bfloat16fS2_fjLj256ELj1ELj4ELj1ELj16ENS_18Kernel_traits_baseILj256EfS2_fS2_fjLj128EEEEELb0ELb0ELb0ELb1EEEvNS_9FwdParamsE)
        /*1214*/ 	.word	0x00000000


	//----- nvinfo : EIATTR_MIN_STACK_SIZE
	.align		4
.L_780:
        /*1218*/ 	.byte	0x04, 0x12
        /*121a*/ 	.short	(.L_782 - .L_781)
	.align		4
.L_781:
        /*121c*/ 	.word	index@(_ZN10layer_norm13ln_fwd_kernelINS_13Kernel_traitsIf13__nv_bfloat16fS2_fjLj256ELj1ELj4ELj1ELj16ENS_18Kernel_traits_baseILj256EfS2_fS2_fjLj128EEEEELb0ELb0ELb1ELb0EEEvNS_9FwdParamsE)
        /*1220*/ 	.word	0x00000000


	//----- nvinfo : EIATTR_MIN_STACK_SIZE
	.align		4
.L_782:
        /*1224*/ 	.byte	0x04, 0x12
        /*1226*/ 	.short	(.L_784 - .L_783)
	.align		4
.L_783:
        /*1228*/ 	.word	index@(_ZN10layer_norm13ln_fwd_kernelINS_13Kernel_traitsIf13__nv_bfloat16fS2_fjLj256ELj1ELj4ELj1ELj16ENS_18Kernel_traits_baseILj256EfS2_fS2_fjLj128EEEEELb0ELb0ELb1ELb1EEEvNS_9FwdParamsE)
        /*122c*/ 	.word	0x00000000


	//----- nvinfo : EIATTR_MIN_STACK_SIZE
	.align		4
.L_784:
        /*1230*/ 	.byte	0x04, 0x12
        /*1232*/ 	.short	(.L_786 - .L_785)
	.align		4
.L_785:
        /*1234*/ 	.word	index@(_ZN10layer_norm13ln_fwd_kernelINS_13Kernel_traitsIf13__nv_bfloat16fS2_fjLj256ELj1ELj4ELj1ELj16ENS_18Kernel_traits_baseILj256EfS2_fS2_fjLj128EEEEELb0ELb1ELb0ELb0EEEvNS_9FwdParamsE)
        /*1238*/ 	.word	0x00000000


	//----- nvinfo : EIATTR_MIN_STACK_SIZE
	.align		4
.L_786:
        /*123c*/ 	.byte	0x04, 0x12
        /*123e*/ 	.short	(.L_788 - .L_787)
	.align		4
.L_787:
        /*1240*/ 	.word	index@(_ZN10layer_norm13ln_fwd_kernelINS_13Kernel_traitsIf13__nv_bfloat16fS2_fjLj256ELj1ELj4ELj1ELj16ENS_18Kernel_traits_baseILj256EfS2_fS2_fjLj128EEEEELb0ELb1ELb0ELb1EEEvNS_9FwdParamsE)
        /*1244*/ 	.word	0x00000000


	//----- nvinfo : EIATTR_MIN_STACK_SIZE
	.align		4
.L_788:
        /*1248*/ 	.byte	0x04, 0x12
        /*124a*/ 	.short	(.L_790 - .L_789)
	.align		4
.L_789:
        /*124c*/ 	.word	index@(_ZN10layer_norm13ln_fwd_kernelINS_13Kernel_traitsIf13__nv_bfloat16fS2_fjLj256ELj1ELj4ELj1ELj16ENS_18Kernel_traits_baseILj256EfS2_fS2_fjLj128EEEEELb0ELb1ELb1ELb0EEEvNS_9FwdParamsE)
        /*1250*/ 	.word	0x00000000


	//----- nvinfo : EIATTR_MIN_STACK_SIZE
	.align		4
.L_790:
        /*1254*/ 	.byte	0x04, 0x12
        /*1256*/ 	.short	(.L_792 - .L_791)
	.align		4
.L_791:
        /*1258*/ 	.word	index@(_ZN10layer_norm13ln_fwd_kernelINS_13Kernel_traitsIf13__nv_bfloat16fS2_fjLj256ELj1ELj4ELj1ELj16ENS_18Kernel_traits_baseILj256EfS2_fS2_fjLj128EEEEELb0ELb1ELb1ELb1EEEvNS_9FwdParamsE)
        /*125c*/ 	.word	0x00000000


	//----- nvinfo : EIATTR_MIN_STACK_SIZE
	.align		4
.L_792:
        /*1260*/ 	.byte	0x04, 0x12
        /*1262*/ 	.short	(.L_794 - .L_793)
	.align		4
.L_793:
        /*1264*/ 	.word	index@(_ZN10layer_norm13ln_fwd_kernelINS_13Kernel_traitsIf13__nv_bfloat16fS2_fjLj256ELj1ELj4ELj1ELj16ENS_18Kernel_traits_baseILj256EfS2_fS2_fjLj128EEEEELb1ELb0ELb0ELb0EEEvNS_9FwdParamsE)
        /*1268*/ 	.word	0x00000000


	//----- nvinfo : EIATTR_MIN_STACK_SIZE
	.align		4
.L_794:
        /*126c*/ 	.byte	0x04, 0x12
        /*126e*/ 	.short	(.L_796 - .L_795)
	.align		4
.L_795:
        /*1270*/ 	.word	index@(_ZN10layer_norm13ln_fwd_kernelINS_13Kernel_traitsIf13__nv_bfloat16fS2_fjLj256ELj1ELj4ELj1ELj16ENS_18Kernel_traits_baseILj256EfS2_fS2_fjLj128EEEEELb1ELb0ELb0ELb1EEEvNS_9FwdParamsE)
        /*1274*/ 	.word	0x00000000


	//----- nvinfo : EIATTR_MIN_STACK_SIZE
	.align		4
.L_796:
        /*1278*/ 	.byte	0x04, 0x12
        /*127a*/ 	.short	(.L_798 - .L_797)
	.align		4
.L_797:
        /*127c*/ 	.word	index@(_ZN10layer_norm13ln_fwd_kernelINS_13Kernel_traitsIf13__nv_bfloat16fS2_fjLj256ELj1ELj4ELj1ELj16ENS_18Kernel_traits_baseILj256EfS2_fS2_fjLj128EEEEELb1ELb0ELb1ELb0EEEvNS_9FwdParamsE)
        /*1280*/ 	.word	0x00000000


	//----- nvinfo : EIATTR_MIN_STACK_SIZE
	.align		4
.L_798:
        /*1284*/ 	.byte	0x04, 0x12
        /*1286*/ 	.short	(.L_800 - .L_799)
	.align		4
.L_799:
        /*1288*/ 	.word	index@(_ZN10layer_norm13ln_fwd_kernelINS_13Kernel_traitsIf13__nv_bfloat16fS2_fjLj256ELj1ELj4ELj1ELj16ENS_18Kernel_traits_baseILj256EfS2_fS2_fjLj128EEEEELb1ELb0ELb1ELb1EEEvNS_9FwdParamsE)
        /*128c*/ 	.word	0x00000000


	//----- nvinfo : EIATTR_MIN_STACK_SIZE
	.align		4
.L_800:
        /*1290*/ 	.byte	0x04, 0x12
        /*1292*/ 	.short	(.L_802 - .L_801)
	.align		4
.L_801:
        /*1294*/ 	.word	index@(_ZN10layer_norm13ln_fwd_kernelINS_13Kernel_traitsIf13__nv_bfloat16fS2_fjLj256ELj1ELj4ELj1ELj16ENS_18Kernel_traits_baseILj256EfS2_fS2_fjLj128EEEEELb1ELb1ELb0ELb0EEEvNS_9FwdParamsE)
        /*1298*/ 	.word	0x00000000


	//----- nvinfo : EIATTR_MIN_STACK_SIZE
	.align		4
.L_802:
        /*129c*/ 	.byte	0x04, 0x12
        /*129e*/ 	.short	(.L_804 - .L_803)
	.align		4
.L_803:
        /*12a0*/ 	.word	index@(_ZN10layer_norm13ln_fwd_kernelINS_13Kernel_traitsIf13__nv_bfloat16fS2_fjLj256ELj1ELj4ELj1ELj16ENS_18Kernel_traits_baseILj256EfS2_fS2_fjLj128EEEEELb1ELb1ELb0ELb1EEEvNS_9FwdParamsE)
        /*12a4*/ 	.word	0x00000000


	//----- nvinfo : EIATTR_MIN_STACK_SIZE
	.align		4
.L_804:
        /*12a8*/ 	.byte	0x04, 0x12
        /*12aa*/ 	.short	(.L_806 - .L_805)
	.align		4
.L_805:
        /*12ac*/ 	.word	index@(_ZN10layer_norm13ln_fwd_kernelINS_13Kernel_traitsIf13__nv_bfloat16fS2_fjLj256ELj1ELj4ELj1ELj16ENS_18Kernel_traits_baseILj256EfS2_fS2_fjLj128EEEEELb1ELb1ELb1ELb0EEEvNS_9FwdParamsE)
        /*12b0*/ 	.word	0x00000000


	//----- nvinfo : EIATTR_MIN_STACK_SIZE
	.align		4
.L_806:
        /*12b4*/ 	.byte	0x04, 0x12
        /*12b6*/ 	.short	(.L_808 - .L_807)
	.align		4
.L_807:
        /*12b8*/ 	.word	index@(_ZN10layer_norm13ln_fwd_kernelINS_13Kernel_traitsIf13__nv_bfloat16fS2_fjLj256ELj1ELj4ELj1ELj16ENS_18Kernel_traits_baseILj256EfS2_fS2_fjLj128EEEEELb1ELb1ELb1ELb1EEEvNS_9FwdParamsE)
        /*12bc*/ 	.word	0x00000000


	//----- nvinfo : EIATTR_MIN_STACK_SIZE
	.align		4
.L_808:
        /*12c0*/ 	.byte	0x04, 0x12
        /*12c2*/ 	.short	(.L_810 - .L_809)
	.align		4
.L_809:
        /*12c4*/ 	.word	index@(_ZN10layer_norm13ln_fwd_kernelINS_13Kernel_traitsIf6__halfS2_S2_fjLj256ELj1ELj4ELj1ELj16ENS_18Kernel_traits_baseILj256EfS2_S2_S2_fjLj128EEEEELb0ELb0ELb0ELb0EEEvNS_9FwdParamsE)
        /*12c8*/ 	.word	0x00000000


	//----- nvinfo : EIATTR_MIN_STACK_SIZE
	.align		4
.L_810:
        /*12cc*/ 	.byte	0x04, 0x12
        /*12ce*/ 	.short	(.L_812 - .L_811)
	.align		4
.L_811:
        /*12d0*/ 	.word	index@(_ZN10layer_norm13ln_fwd_kernelINS_13Kernel_traitsIf6__halfS2_S2_fjLj256ELj1ELj4ELj1ELj16ENS_18Kernel_traits_baseILj256EfS2_S2_S2_fjLj128EEEEELb0ELb0ELb0ELb1EEEvNS_9FwdParamsE)
        /*12d4*/ 	.word	0x00000000


	//----- nvinfo : EIATTR_MIN_STACK_SIZE
	.align		4
.L_812:
        /*12d8*/ 	.byte	0x04, 0x12
        /*12da*/ 	.short	(.L_814 - .L_813)
	.align		4
.L_813:
        /*12dc*/ 	.word	index@(_ZN10layer_norm13ln_fwd_kernelINS_13Kernel_traitsIf6__halfS2_S2_fjLj256ELj1ELj4ELj1ELj16ENS_18Kernel_traits_baseILj256EfS2_S2_S2_fjLj128EEEEELb0ELb0ELb1ELb0EEEvNS_9FwdParamsE)
        /*12e0*/ 	.word	0x00000000


	//----- nvinfo : EIATTR_MIN_STACK_SIZE
	.align		4
.L_814:
        /*12e4*/ 	.byte	0x04, 0x12
        /*12e6*/ 	.short	(.L_816 - .L_815)
	.align		4
.L_815:
        /*12e8*/ 	.word	index@(_ZN10layer_norm13ln_fwd_kernelINS_13Kernel_traitsIf6__halfS2_S2_fjLj256ELj1ELj4ELj1ELj16ENS_18Kernel_traits_baseILj256EfS2_S2_S2_fjLj128EEEEELb0ELb0ELb1ELb1EEEvNS_9FwdParamsE)
        /*12ec*/ 	.word	0x00000000


	//----- nvinfo : EIATTR_MIN_STACK_SIZE
	.align		4
.L_816:
        /*12f0*/ 	.byte	0x04, 0x12
        /*12f2*/ 	.short	(.L_818 - .L_817)
	.align		4
.L_817:
        /*12f4*/ 	.word	index@(_ZN10layer_norm13ln_fwd_kernelINS_13Kernel_traitsIf6__halfS2_S2_fjLj256ELj1ELj4ELj1ELj16ENS_18Kernel_traits_baseILj256EfS2_S2_S2_fjLj128EEEEELb0ELb1ELb0ELb0EEEvNS_9FwdParamsE)
        /*12f8*/ 	.word	0x00000000


	//----- nvinfo : EIATTR_MIN_STACK_SIZE
	.align		4
.L_818:
        /*12fc*/ 	.byte	0x04, 0x12
        /*12fe*/ 	.short	(.L_820 - .L_819)
	.align		4
.L_819:
        /*1300*/ 	.word	index@(_ZN10layer_norm13ln_fwd_kernelINS_13Kernel_traitsIf6__halfS2_S2_fjLj256ELj1ELj4ELj1ELj16ENS_18Kernel_traits_baseILj256EfS2_S2_S2_fjLj128EEEEELb0ELb1ELb0ELb1EEEvNS_9FwdParamsE)
        /*1304*/ 	.word	0x00000000


	//----- nvinfo : EIATTR_MIN_STACK_SIZE
	.align		4
.L_820:
        /*1308*/ 	.byte	0x04, 0x12
        /*130a*/ 	.short	(.L_822 - .L_821)
	.align		4
.L_821:
        /*130c*/ 	.word	index@(_ZN10layer_norm13ln_fwd_kernelINS_13Kernel_traitsIf6__halfS2_S2_fjLj256ELj1ELj4ELj1ELj16ENS_18Kernel_traits_baseILj256EfS2_S2_S2_fjLj128EEEEELb0ELb1ELb1ELb0EEEvNS_9FwdParamsE)
        /*1310*/ 	.word	0x00000000


	//----- nvinfo : EIATTR_MIN_STACK_SIZE
	.align		4
.L_822:
        /*1314*/ 	.byte	0x04, 0x12
        /*1316*/ 	.short	(.L_824 - .L_823)
	.align		4
.L_823:
        /*1318*/ 	.word	index@(_ZN10layer_norm13ln_fwd_kernelINS_13Kernel_traitsIf6__halfS2_S2_fjLj256ELj1ELj4ELj1ELj16ENS_18Kernel_traits_baseILj256EfS2_S2_S2_fjLj128EEEEELb0ELb1ELb1ELb1EEEvNS_9FwdParamsE)
        /*131c*/ 	.word	0x00000000


	//----- nvinfo : EIATTR_MIN_STACK_SIZE
	.align		4
.L_824:
        /*1320*/ 	.byte	0x04, 0x12
        /*1322*/ 	.short	(.L_826 - .L_825)
	.align		4
.L_825:
        /*1324*/ 	.word	index@(_ZN10layer_norm13ln_fwd_kernelINS_13Kernel_traitsIf6__halfS2_S2_fjLj256ELj1ELj4ELj1ELj16ENS_18Kernel_traits_baseILj256EfS2_S2_S2_fjLj128EEEEELb1ELb0ELb0ELb0EEEvNS_9FwdParamsE)
        /*1328*/ 	.word	0x00000000


	//----- nvinfo : EIATTR_MIN_STACK_SIZE
	.align		4
.L_826:
        /*132c*/ 	.byte	0x04, 0x12
        /*132e*/ 	.short	(.L_828 - .L_827)
	.align		4
.L_827:
        /*1330*/ 	.word	index@(_ZN10layer_norm13ln_fwd_kernelINS_13Kernel_traitsIf6__halfS2_S2_fjLj256ELj1ELj4ELj1ELj16ENS_18Kernel_traits_baseILj256EfS2_S2_S2_fjLj128EEEEELb1ELb0ELb0ELb1EEEvNS_9FwdParamsE)
        /*1334*/ 	.word	0x00000000


	//----- nvinfo : EIATTR_MIN_STACK_SIZE
	.align		4
.L_828:
        /*1338*/ 	.byte	0x04, 0x12
        /*133a*/ 	.short	(.L_830 - .L_829)
	.align		4
.L_829:
        /*133c*/ 	.word	index@(_ZN10layer_norm13ln_fwd_kernelINS_13Kernel_traitsIf6__halfS2_S2_fjLj256ELj1ELj4ELj1ELj16ENS_18Kernel_traits_baseILj256EfS2_S2_S2_fjLj128EEEEELb1ELb0ELb1ELb0EEEvNS_9FwdParamsE)
        /*1340*/ 	.word	0x00000000


	//----- nvinfo : EIATTR_MIN_STACK_SIZE
	.align		4
.L_830:
        /*1344*/ 	.byte	0x04, 0x12
        /*1346*/ 	.short	(.L_832 - .L_831)
	.align		4
.L_831:
        /*1348*/ 	.word	index@(_ZN10layer_norm13ln_fwd_kernelINS_13Kernel_traitsIf6__halfS2_S2_fjLj256ELj1ELj4ELj1ELj16ENS_18Kernel_traits_baseILj256EfS2_S2_S2_fjLj128EEEEELb1ELb0ELb1ELb1EEEvNS_9FwdParamsE)
        /*134c*/ 	.word	0x00000000


	//----- nvinfo : EIATTR_MIN_STACK_SIZE
	.align		4
.L_832:
        /*1350*/ 	.byte	0x04, 0x12
        /*1352*/ 	.short	(.L_834 - .L_833)
	.align		4
.L_833:
        /*1354*/ 	.word	index@(_ZN10layer_norm13ln_fwd_kernelINS_13Kernel_traitsIf6__halfS2_S2_fjLj256ELj1ELj4ELj1ELj16ENS_18Kernel_traits_baseILj256EfS2_S2_S2_fjLj128EEEEELb1ELb1ELb0ELb0EEEvNS_9FwdParamsE)
        /*1358*/ 	.word	0x00000000


	//----- nvinfo : EIATTR_MIN_STACK_SIZE
	.align		4
.L_834:
        /*135c*/ 	.byte	0x04, 0x12
        /*135e*/ 	.short	(.L_836 - .L_835)
	.align		4
.L_835:
        /*1360*/ 	.word	index@(_ZN10layer_norm13ln_fwd_kernelINS_13Kernel_traitsIf6__halfS2_S2_fjLj256ELj1ELj4ELj1ELj16ENS_18Kernel_traits_baseILj256EfS2_S2_S2_fjLj128EEEEELb1ELb1ELb0ELb1EEEvNS_9FwdParamsE)
        /*1364*/ 	.word	0x00000000


	//----- nvinfo : EIATTR_MIN_STACK_SIZE
	.align		4
.L_836:
        /*1368*/ 	.byte	0x04, 0x12
        /*136a*/ 	.short	(.L_838 - .L_837)
	.align		4
.L_837:
        /*136c*/ 	.word	index@(_ZN10layer_norm13ln_fwd_kernelINS_13Kernel_traitsIf6__halfS2_S2_fjLj256ELj1ELj4ELj1ELj16ENS_18Kernel_traits_baseILj256EfS2_S2_S2_fjLj128EEEEELb1ELb1ELb1ELb0EEEvNS_9FwdParamsE)
        /*1370*/ 	.word	0x00000000


	//----- nvinfo : EIATTR_MIN_STACK_SIZE
	.align		4
.L_838:
        /*1374*/ 	.byte	0x04, 0x12
        /*1376*/ 	.short	(.L_840 - .L_839)
	.align		4
.L_839:
        /*1378*/ 	.word	index@(_ZN10layer_norm13ln_fwd_kernelINS_13Kernel_traitsIf6__halfS2_S2_fjLj256ELj1ELj4ELj1ELj16ENS_18Kernel_traits_baseILj256EfS2_S2_S2_fjLj128EEEEELb1ELb1ELb1ELb1EEEvNS_9FwdParamsE)
        /*137c*/ 	.word	0x00000000


	//----- nvinfo : EIATTR_MIN_STACK_SIZE
	.align		4
.L_840:
        /*1380*/ 	.byte	0x04, 0x12
        /*1382*/ 	.short	(.L_842 - .L_841)
	.align		4
.L_841:
        /*1384*/ 	.word	index@(_ZN10layer_norm13ln_fwd_kernelINS_13Kernel_traitsI6__halfS2_fS2_fjLj256ELj1ELj4ELj1ELj16ENS_18Kernel_traits_baseILj256ES2_S2_fS2_fjLj128EEEEELb0ELb0ELb0ELb0EEEvNS_9FwdParamsE)
        /*1388*/ 	.word	0x00000000


	//----- nvinfo : EIATTR_MIN_STACK_SIZE
	.align		4
.L_842:
        /*138c*/ 	.byte	0x04, 0x12
        /*138e*/ 	.short	(.L_844 - .L_843)
	.align		4
.L_843:
        /*1390*/ 	.word	index@(_ZN10layer_norm13ln_fwd_kernelINS_13Kernel_traitsI6__halfS2_fS2_fjLj256ELj1ELj4ELj1ELj16ENS_18Kernel_traits_baseILj256ES2_S2_fS2_fjLj128EEEEELb0ELb0ELb0ELb1EEEvNS_9FwdParamsE)
        /*1394*/ 	.word	0x00000000


	//----- nvinfo : EIATTR_MIN_STACK_SIZE
	.align		4
.L_844:
        /*1398*/ 	.byte	0x04, 0x12
        /*139a*/ 	.short	(.L_846 - .L_845)
	.align		4
.L_845:
        /*139c*/ 	.word	index@(_ZN10layer_norm13ln_fwd_kernelINS_13Kernel_traitsI6__halfS2_fS2_fjLj256ELj1ELj4ELj1ELj16ENS_18Kernel_traits_baseILj256ES2_S2_fS2_fjLj128EEEEELb0ELb0ELb1ELb0EEEvNS_9FwdParamsE)
        /*13a0*/ 	.word	0x00000000


	//----- nvinfo : EIATTR_MIN_STACK_SIZE
	.align		4
.L_846:
        /*13a4*/ 	.byte	0x04, 0x12
        /*13a6*/ 	.short	(.L_848 - .L_847)
	.align		4
.L_847:
        /*13a8*/ 	.word	index@(_ZN10layer_norm13ln_fwd_kernelINS_13Kernel_traitsI6__halfS2_fS2_fjLj256ELj1ELj4ELj1ELj16ENS_18Kernel_traits_baseILj256ES2_S2_fS2_fjLj128EEEEELb0ELb0ELb1ELb1EEEvNS_9FwdParamsE)
        /*13ac*/ 	.word	0x00000000


	//----- nvinfo : EIATTR_MIN_STACK_SIZE
	.align		4
.L_848:
        /*13b0*/ 	.byte	0x04, 0x12
        /*13b2*/ 	.short	(.L_850 - .L_849)
	.align		4
.L_849:
        /*13b4*/ 	.word	index@(_ZN10layer_norm13ln_fwd_kernelINS_13Kernel_traitsI6__halfS2_fS2_fjLj256ELj1ELj4ELj1ELj16ENS_18Kernel_traits_baseILj256ES2_S2_fS2_fjLj128EEEEELb0ELb1ELb0ELb0EEEvNS_9FwdParamsE)
        /*13b8*/ 	.word	0x00000000


	//----- nvinfo : EIATTR_MIN_STACK_SIZE
	.align		4
.L_850:
        /*13bc*/ 	.byte	0x04, 0x12
        /*13be*/ 	.short	(.L_852 - .L_851)
	.align		4
.L_851:
        /*13c0*/ 	.word	index@(_ZN10layer_norm13ln_fwd_kernelINS_13Kernel_traitsI6__halfS2_fS2_fjLj256ELj1ELj4ELj1ELj16ENS_18Kernel_traits_baseILj256ES2_S2_fS2_fjLj128EEEEELb0ELb1ELb0ELb1EEEvNS_9FwdParamsE)
        /*13c4*/ 	.word	0x00000000


	//----- nvinfo : EIATTR_MIN_STACK_SIZE
	.align		4
.L_852:
        /*13c8*/ 	.byte	0x04, 0x12
        /*13ca*/ 	.short	(.L_854 - .L_853)
	.align		4
.L_853:
        /*13cc*/ 	.word	index@(_ZN10layer_norm13ln_fwd_kernelINS_13Kernel_traitsI6__halfS2_fS2_fjLj256ELj1ELj4ELj1ELj16ENS_18Kernel_traits_baseILj256ES2_S2_fS2_fjLj128EEEEELb0ELb1ELb1ELb0EEEvNS_9FwdParamsE)
        /*13d0*/ 	.word	0x00000000


	//----- nvinfo : EIATTR_MIN_STACK_SIZE
	.align		4
.L_854:
        /*13d4*/ 	.byte	0x04, 0x12
        /*13d6*/ 	.short	(.L_856 - .L_855)
	.align		4
.L_855:
        /*13d8*/ 	.word	index@(_ZN10layer_norm13ln_fwd_kernelINS_13Kernel_traitsI6__halfS2_fS2_fjLj256ELj1ELj4ELj1ELj16ENS_18Kernel_traits_baseILj256ES2_S2_fS2_fjLj128EEEEELb0ELb1ELb1ELb1EEEvNS_9FwdParamsE)
        /*13dc*/ 	.word	0x00000000


	//----- nvinfo : EIATTR_MIN_STACK_SIZE
	.align		4
.L_856:
        /*13e0*/ 	.byte	0x04, 0x12
        /*13e2*/ 	.short	(.L_858 - .L_857)
	.align		4
.L_857:
        /*13e4*/ 	.word	index@(_ZN10layer_norm13ln_fwd_kernelINS_13Kernel_traitsI6__halfS2_fS2_fjLj256ELj1ELj4ELj1ELj16ENS_18Kernel_traits_baseILj256ES2_S2_fS2_fjLj128EEEEELb1ELb0ELb0ELb0EEEvNS_9FwdParamsE)
        /*13e8*/ 	.word	0x00000000


	//----- nvinfo : EIATTR_MIN_STACK_SIZE
	.align		4
.L_858:
        /*13ec*/ 	.byte	0x04, 0x12
        /*13ee*/ 	.short	(.L_860 - .L_859)
	.align		4
.L_859:
        /*13f0*/ 	.word	index@(_ZN10layer_norm13ln_fwd_kernelINS_13Kernel_traitsI6__halfS2_fS2_fjLj256ELj1ELj4ELj1ELj16ENS_18Kernel_traits_baseILj256ES2_S2_fS2_fjLj128EEEEELb1ELb0ELb0ELb1EEEvNS_9FwdParamsE)
        /*13f4*/ 	.word	0x00000000


	//----- nvinfo : EIATTR_MIN_STACK_SIZE
	.align		4
.L_860:
        /*13f8*/ 	.byte	0x04, 0x12
        /*13fa*/ 	.short	(.L_862 - .L_861)
	.align		4
.L_861:
        /*13fc*/ 	.word	index@(_ZN10layer_norm13ln_fwd_kernelINS_13Kernel_traitsI6__halfS2_fS2_fjLj256ELj1ELj4ELj1ELj16ENS_18Kernel_traits_baseILj256ES2_S2_fS2_fjLj128EEEEELb1ELb0ELb1ELb0EEEvNS_9FwdParamsE)
        /*1400*/ 	.word	0x00000000


	//----- nvinfo : EIATTR_MIN_STACK_SIZE
	.align		4
.L_862:
        /*1404*/ 	.byte	0x04, 0x12
        /*1406*/ 	.short	(.L_864 - .L_863)
	.align		4
.L_863:
        /*1408*/ 	.word	index@(_ZN10layer_norm13ln_fwd_kernelINS_13Kernel_traitsI6__halfS2_fS2_fjLj256ELj1ELj4ELj1ELj16ENS_18Kernel_traits_baseILj256ES2_S2_fS2_fjLj128EEEEELb1ELb0ELb1ELb1EEEvNS_9FwdParamsE)
        /*140c*/ 	.word	0x00000000


	//----- nvinfo : EIATTR_MIN_STACK_SIZE
	.align		4
.L_864:
        /*1410*/ 	.byte	0x04, 0x12
        /*1412*/ 	.short	(.L_866 - .L_865)
	.align		4
.L_865:
        /*1414*/ 	.word	index@(_ZN10layer_norm13ln_fwd_kernelINS_13Kernel_traitsI6__halfS2_fS2_fjLj256ELj1ELj4ELj1ELj16ENS_18Kernel_traits_baseILj256ES2_S2_fS2_fjLj128EEEEELb1ELb1ELb0ELb0EEEvNS_9FwdParamsE)
        /*1418*/ 	.word	0x00000000


	//----- nvinfo : EIATTR_MIN_STACK_SIZE
	.align		4
.L_866:
        /*141c*/ 	.byte	0x04, 0x12
        /*141e*/ 	.short	(.L_868 - .L_867)
	.align		4
.L_867:
        /*1420*/ 	.word	index@(_ZN10layer_norm13ln_fwd_kernelINS_13Kernel_traitsI6__halfS2_fS2_fjLj256ELj1ELj4ELj1ELj16ENS_18Kernel_traits_baseILj256ES2_S2_fS2_fjLj128EEEEELb1ELb1ELb0ELb1EEEvNS_9FwdParamsE)
        /*1424*/ 	.word	0x00000000


	//----- nvinfo : EIATTR_MIN_STACK_SIZE
	.align		4
.L_868:
        /*1428*/ 	.byte	0x04, 0x12
        /*142a*/ 	.short	(.L_870 - .L_869)
	.align		4
.L_869:
        /*142c*/ 	.word	index@(_ZN10layer_norm13ln_fwd_kernelINS_13Kernel_traitsI6__halfS2_fS2_fjLj256ELj1ELj4ELj1ELj16ENS_18Kernel_traits_baseILj256ES2_S2_fS2_fjLj128EEEEELb1ELb1ELb1ELb0EEEvNS_9FwdParamsE)
        /*1430*/ 	.word	0x00000000


	//----- nvinfo : EIATTR_MIN_STACK_SIZE
	.align		4
.L_870:
        /*1434*/ 	.byte	0x04, 0x12
        /*1436*/ 	.short	(.L_872 - .L_871)
	.align		4
.L_871:
        /*1438*/ 	.word	index@(_ZN10layer_norm13ln_fwd_kernelINS_13Kernel_traitsI6__halfS2_fS2_fjLj256ELj1ELj4ELj1ELj16ENS_18Kernel_traits_baseILj256ES2_S2_fS2_fjLj128EEEEELb1ELb1ELb1ELb1EEEvNS_9FwdParamsE)
        /*143c*/ 	.word	0x00000000


	//----- nvinfo : EIATTR_MIN_STACK_SIZE
	.align		4
.L_872:
        /*1440*/ 	.byte	0x04, 0x12
        /*1442*/ 	.short	(.L_874 - .L_873)
	.align		4
.L_873:
        /*1444*/ 	.word	index@(_ZN10layer_norm13ln_fwd_kernelINS_13Kernel_traitsIf6__halffS2_fjLj256ELj1ELj4ELj1ELj16ENS_18Kernel_traits_baseILj256EfS2_fS2_fjLj128EEEEELb0ELb0ELb0ELb0EEEvNS_9FwdParamsE)
        /*1448*/ 	.word	0x00000000


	//----- nvinfo : EIATTR_MIN_STACK_SIZE
	.align		4
.L_874:
        /*144c*/ 	.byte	0x04, 0x12
        /*144e*/ 	.short	(.L_876 - .L_875)
	.align		4
.L_875:
        /*1450*/ 	.word	index@(_ZN10layer_norm13ln_fwd_kernelINS_13Kernel_traitsIf6__halffS2_fjLj256ELj1ELj4ELj1ELj16ENS_18Kernel_traits_baseILj256EfS2_fS2_fjLj128EEEEELb0ELb0ELb0ELb1EEEvNS_9FwdParamsE)
        /*1454*/ 	.word	0x00000000


	//----- nvinfo : EIATTR_MIN_STACK_SIZE
	.align		4
.L_876:
        /*1458*/ 	.byte	0x04, 0x12
        /*145a*/ 	.short	(.L_878 - .L_877)
	.align		4
.L_877:
        /*145c*/ 	.word	index@(_ZN10layer_norm13ln_fwd_kernelINS_13Kernel_traitsIf6__halffS2_fjLj256ELj1ELj4ELj1ELj16ENS_18Kernel_traits_baseILj256EfS2_fS2_fjLj128EEEEELb0ELb0ELb1ELb0EEEvNS_9FwdParamsE)
        /*1460*/ 	.word	0x00000000


	//----- nvinfo : EIATTR_MIN_STACK_SIZE
	.align		4
.L_878:
        /*1464*/ 	.byte	0x04, 0x12
        /*1466*/ 	.short	(.L_880 - .L_879)
	.align		4
.L_879:
        /*1468*/ 	.word	index@(_ZN10layer_norm13ln_fwd_kernelINS_13Kernel_traitsIf6__halffS2_fjLj256ELj1ELj4ELj1ELj16ENS_18Kernel_traits_baseILj256EfS2_fS2_fjLj128EEEEELb0ELb0ELb1ELb1EEEvNS_9FwdParamsE)
        /*146c*/ 	.word	0x00000000


	//----- nvinfo : EIATTR_MIN_STACK_SIZE
	.align		4
.L_880:
        /*1470*/ 	.byte	0x04, 0x12
        /*1472*/ 	.short	(.L_882 - .L_881)
	.align		4
.L_881:
        /*1474*/ 	.word	index@(_ZN10layer_norm13ln_fwd_kernelINS_13Kernel_traitsIf6__halffS2_fjLj256ELj1ELj4ELj1ELj16ENS_18Kernel_traits_baseILj256EfS2_fS2_fjLj128EEEEELb0ELb1ELb0ELb0EEEvNS_9FwdParamsE)
        /*1478*/ 	.word	0x00000000


	//----- nvinfo : EIATTR_MIN_STACK_SIZE
	.align		4
.L_882:
        /*147c*/ 	.byte	0x04, 0x12
        /*147e*/ 	.short	(.L_884 - .L_883)
	.align		4
.L_883:
        /*1480*/ 	.word	index@(_ZN10layer_norm13ln_fwd_kernelINS_13Kernel_traitsIf6__halffS2_fjLj256ELj1ELj4ELj1ELj16ENS_18Kernel_traits_baseILj256EfS2_fS2_fjLj128EEEEELb0ELb1ELb0ELb1EEEvNS_9FwdParamsE)
        /*1484*/ 	.word	0x00000000


	//----- nvinfo : EIATTR_MIN_STACK_SIZE
	.align		4
.L_884:
        /*1488*/ 	.byte	0x04, 0x12
        /*148a*/ 	.short	(.L_886 - .L_885)
	.align		4
.L_885:
        /*148c*/ 	.word	index@(_ZN10layer_norm13ln_fwd_kernelINS_13Kernel_traitsIf6__halffS2_fjLj256ELj1ELj4ELj1ELj16ENS_18Kernel_traits_baseILj256EfS2_fS2_fjLj128EEEEELb0ELb1ELb1ELb0EEEvNS_9FwdParamsE)
        /*1490*/ 	.word	0x00000000


	//----- nvinfo : EIATTR_MIN_STACK_SIZE
	.align		4
.L_886:
        /*1494*/ 	.byte	0x04, 0x12
        /*1496*/ 	.short	(.L_888 - .L_887)
	.align		4
.L_887:
        /*1498*/ 	.word	index@(_ZN10layer_norm13ln_fwd_kernelINS_13Kernel_traitsIf6__halffS2_fjLj256ELj1ELj4ELj1ELj16ENS_18Kernel_traits_baseILj256EfS2_fS2_fjLj128EEEEELb0ELb1ELb1ELb1EEEvNS_9FwdParamsE)
        /*149c*/ 	.word	0x00000000


	//----- nvinfo : EIATTR_MIN_STACK_SIZE
	.align		4
.L_888:
        /*14a0*/ 	.byte	0x04, 0x12
        /*14a2*/ 	.short	(.L_890 - .L_889)
	.align		4
.L_889:
        /*14a4*/ 	.word	index@(_ZN10layer_norm13ln_fwd_kernelINS_13Kernel_traitsIf6__halffS2_fjLj256ELj1ELj4ELj1ELj16ENS_18Kernel_traits_baseILj256EfS2_fS2_fjLj128EEEEELb1ELb0ELb0ELb0EEEvNS_9FwdParamsE)
        /*14a8*/ 	.word	0x00000000


	//----- nvinfo : EIATTR_MIN_STACK_SIZE
	.align		4
.L_890:
        /*14ac*/ 	.byte	0x04, 0x12
        /*14ae*/ 	.short	(.L_892 - .L_891)
	.align		4
.L_891:
        /*14b0*/ 	.word	index@(_ZN10layer_norm13ln_fwd_kernelINS_13Kernel_traitsIf6__halffS2_fjLj256ELj1ELj4ELj1ELj16ENS_18Kernel_traits_baseILj256EfS2_fS2_fjLj128EEEEELb1ELb0ELb0ELb1EEEvNS_9FwdParamsE)
        /*14b4*/ 	.word	0x00000000


	//----- nvinfo : EIATTR_MIN_STACK_SIZE
	.align		4
.L_892:
        /*14b8*/ 	.byte	0x04, 0x12
        /*14ba*/ 	.short	(.L_894 - .L_893)
	.align		4
.L_893:
        /*14bc*/ 	.word	index@(_ZN10layer_norm13ln_fwd_kernelINS_13Kernel_traitsIf6__halffS2_fjLj256ELj1ELj4ELj1ELj16ENS_18Kernel_traits_baseILj256EfS2_fS2_fjLj128EEEEELb1ELb0ELb1ELb0EEEvNS_9FwdParamsE)
        /*14c0*/ 	.word	0x00000000


	//----- nvinfo : EIATTR_MIN_STACK_SIZE
	.align		4
.L_894:
        /*14c4*/ 	.byte	0x04, 0x12
        /*14c6*/ 	.short	(.L_896 - .L_895)
	.align		4
.L_895:
        /*14c8*/ 	.word	index@(_ZN10layer_norm13ln_fwd_kernelINS_13Kernel_traitsIf6__halffS2_fjLj256ELj1ELj4ELj1ELj16ENS_18Kernel_traits_baseILj256EfS2_fS2_fjLj128EEEEELb1ELb0ELb1ELb1EEEvNS_9FwdParamsE)
        /*14cc*/ 	.word	0x00000000


	//----- nvinfo : EIATTR_MIN_STACK_SIZE
	.align		4
.L_896:
        /*14d0*/ 	.byte	0x04, 0x12
        /*14d2*/ 	.short	(.L_898 - .L_897)
	.align		4
.L_897:
        /*14d4*/ 	.word	index@(_ZN10layer_norm13ln_fwd_kernelINS_13Kernel_traitsIf6__halffS2_fjLj256ELj1ELj4ELj1ELj16ENS_18Kernel_traits_baseILj256EfS2_fS2_fjLj128EEEEELb1ELb1ELb0ELb0EEEvNS_9FwdParamsE)
        /*14d8*/ 	.word	0x00000000


	//----- nvinfo : EIATTR_MIN_STACK_SIZE
	.align		4
.L_898:
        /*14dc*/ 	.byte	0x04, 0x12
        /*14de*/ 	.short	(.L_900 - .L_899)
	.align		4
.L_899:
        /*14e0*/ 	.word	index@(_ZN10layer_norm13ln_fwd_kernelINS_13Kernel_traitsIf6__halffS2_fjLj256ELj1ELj4ELj1ELj16ENS_18Kernel_traits_baseILj256EfS2_fS2_fjLj128EEEEELb1ELb1ELb0ELb1EEEvNS_9FwdParamsE)
        /*14e4*/ 	.word	0x00000000


	//----- nvinfo : EIATTR_MIN_STACK_SIZE
	.align		4
.L_900:
        /*14e8*/ 	.byte	0x04, 0x12
        /*14ea*/ 	.short	(.L_902 - .L_901)
	.align		4
.L_901:
        /*14ec*/ 	.word	index@(_ZN10layer_norm13ln_fwd_kernelINS_13Kernel_traitsIf6__halffS2_fjLj256ELj1ELj4ELj1ELj16ENS_18Kernel_traits_baseILj256EfS2_fS2_fjLj128EEEEELb1ELb1ELb1ELb0EEEvNS_9FwdParamsE)
        /*14f0*/ 	.word	0x00000000


	//----- nvinfo : EIATTR_MIN_STACK_SIZE
	.align		4
.L_902:
        /*14f4*/ 	.byte	0x04, 0x12
        /*14f6*/ 	.short	(.L_904 - .L_903)
	.align		4
.L_903:
        /*14f8*/ 	.word	index@(_ZN10layer_norm13ln_fwd_kernelINS_13Kernel_traitsIf6__halffS2_fjLj256ELj1ELj4ELj1ELj16ENS_18Kernel_traits_baseILj256EfS2_fS2_fjLj128EEEEELb1ELb1ELb1ELb1EEEvNS_9FwdParamsE)
        /*14fc*/ 	.word	0x00000000


	//----- nvinfo : EIATTR_MIN_STACK_SIZE
	.align		4
.L_904:
        /*1500*/ 	.byte	0x04, 0x12
        /*1502*/ 	.short	(.L_906 - .L_905)
	.align		4
.L_905:
        /*1504*/ 	.word	index@(_ZN10layer_norm13ln_fwd_kernelINS_13Kernel_traitsI6__halfffffjLj256ELj1ELj4ELj1ELj16ENS_18Kernel_traits_baseILj256ES2_ffffjLj128EEEEELb0ELb0ELb0ELb0EEEvNS_9FwdParamsE)
        /*1508*/ 	.word	0x00000000


	//----- nvinfo : EIATTR_MIN_STACK_SIZE
	.align		4
.L_906:
        /*150c*/ 	.byte	0x04, 0x12
        /*150e*/ 	.short	(.L_908 - .L_907)
	.align		4
.L_907:
        /*1510*/ 	.word	index@(_ZN10layer_norm13ln_fwd_kernelINS_13Kernel_traitsI6__halfffffjLj256ELj1ELj4ELj1ELj16ENS_18Kernel_traits_baseILj256ES2_ffffjLj128EEEEELb0ELb0ELb0ELb1EEEvNS_9FwdParamsE)
        /*1514*/ 	.word	0x00000000


	//----- nvinfo : EIATTR_MIN_STACK_SIZE
	.align		4
.L_908:
        /*1518*/ 	.byte	0x04, 0x12
        /*151a*/ 	.short	(.L_910 - .L_909)
	.align		4
.L_909:
        /*151c*/ 	.word	index@(_ZN10layer_norm13ln_fwd_kernelINS_13Kernel_traitsI6__halfffffjLj256ELj1ELj4ELj1ELj16ENS_18Kernel_traits_baseILj256ES2_ffffjLj128EEEEELb0ELb0ELb1ELb0EEEvNS_9FwdParamsE)
        /*1520*/ 	.word	0x00000000


	//----- nvinfo : EIATTR_MIN_STACK_SIZE
	.align		4
.L_910:
        /*1524*/ 	.byte	0x04, 0x12
        /*1526*/ 	.short	(.L_912 - .L_911)
	.align		4
.L_911:
        /*1528*/ 	.word	index@(_ZN10layer_norm13ln_fwd_kernelINS_13Kernel_traitsI6__halfffffjLj256ELj1ELj4ELj1ELj16ENS_18Kernel_traits_baseILj256ES2_ffffjLj128EEEEELb0ELb0ELb1ELb1EEEvNS_9FwdParamsE)
        /*152c*/ 	.word	0x00000000


	//----- nvinfo : EIATTR_MIN_STACK_SIZE
	.align		4
.L_912:
        /*1530*/ 	.byte	0x04, 0x12
        /*1532*/ 	.short	(.L_914 - .L_913)
	.align		4
.L_913:
        /*1534*/ 	.word	index@(_ZN10layer_norm13ln_fwd_kernelINS_13Kernel_traitsI6__halfffffjLj256ELj1ELj4ELj1ELj16ENS_18Kernel_traits_baseILj256ES2_ffffjLj128EEEEELb0ELb1ELb0ELb0EEEvNS_9FwdParamsE)
        /*1538*/ 	.word	0x00000000


	//----- nvinfo : EIATTR_MIN_STACK_SIZE
	.align		4
.L_914:
        /*153c*/ 	.byte	0x04, 0x12
        /*153e*/ 	.short	(.L_916 - .L_915)
	.align		4
.L_915:
        /*1540*/ 	.word	index@(_ZN10layer_norm13ln_fwd_kernelINS_13Kernel_traitsI6__halfffffjLj256ELj1ELj4ELj1ELj16ENS_18Kernel_traits_baseILj256ES2_ffffjLj128EEEEELb0ELb1ELb0ELb1EEEvNS_9FwdParamsE)
        /*1544*/ 	.word	0x00000000


	//----- nvinfo : EIATTR_MIN_STACK_SIZE
	.align		4
.L_916:
        /*1548*/ 	.byte	0x04, 0x12
        /*154a*/ 	.short	(.L_918 - .L_917)
	.align		4
.L_917:
        /*154c*/ 	.word	index@(_ZN10layer_norm13ln_fwd_kernelINS_13Kernel_traitsI6__halfffffjLj256ELj1ELj4ELj1ELj16ENS_18Kernel_traits_baseILj256ES2_ffffjLj128EEEEELb0ELb1ELb1ELb0EEEvNS_9FwdParamsE)
        /*1550*/ 	.word	0x00000000


	//----- nvinfo : EIATTR_MIN_STACK_SIZE
	.align		4
.L_918:
        /*1554*/ 	.byte	0x04, 0x12
        /*1556*/ 	.short	(.L_920 - .L_919)
	.align		4
.L_919:
        /*1558*/ 	.word	index@(_ZN10layer_norm13ln_fwd_kernelINS_13Kernel_traitsI6__halfffffjLj256ELj1ELj4ELj1ELj16ENS_18Kernel_traits_baseILj256ES2_ffffjLj128EEEEELb0ELb1ELb1ELb1EEEvNS_9FwdParamsE)
        /*155c*/ 	.word	0x00000000


	//----- nvinfo : EIATTR_MIN_STACK_SIZE
	.align		4
.L_920:
        /*1560*/ 	.byte	0x04, 0x12
        /*1562*/ 	.short	(.L_922 - .L_921)
	.align		4
.L_921:
        /*1564*/ 	.word	index@(_ZN10layer_norm13ln_fwd_kernelINS_13Kernel_traitsI6__halfffffjLj256ELj1ELj4ELj1ELj16ENS_18Kernel_traits_baseILj256ES2_ffffjLj128EEEEELb1ELb0ELb0ELb0EEEvNS_9FwdParamsE)
        /*1568*/ 	.word	0x00000000


	//----- nvinfo : EIATTR_MIN_STACK_SIZE
	.align		4
.L_922:
        /*156c*/ 	.byte	0x04, 0x12
        /*156e*/ 	.short	(.L_924 - .L_923)
	.align		4
.L_923:
        /*1570*/ 	.word	index@(_ZN10layer_norm13ln_fwd_kernelINS_13Kernel_traitsI6__halfffffjLj256ELj1ELj4ELj1ELj16ENS_18Kernel_traits_baseILj256ES2_ffffjLj128EEEEELb1ELb0ELb0ELb1EEEvNS_9FwdParamsE)
        /*1574*/ 	.word	0x00000000


	//----- nvinfo : EIATTR_MIN_STACK_SIZE
	.align		4
.L_924:
        /*1578*/ 	.byte	0x04, 0x12
        /*157a*/ 	.short	(.L_926 - .L_925)
	.align		4
.L_925:
        /*157c*/ 	.word	index@(_ZN10layer_norm13ln_fwd_kernelINS_13Kernel_traitsI6__halfffffjLj256ELj1ELj4ELj1ELj16ENS_18Kernel_traits_baseILj256ES2_ffffjLj128EEEEELb1ELb0ELb1ELb0EEEvNS_9FwdParamsE)
        /*1580*/ 	.word	0x00000000


	//----- nvinfo : EIATTR_MIN_STACK_SIZE
	.align		4
.L_926:
        /*1584*/ 	.byte	0x04, 0x12
        /*1586*/ 	.short	(.L_928 - .L_927)
	.align		4
.L_927:
        /*1588*/ 	.word	index@(_ZN10layer_norm13ln_fwd_kernelINS_13Kernel_traitsI6__halfffffjLj256ELj1ELj4ELj1ELj16ENS_18Kernel_traits_baseILj256ES2_ffffjLj128EEEEELb1ELb0ELb1ELb1EEEvNS_9FwdParamsE)
        /*158c*/ 	.word	0x00000000


	//----- nvinfo : EIATTR_MIN_STACK_SIZE
	.align		4
.L_928:
        /*1590*/ 	.byte	0x04, 0x12
        /*1592*/ 	.short	(.L_930 - .L_929)
	.align		4
.L_929:
        /*1594*/ 	.word	index@(_ZN10layer_norm13ln_fwd_kernelINS_13Kernel_traitsI6__halfffffjLj256ELj1ELj4ELj1ELj16ENS_18Kernel_traits_baseILj256ES2_ffffjLj128EEEEELb1ELb1ELb0ELb0EEEvNS_9FwdParamsE)
        /*1598*/ 	.word	0x00000000


	//----- nvinfo : EIATTR_MIN_STACK_SIZE
	.align		4
.L_930:
        /*159c*/ 	.byte	0x04, 0x12
        /*159e*/ 	.short	(.L_932 - .L_931)
	.align		4
.L_931:
        /*15a0*/ 	.word	index@(_ZN10layer_norm13ln_fwd_kernelINS_13Kernel_traitsI6__halfffffjLj256ELj1ELj4ELj1ELj16ENS_18Kernel_traits_baseILj256ES2_ffffjLj128EEEEELb1ELb1ELb0ELb1EEEvNS_9FwdParamsE)
        /*15a4*/ 	.word	0x00000000


	//----- nvinfo : EIATTR_MIN_STACK_SIZE
	.align		4
.L_932:
        /*15a8*/ 	.byte	0x04, 0x12
        /*15aa*/ 	.short	(.L_934 - .L_933)
	.align		4
.L_933:
        /*15ac*/ 	.word	index@(_ZN10layer_norm13ln_fwd_kernelINS_13Kernel_traitsI6__halfffffjLj256ELj1ELj4ELj1ELj16ENS_18Kernel_traits_baseILj256ES2_ffffjLj128EEEEELb1ELb1ELb1ELb0EEEvNS_9FwdParamsE)
        /*15b0*/ 	.word	0x00000000


	//----- nvinfo : EIATTR_MIN_STACK_SIZE
	.align		4
.L_934:
        /*15b4*/ 	.byte	0x04, 0x12
        /*15b6*/ 	.short	(.L_936 - .L_935)
	.align		4
.L_935:
        /*15b8*/ 	.word	index@(_ZN10layer_norm13ln_fwd_kernelINS_13Kernel_traitsI6__halfffffjLj256ELj1ELj4ELj1ELj16ENS_18Kernel_traits_baseILj256ES2_ffffjLj128EEEEELb1ELb1ELb1ELb1EEEvNS_9FwdParamsE)
        /*15bc*/ 	.word	0x00000000


	//----- nvinfo : EIATTR_MIN_STACK_SIZE
	.align		4
.L_936:
        /*15c0*/ 	.byte	0x04, 0x12
        /*15c2*/ 	.short	(.L_938 - .L_937)
	.align		4
.L_937:
        /*15c4*/ 	.word	index@(_ZN10layer_norm13ln_fwd_kernelINS_13Kernel_traitsIfffffjLj256ELj1ELj4ELj1ELj16ENS_18Kernel_traits_baseILj256EfffffjLj128EEEEELb0ELb0ELb0ELb0EEEvNS_9FwdParamsE)
        /*15c8*/ 	.word	0x00000000


	//----- nvinfo : EIATTR_MIN_STACK_SIZE
	.align		4
.L_938:
        /*15cc*/ 	.byte	0x04, 0x12
        /*15ce*/ 	.short	(.L_940 - .L_939)
	.align		4
.L_939:
        /*15d0*/ 	.word	index@(_ZN10layer_norm13ln_fwd_kernelINS_13Kernel_traitsIfffffjLj256ELj1ELj4ELj1ELj16ENS_18Kernel_traits_baseILj256EfffffjLj128EEEEELb0ELb0ELb0ELb1EEEvNS_9FwdParamsE)
        /*15d4*/ 	.word	0x00000000


	//----- nvinfo : EIATTR_MIN_STACK_SIZE
	.align		4
.L_940:
        /*15d8*/ 	.byte	0x04, 0x12
        /*15da*/ 	.short	(.L_942 - .L_941)
	.align		4
.L_941:
        /*15dc*/ 	.word	index@(_ZN10layer_norm13ln_fwd_kernelINS_13Kernel_traitsIfffffjLj256ELj1ELj4ELj1ELj16ENS_18Kernel_traits_baseILj256EfffffjLj128EEEEELb0ELb0ELb1ELb0EEEvNS_9FwdParamsE)
        /*15e0*/ 	.word	0x00000000


	//----- nvinfo : EIATTR_MIN_STACK_SIZE
	.align		4
.L_942:
        /*15e4*/ 	.byte	0x04, 0x12
        /*15e6*/ 	.short	(.L_944 - .L_943)
	.align		4
.L_943:
        /*15e8*/ 	.word	index@(_ZN10layer_norm13ln_fwd_kernelINS_13Kernel_traitsIfffffjLj256ELj1ELj4ELj1ELj16ENS_18Kernel_traits_baseILj256EfffffjLj128EEEEELb0ELb0ELb1ELb1EEEvNS_9FwdParamsE)
        /*15ec*/ 	.word	0x00000000


	//----- nvinfo : EIATTR_MIN_STACK_SIZE
	.align		4
.L_944:
        /*15f0*/ 	.byte	0x04, 0x12
        /*15f2*/ 	.short	(.L_946 - .L_945)
	.align		4
.L_945:
        /*15f4*/ 	.word	index@(_ZN10layer_norm13ln_fwd_kernelINS_13Kernel_traitsIfffffjLj256ELj1ELj4ELj1ELj16ENS_18Kernel_traits_baseILj256EfffffjLj128EEEEELb0ELb1ELb0ELb0EEEvNS_9FwdParamsE)
        /*15f8*/ 	.word	0x00000000


	//----- nvinfo : EIATTR_MIN_STACK_SIZE
	.align		4
.L_946:
        /*15fc*/ 	.byte	0x04, 0x12
        /*15fe*/ 	.short	(.L_948 - .L_947)
	.align		4
.L_947:
        /*1600*/ 	.word	index@(_ZN10layer_norm13ln_fwd_kernelINS_13Kernel_traitsIfffffjLj256ELj1ELj4ELj1ELj16ENS_18Kernel_traits_baseILj256EfffffjLj128EEEEELb0ELb1ELb0ELb1EEEvNS_9FwdParamsE)
        /*1604*/ 	.word	0x00000000


	//----- nvinfo : EIATTR_MIN_STACK_SIZE
	.align		4
.L_948:
        /*1608*/ 	.byte	0x04, 0x12
        /*160a*/ 	.short	(.L_950 - .L_949)
	.align		4
.L_949:
        /*160c*/ 	.word	index@(_ZN10layer_norm13ln_fwd_kernelINS_13Kernel_traitsIfffffjLj256ELj1ELj4ELj1ELj16ENS_18Kernel_traits_baseILj256EfffffjLj128EEEEELb0ELb1ELb1ELb0EEEvNS_9FwdParamsE)
        /*1610*/ 	.word	0x00000000


	//----- nvinfo : EIATTR_MIN_STACK_SIZE
	.align		4
.L_950:
        /*1614*/ 	.byte	0x04, 0x12
        /*1616*/ 	.short	(.L_952 - .L_951)
	.align		4
.L_951:
        /*1618*/ 	.word	index@(_ZN10layer_norm13ln_fwd_kernelINS_13Kernel_traitsIfffffjLj256ELj1ELj4ELj1ELj16ENS_18Kernel_traits_baseILj256EfffffjLj128EEEEELb0ELb1ELb1ELb1EEEvNS_9FwdParamsE)
        /*161c*/ 	.word	0x00000000


	//----- nvinfo : EIATTR_MIN_STACK_SIZE
	.align		4
.L_952:
        /*1620*/ 	.byte	0x04, 0x12
        /*1622*/ 	.short	(.L_954 - .L_953)
	.align		4
.L_953:
        /*1624*/ 	.word	index@(_ZN10layer_norm13ln_fwd_kernelINS_13Kernel_traitsIfffffjLj256ELj1ELj4ELj1ELj16ENS_18Kernel_traits_baseILj256EfffffjLj128EEEEELb1ELb0ELb0ELb0EEEvNS_9FwdParamsE)
        /*1628*/ 	.word	0x00000000


	//----- nvinfo : EIATTR_MIN_STACK_SIZE
	.align		4
.L_954:
        /*162c*/ 	.byte	0x04, 0x12
        /*162e*/ 	.short	(.L_956 - .L_955)
	.align		4
.L_955:
        /*1630*/ 	.word	index@(_ZN10layer_norm13ln_fwd_kernelINS_13Kernel_traitsIfffffjLj256ELj1ELj4ELj1ELj16ENS_18Kernel_traits_baseILj256EfffffjLj128EEEEELb1ELb0ELb0ELb1EEEvNS_9FwdParamsE)
        /*1634*/ 	.word	0x00000000


	//----- nvinfo : EIATTR_MIN_STACK_SIZE
	.align		4
.L_956:
        /*1638*/ 	.byte	0x04, 0x12
        /*163a*/ 	.short	(.L_958 - .L_957)
	.align		4
.L_957:
        /*163c*/ 	.word	index@(_ZN10layer_norm13ln_fwd_kernelINS_13Kernel_traitsIfffffjLj256ELj1ELj4ELj1ELj16ENS_18Kernel_traits_baseILj256EfffffjLj128EEEEELb1ELb0ELb1ELb0EEEvNS_9FwdParamsE)
        /*1640*/ 	.word	0x00000000


	//----- nvinfo : EIATTR_MIN_STACK_SIZE
	.align		4
.L_958:
        /*1644*/ 	.byte	0x04, 0x12
        /*1646*/ 	.short	(.L_960 - .L_959)
	.align		4
.L_959:
        /*1648*/ 	.word	index@(_ZN10layer_norm13ln_fwd_kernelINS_13Kernel_traitsIfffffjLj256ELj1ELj4ELj1ELj16ENS_18Kernel_traits_baseILj256EfffffjLj128EEEEELb1ELb0ELb1ELb1EEEvNS_9FwdParamsE)
        /*164c*/ 	.word	0x00000000


	//----- nvinfo : EIATTR_MIN_STACK_SIZE
	.align		4
.L_960:
        /*1650*/ 	.byte	0x04, 0x12
        /*1652*/ 	.short	(.L_962 - .L_961)
	.align		4
.L_961:
        /*1654*/ 	.word	index@(_ZN10layer_norm13ln_fwd_kernelINS_13Kernel_traitsIfffffjLj256ELj1ELj4ELj1ELj16ENS_18Kernel_traits_baseILj256EfffffjLj128EEEEELb1ELb1ELb0ELb0EEEvNS_9FwdParamsE)
        /*1658*/ 	.word	0x00000000


	//----- nvinfo : EIATTR_MIN_STACK_SIZE
	.align		4
.L_962:
        /*165c*/ 	.byte	0x04, 0x12
        /*165e*/ 	.short	(.L_964 - .L_963)
	.align		4
.L_963:
        /*1660*/ 	.word	index@(_ZN10layer_norm13ln_fwd_kernelINS_13Kernel_traitsIfffffjLj256ELj1ELj4ELj1ELj16ENS_18Kernel_traits_baseILj256EfffffjLj128EEEEELb1ELb1ELb0ELb1EEEvNS_9FwdParamsE)
        /*1664*/ 	.word	0x00000000


	//----- nvinfo : EIATTR_MIN_STACK_SIZE
	.align		4
.L_964:
        /*1668*/ 	.byte	0x04, 0x12
        /*166a*/ 	.short	(.L_966 - .L_965)
	.align		4
.L_965:
        /*166c*/ 	.word	index@(_ZN10layer_norm13ln_fwd_kernelINS_13Kernel_traitsIfffffjLj256ELj1ELj4ELj1ELj16ENS_18Kernel_traits_baseILj256EfffffjLj128EEEEELb1ELb1ELb1ELb0EEEvNS_9FwdParamsE)
        /*1670*/ 	.word	0x00000000


	//----- nvinfo : EIATTR_MIN_STACK_SIZE
	.align		4
.L_966:
        /*1674*/ 	.byte	0x04, 0x12
        /*1676*/ 	.short	(.L_968 - .L_967)
	.align		4
.L_967:
        /*1678*/ 	.word	index@(_ZN10layer_norm13ln_fwd_kernelINS_13Kernel_traitsIfffffjLj256ELj1ELj4ELj1ELj16ENS_18Kernel_traits_baseILj256EfffffjLj128EEEEELb1ELb1ELb1ELb1EEEvNS_9FwdParamsE)
        /*167c*/ 	.word	0x00000000
.L_968:


//--------------------- .nv.compat                --------------------------
	.section	.nv.compat,"",@"SHT_CUDA_COMPAT_INFO"
	.align	4
        /*0000*/ 	.byte	0x02, 0x09, 0x01, 0x00, 0x02, 0x02, 0x01, 0x00, 0x02, 0x05, 0x05, 0x00, 0x03, 0x07, 0x01, 0x01
        /*0010*/ 	.byte	0x02, 0x03, 0x00, 0x00, 0x02, 0x06, 0x01, 0x00, 0x04, 0x0b, 0x08, 0x00, 0x00, 0x00, 0x00, 0x00
        /*0020*/ 	.byte	0x00, 0x00, 0x00, 0x00


//--------------------- .nv.info._ZN10layer_norm13ln_fwd_kernelINS_13Kernel_traitsI13__nv_bfloat16S2_S2_S2_fjLj256ELj1ELj4ELj1ELj16ENS_18Kernel_traits_baseILj256ES2_S2_S2_S2_fjLj128EEEEELb0ELb0ELb0ELb0EEEvNS_9FwdParamsE --------------------------
	.section	.nv.info._ZN10layer_norm13ln_fwd_kernelINS_13Kernel_traitsI13__nv_bfloat16S2_S2_S2_fjLj256ELj1ELj4ELj1ELj16ENS_18Kernel_traits_baseILj256ES2_S2_S2_S2_fjLj128EEEEELb0ELb0ELb0ELb0EEEvNS_9FwdParamsE,"",@"SHT_CUDA_INFO"
	.sectionflags	@""
	.align	4


	//----- nvinfo : EIATTR_CUDA_API_VERSION
	.align		4
        /*0000*/ 	.byte	0x04, 0x37
        /*0002*/ 	.short	(.L_970 - .L_969)
.L_969:
        /*0004*/ 	.word	0x00000082


	//----- nvinfo : EIATTR_KPARAM_INFO
	.align		4
.L_970:
        /*0008*/ 	.byte	0x04, 0x17
        /*000a*/ 	.short	(.L_972 - .L_971)
.L_971:
        /*000c*/ 	.word	0x00000000
        /*0010*/ 	.short	0x0000
        /*0012*/ 	.short	0x0000
        /*0014*/ 	.byte	0x00, 0xf0, 0xa1, 0x03


	//----- nvinfo : EIATTR_SPARSE_MMA_MASK
	.align		4
.L_972:
        /*0018*/ 	.byte	0x03, 0x50
        /*001a*/ 	.short	0x0000


	//----- nvinfo : EIATTR_MAXREG_COUNT
	.align		4
        /*001c*/ 	.byte	0x03, 0x1b
        /*001e*/ 	.short	0x00ff


	//----- nvinfo : EIATTR_MERCURY_ISA_VERSION
	.align		4
        /*0020*/ 	.byte	0x03, 0x5f
        /*0022*/ 	.short	0x0101


	//----- nvinfo : EIATTR_COOP_GROUP_MASK_REGIDS
	.align		4
        /*0024*/ 	.byte	0x04, 0x29
        /*0026*/ 	.short	(.L_974 - .L_973)


	//   ....[0]....
.L_973:
        /*0028*/ 	.word	0xffffffff


	//   ....[1]....
        /*002c*/ 	.word	0xffffffff


	//   ....[2]....
        /*0030*/ 	.word	0xffffffff


	//   ....[3]....
        /*0034*/ 	.word	0xffffffff


	//   ....[4]....
        /*0038*/ 	.word	0xffffffff


	//   ....[5]....
        /*003c*/ 	.word	0xffffffff


	//   ....[6]....
        /*0040*/ 	.word	0xffffffff


	//   ....[7]....
        /*0044*/ 	.word	0xffffffff


	//   ....[8]....
        /*0048*/ 	.word	0xffffffff


	//   ....[9]....
        /*004c*/ 	.word	0xffffffff


	//   ....[10]....
        /*0050*/ 	.word	0x05000012


	//   ....[11]....
        /*0054*/ 	.word	0x05000012


	//   ....[12]....
        /*0058*/ 	.word	0x05000012


	//   ....[13]....
        /*005c*/ 	.word	0x05000012


	//   ....[14]....
        /*0060*/ 	.word	0x05000012


	//   ....[15]....
        /*0064*/ 	.word	0x05000012


	//   ....[16]....
        /*0068*/ 	.word	0x05000012


	//   ....[17]....
        /*006c*/ 	.word	0x05000012


	//   ....[18]....
        /*0070*/ 	.word	0x05000012


	//   ....[19]....
        /*0074*/ 	.word	0x05000012


	//----- nvinfo : EIATTR_COOP_GROUP_INSTR_OFFSETS
	.align		4
.L_974:
        /*0078*/ 	.byte	0x04, 0x28
        /*007a*/ 	.short	(.L_976 - .L_975)


	//   ....[0]....
.L_975:
        /*007c*/ 	.word	0x00000cf0


	//   ....[1]....
        /*0080*/ 	.word	0x00000d20


	//   ....[2]....
        /*0084*/ 	.word	0x00000d40


	//   ....[3]....
        /*0088*/ 	.word	0x00000d60


	//   ....[4]....
        /*008c*/ 	.word	0x00000d80


	//   ....[5]....
        /*0090*/ 	.word	0x00000ec0


	//   ....[6]....
        /*0094*/ 	.word	0x00000ee0


	//   ....[7]....
        /*0098*/ 	.word	0x00000f00


	//   ....[8]....
        /*009c*/ 	.word	0x00000f20


	//   ....[9]....
        /*00a0*/ 	.word	0x00000f40


	//   ....[10]....
        /*00a4*/ 	.word	0x000012f0


	//   ....[11]....
        /*00a8*/ 	.word	0x00001380


	//   ....[12]....
        /*00ac*/ 	.word	0x000013e0


	//   ....[13]....
        /*00b0*/ 	.word	0x00001440


	//   ....[14]....
        /*00b4*/ 	.word	0x000014a0


	//   ....[15]....
        /*00b8*/ 	.word	0x00001620


	//   ....[16]....
        /*00bc*/ 	.word	0x00001680


	//   ....[17]....
        /*00c0*/ 	.word	0x000016e0


	//   ....[18]....
        /*00c4*/ 	.word	0x00001740


	//   ....[19]....
        /*00c8*/ 	.word	0x000017a0


	//----- nvinfo : EIATTR_EXIT_INSTR_OFFSETS
	.align		4
.L_976:
        /*00cc*/ 	.byte	0x04, 0x1c
        /*00ce*/ 	.short	(.L_978 - .L_977)


	//   ....[0]....
.L_977:
        /*00d0*/ 	.word	0x000001d0


	//   ....[1]....
        /*00d4*/ 	.word	0x00001280


	//----- nvinfo : EIATTR_MAX_THREADS
	.align		4
.L_978:
        /*00d8*/ 	.byte	0x04, 0x05
        /*00da*/ 	.short	(.L_980 - .L_979)
.L_979:
        /*00dc*/ 	.word	0x00000080
        /*00e0*/ 	.word	0x00000001
        /*00e4*/ 	.word	0x00000001


	//----- nvinfo : EIATTR_CRS_STACK_SIZE
	.align		4
.L_980:
        /*00e8*/ 	.byte	0x04, 0x1e
        /*00ea*/ 	.short	(.L_982 - .L_981)
.L_981:
        /*00ec*/ 	.word	0x00000000


	//----- nvinfo : EIATTR_CBANK_PARAM_SIZE
	.align		4
.L_982:
        /*00f0*/ 	.byte	0x03, 0x19
        /*00f2*/ 	.short	0x00e8


	//----- nvinfo : EIATTR_PARAM_CBANK
	.align		4
        /*00f4*/ 	.byte	0x04, 0x0a
        /*00f6*/ 	.short	(.L_984 - .L_983)
	.align		4
.L_983:
        /*00f8*/ 	.word	index@(.nv.constant0._ZN10layer_norm13ln_fwd_kernelINS_13Kernel_traitsI13__nv_bfloat16S2_S2_S2_fjLj256ELj1ELj4ELj1ELj16ENS_18Kernel_traits_baseILj256ES2_S2_S2_S2_fjLj128EEEEELb0ELb0ELb0ELb0EEEvNS_9FwdParamsE)
        /*00fc*/ 	.short	0x0210
        /*00fe*/ 	.short	0x00e8


	//----- nvinfo : EIATTR_SW_WAR
	.align		4
.L_984:
        /*0100*/ 	.byte	0x04, 0x36
        /*0102*/ 	.short	(.L_986 - .L_985)
.L_985:
        /*0104*/ 	.word	0x00000008
.L_986:


//--------------------- .nv.info._ZN10layer_norm13ln_fwd_kernelINS_13Kernel_traitsI13__nv_bfloat16S2_S2_S2_fjLj256ELj1ELj4ELj1ELj16ENS_18Kernel_traits_baseILj256ES2_S2_S2_S2_fjLj128EEEEELb0ELb0ELb0ELb1EEEvNS_9FwdParamsE --------------------------
	.section	.nv.info._ZN10layer_norm13ln_fwd_kernelINS_13Kernel_traitsI13__nv_bfloat16S2_S2_S2_fjLj256ELj1ELj4ELj1ELj16ENS_18Kernel_traits_baseILj256ES2_S2_S2_S2_fjLj128EEEEELb0ELb0ELb0ELb1EEEvNS_9FwdParamsE,"",@"SHT_CUDA_INFO"
	.sectionflags	@""
	.align	4


	//----- nvinfo : EIATTR_CUDA_API_VERSION
	.align		4
        /*0000*/ 	.byte	0x04, 0x37
        /*0002*/ 	.short	(.L_988 - .L_987)
.L_987:
        /*0004*/ 	.word	0x00000082


	//----- nvinfo : EIATTR_KPARAM_INFO
	.align		4
.L_988:
        /*0008*/ 	.byte	0x04, 0x17
        /*000a*/ 	.short	(.L_990 - .L_989)
.L_989:
        /*000c*/ 	.word	0x00000000
        /*0010*/ 	.short	0x0000
        /*0012*/ 	.short	0x0000
        /*0014*/ 	.byte	0x00, 0xf0, 0xa1, 0x03


	//----- nvinfo : EIATTR_SPARSE_MMA_MASK
	.align		4
.L_990:
        /*0018*/ 	.byte	0x03, 0x50
        /*001a*/ 	.short	0x0000


	//----- nvinfo : EIATTR_MAXREG_COUNT
	.align		4
        /*001c*/ 	.byte	0x03, 0x1b
        /*001e*/ 	.short	0x00ff


	//----- nvinfo : EIATTR_MERCURY_ISA_VERSION
	.align		4
        /*0020*/ 	.byte	0x03, 0x5f
        /*0022*/ 	.short	0x0101


	//----- nvinfo : EIATTR_COOP_GROUP_MASK_REGIDS
	.align		4
        /*0024*/ 	.byte	0x04, 0x29
        /*0026*/ 	.short	(.L_992 - .L_991)


	//   ....[0]....
.L_991:
        /*0028*/ 	.word	0xffffffff


	//   ....[1]....
        /*002c*/ 	.word	0xffffffff


	//   ....[2]....
        /*0030*/ 	.word	0xffffffff


	//   ....[3]....
        /*0034*/ 	.word	0xffffffff


	//   ....[4]....
        /*0038*/ 	.word	0xffffffff


	//   ....[5]....
        /*003c*/ 	.word	0xffffffff


	//   ....[6]....
        /*0040*/ 	.word	0xffffffff


	//   ....[7]....
        /*0044*/ 	.word	0xffffffff


	//   ....[8]....
        /*0048*/ 	.word	0xffffffff


	//   ....[9]....
        /*004c*/ 	.word	0xffffffff


	//   ....[10]....
        /*0050*/ 	.word	0x05000013


	//   ....[11]....
        /*0054*/ 	.word	0x05000013


	//   ....[12]....
        /*0058*/ 	.word	0x05000013


	//   ....[13]....
        /*005c*/ 	.word	0x05000013


	//   ....[14]....
        /*0060*/ 	.word	0x05000013


	//   ....[15]....
        /*0064*/ 	.word	0x05000013


	//   ....[16]....
        /*0068*/ 	.word	0x05000013


	//   ....[17]....
        /*006c*/ 	.word	0x05000013


	//   ....[18]....
        /*0070*/ 	.word	0x05000013


	//   ....[19]....
        /*0074*/ 	.word	0x05000013


	//----- nvinfo : EIATTR_COOP_GROUP_INSTR_OFFSETS
	.align		4
.L_992:
        /*0078*/ 	.byte	0x04, 0x28
        /*007a*/ 	.short	(.L_994 - .L_993)


	//   ....[0]....
.L_993:
        /*007c*/ 	.word	0x00000ae0


	//   ....[1]....
        /*0080*/ 	.word	0x00000b10


	//   ....[2]....
        /*0084*/ 	.word	0x00000b30


	//   ....[3]....
        /*0088*/ 	.word	0x00000b50


	//   ....[4]....
        /*008c*/ 	.word	0x00000b70


	//   ....[5]....
        /*0090*/ 	.word	0x00000ca0


	//   ....[6]....
        /*0094*/ 	.word	0x00000cc0


	//   ....[7]....
        /*0098*/ 	.word	0x00000ce0


	//   ....[8]....
        /*009c*/ 	.word	0x00000d00


	//   ....[9]....
        /*00a0*/ 	.word	0x00000d20


	//   ....[10]....
        /*00a4*/ 	.word	0x000010a0


	//   ....[11]....
        /*00a8*/ 	.word	0x00001130


	//   ....[12]....
        /*00ac*/ 	.word	0x00001190


	//   ....[13]....
        /*00b0*/ 	.word	0x000011f0


	//   ....[14]....
        /*00b4*/ 	.word	0x00001250


	//   ....[15]....
        /*00b8*/ 	.word	0x000013d0


	//   ....[16]....
        /*00bc*/ 	.word	0x00001420


	//   ....[17]....
        /*00c0*/ 	.word	0x00001480


	//   ....[18]....
        /*00c4*/ 	.word	0x000014e0


	//   ....[19]....
        /*00c8*/ 	.word	0x00001540


	//----- nvinfo : EIATTR_EXIT_INSTR_OFFSETS
	.align		4
.L_994:
        /*00cc*/ 	.byte	0x04, 0x1c
        /*00ce*/ 	.short	(.L_996 - .L_995)


	//   ....[0]....
.L_995:
        /*00d0*/ 	.word	0x00000180


	//   ....[1]....
        /*00d4*/ 	.word	0x00001030


	//----- nvinfo : EIATTR_MAX_THREADS
	.align		4
.L_996:
        /*00d8*/ 	.byte	0x04, 0x05
        /*00da*/ 	.short	(.L_998 - .L_997)
.L_997:
        /*00dc*/ 	.word	0x00000080
        /*00e0*/ 	.word	0x00000001
        /*00e4*/ 	.word	0x00000001


	//----- nvinfo : EIATTR_CRS_STACK_SIZE
	.align		4
.L_998:
        /*00e8*/ 	.byte	0x04, 0x1e
        /*00ea*/ 	.short	(.L_1000 - .L_999)
.L_999:
        /*00ec*/ 	.word	0x00000000


	//----- nvinfo : EIATTR_CBANK_PARAM_SIZE
	.align		4
.L_1000:
        /*00f0*/ 	.byte	0x03, 0x19
        /*00f2*/ 	.short	0x00e8


	//----- nvinfo : EIATTR_PARAM_CBANK
	.align		4
        /*00f4*/ 	.byte	0x04, 0x0a
        /*00f6*/ 	.short	(.L_1002 - .L_1001)
	.align		4
.L_1001:
        /*00f8*/ 	.word	index@(.nv.constant0._ZN10layer_norm13ln_fwd_kernelINS_13Kernel_traitsI13__nv_bfloat16S2_S2_S2_fjLj256ELj1ELj4ELj1ELj16ENS_18Kernel_traits_baseILj256ES2_S2_S2_S2_fjLj128EEEEELb0ELb0ELb0ELb1EEEvNS_9FwdParamsE)
        /*00fc*/ 	.short	0x0210
        /*00fe*/ 	.short	0x00e8


	//----- nvinfo : EIATTR_SW_WAR
	.align		4
.L_1002:
        /*0100*/ 	.byte	0x04, 0x36
        /*0102*/ 	.short	(.L_1004 - .L_1003)
.L_1003:
        /*0104*/ 	.word	0x00000008
.L_1004:


//--------------------- .nv.info._ZN10layer_norm13ln_fwd_kernelINS_13Kernel_traitsI13__nv_bfloat16S2_S2_S2_fjLj256ELj1ELj4ELj1ELj16ENS_18Kernel_traits_baseILj256ES2_S2_S2_S2_fjLj128EEEEELb0ELb0ELb1ELb0EEEvNS_9FwdParamsE --------------------------
	.section	.nv.info._ZN10layer_norm13ln_fwd_kernelINS_13Kernel_traitsI13__nv_bfloat16S2_S2_S2_fjLj256ELj1ELj4ELj1ELj16ENS_18Kernel_traits_baseILj256ES2_S2_S2_S2_fjLj128EEEEELb0ELb0ELb1ELb0EEEvNS_9FwdParamsE,"",@"SHT_CUDA_INFO"
	.sectionflags	@""
	.align	4


	//----- nvinfo : EIATTR_CUDA_API_VERSION
	.align		4
        /*0000*/ 	.byte	0x04, 0x37
        /*0002*/ 	.short	(.L_1006 - .L_1005)
.L_1005:
        /*0004*/ 	.word	0x00000082


	//----- nvinfo : EIATTR_KPARAM_INFO
	.align		4
.L_1006:
        /*0008*/ 	.byte	0x04, 0x17
        /*000a*/ 	.short	(.L_1008 - .L_1007)
.L_1007:
        /*000c*/ 	.word	0x00000000
        /*0010*/ 	.short	0x0000
        /*0012*/ 	.short	0x0000
        /*0014*/ 	.byte	0x00, 0xf0, 0xa1, 0x03


	//----- nvinfo : EIATTR_SPARSE_MMA_MASK
	.align		4
.L_1008:
        /*0018*/ 	.byte	0x03, 0x50
        /*001a*/ 	.short	0x0000


	//----- nvinfo : EIATTR_MAXREG_COUNT
	.align		4
        /*001c*/ 	.byte	0x03, 0x1b
        /*001e*/ 	.short	0x00ff


	//----- nvinfo : EIATTR_MERCURY_ISA_VERSION
	.align		4
        /*0020*/ 	.byte	0x03, 0x5f
        /*0022*/ 	.short	0x0101


	//----- nvinfo : EIATTR_COOP_GROUP_MASK_REGIDS
	.align		4
        /*0024*/ 	.byte	0x04, 0x29
        /*0026*/ 	.short	(.L_1010 - .L_1009)


	//   ....[0]....
.L_1009:
        /*0028*/ 	.word	0xffffffff


	//   ....[1]....
        /*002c*/ 	.word	0xffffffff


	//   ....[2]....
        /*0030*/ 	.word	0xffffffff


	//   ....[3]....
        /*0034*/ 	.word	0xffffffff


	//   ....[4]....
        /*0038*/ 	.word	0xffffffff


	//   ....[5]....
        /*003c*/ 	.word	0xffffffff


	//   ....[6]....
        /*0040*/ 	.word	0xffffffff


	//   ....[7]....
        /*0044*/ 	.word	0xffffffff


	//   ....[8]....
        /*0048*/ 	.word	0xffffffff


	//   ....[9]....
        /*004c*/ 	.word	0xffffffff


	//   ....[10]....
        /*0050*/ 	.word	0x05000011


	//   ....[11]....
        /*0054*/ 	.word	0x05000011


	//   ....[12]....
        /*0058*/ 	.word	0x05000011


	//   ....[13]....
        /*005c*/ 	.word	0x05000011


	//   ....[14]....
        /*0060*/ 	.word	0x05000011


	//   ....[15]....
        /*0064*/ 	.word	0x05000011


	//   ....[16]....
        /*0068*/ 	.word	0x05000011


	//   ....[17]....
        /*006c*/ 	.word	0x05000011


	//   ....[18]....
        /*0070*/ 	.word	0x05000011


	//   ....[19]....
        /*0074*/ 	.word	0x05000011


	//----- nvinfo : EIATTR_COOP_GROUP_INSTR_OFFSETS
	.align		4
.L_1010:
        /*0078*/ 	.byte	0x04, 0x28
        /*007a*/ 	.short	(.L_1012 - .L_1011)


	//   ....[0]....
.L_1011:
        /*007c*/ 	.word	0x00000d10


	//   ....[1]....
        /*0080*/ 	.word	0x00000d40


	//   ....[2]....
        /*0084*/ 	.word	0x00000d60


	//   ....[3]....
        /*0088*/ 	.word	0x00000d80


	//   ....[4]....
        /*008c*/ 	.word	0x00000da0


	//   ....[5]....
        /*0090*/ 	.word	0x00000ee0


	//   ....[6]....
        /*0094*/ 	.word	0x00000f00


	//   ....[7]....
        /*0098*/ 	.word	0x00000f20


	//   ....[8]....
        /*009c*/ 	.word	0x00000f40


	//   ....[9]....
        /*00a0*/ 	.word	0x00000f60


	//   ....[10]....
        /*00a4*/ 	.word	0x000013a0


	//   ....[11]....
        /*00a8*/ 	.word	0x00001430


	//   ....[12]....
        /*00ac*/ 	.word	0x00001490


	//   ....[13]....
        /*00b0*/ 	.word	0x000014f0


	//   ....[14]....
        /*00b4*/ 	.word	0x00001540


	//   ....[15]....
        /*00b8*/ 	.word	0x000016c0


	//   ....[16]....
        /*00bc*/ 	.word	0x00001720


	//   ....[17]....
        /*00c0*/ 	.word	0x00001780


	//   ....[18]....
        /*00c4*/ 	.word	0x000017d0


	//   ....[19]....
        /*00c8*/ 	.word	0x00001820


	//----- nvinfo : EIATTR_EXIT_INSTR_OFFSETS
	.align		4
.L_1012:
        /*00cc*/ 	.byte	0x04, 0x1c
        /*00ce*/ 	.short	(.L_1014 - .L_1013)


	//   ....[0]....
.L_1013:
        /*00d0*/ 	.word	0x000001d0


	//   ....[1]....
        /*00d4*/ 	.word	0x00001330


	//----- nvinfo : EIATTR_MAX_THREADS
	.align		4
.L_1014:
        /*00d8*/ 	.byte	0x04, 0x05
        /*00da*/ 	.short	(.L_1016 - .L_1015)
.L_1015:
        /*00dc*/ 	.word	0x00000080
        /*00e0*/ 	.word	0x00000001
        /*00e4*/ 	.word	0x00000001


	//----- nvinfo : EIATTR_CRS_STACK_SIZE
	.align		4
.L_1016:
        /*00e8*/ 	.byte	0x04, 0x1e
        /*00ea*/ 	.short	(.L_1018 - .L_1017)
.L_1017:
        /*00ec*/ 	.word	0x00000000


	//----- nvinfo : EIATTR_CBANK_PARAM_SIZE
	.align		4
.L_1018:
        /*00f0*/ 	.byte	0x03, 0x19
        /*00f2*/ 	.short	0x00e8


	//----- nvinfo : EIATTR_PARAM_CBANK
	.align		4
        /*00f4*/ 	.byte	0x04, 0x0a
        /*00f6*/ 	.short	(.L_1020 - .L_1019)
	.align		4
.L_1019:
        /*00f8*/ 	.word	index@(.nv.constant0._ZN10layer_norm13ln_fwd_kernelINS_13Kernel_traitsI13__nv_bfloat16S2_S2_S2_fjLj256ELj1ELj4ELj1ELj16ENS_18Kernel_traits_baseILj256ES2_S2_S2_S2_fjLj128EEEEELb0ELb0ELb1ELb0EEEvNS_9FwdParamsE)
        /*00fc*/ 	.short	0x0210
        /*00fe*/ 	.short	0x00e8


	//----- nvinfo : EIATTR_SW_WAR
	.align		4
.L_1020:
        /*0100*/ 	.byte	0x04, 0x36
        /*0102*/ 	.short	(.L_1022 - .L_1021)
.L_1021:
        /*0104*/ 	.word	0x00000008
.L_1022:


//--------------------- .nv.info._ZN10layer_norm13ln_fwd_kernelINS_13Kernel_traitsI13__nv_bfloat16S2_S2_S2_fjLj256ELj1ELj4ELj1ELj16ENS_18Kernel_traits_baseILj256ES2_S2_S2_S2_fjLj128EEEEELb0ELb0ELb1ELb1EEEvNS_9FwdParamsE --------------------------
	.section	.nv.info._ZN10layer_norm13ln_fwd_kernelINS_13Kernel_traitsI13__nv_bfloat16S2_S2_S2_fjLj256ELj1ELj4ELj1ELj16ENS_18Kernel_traits_baseILj256ES2_S2_S2_S2_fjLj128EEEEELb0ELb0ELb1ELb1EEEvNS_9FwdParamsE,"",@"SHT_CUDA_INFO"
	.sectionflags	@""
	.align	4


	//----- nvinfo : EIATTR_CUDA_API_VERSION
	.align		4
        /*0000*/ 	.byte	0x04, 0x37
        /*0002*/ 	.short	(.L_1024 - .L_1023)
.L_1023:
        /*0004*/ 	.word	0x00000082


	//----- nvinfo : EIATTR_KPARAM_INFO
	.align		4
.L_1024:
        /*0008*/ 	.byte	0x04, 0x17
        /*000a*/ 	.short	(.L_1026 - .L_1025)
.L_1025:
        /*000c*/ 	.word	0x00000000
        /*0010*/ 	.short	0x0000
        /*0012*/ 	.short	0x0000
        /*0014*/ 	.byte	0x00, 0xf0, 0xa1, 0x03


	//----- nvinfo : EIATTR_SPARSE_MMA_MASK
	.align		4
.L_1026:
        /*0018*/ 	.byte	0x03, 0x50
        /*001a*/ 	.short	0x0000


	//----- nvinfo : EIATTR_MAXREG_COUNT
	.align		4
        /*001c*/ 	.byte	0x03, 0x1b
        /*001e*/ 	.short	0x00ff


	//----- nvinfo : EIATTR_MERCURY_ISA_VERSION
	.align		4
        /*0020*/ 	.byte	0x03, 0x5f
        /*0022*/ 	.short	0x0101


	//----- nvinfo : EIATTR_COOP_GROUP_MASK_REGIDS
	.align		4
        /*0024*/ 	.byte	0x04, 0x29
        /*0026*/ 	.short	(.L_1028 - .L_1027)


	//   ....[0]....
.L_1027:
        /*0028*/ 	.word	0xffffffff


	//   ....[1]....
        /*002c*/ 	.word	0xffffffff


	//   ....[2]....
        /*0030*/ 	.word	0xffffffff


	//   ....[3]....
        /*0034*/ 	.word	0xffffffff


	//   ....[4]....
        /*0038*/ 	.word	0xffffffff


	//   ....[5]....
        /*003c*/ 	.word	0xffffffff


	//   ....[6]....
        /*0040*/ 	.word	0xffffffff


	//   ....[7]....
        /*0044*/ 	.word	0xffffffff


	//   ....[8]....
        /*0048*/ 	.word	0xffffffff


	//   ....[9]....
        /*004c*/ 	.word	0xffffffff


	//   ....[10]....
        /*0050*/ 	.word	0x05000011


	//   ....[11]....
        /*0054*/ 	.word	0x05000011


	//   ....[12]....
        /*0058*/ 	.word	0x05000011


	//   ....[13]....
        /*005c*/ 	.word	0x05000011


	//   ....[14]....
        /*0060*/ 	.word	0x05000011


	//   ....[15]....
        /*0064*/ 	.word	0x05000011


	//   ....[16]....
        /*0068*/ 	.word	0x05000011


	//   ....[17]....
        /*006c*/ 	.word	0x05000011


	//   ....[18]....
        /*0070*/ 	.word	0x05000011


	//   ....[19]....
        /*0074*/ 	.word	0x05000011


	//----- nvinfo : EIATTR_COOP_GROUP_INSTR_OFFSETS
	.align		4
.L_1028:
        /*0078*/ 	.byte	0x04, 0x28
        /*007a*/ 	.short	(.L_1030 - .L_1029)


	//   ....[0]....
.L_1029:
        /*007c*/ 	.word	0x00000c70


	//   ....[1]....
        /*0080*/ 	.word	0x00000ca0


	//   ....[2]....
        /*0084*/ 	.word	0x00000cc0


	//   ....[3]....
        /*0088*/ 	.word	0x00000ce0


	//   ....[4]....
        /*008c*/ 	.word	0x00000d00


	//   ....[5]....
        /*0090*/ 	.word	0x00000e30


	//   ....[6]....
        /*0094*/ 	.word	0x00000e50


	//   ....[7]....
        /*0098*/ 	.word	0x00000e70


	//   ....[8]....
        /*009c*/ 	.word	0x00000e90


	//   ....[9]....
        /*00a0*/ 	.word	0x00000eb0


	//   ....[10]....
        /*00a4*/ 	.word	0x000012e0


	//   ....[11]....
        /*00a8*/ 	.word	0x00001370


	//   ....[12]....
        /*00ac*/ 	.word	0x000013c0


	//   ....[13]....
        /*00b0*/ 	.word	0x00001420


	//   ....[14]....
        /*00b4*/ 	.word	0x00001480


	//   ....[15]....
        /*00b8*/ 	.word	0x000015f0


	//   ....[16]....
        /*00bc*/ 	.word	0x00001650


	//   ....[17]....
        /*00c0*/ 	.word	0x000016b0


	//   ....[18]....
        /*00c4*/ 	.word	0x00001700


	//   ....[19]....
        /*00c8*/ 	.word	0x00001750


	//----- nvinfo : EIATTR_EXIT_INSTR_OFFSETS
	.align		4
.L_1030:
        /*00cc*/ 	.byte	0x04, 0x1c
        /*00ce*/ 	.short	(.L_1032 - .L_1031)


	//   ....[0]....
.L_1031:
        /*00d0*/ 	.word	0x00000140


	//   ....[1]....
        /*00d4*/ 	.word	0x00001270


	//----- nvinfo : EIATTR_MAX_THREADS
	.align		4
.L_1032:
        /*00d8*/ 	.byte	0x04, 0x05
        /*00da*/ 	.short	(.L_1034 - .L_1033)
.L_1033:
        /*00dc*/ 	.word	0x00000080
        /*00e0*/ 	.word	0x00000001
        /*00e4*/ 	.word	0x00000001


	//----- nvinfo : EIATTR_CRS_STACK_SIZE
	.align		4
.L_1034:
        /*00e8*/ 	.byte	0x04, 0x1e
        /*00ea*/ 	.short	(.L_1036 - .L_1035)
.L_1035:
        /*00ec*/ 	.word	0x00000000


	//----- nvinfo : EIATTR_CBANK_PARAM_SIZE
	.align		4
.L_1036:
        /*00f0*/ 	.byte	0x03, 0x19
        /*00f2*/ 	.short	0x00e8


	//----- nvinfo : EIATTR_PARAM_CBANK
	.align		4
        /*00f4*/ 	.byte	0x04, 0x0a
        /*00f6*/ 	.short	(.L_1038 - .L_1037)
	.align		4
.L_1037:
        /*00f8*/ 	.word	index@(.nv.constant0._ZN10layer_norm13ln_fwd_kernelINS_13Kernel_traitsI13__nv_bfloat16S2_S2_S2_fjLj256ELj1ELj4ELj1ELj16ENS_18Kernel_traits_baseILj256ES2_S2_S2_S2_fjLj128EEEEELb0ELb0ELb1ELb1EEEvNS_9FwdParamsE)
        /*00fc*/ 	.short	0x0210
        /*00fe*/ 	.short	0x00e8


	//----- nvinfo : EIATTR_SW_WAR
	.align		4
.L_1038:
        /*0100*/ 	.byte	0x04, 0x36
        /*0102*/ 	.short	(.L_1040 - .L_1039)
.L_1039:
        /*0104*/ 	.word	0x00000008
.L_1040:


//--------------------- .nv.info._ZN10layer_norm13ln_fwd_kernelINS_13Kernel_traitsI13__nv_bfloat16S2_S2_S2_fjLj256ELj1ELj4ELj1ELj16ENS_18Kernel_traits_baseILj256ES2_S2_S2_S2_fjLj128EEEEELb0ELb1ELb0ELb0EEEvNS_9FwdParamsE --------------------------
	.section	.nv.info._ZN10layer_norm13ln_fwd_kernelINS_13Kernel_traitsI13__nv_bfloat16S2_S2_S2_fjLj256ELj1ELj4ELj1ELj16ENS_18Kernel_traits_baseILj256ES2_S2_S2_S2_fjLj128EEEEELb0ELb1ELb0ELb0EEEvNS_9FwdParamsE,"",@"SHT_CUDA_INFO"
	.sectionflags	@""
	.align	4


	//----- nvinfo : EIATTR_CUDA_API_VERSION
	.align		4
        /*0000*/ 	.byte	0x04, 0x37
        /*0002*/ 	.short	(.L_1042 - .L_1041)
.L_1041:
        /*0004*/ 	.word	0x00000082


	//----- nvinfo : EIATTR_KPARAM_INFO
	.align		4
.L_1042:
        /*0008*/ 	.byte	0x04, 0x17
        /*000a*/ 	.short	(.L_1044 - .L_1043)
.L_1043:
        /*000c*/ 	.word	0x00000000
        /*0010*/ 	.short	0x0000
        /*0012*/ 	.short	0x0000
        /*0014*/ 	.byte	0x00, 0xf0, 0xa1, 0x03


	//----- nvinfo : EIATTR_SPARSE_MMA_MASK
	.align		4
.L_1044:
        /*0018*/ 	.byte	0x03, 0x50
        /*001a*/ 	.short	0x0000


	//----- nvinfo : EIATTR_MAXREG_COUNT
	.align		4
        /*001c*/ 	.byte	0x03, 0x1b
        /*001e*/ 	.short	0x00ff


	//----- nvinfo : EIATTR_MERCURY_ISA_VERSION
	.align		4
        /*0020*/ 	.byte	0x03, 0x5f
        /*0022*/ 	.short	0x0101


	//----- nvinfo : EIATTR_COOP_GROUP_MASK_REGIDS
	.align		4
        /*0024*/ 	.byte	0x04, 0x29
        /*0026*/ 	.short	(.L_1046 - .L_1045)


	//   ....[0]....
.L_1045:
        /*0028*/ 	.word	0xffffffff


	//   ....[1]....
        /*002c*/ 	.word	0xffffffff


	//   ....[2]....
        /*0030*/ 	.word	0xffffffff


	//   ....[3]....
        /*0034*/ 	.word	0xffffffff


	//   ....[4]....
        /*0038*/ 	.word	0xffffffff


	//   ....[5]....
        /*003c*/ 	.word	0xffffffff


	//   ....[6]....
        /*0040*/ 	.word	0xffffffff


	//   ....[7]....
        /*0044*/ 	.word	0xffffffff


	//   ....[8]....
        /*0048*/ 	.word	0xffffffff


	//   ....[9]....
        /*004c*/ 	.word	0xffffffff


	//   ....[10]....
        /*0050*/ 	.word	0x05000011


	//   ....[11]....
        /*0054*/ 	.word	0x05000011


	//   ....[12]....
        /*0058*/ 	.word	0x05000011


	//   ....[13]....
        /*005c*/ 	.word	0x05000011


	//   ....[14]....
        /*0060*/ 	.word	0x05000011


	//   ....[15]....
        /*0064*/ 	.word	0x05000011


	//   ....[16]....
        /*0068*/ 	.word	0x05000011


	//   ....[17]....
        /*006c*/ 	.word	0x05000011


	//   ....[18]....
        /*0070*/ 	.word	0x05000011


	//   ....[19]....
        /*0074*/ 	.word	0x05000011


	//----- nvinfo : EIATTR_COOP_GROUP_INSTR_OFFSETS
	.align		4
.L_1046:
        /*0078*/ 	.byte	0x04, 0x28
        /*007a*/ 	.short	(.L_1048 - .L_1047)


	//   ....[0]....
.L_1047:
        /*007c*/ 	.word	0x00000a50


	//   ....[1]....
        /*0080*/ 	.word	0x00000a80


	//   ....[2]....
        /*0084*/ 	.word	0x00000aa0


	//   ....[3]....
        /*0088*/ 	.word	0x00000ac0


	//   ....[4]....
        /*008c*/ 	.word	0x00000ae0


	//   ....[5]....
        /*0090*/ 	.word	0x00000c20


	//   ....[6]....
        /*0094*/ 	.word	0x00000c40


	//   ....[7]....
        /*0098*/ 	.word	0x00000c60


	//   ....[8]....
        /*009c*/ 	.word	0x00000c80


	//   ....[9]....
        /*00a0*/ 	.word	0x00000ca0


	//   ....[10]....
        /*00a4*/ 	.word	0x00001050


	//   ....[11]....
        /*00a8*/ 	.word	0x00001100


	//   ....[12]....
        /*00ac*/ 	.word	0x00001170


	//   ....[13]....
        /*00b0*/ 	.word	0x000011e0


	//   ....[14]....
        /*00b4*/ 	.word	0x00001250


	//   ....[15]....
        /*00b8*/ 	.word	0x000013e0


	//   ....[16]....
        /*00bc*/ 	.word	0x00001450


	//   ....[17]....
        /*00c0*/ 	.word	0x000014c0


	//   ....[18]....
        /*00c4*/ 	.word	0x00001530


	//   ....[19]....
        /*00c8*/ 	.word	0x000015a0


	//----- nvinfo : EIATTR_EXIT_INSTR_OFFSETS
	.align		4
.L_1048:
        /*00cc*/ 	.byte	0x04, 0x1c
        /*00ce*/ 	.short	(.L_1050 - .L_1049)


	//   ....[0]....
.L_1049:
        /*00d0*/ 	.word	0x00000290


	//   ....[1]....
        /*00d4*/ 	.word	0x00000fe0


	//----- nvinfo : EIATTR_MAX_THREADS
	.align		4
.L_1050:
        /*00d8*/ 	.byte	0x04, 0x05
        /*00da*/ 	.short	(.L_1052 - .L_1051)
.L_1051:
        /*00dc*/ 	.word	0x00000080
        /*00e0*/ 	.word	0x00000001
        /*00e4*/ 	.word	0x00000001


	//----- nvinfo : EIATTR_CRS_STACK_SIZE
	.align		4
.L_1052:
        /*00e8*/ 	.byte	0x04, 0x1e
        /*00ea*/ 	.short	(.L_1054 - .L_1053)
.L_1053:
        /*00ec*/ 	.word	0x00000000


	//----- nvinfo : EIATTR_CBANK_PARAM_SIZE
	.align		4
.L_1054:
        /*00f0*/ 	.byte	0x03, 0x19
        /*00f2*/ 	.short	0x00e8


	//----- nvinfo : EIATTR_PARAM_CBANK
	.align		4
        /*00f4*/ 	.byte	0x04, 0x0a
        /*00f6*/ 	.short	(.L_1056 - .L_1055)
	.align		4
.L_1055:
        /*00f8*/ 	.word	index@(.nv.constant0._ZN10layer_norm13ln_fwd_kernelINS_13Kernel_traitsI13__nv_bfloat16S2_S2_S2_fjLj256ELj1ELj4ELj1ELj16ENS_18Kernel_traits_baseILj256ES2_S2_S2_S2_fjLj128EEEEELb0ELb1ELb0ELb0EEEvNS_9FwdParamsE)
        /*00fc*/ 	.short	0x0210
        /*00fe*/ 	.short	0x00e8


	//----- nvinfo : EIATTR_SW_WAR
	.align		4
.L_1056:
        /*0100*/ 	.byte	0x04, 0x36
        /*0102*/ 	.short	(.L_1058 - .L_1057)
.L_1057:
        /*0104*/ 	.word	0x00000008
.L_1058:


//--------------------- .nv.info._ZN10layer_norm13ln_fwd_kernelINS_13Kernel_traitsI13__nv_bfloat16S2_S2_S2_fjLj256ELj1ELj4ELj1ELj16ENS_18Kernel_traits_baseILj256ES2_S2_S2_S2_fjLj128EEEEELb0ELb1ELb0ELb1EEEvNS_9FwdParamsE --------------------------
	.section	.nv.info._ZN10layer_norm13ln_fwd_kernelINS_13Kernel_traitsI13__nv_bfloat16S2_S2_S2_fjLj256ELj1ELj4ELj1ELj16ENS_18Kernel_traits_baseILj256ES2_S2_S2_S2_fjLj128EEEEELb0ELb1ELb0ELb1EEEvNS_9FwdParamsE,"",@"SHT_CUDA_INFO"
	.sectionflags	@""
	.align	4


	//----- nvinfo : EIATTR_CUDA_API_VERSION
	.align		4
        /*0000*/ 	.byte	0x04, 0x37
        /*0002*/ 	.short	(.L_1060 - .L_1059)
.L_1059:
        /*0004*/ 	.word	0x00000082


	//----- nvinfo : EIATTR_KPARAM_INFO
	.align		4
.L_1060:
        /*0008*/ 	.byte	0x04, 0x17
        /*000a*/ 	.short	(.L_1062 - .L_1061)
.L_1061:
        /*000c*/ 	.word	0x00000000
        /*0010*/ 	.short	0x0000
        /*0012*/ 	.short	0x0000
        /*0014*/ 	.byte	0x00, 0xf0, 0xa1, 0x03


	//----- nvinfo : EIATTR_SPARSE_MMA_MASK
	.align		4
.L_1062:
        /*0018*/ 	.byte	0x03, 0x50
        /*001a*/ 	.short	0x0000


	//----- nvinfo : EIATTR_MAXREG_COUNT
	.align		4
        /*001c*/ 	.byte	0x03, 0x1b
        /*001e*/ 	.short	0x00ff


	//----- nvinfo : EIATTR_MERCURY_ISA_VERSION
	.align		4
        /*0020*/ 	.byte	0x03, 0x5f
        /*0022*/ 	.short	0x0101


	//----- nvinfo : EIATTR_COOP_GROUP_MASK_REGIDS
	.align		4
        /*0024*/ 	.byte	0x04, 0x29
        /*0026*/ 	.short	(.L_1064 - .L_1063)


	//   ....[0]....
.L_1063:
        /*0028*/ 	.word	0xffffffff


	//   ....[1]....
        /*002c*/ 	.word	0xffffffff


	//   ....[2]....
        /*0030*/ 	.word	0xffffffff


	//   ....[3]....
        /*0034*/ 	.word	0xffffffff


	//   ....[4]....
        /*0038*/ 	.word	0xffffffff


	//   ....[5]....
        /*003c*/ 	.word	0xffffffff


	//   ....[6]....
        /*0040*/ 	.word	0xffffffff


	//   ....[7]....
        /*0044*/ 	.word	0xffffffff


	//   ....[8]....
        /*0048*/ 	.word	0xffffffff


	//   ....[9]....
        /*004c*/ 	.word	0xffffffff


	//   ....[10]....
        /*0050*/ 	.word	0x05000012


	//   ....[11]....
        /*0054*/ 	.word	0x05000012


	//   ....[12]....
        /*0058*/ 	.word	0x05000012


	//   ....[13]....
        /*005c*/ 	.word	0x05000012


	//   ....[14]....
        /*0060*/ 	.word	0x05000012


	//   ....[15]....
        /*0064*/ 	.word	0x05000012


	//   ....[16]....
        /*0068*/ 	.word	0x05000012


	//   ....[17]....
        /*006c*/ 	.word	0x05000012


	//   ....[18]....
        /*0070*/ 	.word	0x05000012


	//   ....[19]....
        /*0074*/ 	.word	0x05000012


	//----- nvinfo : EIATTR_COOP_GROUP_INSTR_OFFSETS
	.align		4
.L_1064:
        /*0078*/ 	.byte	0x04, 0x28
        /*007a*/ 	.short	(.L_1066 - .L_1065)


	//   ....[0]....
.L_1065:
        /*007c*/ 	.word	0x000009f0


	//   ....[1]....
        /*0080*/ 	.word	0x00000a10


	//   ....[2]....
        /*0084*/ 	.word	0x00000a30


	//   ....[3]....
        /*0088*/ 	.word	0x00000a60


	//   ....[4]....
        /*008c*/ 	.word	0x00000a80


	//   ....[5]....
        /*0090*/ 	.word	0x00000bb0


	//   ....[6]....
        /*0094*/ 	.word	0x00000bd0


	//   ....[7]....
        /*0098*/ 	.word	0x00000bf0


	//   ....[8]....
        /*009c*/ 	.word	0x00000c10


	//   ....[9]....
        /*00a0*/ 	.word	0x00000c30


	//   ....[10]....
        /*00a4*/ 	.word	0x00000fb0


	//   ....[11]....
        /*00a8*/ 	.word	0x00001050


	//   ....[12]....
        /*00ac*/ 	.word	0x000010c0


	//   ....[13]....
        /*00b0*/ 	.word	0x00001140


	//   ....[14]....
        /*00b4*/ 	.word	0x000011b0


	//   ....[15]....
        /*00b8*/ 	.word	0x00001340


	//   ....[16]....
        /*00bc*/ 	.word	0x000013b0


	//   ....[17]....
        /*00c0*/ 	.word	0x00001420


	//   ....[18]....
        /*00c4*/ 	.word	0x00001490


	//   ....[19]....
        /*00c8*/ 	.word	0x00001500


	//----- nvinfo : EIATTR_EXIT_INSTR_OFFSETS
	.align		4
.L_1066:
        /*00cc*/ 	.byte	0x04, 0x1c
        /*00ce*/ 	.short	(.L_1068 - .L_1067)


	//   ....[0]....
.L_1067:
        /*00d0*/ 	.word	0x00000140


	//   ....[1]....
        /*00d4*/ 	.word	0x00000f40


	//----- nvinfo : EIATTR_MAX_THREADS
	.align		4
.L_1068:
        /*00d8*/ 	.byte	0x04, 0x05
        /*00da*/ 	.short	(.L_1070 - .L_1069)
.L_1069:
        /*00dc*/ 	.word	0x00000080
        /*00e0*/ 	.word	0x00000001
        /*00e4*/ 	.word	0x00000001


	//----- nvinfo : EIATTR_CRS_STACK_SIZE
	.align		4
.L_1070:
        /*00e8*/ 	.byte	0x04, 0x1e
        /*00ea*/ 	.short	(.L_1072 - .L_1071)
.L_1071:
        /*00ec*/ 	.word	0x00000000


	//----- nvinfo : EIATTR_CBANK_PARAM_SIZE
	.align		4
.L_1072:
        /*00f0*/ 	.byte	0x03, 0x19
        /*00f2*/ 	.short	0x00e8


	//----- nvinfo : EIATTR_PARAM_CBANK
	.align		4
        /*00f4*/ 	.byte	0x04, 0x0a
        /*00f6*/ 	.short	(.L_1074 - .L_1073)
	.align		4
.L_1073:
        /*00f8*/ 	.word	index@(.nv.constant0._ZN10layer_norm13ln_fwd_kernelINS_13Kernel_traitsI13__nv_bfloat16S2_S2_S2_fjLj256ELj1ELj4ELj1ELj16ENS_18Kernel_traits_baseILj256ES2_S2_S2_S2_fjLj128EEEEELb0ELb1ELb0ELb1EEEvNS_9FwdParamsE)
        /*00fc*/ 	.short	0x0210
        /*00fe*/ 	.short	0x00e8


	//----- nvinfo : EIATTR_SW_WAR
	.align		4
.L_1074:
        /*0100*/ 	.byte	0x04, 0x36
        /*0102*/ 	.short	(.L_1076 - .L_1075)
.L_1075:
        /*0104*/ 	.word	0x00000008
.L_1076:


//--------------------- .nv.info._ZN10layer_norm13ln_fwd_kernelINS_13Kernel_traitsI13__nv_bfloat16S2_S2_S2_fjLj256ELj1ELj4ELj1ELj16ENS_18Kernel_traits_baseILj256ES2_S2_S2_S2_fjLj128EEEEELb0ELb1ELb1ELb0EEEvNS_9FwdParamsE --------------------------
	.section	.nv.info._ZN10layer_norm13ln_fwd_kernelINS_13Kernel_traitsI13__nv_bfloat16S2_S2_S2_fjLj256ELj1ELj4ELj1ELj16ENS_18Kernel_traits_baseILj256ES2_S2_S2_S2_fjLj128EEEEELb0ELb1ELb1ELb0EEEvNS_9FwdParamsE,"",@"SHT_CUDA_INFO"
	.sectionflags	@""
	.align	4


	//----- nvinfo : EIATTR_CUDA_API_VERSION
	.align		4
        /*0000*/ 	.byte	0x04, 0x37
        /*0002*/ 	.short	(.L_1078 - .L_1077)
.L_1077:
        /*0004*/ 	.word	0x00000082


	//----- nvinfo : EIATTR_KPARAM_INFO
	.align		4
.L_1078:
        /*0008*/ 	.byte	0x04, 0x17
        /*000a*/ 	.short	(.L_1080 - .L_1079)
.L_1079:
        /*000c*/ 	.word	0x00000000
        /*0010*/ 	.short	0x0000
        /*0012*/ 	.short	0x0000
        /*0014*/ 	.byte	0x00, 0xf0, 0xa1, 0x03


	//----- nvinfo : EIATTR_SPARSE_MMA_MASK
	.align		4
.L_1080:
        /*0018*/ 	.byte	0x03, 0x50
        /*001a*/ 	.short	0x0000


	//----- nvinfo : EIATTR_MAXREG_COUNT
	.align		4
        /*001c*/ 	.byte	0x03, 0x1b
        /*001e*/ 	.short	0x00ff


	//----- nvinfo : EIATTR_MERCURY_ISA_VERSION
	.align		4
        /*0020*/ 	.byte	0x03, 0x5f
        /*0022*/ 	.short	0x0101


	//----- nvinfo : EIATTR_COOP_GROUP_MASK_REGIDS
	.align		4
        /*0024*/ 	.byte	0x04, 0x29
        /*0026*/ 	.short	(.L_1082 - .L_1081)


	//   ....[0]....
.L_1081:
        /*0028*/ 	.word	0xffffffff


	//   ....[1]....
        /*002c*/ 	.word	0xffffffff


	//   ....[2]....
        /*0030*/ 	.word	0xffffffff


	//   ....[3]....
        /*0034*/ 	.word	0xffffffff


	//   ....[4]....
        /*0038*/ 	.word	0xffffffff


	//   ....[5]....
        /*003c*/ 	.word	0xffffffff


	//   ....[6]....
        /*0040*/ 	.word	0xffffffff


	//   ....[7]....
        /*0044*/ 	.word	0xffffffff


	//   ....[8]....
        /*0048*/ 	.word	0xffffffff


	//   ....[9]....
        /*004c*/ 	.word	0xffffffff


	//   ....[10]....
        /*0050*/ 	.word	0x05000015


	//   ....[11]....
        /*0054*/ 	.word	0x05000015


	//   ....[12]....
        /*0058*/ 	.word	0x05000015


	//   ....[13]....
        /*005c*/ 	.word	0x05000015


	//   ....[14]....
        /*0060*/ 	.word	0x05000015


	//   ....[15]....
        /*0064*/ 	.word	0x05000015


	//   ....[16]....
        /*0068*/ 	.word	0x05000015


	//   ....[17]....
        /*006c*/ 	.word	0x05000015


	//   ....[18]....
        /*0070*/ 	.word	0x05000015


	//   ....[19]....
        /*0074*/ 	.word	0x05000015


	//----- nvinfo : EIATTR_COOP_GROUP_INSTR_OFFSETS
	.align		4
.L_1082:
        /*0078*/ 	.byte	0x04, 0x28
        /*007a*/ 	.short	(.L_1084 - .L_1083)


	//   ....[0]....
.L_1083:
        /*007c*/ 	.word	0x00000e90


	//   ....[1]....
        /*0080*/ 	.word	0x00000ec0


	//   ....[2]....
        /*0084*/ 	.word	0x00000ee0


	//   ....[3]....
        /*0088*/ 	.word	0x00000f00


	//   ....[4]....
        /*008c*/ 	.word	0x00000f20


	//   ....[5]....
        /*0090*/ 	.word	0x00001060


	//   ....[6]....
        /*0094*/ 	.word	0x00001080


	//   ....[7]....
        /*0098*/ 	.word	0x000010a0


	//   ....[8]....
        /*009c*/ 	.word	0x000010c0


	//   ....[9]....
        /*00a0*/ 	.word	0x000010e0


	//   ....[10]....
        /*00a4*/ 	.word	0x00001520


	//   ....[11]....
        /*00a8*/ 	.word	0x000015b0


	//   ....[12]....
        /*00ac*/ 	.word	0x00001610


	//   ....[13]....
        /*00b0*/ 	.word	0x00001670


	//   ....[14]....
        /*00b4*/ 	.word	0x000016c0


	//   ....[15]....
        /*00b8*/ 	.word	0x00001840


	//   ....[16]....
        /*00bc*/ 	.word	0x000018a0


	//   ....[17]....
        /*00c0*/ 	.word	0x00001900


	//   ....[18]....
        /*00c4*/ 	.word	0x00001950


	//   ....[19]....
        /*00c8*/ 	.word	0x000019a0


	//----- nvinfo : EIATTR_EXIT_INSTR_OFFSETS
	.align		4
.L_1084:
        /*00cc*/ 	.byte	0x04, 0x1c
        /*00ce*/ 	.short	(.L_1086 - .L_1085)


	//   ....[0]....
.L_1085:
        /*00d0*/ 	.word	0x00000290


	//   ....[1]....
        /*00d4*/ 	.word	0x000014b0


	//----- nvinfo : EIATTR_MAX_THREADS
	.align		4
.L_1086:
        /*00d8*/ 	.byte	0x04, 0x05
        /*00da*/ 	.short	(.L_1088 - .L_1087)
.L_1087:
        /*00dc*/ 	.word	0x00000080
        /*00e0*/ 	.word	0x00000001
        /*00e4*/ 	.word	0x00000001


	//----- nvinfo : EIATTR_CRS_STACK_SIZE
	.align		4
.L_1088:
        /*00e8*/ 	.byte	0x04, 0x1e
        /*00ea*/ 	.short	(.L_1090 - .L_1089)
.L_1089:
        /*00ec*/ 	.word	0x00000000


	//----- nvinfo : EIATTR_CBANK_PARAM_SIZE
	.align		4
.L_1090:
        /*00f0*/ 	.byte	0x03, 0x19
        /*00f2*/ 	.short	0x00e8


	//----- nvinfo : EIATTR_PARAM_CBANK
	.align		4
        /*00f4*/ 	.byte	0x04, 0x0a
        /*00f6*/ 	.short	(.L_1092 - .L_1091)
	.align		4
.L_1091:
        /*00f8*/ 	.word	index@(.nv.constant0._ZN10layer_norm13ln_fwd_kernelINS_13Kernel_traitsI13__nv_bfloat16S2_S2_S2_fjLj256ELj1ELj4ELj1ELj16ENS_18Kernel_traits_baseILj256ES2_S2_S2_S2_fjLj128EEEEELb0ELb1ELb1ELb0EEEvNS_9FwdParamsE)
        /*00fc*/ 	.short	0x0210
        /*00fe*/ 	.short	0x00e8


	//----- nvinfo : EIATTR_SW_WAR
	.align		4
.L_1092:
        /*0100*/ 	.byte	0x04, 0x36
        /*0102*/ 	.short	(.L_1094 - .L_1093)
.L_1093:
        /*0104*/ 	.word	0x00000008
.L_1094:


//--------------------- .nv.info._ZN10layer_norm13ln_fwd_kernelINS_13Kernel_traitsI13__nv_bfloat16S2_S2_S2_fjLj256ELj1ELj4ELj1ELj16ENS_18Kernel_traits_baseILj256ES2_S2_S2_S2_fjLj128EEEEELb0ELb1ELb1ELb1EEEvNS_9FwdParamsE --------------------------
	.section	.nv.info._ZN10layer_norm13ln_fwd_kernelINS_13Kernel_traitsI13__nv_bfloat16S2_S2_S2_fjLj256ELj1ELj4ELj1ELj16ENS_18Kernel_traits_baseILj256ES2_S2_S2_S2_fjLj128EEEEELb0ELb1ELb1ELb1EEEvNS_9FwdParamsE,"",@"SHT_CUDA_INFO"
	.sectionflags	@""
	.align	4


	//----- nvinfo : EIATTR_CUDA_API_VERSION
	.align		4
        /*0000*/ 	.byte	0x04, 0x37
        /*0002*/ 	.short	(.L_1096 - .L_1095)
.L_1095:
        /*0004*/ 	.word	0x00000082


	//----- nvinfo : EIATTR_KPARAM_INFO
	.align		4
.L_1096:
        /*0008*/ 	.byte	0x04, 0x17
        /*000a*/ 	.short	(.L_1098 - .L_1097)
.L_1097:
        /*000c*/ 	.word	0x00000000
        /*0010*/ 	.short	0x0000
        /*0012*/ 	.short	0x0000
        /*0014*/ 	.byte	0x00, 0xf0, 0xa1, 0x03


	//----- nvinfo : EIATTR_SPARSE_MMA_MASK
	.align		4
.L_1098:
        /*0018*/ 	.byte	0x03, 0x50
        /*001a*/ 	.short	0x0000


	//----- nvinfo : EIATTR_MAXREG_COUNT
	.align		4
        /*001c*/ 	.byte	0x03, 0x1b
        /*001e*/ 	.short	0x00ff


	//----- nvinfo : EIATTR_MERCURY_ISA_VERSION
	.align		4
        /*0020*/ 	.byte	0x03, 0x5f
        /*0022*/ 	.short	0x0101


	//----- nvinfo : EIATTR_COOP_GROUP_MASK_REGIDS
	.align		4
        /*0024*/ 	.byte	0x04, 0x29
        /*0026*/ 	.short	(.L_1100 - .L_1099)


	//   ....[0]....
.L_1099:
        /*0028*/ 	.word	0xffffffff


	//   ....[1]....
        /*002c*/ 	.word	0xffffffff


	//   ....[2]....
        /*0030*/ 	.word	0xffffffff


	//   ....[3]....
        /*0034*/ 	.word	0xffffffff


	//   ....[4]....
        /*0038*/ 	.word	0xffffffff


	//   ....[5]....
        /*003c*/ 	.word	0xffffffff


	//   ....[6]....
        /*0040*/ 	.word	0xffffffff


	//   ....[7]....
        /*0044*/ 	.word	0xffffffff


	//   ....[8]....
        /*0048*/ 	.word	0xffffffff


	//   ....[9]....
        /*004c*/ 	.word	0xffffffff


	//   ....[10]....
        /*0050*/ 	.word	0x05000015


	//   ....[11]....
        /*0054*/ 	.word	0x05000015


	//   ....[12]....
        /*0058*/ 	.word	0x05000015


	//   ....[13]....
        /*005c*/ 	.word	0x05000015


	//   ....[14]....
        /*0060*/ 	.word	0x05000015


	//   ....[15]....
        /*0064*/ 	.word	0x05000015


	//   ....[16]....
        /*0068*/ 	.word	0x05000015


	//   ....[17]....
        /*006c*/ 	.word	0x05000015


	//   ....[18]....
        /*0070*/ 	.word	0x05000015


	//   ....[19]....
        /*0074*/ 	.word	0x05000015


	//----- nvinfo : EIATTR_COOP_GROUP_INSTR_OFFSETS
	.align		4
.L_1100:
        /*0078*/ 	.byte	0x04, 0x28
        /*007a*/ 	.short	(.L_1102 - .L_1101)


	//   ....[0]....
.L_1101:
        /*007c*/ 	.word	0x00000df0


	//   ....[1]....
        /*0080*/ 	.word	0x00000e20


	//   ....[2]....
        /*0084*/ 	.word	0x00000e40


	//   ....[3]....
        /*0088*/ 	.word	0x00000e60


	//   ....[4]....
        /*008c*/ 	.word	0x00000e80


	//   ....[5]....
        /*0090*/ 	.word	0x00000fb0


	//   ....[6]....
        /*0094*/ 	.word	0x00000fd0


	//   ....[7]....
        /*0098*/ 	.word	0x00000ff0


	//   ....[8]....
        /*009c*/ 	.word	0x00001010


	//   ....[9]....
        /*00a0*/ 	.word	0x00001030


	//   ....[10]....
        /*00a4*/ 	.word	0x00001460


	//   ....[11]....
        /*00a8*/ 	.word	0x000014f0


	//   ....[12]....
        /*00ac*/ 	.word	0x00001540


	//   ....[13]....
        /*00b0*/ 	.word	0x000015a0


	//   ....[14]....
        /*00b4*/ 	.word	0x00001600


	//   ....[15]....
        /*00b8*/ 	.word	0x00001780


	//   ....[16]....
        /*00bc*/ 	.word	0x000017d0


	//   ....[17]....
        /*00c0*/ 	.word	0x00001820


	//   ....[18]....
        /*00c4*/ 	.word	0x00001880


	//   ....[19]....
        /*00c8*/ 	.word	0x000018e0


	//----- nvinfo : EIATTR_EXIT_INSTR_OFFSETS
	.align		4
.L_1102:
        /*00cc*/ 	.byte	0x04, 0x1c
        /*00ce*/ 	.short	(.L_1104 - .L_1103)


	//   ....[0]....
.L_1103:
        /*00d0*/ 	.word	0x00000140


	//   ....[1]....
        /*00d4*/ 	.word	0x000013f0


	//----- nvinfo : EIATTR_MAX_THREADS
	.align		4
.L_1104:
        /*00d8*/ 	.byte	0x04, 0x05
        /*00da*/ 	.short	(.L_1106 - .L_1105)
.L_1105:
        /*00dc*/ 	.word	0x00000080
        /*00e0*/ 	.word	0x00000001
        /*00e4*/ 	.word	0x00000001


	//----- nvinfo : EIATTR_CRS_STACK_SIZE
	.align		4
.L_1106:
        /*00e8*/ 	.byte	0x04, 0x1e
        /*00ea*/ 	.short	(.L_1108 - .L_1107)
.L_1107:
        /*00ec*/ 	.word	0x00000000


	//----- nvinfo : EIATTR_CBANK_PARAM_SIZE
	.align		4
.L_1108:
        /*00f0*/ 	.byte	0x03, 0x19
        /*00f2*/ 	.short	0x00e8


	//----- nvinfo : EIATTR_PARAM_CBANK
	.align		4
        /*00f4*/ 	.byte	0x04, 0x0a
        /*00f6*/ 	.short	(.L_1110 - .L_1109)
	.align		4
.L_1109:
        /*00f8*/ 	.word	index@(.nv.constant0._ZN10layer_norm13ln_fwd_kernelINS_13Kernel_traitsI13__nv_bfloat16S2_S2_S2_fjLj256ELj1ELj4ELj1ELj16ENS_18Kernel_traits_baseILj256ES2_S2_S2_S2_fjLj128EEEEELb0ELb1ELb1ELb1EEEvNS_9FwdParamsE)
        /*00fc*/ 	.short	0x0210
        /*00fe*/ 	.short	0x00e8


	//----- nvinfo : EIATTR_SW_WAR
	.align		4
.L_1110:
        /*0100*/ 	.byte	0x04, 0x36
        /*0102*/ 	.short	(.L_1112 - .L_1111)
.L_1111:
        /*0104*/ 	.word	0x00000008
.L_1112:


//--------------------- .nv.info._ZN10layer_norm13ln_fwd_kernelINS_13Kernel_traitsI13__nv_bfloat16S2_S2_S2_fjLj256ELj1ELj4ELj1ELj16ENS_18Kernel_traits_baseILj256ES2_S2_S2_S2_fjLj128EEEEELb1ELb0ELb0ELb0EEEvNS_9FwdParamsE --------------------------
	.section	.nv.info._ZN10layer_norm13ln_fwd_kernelINS_13Kernel_traitsI13__nv_bfloat16S2_S2_S2_fjLj256ELj1ELj4ELj1ELj16ENS_18Kernel_traits_baseILj256ES2_S2_S2_S2_fjLj128EEEEELb1ELb0ELb0ELb0EEEvNS_9FwdParamsE,"",@"SHT_CUDA_INFO"
	.sectionflags	@""
	.align	4


	//----- nvinfo : EIATTR_CUDA_API_VERSION
	.align		4
        /*0000*/ 	.byte	0x04, 0x37
        /*0002*/ 	.short	(.L_1114 - .L_1113)
.L_1113:
        /*0004*/ 	.word	0x00000082


	//----- nvinfo : EIATTR_KPARAM_INFO
	.align		4
.L_1114:
        /*0008*/ 	.byte	0x04, 0x17
        /*000a*/ 	.short	(.L_1116 - .L_1115)
.L_1115:
        /*000c*/ 	.word	0x00000000
        /*0010*/ 	.short	0x0000
        /*0012*/ 	.short	0x0000
        /*0014*/ 	.byte	0x00, 0xf0, 0xa1, 0x03


	//----- nvinfo : EIATTR_SPARSE_MMA_MASK
	.align		4
.L_1116:
        /*0018*/ 	.byte	0x03, 0x50
        /*001a*/ 	.short	0x0000


	//----- nvinfo : EIATTR_MAXREG_COUNT
	.align		4
        /*001c*/ 	.byte	0x03, 0x1b
        /*001e*/ 	.short	0x00ff


	//----- nvinfo : EIATTR_MERCURY_ISA_VERSION
	.align		4
        /*0020*/ 	.byte	0x03, 0x5f
        /*0022*/ 	.short	0x0101


	//----- nvinfo : EIATTR_COOP_GROUP_MASK_REGIDS
	.align		4
        /*0024*/ 	.byte	0x04, 0x29
        /*0026*/ 	.short	(.L_1118 - .L_1117)


	//   ....[0]....
.L_1117:
        /*0028*/ 	.word	0xffffffff


	//   ....[1]....
        /*002c*/ 	.word	0xffffffff


	//   ....[2]....
        /*0030*/ 	.word	0xffffffff


	//   ....[3]....
        /*0034*/ 	.word	0xffffffff


	//   ....[4]....
        /*0038*/ 	.word	0xffffffff


	//   ....[5]....
        /*003c*/ 	.word	0xffffffff


	//   ....[6]....
        /*0040*/ 	.word	0xffffffff


	//   ....[7]....
        /*0044*/ 	.word	0xffffffff


	//   ....[8]....
        /*0048*/ 	.word	0xffffffff


	//   ....[9]....
        /*004c*/ 	.word	0xffffffff


	//   ....[10]....
        /*0050*/ 	.word	0x05000012


	//   ....[11]....
        /*0054*/ 	.word	0x05000012


	//   ....[12]....
        /*0058*/ 	.word	0x05000012


	//   ....[13]....
        /*005c*/ 	.word	0x05000012


	//   ....[14]....
        /*0060*/ 	.word	0x05000012


	//   ....[15]....
        /*0064*/ 	.word	0x05000012


	//   ....[16]....
        /*0068*/ 	.word	0x05000012


	//   ....[17]....
        /*006c*/ 	.word	0x05000012


	//   ....[18]....
        /*0070*/ 	.word	0x05000012


	//   ....[19]....
        /*0074*/ 	.word	0x05000012


	//----- nvinfo : EIATTR_COOP_GROUP_INSTR_OFFSETS
	.align		4
.L_1118:
        /*0078*/ 	.byte	0x04, 0x28
        /*007a*/ 	.short	(.L_1120 - .L_1119)


	//   ....[0]....
.L_1119:
        /*007c*/ 	.word	0x00003940


	//   ....[1]....
        /*0080*/ 	.word	0x00003960


	//   ....[2]....
        /*0084*/ 	.word	0x00003980


	//   ....[3]....
        /*0088*/ 	.word	0x000039b0


	//   ....[4]....
        /*008c*/ 	.word	0x000039d0


	//   ....[5]....
        /*0090*/ 	.word	0x00003b10


	//   ....[6]....
        /*0094*/ 	.word	0x00003b30


	//   ....[7]....
        /*0098*/ 	.word	0x00003b50


	//   ....[8]....
        /*009c*/ 	.word	0x00003b70


	//   ....[9]....
        /*00a0*/ 	.word	0x00003b90


	//   ....[10]....
        /*00a4*/ 	.word	0x00003f60


	//   ....[11]....
        /*00a8*/ 	.word	0x00004000


	//   ....[12]....
        /*00ac*/ 	.word	0x00004070


	//   ....[13]....
        /*00b0*/ 	.word	0x000040f0


	//   ....[14]....
        /*00b4*/ 	.word	0x00004160


	//   ....[15]....
        /*00b8*/ 	.word	0x00004300


	//   ....[16]....
        /*00bc*/ 	.word	0x00004370


	//   ....[17]....
        /*00c0*/ 	.word	0x000043e0


	//   ....[18]....
        /*00c4*/ 	.word	0x00004450


	//   ....[19]....
        /*00c8*/ 	.word	0x000044c0


	//----- nvinfo : EIATTR_EXIT_INSTR_OFFSETS
	.align		4
.L_1120:
        /*00cc*/ 	.byte	0x04, 0x1c
        /*00ce*/ 	.short	(.L_1122 - .L_1121)


	//   ....[0]....
.L_1121:
        /*00d0*/ 	.word	0x000002d0


	//   ....[1]....
        /*00d4*/ 	.word	0x00003ef0


	//----- nvinfo : EIATTR_MAX_THREADS
	.align		4
.L_1122:
        /*00d8*/ 	.byte	0x04, 0x05
        /*00da*/ 	.short	(.L_1124 - .L_1123)
.L_1123:
        /*00dc*/ 	.word	0x00000080
        /*00e0*/ 	.word	0x00000001
        /*00e4*/ 	.word	0x00000001


	//----- nvinfo : EIATTR_CRS_STACK_SIZE
	.align		4
.L_1124:
        /*00e8*/ 	.byte	0x04, 0x1e
        /*00ea*/ 	.short	(.L_1126 - .L_1125)
.L_1125:
        /*00ec*/ 	.word	0x00000000


	//----- nvinfo : EIATTR_CBANK_PARAM_SIZE
	.align		4
.L_1126:
        /*00f0*/ 	.byte	0x03, 0x19
        /*00f2*/ 	.short	0x00e8


	//----- nvinfo : EIATTR_PARAM_CBANK
	.align		4
        /*00f4*/ 	.byte	0x04, 0x0a
        /*00f6*/ 	.short	(.L_1128 - .L_1127)
	.align		4
.L_1127:
        /*00f8*/ 	.word	index@(.nv.constant0._ZN10layer_norm13ln_fwd_kernelINS_13Kernel_traitsI13__nv_bfloat16S2_S2_S2_fjLj256ELj1ELj4ELj1ELj16ENS_18Kernel_traits_baseILj256ES2_S2_S2_S2_fjLj128EEEEELb1ELb0ELb0ELb0EEEvNS_9FwdParamsE)
        /*00fc*/ 	.short	0x0210
        /*00fe*/ 	.short	0x00e8


	//----- nvinfo : EIATTR_SW_WAR
	.align		4
.L_1128:
        /*0100*/ 	.byte	0x04, 0x36
        /*0102*/ 	.short	(.L_1130 - .L_1129)
.L_1129:
        /*0104*/ 	.word	0x00000008
.L_1130:


//--------------------- .nv.info._ZN10layer_norm13ln_fwd_kernelINS_13Kernel_traitsI13__nv_bfloat16S2_S2_S2_fjLj256ELj1ELj4ELj1ELj16ENS_18Kernel_traits_baseILj256ES2_S2_S2_S2_fjLj128EEEEELb1ELb0ELb0ELb1EEEvNS_9FwdParamsE --------------------------
	.section	.nv.info._ZN10layer_norm13ln_fwd_kernelINS_13Kernel_traitsI13__nv_bfloat16S2_S2_S2_fjLj256ELj1ELj4ELj1ELj16ENS_18Kernel_traits_baseILj256ES2_S2_S2_S2_fjLj128EEEEELb1ELb0ELb0ELb1EEEvNS_9FwdParamsE,"",@"SHT_CUDA_INFO"
	.sectionflags	@""
	.align	4


	//----- nvinfo : EIATTR_CUDA_API_VERSION
	.align		4
        /*0000*/ 	.byte	0x04, 0x37
        /*0002*/ 	.short	(.L_1132 - .L_1131)
.L_1131:
        /*0004*/ 	.word	0x00000082


	//----- nvinfo : EIATTR_KPARAM_INFO
	.align		4
.L_1132:
        /*0008*/ 	.byte	0x04, 0x17
        /*000a*/ 	.short	(.L_1134 - .L_1133)
.L_1133:
        /*000c*/ 	.word	0x00000000
        /*0010*/ 	.short	0x0000
        /*0012*/ 	.short	0x0000
        /*0014*/ 	.byte	0x00, 0xf0, 0xa1, 0x03


	//----- nvinfo : EIATTR_SPARSE_MMA_MASK
	.align		4
.L_1134:
        /*0018*/ 	.byte	0x03, 0x50
        /*001a*/ 	.short	0x0000


	//----- nvinfo : EIATTR_MAXREG_COUNT
	.align		4
        /*001c*/ 	.byte	0x03, 0x1b
        /*001e*/ 	.short	0x00ff


	//----- nvinfo : EIATTR_MERCURY_ISA_VERSION
	.align		4
        /*0020*/ 	.byte	0x03, 0x5f
        /*0022*/ 	.short	0x0101


	//----- nvinfo : EIATTR_COOP_GROUP_MASK_REGIDS
	.align		4
        /*0024*/ 	.byte	0x04, 0x29
        /*0026*/ 	.short	(.L_1136 - .L_1135)


	//   ....[0]....
.L_1135:
        /*0028*/ 	.word	0xffffffff


	//   ....[1]....
        /*002c*/ 	.word	0xffffffff


	//   ....[2]....
        /*0030*/ 	.word	0xffffffff


	//   ....[3]....
        /*0034*/ 	.word	0xffffffff


	//   ....[4]....
        /*0038*/ 	.word	0xffffffff


	//   ....[5]....
        /*003c*/ 	.word	0xffffffff


	//   ....[6]....
        /*0040*/ 	.word	0xffffffff


	//   ....[7]....
        /*0044*/ 	.word	0xffffffff


	//   ....[8]....
        /*0048*/ 	.word	0xffffffff


	//   ....[9]....
        /*004c*/ 	.word	0xffffffff


	//   ....[10]....
        /*0050*/ 	.word	0x05000012


	//   ....[11]....
        /*0054*/ 	.word	0x05000012


	//   ....[12]....
        /*0058*/ 	.word	0x05000012


	//   ....[13]....
        /*005c*/ 	.word	0x05000012


	//   ....[14]....
        /*0060*/ 	.word	0x05000012


	//   ....[15]....
        /*0064*/ 	.word	0x05000012


	//   ....[16]....
        /*0068*/ 	.word	0x05000012


	//   ....[17]....
        /*006c*/ 	.word	0x05000012


	//   ....[18]....
        /*0070*/ 	.word	0x05000012


	//   ....[19]....
        /*0074*/ 	.word	0x05000012


	//----- nvinfo : EIATTR_COOP_GROUP_INSTR_OFFSETS
	.align		4
.L_1136:
        /*0078*/ 	.byte	0x04, 0x28
        /*007a*/ 	.short	(.L_1138 - .L_1137)


	//   ....[0]....
.L_1137:
        /*007c*/ 	.word	0x000038e0


	//   ....[1]....
        /*0080*/ 	.word	0x00003910


	//   ....[2]....
        /*0084*/ 	.word	0x00003930


	//   ....[3]....
        /*0088*/ 	.word	0x00003950


	//   ....[4]....
        /*008c*/ 	.word	0x00003970


	//   ....[5]....
        /*0090*/ 	.word	0x00003aa0


	//   ....[6]....
        /*0094*/ 	.word	0x00003ac0


	//   ....[7]....
        /*0098*/ 	.word	0x00003ae0


	//   ....[8]....
        /*009c*/ 	.word	0x00003b00


	//   ....[9]....
        /*00a0*/ 	.word	0x00003b20


	//   ....[10]....
        /*00a4*/ 	.word	0x00003ed0


	//   ....[11]....
        /*00a8*/ 	.word	0x00003f70


	//   ....[12]....
        /*00ac*/ 	.word	0x00003fd0


	//   ....[13]....
        /*00b0*/ 	.word	0x00004030


	//   ....[14]....
        /*00b4*/ 	.word	0x00004090


	//   ....[15]....
        /*00b8*/ 	.word	0x00004200


	//   ....[16]....
        /*00bc*/ 	.word	0x00004260


	//   ....[17]....
        /*00c0*/ 	.word	0x000042c0


	//   ....[18]....
        /*00c4*/ 	.word	0x00004320


	//   ....[19]....
        /*00c8*/ 	.word	0x00004380


	//----- nvinfo : EIATTR_EXIT_INSTR_OFFSETS
	.align		4
.L_1138:
        /*00cc*/ 	.byte	0x04, 0x1c
        /*00ce*/ 	.short	(.L_1140 - .L_1139)


	//   ....[0]....
.L_1139:
        /*00d0*/ 	.word	0x000001c0


	//   ....[1]....
        /*00d4*/ 	.word	0x00003e70


	//----- nvinfo : EIATTR_MAX_THREADS
	.align		4
.L_1140:
        /*00d8*/ 	.byte	0x04, 0x05
        /*00da*/ 	.short	(.L_1142 - .L_1141)
.L_1141:
        /*00dc*/ 	.word	0x00000080
        /*00e0*/ 	.word	0x00000001
        /*00e4*/ 	.word	0x00000001


	//----- nvinfo : EIATTR_CRS_STACK_SIZE
	.align		4
.L_1142:
        /*00e8*/ 	.byte	0x04, 0x1e
        /*00ea*/ 	.short	(.L_1144 - .L_1143)
.L_1143:
        /*00ec*/ 	.word	0x00000000


	//----- nvinfo : EIATTR_CBANK_PARAM_SIZE
	.align		4
.L_1144:
        /*00f0*/ 	.byte	0x03, 0x19
        /*00f2*/ 	.short	0x00e8


	//----- nvinfo : EIATTR_PARAM_CBANK
	.align		4
        /*00f4*/ 	.byte	0x04, 0x0a
        /*00f6*/ 	.short	(.L_1146 - .L_1145)
	.align		4
.L_1145:
        /*00f8*/ 	.word	index@(.nv.constant0._ZN10layer_norm13ln_fwd_kernelINS_13Kernel_traitsI13__nv_bfloat16S2_S2_S2_fjLj256ELj1ELj4ELj1ELj16ENS_18Kernel_traits_baseILj256ES2_S2_S2_S2_fjLj128EEEEELb1ELb0ELb0ELb1EEEvNS_9FwdParamsE)
        /*00fc*/ 	.short	0x0210
        /*00fe*/ 	.short	0x00e8


	//----- nvinfo : EIATTR_SW_WAR
	.align		4
.L_1146:
        /*0100*/ 	.byte	0x04, 0x36
        /*0102*/ 	.short	(.L_1148 - .L_1147)
.L_1147:
        /*0104*/ 	.word	0x00000008
.L_1148:


//--------------------- .nv.info._ZN10layer_norm13ln_fwd_kernelINS_13Kernel_traitsI13__nv_bfloat16S2_S2_S2_fjLj256ELj1ELj4ELj1ELj16ENS_18Kernel_traits_baseILj256ES2_S2_S2_S2_fjLj128EEEEELb1ELb0ELb1ELb0EEEvNS_9FwdParamsE --------------------------
	.section	.nv.info._ZN10layer_norm13ln_fwd_kernelINS_13Kernel_traitsI13__nv_bfloat16S2_S2_S2_fjLj256ELj1ELj4ELj1ELj16ENS_18Kernel_traits_baseILj256ES2_S2_S2_S2_fjLj128EEEEELb1ELb0ELb1ELb0EEEvNS_9FwdParamsE,"",@"SHT_CUDA_INFO"
	.sectionflags	@""
	.align	4


	//----- nvinfo : EIATTR_CUDA_API_VERSION
	.align		4
        /*0000*/ 	.byte	0x04, 0x37
        /*0002*/ 	.short	(.L_1150 - .L_1149)
.L_1149:
        /*0004*/ 	.word	0x00000082


	//----- nvinfo : EIATTR_KPARAM_INFO
	.align		4
.L_1150:
        /*0008*/ 	.byte	0x04, 0x17
        /*000a*/ 	.short	(.L_1152 - .L_1151)
.L_1151:
        /*000c*/ 	.word	0x00000000
        /*0010*/ 	.short	0x0000
        /*0012*/ 	.short	0x0000
        /*0014*/ 	.byte	0x00, 0xf0, 0xa1, 0x03


	//----- nvinfo : EIATTR_SPARSE_MMA_MASK
	.align		4
.L_1152:
        /*0018*/ 	.byte	0x03, 0x50
        /*001a*/ 	.short	0x0000


	//----- nvinfo : EIATTR_MAXREG_COUNT
	.align		4
        /*001c*/ 	.byte	0x03, 0x1b
        /*001e*/ 	.short	0x00ff


	//----- nvinfo : EIATTR_MERCURY_ISA_VERSION
	.align		4
        /*0020*/ 	.byte	0x03, 0x5f
        /*0022*/ 	.short	0x0101


	//----- nvinfo : EIATTR_COOP_GROUP_MASK_REGIDS
	.align		4
        /*0024*/ 	.byte	0x04, 0x29
        /*0026*/ 	.short	(.L_1154 - .L_1153)


	//   ....[0]....
.L_1153:
        /*0028*/ 	.word	0xffffffff


	//   ....[1]....
        /*002c*/ 	.word	0xffffffff


	//   ....[2]....
        /*0030*/ 	.word	0xffffffff


	//   ....[3]....
        /*0034*/ 	.word	0xffffffff


	//   ....[4]....
        /*0038*/ 	.word	0xffffffff


	//   ....[5]....
        /*003c*/ 	.word	0xffffffff


	//   ....[6]....
        /*0040*/ 	.word	0xffffffff


	//   ....[7]....
        /*0044*/ 	.word	0xffffffff


	//   ....[8]....
        /*0048*/ 	.word	0xffffffff


	//   ....[9]....
        /*004c*/ 	.word	0xffffffff


	//   ....[10]....
        /*0050*/ 	.word	0x0500001b


	//   ....[11]....
        /*0054*/ 	.word	0x0500001b


	//   ....[12]....
        /*0058*/ 	.word	0x0500001b


	//   ....[13]....
        /*005c*/ 	.word	0x0500001b


	//   ....[14]....
        /*0060*/ 	.word	0x0500001b


	//   ....[15]....
        /*0064*/ 	.word	0x0500001b


	//   ....[16]....
        /*0068*/ 	.word	0x0500001b


	//   ....[17]....
        /*006c*/ 	.word	0x0500001b


	//   ....[18]....
        /*0070*/ 	.word	0x0500001b


	//   ....[19]....
        /*0074*/ 	.word	0x0500001b


	//----- nvinfo : EIATTR_COOP_GROUP_INSTR_OFFSETS
	.align		4
.L_1154:
        /*0078*/ 	.byte	0x04, 0x28
        /*007a*/ 	.short	(.L_1156 - .L_1155)


	//   ....[0]....
.L_1155:
        /*007c*/ 	.word	0x00003e50


	//   ....[1]....
        /*0080*/ 	.word	0x00003e80


	//   ....[2]....
        /*0084*/ 	.word	0x00003ea0


	//   ....[3]....
        /*0088*/ 	.word	0x00003ec0


	//   ....[4]....
        /*008c*/ 	.word	0x00003ee0


	//   ....[5]....
        /*0090*/ 	.word	0x00004020


	//   ....[6]....
        /*0094*/ 	.word	0x00004040


	//   ....[7]....
        /*0098*/ 	.word	0x00004060


	//   ....[8]....
        /*009c*/ 	.word	0x00004080


	//   ....[9]....
        /*00a0*/ 	.word	0x000040a0


	//   ....[10]....
        /*00a4*/ 	.word	0x00004500


	//   ....[11]....
        /*00a8*/ 	.word	0x000045b0


	//   ....[12]....
        /*00ac*/ 	.word	0x00004620


	//   ....[13]....
        /*00b0*/ 	.word	0x00004690


	//   ....[14]....
        /*00b4*/ 	.word	0x00004700


	//   ....[15]....
        /*00b8*/ 	.word	0x00004890


	//   ....[16]....
        /*00bc*/ 	.word	0x00004900


	//   ....[17]....
        /*00c0*/ 	.word	0x00004970


	//   ....[18]....
        /*00c4*/ 	.word	0x000049e0


	//   ....[19]....
        /*00c8*/ 	.word	0x00004a50


	//----- nvinfo : EIATTR_EXIT_INSTR_OFFSETS
	.align		4
.L_1156:
        /*00cc*/ 	.byte	0x04, 0x1c
        /*00ce*/ 	.short	(.L_1158 - .L_1157)


	//   ....[0]....
.L_1157:
        /*00d0*/ 	.word	0x000002e0


	//   ....[1]....
        /*00d4*/ 	.word	0x00004490


	//----- nvinfo : EIATTR_MAX_THREADS
	.align		4
.L_1158:
        /*00d8*/ 	.byte	0x04, 0x05
        /*00da*/ 	.short	(.L_1160 - .L_1159)
.L_1159:
        /*00dc*/ 	.word	0x00000080
        /*00e0*/ 	.word	0x00000001
        /*00e4*/ 	.word	0x00000001


	//----- nvinfo : EIATTR_CRS_STACK_SIZE
	.align		4
.L_1160:
        /*00e8*/ 	.byte	0x04, 0x1e
        /*00ea*/ 	.short	(.L_1162 - .L_1161)
.L_1161:
        /*00ec*/ 	.word	0x00000000


	//----- nvinfo : EIATTR_CBANK_PARAM_SIZE
	.align		4
.L_1162:
        /*00f0*/ 	.byte	0x03, 0x19
        /*00f2*/ 	.short	0x00e8


	//----- nvinfo : EIATTR_PARAM_CBANK
	.align		4
        /*00f4*/ 	.byte	0x04, 0x0a
        /*00f6*/ 	.short	(.L_1164 - .L_1163)
	.align		4
.L_1163:
        /*00f8*/ 	.word	index@(.nv.constant0._ZN10layer_norm13ln_fwd_kernelINS_13Kernel_traitsI13__nv_bfloat16S2_S2_S2_fjLj256ELj1ELj4ELj1ELj16ENS_18Kernel_traits_baseILj256ES2_S2_S2_S2_fjLj128EEEEELb1ELb0ELb1ELb0EEEvNS_9FwdParamsE)
        /*00fc*/ 	.short	0x0210
        /*00fe*/ 	.short	0x00e8


	//----- nvinfo : EIATTR_SW_WAR
	.align		4
.L_1164:
        /*0100*/ 	.byte	0x04, 0x36
        /*0102*/ 	.short	(.L_1166 - .L_1165)
.L_1165:
        /*0104*/ 	.word	0x00000008
.L_1166:


//--------------------- .nv.info._ZN10layer_norm13ln_fwd_kernelINS_13Kernel_traitsI13__nv_bfloat16S2_S2_S2_fjLj256ELj1ELj4ELj1ELj16ENS_18Kernel_traits_baseILj256ES2_S2_S2_S2_fjLj128EEEEELb1ELb0ELb1ELb1EEEvNS_9FwdParamsE --------------------------
	.section	.nv.info._ZN10layer_norm13ln_fwd_kernelINS_13Kernel_traitsI13__nv_bfloat16S2_S2_S2_fjLj256ELj1ELj4ELj1ELj16ENS_18Kernel_traits_baseILj256ES2_S2_S2_S2_fjLj128EEEEELb1ELb0ELb1ELb1EEEvNS_9FwdParamsE,"",@"SHT_CUDA_INFO"
	.sectionflags	@""
	.align	4


	//----- nvinfo : EIATTR_CUDA_API_VERSION
	.align		4
        /*0000*/ 	.byte	0x04, 0x37
        /*0002*/ 	.short	(.L_1168 - .L_1167)
.L_1167:
        /*0004*/ 	.word	0x00000082


	//----- nvinfo : EIATTR_KPARAM_INFO
	.align		4
.L_1168:
        /*0008*/ 	.byte	0x04, 0x17
        /*000a*/ 	.short	(.L_1170 - .L_1169)
.L_1169:
        /*000c*/ 	.word	0x00000000
        /*0010*/ 	.short	0x0000
        /*0012*/ 	.short	0x0000
        /*0014*/ 	.byte	0x00, 0xf0, 0xa1, 0x03


	//----- nvinfo : EIATTR_SPARSE_MMA_MASK
	.align		4
.L_1170:
        /*0018*/ 	.byte	0x03, 0x50
        /*001a*/ 	.short	0x0000


	//----- nvinfo : EIATTR_MAXREG_COUNT
	.align		4
        /*001c*/ 	.byte	0x03, 0x1b
        /*001e*/ 	.short	0x00ff


	//----- nvinfo : EIATTR_MERCURY_ISA_VERSION
	.align		4
        /*0020*/ 	.byte	0x03, 0x5f
        /*0022*/ 	.short	0x0101


	//----- nvinfo : EIATTR_COOP_GROUP_MASK_REGIDS
	.align		4
        /*0024*/ 	.byte	0x04, 0x29
        /*0026*/ 	.short	(.L_1172 - .L_1171)


	//   ....[0]....
.L_1171:
        /*0028*/ 	.word	0xffffffff


	//   ....[1]....
        /*002c*/ 	.word	0xffffffff


	//   ....[2]....
        /*0030*/ 	.word	0xffffffff


	//   ....[3]....
        /*0034*/ 	.word	0xffffffff


	//   ....[4]....
        /*0038*/ 	.word	0xffffffff


	//   ....[5]....
        /*003c*/ 	.word	0xffffffff


	//   ....[6]....
        /*0040*/ 	.word	0xffffffff


	//   ....[7]....
        /*0044*/ 	.word	0xffffffff


	//   ....[8]....
        /*0048*/ 	.word	0xffffffff


	//   ....[9]....
        /*004c*/ 	.word	0xffffffff


	//   ....[10]....
        /*0050*/ 	.word	0x0500001a


	//   ....[11]....
        /*0054*/ 	.word	0x0500001a


	//   ....[12]....
        /*0058*/ 	.word	0x0500001a


	//   ....[13]....
        /*005c*/ 	.word	0x0500001a


	//   ....[14]....
        /*0060*/ 	.word	0x0500001a


	//   ....[15]....
        /*0064*/ 	.word	0x0500001a


	//   ....[16]....
        /*0068*/ 	.word	0x0500001a


	//   ....[17]....
        /*006c*/ 	.word	0x0500001a


	//   ....[18]....
        /*0070*/ 	.word	0x0500001a


	//   ....[19]....
        /*0074*/ 	.word	0x0500001a


	//----- nvinfo : EIATTR_COOP_GROUP_INSTR_OFFSETS
	.align		4
.L_1172:
        /*0078*/ 	.byte	0x04, 0x28
        /*007a*/ 	.short	(.L_1174 - .L_1173)


	//   ....[0]....
.L_1173:
        /*007c*/ 	.word	0x00003d30


	//   ....[1]....
        /*0080*/ 	.word	0x00003d60


	//   ....[2]....
        /*0084*/ 	.word	0x00003d80


	//   ....[3]....
        /*0088*/ 	.word	0x00003da0


	//   ....[4]....
        /*008c*/ 	.word	0x00003dc0


	//   ....[5]....
        /*0090*/ 	.word	0x00003ef0


	//   ....[6]....
        /*0094*/ 	.word	0x00003f10


	//   ....[7]....
        /*0098*/ 	.word	0x00003f30


	//   ....[8]....
        /*009c*/ 	.word	0x00003f50


	//   ....[9]....
        /*00a0*/ 	.word	0x00003f70


	//   ....[10]....
        /*00a4*/ 	.word	0x00004460


	//   ....[11]....
        /*00a8*/ 	.word	0x00004500


	//   ....[12]....
        /*00ac*/ 	.word	0x00004560


	//   ....[13]....
        /*00b0*/ 	.word	0x000045c0


	//   ....[14]....
        /*00b4*/ 	.word	0x00004620


	//   ....[15]....
        /*00b8*/ 	.word	0x00004790


	//   ....[16]....
        /*00bc*/ 	.word	0x000047f0


	//   ....[17]....
        /*00c0*/ 	.word	0x00004850


	//   ....[18]....
        /*00c4*/ 	.word	0x000048b0


	//   ....[19]....
        /*00c8*/ 	.word	0x00004910


	//----- nvinfo : EIATTR_EXIT_INSTR_OFFSETS
	.align		4
.L_1174:
        /*00cc*/ 	.byte	0x04, 0x1c
        /*00ce*/ 	.short	(.L_1176 - .L_1175)


	//   ....[0]....
.L_1175:
        /*00d0*/ 	.word	0x00000230


	//   ....[1]....
        /*00d4*/ 	.word	0x00004400


	//----- nvinfo : EIATTR_MAX_THREADS
	.align		4
.L_1176:
        /*00d8*/ 	.byte	0x04, 0x05
        /*00da*/ 	.short	(.L_1178 - .L_1177)
.L_1177:
        /*00dc*/ 	.word	0x00000080
        /*00e0*/ 	.word	0x00000001
        /*00e4*/ 	.word	0x00000001


	//----- nvinfo : EIATTR_CRS_STACK_SIZE
	.align		4
.L_1178:
        /*00e8*/ 	.byte	0x04, 0x1e
        /*00ea*/ 	.short	(.L_1180 - .L_1179)
.L_1179:
        /*00ec*/ 	.word	0x00000000


	//----- nvinfo : EIATTR_CBANK_PARAM_SIZE
	.align		4
.L_1180:
        /*00f0*/ 	.byte	0x03, 0x19
        /*00f2*/ 	.short	0x00e8


	//----- nvinfo : EIATTR_PARAM_CBANK
	.align		4
        /*00f4*/ 	.byte	0x04, 0x0a
        /*00f6*/ 	.short	(.L_1182 - .L_1181)
	.align		4
.L_1181:
        /*00f8*/ 	.word	index@(.nv.constant0._ZN10layer_norm13ln_fwd_kernelINS_13Kernel_traitsI13__nv_bfloat16S2_S2_S2_fjLj256ELj1ELj4ELj1ELj16ENS_18Kernel_traits_baseILj256ES2_S2_S2_S2_fjLj128EEEEELb1ELb0ELb1ELb1EEEvNS_9FwdParamsE)
        /*00fc*/ 	.short	0x0210
        /*00fe*/ 	.short	0x00e8


	//----- nvinfo : EIATTR_SW_WAR
	.align		4
.L_1182:
        /*0100*/ 	.byte	0x04, 0x36
        /*0102*/ 	.short	(.L_1184 - .L_1183)
.L_1183:
        /*0104*/ 	.word	0x00000008
.L_1184:


//--------------------- .nv.info._ZN10layer_norm13ln_fwd_kernelINS_13Kernel_traitsI13__nv_bfloat16S2_S2_S2_fjLj256ELj1ELj4ELj1ELj16ENS_18Kernel_traits_baseILj256ES2_S2_S2_S2_fjLj128EEEEELb1ELb1ELb0ELb0EEEvNS_9FwdParamsE --------------------------
	.section	.nv.info._ZN10layer_norm13ln_fwd_kernelINS_13Kernel_traitsI13__nv_bfloat16S2_S2_S2_fjLj256ELj1ELj4ELj1ELj16ENS_18Kernel_traits_baseILj256ES2_S2_S2_S2_fjLj128EEEEELb1ELb1ELb0ELb0EEEvNS_9FwdParamsE,"",@"SHT_CUDA_INFO"
	.sectionflags	@""
	.align	4


	//----- nvinfo : EIATTR_CUDA_API_VERSION
	.align		4
        /*0000*/ 	.byte	0x04, 0x37
        /*0002*/ 	.short	(.L_1186 - .L_1185)
.L_1185:
        /*0004*/ 	.word	0x00000082


	//----- nvinfo : EIATTR_KPARAM_INFO
	.align		4
.L_1186:
        /*0008*/ 	.byte	0x04, 0x17
        /*000a*/ 	.short	(.L_1188 - .L_1187)
.L_1187:
        /*000c*/ 	.word	0x00000000
        /*0010*/ 	.short	0x0000
        /*0012*/ 	.short	0x0000
        /*0014*/ 	.byte	0x00, 0xf0, 0xa1, 0x03


	//----- nvinfo : EIATTR_SPARSE_MMA_MASK
	.align		4
.L_1188:
        /*0018*/ 	.byte	0x03, 0x50
        /*001a*/ 	.short	0x0000


	//----- nvinfo : EIATTR_MAXREG_COUNT
	.align		4
        /*001c*/ 	.byte	0x03, 0x1b
        /*001e*/ 	.short	0x00ff


	//----- nvinfo : EIATTR_MERCURY_ISA_VERSION
	.align		4
        /*0020*/ 	.byte	0x03, 0x5f
        /*0022*/ 	.short	0x0101


	//----- nvinfo : EIATTR_COOP_GROUP_MASK_REGIDS
	.align		4
        /*0024*/ 	.byte	0x04, 0x29
        /*0026*/ 	.short	(.L_1190 - .L_1189)


	//   ....[0]....
.L_1189:
        /*0028*/ 	.word	0xffffffff


	//   ....[1]....
        /*002c*/ 	.word	0xffffffff


	//   ....[2]....
        /*0030*/ 	.word	0xffffffff


	//   ....[3]....
        /*0034*/ 	.word	0xffffffff


	//   ....[4]....
        /*0038*/ 	.word	0xffffffff


	//   ....[5]....
        /*003c*/ 	.word	0xffffffff


	//   ....[6]....
        /*0040*/ 	.word	0xffffffff


	//   ....[7]....
        /*0044*/ 	.word	0xffffffff


	//   ....[8]....
        /*0048*/ 	.word	0xffffffff


	//   ....[9]....
        /*004c*/ 	.word	0xffffffff


	//   ....[10]....
        /*0050*/ 	.word	0x0500000f


	//   ....[11]....
        /*0054*/ 	.word	0x0500000f


	//   ....[12]....
        /*0058*/ 	.word	0x0500000f


	//   ....[13]....
        /*005c*/ 	.word	0x0500000f


	//   ....[14]....
        /*0060*/ 	.word	0x0500000f


	//   ....[15]....
        /*0064*/ 	.word	0x0500000f


	//   ....[16]....
        /*0068*/ 	.word	0x0500000f


	//   ....[17]....
        /*006c*/ 	.word	0x0500000f


	//   ....[18]....
        /*0070*/ 	.word	0x0500000f


	//   ....[19]....
        /*0074*/ 	.word	0x0500000f


	//----- nvinfo : EIATTR_COOP_GROUP_INSTR_OFFSETS
	.align		4
.L_1190:
        /*0078*/ 	.byte	0x04, 0x28
        /*007a*/ 	.short	(.L_1192 - .L_1191)


	//   ....[0]....
.L_1191:
        /*007c*/ 	.word	0x00003ab0


	//   ....[1]....
        /*0080*/ 	.word	0x00003ad0


	//   ....[2]....
        /*0084*/ 	.word	0x00003af0


	//   ....[3]....
        /*0088*/ 	.word	0x00003b10


	//   ....[4]....
        /*008c*/ 	.word	0x00003b40


	//   ....[5]....
        /*0090*/ 	.word	0x00003c80


	//   ....[6]....
        /*0094*/ 	.word	0x00003ca0


	//   ....[7]....
        /*0098*/ 	.word	0x00003cc0


	//   ....[8]....
        /*009c*/ 	.word	0x00003ce0


	//   ....[9]....
        /*00a0*/ 	.word	0x00003d00


	//   ....[10]....
        /*00a4*/ 	.word	0x000040e0


	//   ....[11]....
        /*00a8*/ 	.word	0x00004180


	//   ....[12]....
        /*00ac*/ 	.word	0x000041f0


	//   ....[13]....
        /*00b0*/ 	.word	0x00004260


	//   ....[14]....
        /*00b4*/ 	.word	0x000042e0


	//   ....[15]....
        /*00b8*/ 	.word	0x00004480


	//   ....[16]....
        /*00bc*/ 	.word	0x000044f0


	//   ....[17]....
        /*00c0*/ 	.word	0x00004560


	//   ....[18]....
        /*00c4*/ 	.word	0x000045d0


	//   ....[19]....
        /*00c8*/ 	.word	0x00004640


	//----- nvinfo : EIATTR_EXIT_INSTR_OFFSETS
	.align		4
.L_1192:
        /*00cc*/ 	.byte	0x04, 0x1c
        /*00ce*/ 	.short	(.L_1194 - .L_1193)


	//   ....[0]....
.L_1193:
        /*00d0*/ 	.word	0x000003a0


	//   ....[1]....
        /*00d4*/ 	.word	0x00004070


	//----- nvinfo : EIATTR_MAX_THREADS
	.align		4
.L_1194:
        /*00d8*/ 	.byte	0x04, 0x05
        /*00da*/ 	.short	(.L_1196 - .L_1195)
.L_1195:
        /*00dc*/ 	.word	0x00000080
        /*00e0*/ 	.word	0x00000001
        /*00e4*/ 	.word	0x00000001


	//----- nvinfo : EIATTR_CRS_STACK_SIZE
	.align		4
.L_1196:
        /*00e8*/ 	.byte	0x04, 0x1e
        /*00ea*/ 	.short	(.L_1198 - .L_1197)
.L_1197:
        /*00ec*/ 	.word	0x00000000


	//----- nvinfo : EIATTR_CBANK_PARAM_SIZE
	.align		4
.L_1198:
        /*00f0*/ 	.byte	0x03, 0x19
        /*00f2*/ 	.short	0x00e8


	//----- nvinfo : EIATTR_PARAM_CBANK
	.align		4
        /*00f4*/ 	.byte	0x04, 0x0a
        /*00f6*/ 	.short	(.L_1200 - .L_1199)
	.align		4
.L_1199:
        /*00f8*/ 	.word	index@(.nv.constant0._ZN10layer_norm13ln_fwd_kernelINS_13Kernel_traitsI13__nv_bfloat16S2_S2_S2_fjLj256ELj1ELj4ELj1ELj16ENS_18Kernel_traits_baseILj256ES2_S2_S2_S2_fjLj128EEEEELb1ELb1ELb0ELb0EEEvNS_9FwdParamsE)
        /*00fc*/ 	.short	0x0210
        /*00fe*/ 	.short	0x00e8


	//----- nvinfo : EIATTR_SW_WAR
	.align		4
.L_1200:
        /*0100*/ 	.byte	0x04, 0x36
        /*0102*/ 	.short	(.L_1202 - .L_1201)
.L_1201:
        /*0104*/ 	.word	0x00000008
.L_1202:


//--------------------- .nv.info._ZN10layer_norm13ln_fwd_kernelINS_13Kernel_traitsI13__nv_bfloat16S2_S2_S2_fjLj256ELj1ELj4ELj1ELj16ENS_18Kernel_traits_baseILj256ES2_S2_S2_S2_fjLj128EEEEELb1ELb1ELb0ELb1EEEvNS_9FwdParamsE --------------------------
	.section	.nv.info._ZN10layer_norm13ln_fwd_kernelINS_13Kernel_traitsI13__nv_bfloat16S2_S2_S2_fjLj256ELj1ELj4ELj1ELj16ENS_18Kernel_traits_baseILj256ES2_S2_S2_S2_fjLj128EEEEELb1ELb1ELb0ELb1EEEvNS_9FwdParamsE,"",@"SHT_CUDA_INFO"
	.sectionflags	@""
	.align	4


	//----- nvinfo : EIATTR_CUDA_API_VERSION
	.align		4
        /*0000*/ 	.byte	0x04, 0x37
        /*0002*/ 	.short	(.L_1204 - .L_1203)
.L_1203:
        /*0004*/ 	.word	0x00000082


	//----- nvinfo : EIATTR_KPARAM_INFO
	.align		4
.L_1204:
        /*0008*/ 	.byte	0x04, 0x17
        /*000a*/ 	.short	(.L_1206 - .L_1205)
.L_1205:
        /*000c*/ 	.word	0x00000000
        /*0010*/ 	.short	0x0000
        /*0012*/ 	.short	0x0000
        /*0014*/ 	.byte	0x00, 0xf0, 0xa1, 0x03


	//----- nvinfo : EIATTR_SPARSE_MMA_MASK
	.align		4
.L_1206:
        /*0018*/ 	.byte	0x03, 0x50
        /*001a*/ 	.short	0x0000


	//----- nvinfo : EIATTR_MAXREG_COUNT
	.align		4
        /*001c*/ 	.byte	0x03, 0x1b
        /*001e*/ 	.short	0x00ff


	//----- nvinfo : EIATTR_MERCURY_ISA_VERSION
	.align		4
        /*0020*/ 	.byte	0x03, 0x5f
        /*0022*/ 	.short	0x0101


	//----- nvinfo : EIATTR_COOP_GROUP_MASK_REGIDS
	.align		4
        /*0024*/ 	.byte	0x04, 0x29
        /*0026*/ 	.short	(.L_1208 - .L_1207)


	//   ....[0]....
.L_1207:
        /*0028*/ 	.word	0xffffffff


	//   ....[1]....
        /*002c*/ 	.word	0xffffffff


	//   ....[2]....
        /*0030*/ 	.word	0xffffffff


	//   ....[3]....
        /*0034*/ 	.word	0xffffffff


	//   ....[4]....
        /*0038*/ 	.word	0xffffffff


	//   ....[5]....
        /*003c*/ 	.word	0xffffffff


	//   ....[6]....
        /*0040*/ 	.word	0xffffffff


	//   ....[7]....
        /*0044*/ 	.word	0xffffffff


	//   ....[8]....
        /*0048*/ 	.word	0xffffffff


	//   ....[9]....
        /*004c*/ 	.word	0xffffffff


	//   ....[10]....
        /*0050*/ 	.word	0x05000016


	//   ....[11]....
        /*0054*/ 	.word	0x05000016


	//   ....[12]....
        /*0058*/ 	.word	0x05000016


	//   ....[13]....
        /*005c*/ 	.word	0x05000016


	//   ....[14]....
        /*0060*/ 	.word	0x05000016


	//   ....[15]....
        /*0064*/ 	.word	0x05000016


	//   ....[16]....
        /*0068*/ 	.word	0x05000016


	//   ....[17]....
        /*006c*/ 	.word	0x05000016


	//   ....[18]....
        /*0070*/ 	.word	0x05000016


	//   ....[19]....
        /*0074*/ 	.word	0x05000016


	//----- nvinfo : EIATTR_COOP_GROUP_INSTR_OFFSETS
	.align		4
.L_1208:
        /*0078*/ 	.byte	0x04, 0x28
        /*007a*/ 	.short	(.L_1210 - .L_1209)


	//   ....[0]....
.L_1209:
        /*007c*/ 	.word	0x00003a00


	//   ....[1]....
        /*0080*/ 	.word	0x00003a30


	//   ....[2]....
        /*0084*/ 	.word	0x00003a50


	//   ....[3]....
        /*0088*/ 	.word	0x00003a70


	//   ....[4]....
        /*008c*/ 	.word	0x00003a90


	//   ....[5]....
        /*0090*/ 	.word	0x00003bc0


	//   ....[6]....
        /*0094*/ 	.word	0x00003be0


	//   ....[7]....
        /*0098*/ 	.word	0x00003c00


	//   ....[8]....
        /*009c*/ 	.word	0x00003c20


	//   ....[9]....
        /*00a0*/ 	.word	0x00003c40


	//   ....[10]....
        /*00a4*/ 	.word	0x00003ff0


	//   ....[11]....
        /*00a8*/ 	.word	0x00004090


	//   ....[12]....
        /*00ac*/ 	.word	0x000040f0


	//   ....[13]....
        /*00b0*/ 	.word	0x00004150


	//   ....[14]....
        /*00b4*/ 	.word	0x000041b0


	//   ....[15]....
        /*00b8*/ 	.word	0x00004320


	//   ....[16]....
        /*00bc*/ 	.word	0x00004380


	//   ....[17]....
        /*00c0*/ 	.word	0x000043e0


	//   ....[18]....
        /*00c4*/ 	.word	0x00004440


	//   ....[19]....
        /*00c8*/ 	.word	0x000044a0


	//----- nvinfo : EIATTR_EXIT_INSTR_OFFSETS
	.align		4
.L_1210:
        /*00cc*/ 	.byte	0x04, 0x1c
        /*00ce*/ 	.short	(.L_1212 - .L_1211)


	//   ....[0]....
.L_1211:
        /*00d0*/ 	.word	0x000001c0


	//   ....[1]....
        /*00d4*/ 	.word	0x00003f90


	//----- nvinfo : EIATTR_MAX_THREADS
	.align		4
.L_1212:
        /*00d8*/ 	.byte	0x04, 0x05
        /*00da*/ 	.short	(.L_1214 - .L_1213)
.L_1213:
        /*00dc*/ 	.word	0x00000080
        /*00e0*/ 	.word	0x00000001
        /*00e4*/ 	.word	0x00000001


	//----- nvinfo : EIATTR_CRS_STACK_SIZE
	.align		4
.L_1214:
        /*00e8*/ 	.byte	0x04, 0x1e
        /*00ea*/ 	.short	(.L_1216 - .L_1215)
.L_1215:
        /*00ec*/ 	.word	0x00000000


	//----- nvinfo : EIATTR_CBANK_PARAM_SIZE
	.align		4
.L_1216:
        /*00f0*/ 	.byte	0x03, 0x19
        /*00f2*/ 	.short	0x00e8


	//----- nvinfo : EIATTR_PARAM_CBANK
	.align		4
        /*00f4*/ 	.byte	0x04, 0x0a
        /*00f6*/ 	.short	(.L_1218 - .L_1217)
	.align		4
.L_1217:
        /*00f8*/ 	.word	index@(.nv.constant0._ZN10layer_norm13ln_fwd_kernelINS_13Kernel_traitsI13__nv_bfloat16S2_S2_S2_fjLj256ELj1ELj4ELj1ELj16ENS_18Kernel_traits_baseILj256ES2_S2_S2_S2_fjLj128EEEEELb1ELb1ELb0ELb1EEEvNS_9FwdParamsE)
        /*00fc*/ 	.short	0x0210
        /*00fe*/ 	.short	0x00e8


	//----- nvinfo : EIATTR_SW_WAR
	.align		4
.L_1218:
        /*0100*/ 	.byte	0x04, 0x36
        /*0102*/ 	.short	(.L_1220 - .L_1219)
.L_1219:
        /*0104*/ 	.word	0x00000008
.L_1220:


//--------------------- .nv.info._ZN10layer_norm13ln_fwd_kernelINS_13Kernel_traitsI13__nv_bfloat16S2_S2_S2_fjLj256ELj1ELj4ELj1ELj16ENS_18Kernel_traits_baseILj256ES2_S2_S2_S2_fjLj128EEEEELb1ELb1ELb1ELb0EEEvNS_9FwdParamsE --------------------------
	.section	.nv.info._ZN10layer_norm13ln_fwd_kernelINS_13Kernel_traitsI13__nv_bfloat16S2_S2_S2_fjLj256ELj1ELj4ELj1ELj16ENS_18Kernel_traits_baseILj256ES2_S2_S2_S2_fjLj128EEEEELb1ELb1ELb1ELb0EEEvNS_9FwdParamsE,"",@"SHT_CUDA_INFO"
	.sectionflags	@""
	.align	4


	//----- nvinfo : EIATTR_CUDA_API_VERSION
	.align		4
        /*0000*/ 	.byte	0x04, 0x37
        /*0002*/ 	.short	(.L_1222 - .L_1221)
.L_1221:
        /*0004*/ 	.word	0x00000082


	//----- nvinfo : EIATTR_KPARAM_INFO
	.align		4
.L_1222:
        /*0008*/ 	.byte	0x04, 0x17
        /*000a*/ 	.short	(.L_1224 - .L_1223)
.L_1223:
        /*000c*/ 	.word	0x00000000
        /*0010*/ 	.short	0x0000
        /*0012*/ 	.short	0x0000
        /*0014*/ 	.byte	0x00, 0xf0, 0xa1, 0x03


	//----- nvinfo : EIATTR_SPARSE_MMA_MASK
	.align		4
.L_1224:
        /*0018*/ 	.byte	0x03, 0x50
        /*001a*/ 	.short	0x0000


	//----- nvinfo : EIATTR_MAXREG_COUNT
	.align		4
        /*001c*/ 	.byte	0x03, 0x1b
        /*001e*/ 	.short	0x00ff


	//----- nvinfo : EIATTR_MERCURY_ISA_VERSION
	.align		4
        /*0020*/ 	.byte	0x03, 0x5f
        /*0022*/ 	.short	0x0101


	//----- nvinfo : EIATTR_COOP_GROUP_MASK_REGIDS
	.align		4
        /*0024*/ 	.byte	0x04, 0x29
        /*0026*/ 	.short	(.L_1226 - .L_1225)


	//   ....[0]....
.L_1225:
        /*0028*/ 	.word	0xffffffff


	//   ....[1]....
        /*002c*/ 	.word	0xffffffff


	//   ....[2]....
        /*0030*/ 	.word	0xffffffff


	//   ....[3]....
        /*0034*/ 	.word	0xffffffff


	//   ....[4]....
        /*0038*/ 	.word	0xffffffff


	//   ....[5]....
        /*003c*/ 	.word	0xffffffff


	//   ....[6]....
        /*0040*/ 	.word	0xffffffff


	//   ....[7]....
        /*0044*/ 	.word	0xffffffff


	//   ....[8]....
        /*0048*/ 	.word	0xffffffff


	//   ....[9]....
        /*004c*/ 	.word	0xffffffff


	//   ....[10]....
        /*0050*/ 	.word	0x05000019


	//   ....[11]....
        /*0054*/ 	.word	0x05000019


	//   ....[12]....
        /*0058*/ 	.word	0x05000019


	//   ....[13]....
        /*005c*/ 	.word	0x05000019


	//   ....[14]....
        /*0060*/ 	.word	0x05000019


	//   ....[15]....
        /*0064*/ 	.word	0x05000019


	//   ....[16]....
        /*0068*/ 	.word	0x05000019


	//   ....[17]....
        /*006c*/ 	.word	0x05000019


	//   ....[18]....
        /*0070*/ 	.word	0x05000019


	//   ....[19]....
        /*0074*/ 	.word	0x05000019


	//----- nvinfo : EIATTR_COOP_GROUP_INSTR_OFFSETS
	.align		4
.L_1226:
        /*0078*/ 	.byte	0x04, 0x28
        /*007a*/ 	.short	(.L_1228 - .L_1227)


	//   ....[0]....
.L_1227:
        /*007c*/ 	.word	0x000040c0


	//   ....[1]....
        /*0080*/ 	.word	0x000040f0


	//   ....[2]....
        /*0084*/ 	.word	0x00004110


	//   ....[3]....
        /*0088*/ 	.word	0x00004130


	//   ....[4]....
        /*008c*/ 	.word	0x00004150


	//   ....[5]....
        /*0090*/ 	.word	0x00004290


	//   ....[6]....
        /*0094*/ 	.word	0x000042b0


	//   ....[7]....
        /*0098*/ 	.word	0x000042d0


	//   ....[8]....
        /*009c*/ 	.word	0x000042f0


	//   ....[9]....
        /*00a0*/ 	.word	0x00004310


	//   ....[10]....
        /*00a4*/ 	.word	0x00004790


	//   ....[11]....
        /*00a8*/ 	.word	0x00004830


	//   ....[12]....
        /*00ac*/ 	.word	0x00004880


	//   ....[13]....
        /*00b0*/ 	.word	0x000048e0


	//   ....[14]....
        /*00b4*/ 	.word	0x00004940


	//   ....[15]....
        /*00b8*/ 	.word	0x00004ad0


	//   ....[16]....
        /*00bc*/ 	.word	0x00004b20


	//   ....[17]....
        /*00c0*/ 	.word	0x00004b80


	//   ....[18]....
        /*00c4*/ 	.word	0x00004be0


	//   ....[19]....
        /*00c8*/ 	.word	0x00004c40


	//----- nvinfo : EIATTR_EXIT_INSTR_OFFSETS
	.align		4
.L_1228:
        /*00cc*/ 	.byte	0x04, 0x1c
        /*00ce*/ 	.short	(.L_1230 - .L_1229)


	//   ....[0]....
.L_1229:
        /*00d0*/ 	.word	0x000003c0


	//   ....[1]....
        /*00d4*/ 	.word	0x00004720


	//----- nvinfo : EIATTR_MAX_THREADS
	.align		4
.L_1230:
        /*00d8*/ 	.byte	0x04, 0x05
        /*00da*/ 	.short	(.L_1232 - .L_1231)
.L_1231:
        /*00dc*/ 	.word	0x00000080
        /*00e0*/ 	.word	0x00000001
        /*00e4*/ 	.word	0x00000001


	//----- nvinfo : EIATTR_CRS_STACK_SIZE
	.align		4
.L_1232:
        /*00e8*/ 	.byte	0x04, 0x1e
        /*00ea*/ 	.short	(.L_1234 - .L_1233)
.L_1233:
        /*00ec*/ 	.word	0x00000000


	//----- nvinfo : EIATTR_CBANK_PARAM_SIZE
	.align		4
.L_1234:
        /*00f0*/ 	.byte	0x03, 0x19
        /*00f2*/ 	.short	0x00e8


	//----- nvinfo : EIATTR_PARAM_CBANK
	.align		4
        /*00f4*/ 	.byte	0x04, 0x0a
        /*00f6*/ 	.short	(.L_1236 - .L_1235)
	.align		4
.L_1235:
        /*00f8*/ 	.word	index@(.nv.constant0._ZN10layer_norm13ln_fwd_kernelINS_13Kernel_traitsI13__nv_bfloat16S2_S2_S2_fjLj256ELj1ELj4ELj1ELj16ENS_18Kernel_traits_baseILj256ES2_S2_S2_S2_fjLj128EEEEELb1ELb1ELb1ELb0EEEvNS_9FwdParamsE)
        /*00fc*/ 	.short	0x0210
        /*00fe*/ 	.short	0x00e8


	//----- nvinfo : EIATTR_SW_WAR
	.align		4
.L_1236:
        /*0100*/ 	.byte	0x04, 0x36
        /*0102*/ 	.short	(.L_1238 - .L_1237)
.L_1237:
        /*0104*/ 	.word	0x00000008
.L_1238:


//--------------------- .nv.info._ZN10layer_norm13ln_fwd_kernelINS_13Kernel_traitsI13__nv_bfloat16S2_S2_S2_fjLj256ELj1ELj4ELj1ELj16ENS_18Kernel_traits_baseILj256ES2_S2_S2_S2_fjLj128EEEEELb1ELb1ELb1ELb1EEEvNS_9FwdParamsE --------------------------
	.section	.nv.info._ZN10layer_norm13ln_fwd_kernelINS_13Kernel_traitsI13__nv_bfloat16S2_S2_S2_fjLj256ELj1ELj4ELj1ELj16ENS_18Kernel_traits_baseILj256ES2_S2_S2_S2_fjLj128EEEEELb1ELb1ELb1ELb1EEEvNS_9FwdParamsE,"",@"SHT_CUDA_INFO"
	.sectionflags	@""
	.align	4


	//----- nvinfo : EIATTR_CUDA_API_VERSION
	.align		4
        /*0000*/ 	.byte	0x04, 0x37
        /*0002*/ 	.short	(.L_1240 - .L_1239)
.L_1239:
        /*0004*/ 	.word	0x00000082


	//----- nvinfo : EIATTR_KPARAM_INFO
	.align		4
.L_1240:
        /*0008*/ 	.byte	0x04, 0x17
        /*000a*/ 	.short	(.L_1242 - .L_1241)
.L_1241:
        /*000c*/ 	.word	0x00000000
        /*0010*/ 	.short	0x0000
        /*0012*/ 	.short	0x0000
        /*0014*/ 	.byte	0x00, 0xf0, 0xa1, 0x03


	//----- nvinfo : EIATTR_SPARSE_MMA_MASK
	.align		4
.L_1242:
        /*0018*/ 	.byte	0x03, 0x50
        /*001a*/ 	.short	0x0000


	//----- nvinfo : EIATTR_MAXREG_COUNT
	.align		4
        /*001c*/ 	.byte	0x03, 0x1b
        /*001e*/ 	.short	0x00ff


	//----- nvinfo : EIATTR_MERCURY_ISA_VERSION
	.align		4
        /*0020*/ 	.byte	0x03, 0x5f
        /*0022*/ 	.short	0x0101


	//----- nvinfo : EIATTR_COOP_GROUP_MASK_REGIDS
	.align		4
        /*0024*/ 	.byte	0x04, 0x29
        /*0026*/ 	.short	(.L_1244 - .L_1243)


	//   ....[0]....
.L_1243:
        /*0028*/ 	.word	0xffffffff


	//   ....[1]....
        /*002c*/ 	.word	0xffffffff


	//   ....[2]....
        /*0030*/ 	.word	0xffffffff


	//   ....[3]....
        /*0034*/ 	.word	0xffffffff


	//   ....[4]....
        /*0038*/ 	.word	0xffffffff


	//   ....[5]....
        /*003c*/ 	.word	0xffffffff


	//   ....[6]....
        /*0040*/ 	.word	0xffffffff


	//   ....[7]....
        /*0044*/ 	.word	0xffffffff


	//   ....[8]....
        /*0048*/ 	.word	0xffffffff


	//   ....[9]....
        /*004c*/ 	.word	0xffffffff


	//   ....[10]....
        /*0050*/ 	.word	0x05000023


	//   ....[11]....
        /*0054*/ 	.word	0x05000023


	//   ....[12]....
        /*0058*/ 	.word	0x05000023


	//   ....[13]....
        /*005c*/ 	.word	0x05000023


	//   ....[14]....
        /*0060*/ 	.word	0x05000023


	//   ....[15]....
        /*0064*/ 	.word	0x05000023


	//   ....[16]....
        /*0068*/ 	.word	0x05000023


	//   ....[17]....
        /*006c*/ 	.word	0x05000023


	//   ....[18]....
        /*0070*/ 	.word	0x05000023


	//   ....[19]....
        /*0074*/ 	.word	0x05000023


	//----- nvinfo : EIATTR_COOP_GROUP_INSTR_OFFSETS
	.align		4
.L_1244:
        /*0078*/ 	.byte	0x04, 0x28
        /*007a*/ 	.short	(.L_1246 - .L_1245)


	//   ....[0]....
.L_1245:
        /*007c*/ 	.word	0x00003ea0


	//   ....[1]....
        /*0080*/ 	.word	0x00003ec0


	//   ....[2]....
        /*0084*/ 	.word	0x00003ee0


	//   ....[3]....
        /*0088*/ 	.word	0x00003f10


	//   ....[4]....
        /*008c*/ 	.word	0x00003f30


	//   ....[5]....
        /*0090*/ 	.word	0x00004060


	//   ....[6]....
        /*0094*/ 	.word	0x00004080


	//   ....[7]....
        /*0098*/ 	.word	0x000040a0


	//   ....[8]....
        /*009c*/ 	.word	0x000040c0


	//   ....[9]....
        /*00a0*/ 	.word	0x000040e0


	//   ....[10]....
        /*00a4*/ 	.word	0x000045e0


	//   ....[11]....
        /*00a8*/ 	.word	0x00004680


	//   ....[12]....
        /*00ac*/ 	.word	0x000046f0


	//   ....[13]....
        /*00b0*/ 	.word	0x00004770


	//   ....[14]....
        /*00b4*/ 	.word	0x000047e0


	//   ....[15]....
        /*00b8*/ 	.word	0x00004960


	//   ....[16]....
        /*00bc*/ 	.word	0x000049d0


	//   ....[17]....
        /*00c0*/ 	.word	0x00004a40


	//   ....[18]....
        /*00c4*/ 	.word	0x00004ab0


	//   ....[19]....
        /*00c8*/ 	.word	0x00004b20


	//----- nvinfo : EIATTR_EXIT_INSTR_OFFSETS
	.align		4
.L_1246:
        /*00cc*/ 	.byte	0x04, 0x1c
        /*00ce*/ 	.short	(.L_1248 - .L_1247)


	//   ....[0]....
.L_1247:
        /*00d0*/ 	.word	0x00000240


	//   ....[1]....
        /*00d4*/ 	.word	0x00004570


	//----- nvinfo : EIATTR_MAX_THREADS
	.align		4
.L_1248:
        /*00d8*/ 	.byte	0x04, 0x05
        /*00da*/ 	.short	(.L_1250 - .L_1249)
.L_1249:
        /*00dc*/ 	.word	0x00000080
        /*00e0*/ 	.word	0x00000001
        /*00e4*/ 	.word	0x00000001


	//----- nvinfo : EIATTR_CRS_STACK_SIZE
	.align		4
.L_1250:
        /*00e8*/ 	.byte	0x04, 0x1e
        /*00ea*/ 	.short	(.L_1252 - .L_1251)
.L_1251:
        /*00ec*/ 	.word	0x00000000


	//----- nvinfo : EIATTR_CBANK_PARAM_SIZE
	.align		4
.L_1252:
        /*00f0*/ 	.byte	0x03, 0x19
        /*00f2*/ 	.short	0x00e8


	//----- nvinfo : EIATTR_PARAM_CBANK
	.align		4
        /*00f4*/ 	.byte	0x04, 0x0a
        /*00f6*/ 	.short	(.L_1254 - .L_1253)
	.align		4
.L_1253:
        /*00f8*/ 	.word	index@(.nv.constant0._ZN10layer_norm13ln_fwd_kernelINS_13Kernel_traitsI13__nv_bfloat16S2_S2_S2_fjLj256ELj1ELj4ELj1ELj16ENS_18Kernel_traits_baseILj256ES2_S2_S2_S2_fjLj128EEEEELb1ELb1ELb1ELb1EEEvNS_9FwdParamsE)
        /*00fc*/ 	.short	0x0210
        /*00fe*/ 	.short	0x00e8


	//----- nvinfo : EIATTR_SW_WAR
	.align		4
.L_1254:
        /*0100*/ 	.byte	0x04, 0x36
        /*0102*/ 	.short	(.L_1256 - .L_1255)
.L_1255:
        /*0104*/ 	.word	0x00000008
.L_1256:


//--------------------- .nv.info._ZN10layer_norm13ln_fwd_kernelINS_13Kernel_traitsI6__halfS2_S2_S2_fjLj256ELj1ELj4ELj1ELj16ENS_18Kernel_traits_baseILj256ES2_S2_S2_S2_fjLj128EEEEELb0ELb0ELb0ELb0EEEvNS_9FwdParamsE --------------------------
	.section	.nv.info._ZN10layer_norm13ln_fwd_kernelINS_13Kernel_traitsI6__halfS2_S2_S2_fjLj256ELj1ELj4ELj1ELj16ENS_18Kernel_traits_baseILj256ES2_S2_S2_S2_fjLj128EEEEELb0ELb0ELb0ELb0EEEvNS_9FwdParamsE,"",@"SHT_CUDA_INFO"
	.sectionflags	@""
	.align	4


	//----- nvinfo : EIATTR_CUDA_API_VERSION
	.align		4
        /*0000*/ 	.byte	0x04, 0x37
        /*0002*/ 	.short	(.L_1258 - .L_1257)
.L_1257:
        /*0004*/ 	.word	0x00000082


	//----- nvinfo : EIATTR_KPARAM_INFO
	.align		4
.L_1258:
        /*0008*/ 	.byte	0x04, 0x17
        /*000a*/ 	.short	(.L_1260 - .L_1259)
.L_1259:
        /*000c*/ 	.word	0x00000000
        /*0010*/ 	.short	0x0000
        /*0012*/ 	.short	0x0000
        /*0014*/ 	.byte	0x00, 0xf0, 0xa1, 0x03


	//----- nvinfo : EIATTR_SPARSE_MMA_MASK
	.align		4
.L_1260:
        /*0018*/ 	.byte	0x03, 0x50
        /*001a*/ 	.short	0x0000


	//----- nvinfo : EIATTR_MAXREG_COUNT
	.align		4
        /*001c*/ 	.byte	0x03, 0x1b
        /*001e*/ 	.short	0x00ff


	//----- nvinfo : EIATTR_MERCURY_ISA_VERSION
	.align		4
        /*0020*/ 	.byte	0x03, 0x5f
        /*0022*/ 	.short	0x0101


	//----- nvinfo : EIATTR_COOP_GROUP_MASK_REGIDS
	.align		4
        /*0024*/ 	.byte	0x04, 0x29
        /*0026*/ 	.short	(.L_1262 - .L_1261)


	//   ....[0]....
.L_1261:
        /*0028*/ 	.word	0xffffffff


	//   ....[1]....
        /*002c*/ 	.word	0xffffffff


	//   ....[2]....
        /*0030*/ 	.word	0xffffffff


	//   ....[3]....
        /*0034*/ 	.word	0xffffffff


	//   ....[4]....
        /*0038*/ 	.word	0xffffffff


	//   ....[5]....
        /*003c*/ 	.word	0xffffffff


	//   ....[6]....
        /*0040*/ 	.word	0xffffffff


	//   ....[7]....
        /*0044*/ 	.word	0xffffffff


	//   ....[8]....
        /*0048*/ 	.word	0xffffffff


	//   ....[9]....
        /*004c*/ 	.word	0xffffffff


	//   ....[10]....
        /*0050*/ 	.word	0x05000012


	//   ....[11]....
        /*0054*/ 	.word	0x05000012


	//   ....[12]....
        /*0058*/ 	.word	0x05000012


	//   ....[13]....
        /*005c*/ 	.word	0x05000012


	//   ....[14]....
        /*0060*/ 	.word	0x05000012


	//   ....[15]....
        /*0064*/ 	.word	0x05000012


	//   ....[16]....
        /*0068*/ 	.word	0x05000012


	//   ....[17]....
        /*006c*/ 	.word	0x05000012


	//   ....[18]....
        /*0070*/ 	.word	0x05000012


	//   ....[19]....
        /*0074*/ 	.word	0x05000012


	//----- nvinfo : EIATTR_COOP_GROUP_INSTR_OFFSETS
	.align		4
.L_1262:
        /*0078*/ 	.byte	0x04, 0x28
        /*007a*/ 	.short	(.L_1264 - .L_1263)


	//   ....[0]....
.L_1263:
        /*007c*/ 	.word	0x00000bf0


	//   ....[1]....
        /*0080*/ 	.word	0x00000c20


	//   ....[2]....
        /*0084*/ 	.word	0x00000c40


	//   ....[3]....
        /*0088*/ 	.word	0x00000c60


	//   ....[4]....
        /*008c*/ 	.word	0x00000c80


	//   ....[5]....
        /*0090*/ 	.word	0x00000dc0


	//   ....[6]....
        /*0094*/ 	.word	0x00000de0


	//   ....[7]....
        /*0098*/ 	.word	0x00000e00


	//   ....[8]....
        /*009c*/ 	.word	0x00000e20


	//   ....[9]....
        /*00a0*/ 	.word	0x00000e40


	//   ....[10]....
        /*00a4*/ 	.word	0x000011f0


	//   ....[11]....
        /*00a8*/ 	.word	0x00001280


	//   ....[12]....
        /*00ac*/ 	.word	0x000012e0


	//   ....[13]....
        /*00b0*/ 	.word	0x00001340


	//   ....[14]....
        /*00b4*/ 	.word	0x000013a0


	//   ....[15]....
        /*00b8*/ 	.word	0x00001520


	//   ....[16]....
        /*00bc*/ 	.word	0x00001580


	//   ....[17]....
        /*00c0*/ 	.word	0x000015e0


	//   ....[18]....
        /*00c4*/ 	.word	0x00001640


	//   ....[19]....
        /*00c8*/ 	.word	0x000016a0


	//----- nvinfo : EIATTR_EXIT_INSTR_OFFSETS
	.align		4
.L_1264:
        /*00cc*/ 	.byte	0x04, 0x1c
        /*00ce*/ 	.short	(.L_1266 - .L_1265)


	//   ....[0]....
.L_1265:
        /*00d0*/ 	.word	0x000001d0


	//   ....[1]....
        /*00d4*/ 	.word	0x00001180


	//----- nvinfo : EIATTR_MAX_THREADS
	.align		4
.L_1266:
        /*00d8*/ 	.byte	0x04, 0x05
        /*00da*/ 	.short	(.L_1268 - .L_1267)
.L_1267:
        /*00dc*/ 	.word	0x00000080
        /*00e0*/ 	.word	0x00000001
        /*00e4*/ 	.word	0x00000001


	//----- nvinfo : EIATTR_CRS_STACK_SIZE
	.align		4
.L_1268:
        /*00e8*/ 	.byte	0x04, 0x1e
        /*00ea*/ 	.short	(.L_1270 - .L_1269)
.L_1269:
        /*00ec*/ 	.word	0x00000000


	//----- nvinfo : EIATTR_CBANK_PARAM_SIZE
	.align		4
.L_1270:
        /*00f0*/ 	.byte	0x03, 0x19
        /*00f2*/ 	.short	0x00e8


	//----- nvinfo : EIATTR_PARAM_CBANK
	.align		4
        /*00f4*/ 	.byte	0x04, 0x0a
        /*00f6*/ 	.short	(.L_1272 - .L_1271)
	.align		4
.L_1271:
        /*00f8*/ 	.word	index@(.nv.constant0._ZN10layer_norm13ln_fwd_kernelINS_13Kernel_traitsI6__halfS2_S2_S2_fjLj256ELj1ELj4ELj1ELj16ENS_18Kernel_traits_baseILj256ES2_S2_S2_S2_fjLj128EEEEELb0ELb0ELb0ELb0EEEvNS_9FwdParamsE)
        /*00fc*/ 	.short	0x0210
        /*00fe*/ 	.short	0x00e8


	//----- nvinfo : EIATTR_SW_WAR
	.align		4
.L_1272:
        /*0100*/ 	.byte	0x04, 0x36
        /*0102*/ 	.short	(.L_1274 - .L_1273)
.L_1273:
        /*0104*/ 	.word	0x00000008
.L_1274:


//--------------------- .nv.info._ZN10layer_norm13ln_fwd_kernelINS_13Kernel_traitsI6__halfS2_S2_S2_fjLj256ELj1ELj4ELj1ELj16ENS_18Kernel_traits_baseILj256ES2_S2_S2_S2_fjLj128EEEEELb0ELb0ELb0ELb1EEEvNS_9FwdParamsE --------------------------
	.section	.nv.info._ZN10layer_norm13ln_fwd_kernelINS_13Kernel_traitsI6__halfS2_S2_S2_fjLj256ELj1ELj4ELj1ELj16ENS_18Kernel_traits_baseILj256ES2_S2_S2_S2_fjLj128EEEEELb0ELb0ELb0ELb1EEEvNS_9FwdParamsE,"",@"SHT_CUDA_INFO"
	.sectionflags	@""
	.align	4


	//----- nvinfo : EIATTR_CUDA_API_VERSION
	.align		4
        /*0000*/ 	.byte	0x04, 0x37
        /*0002*/ 	.short	(.L_1276 - .L_1275)
.L_1275:
        /*0004*/ 	.word	0x00000082


	//----- nvinfo : EIATTR_KPARAM_INFO
	.align		4
.L_1276:
        /*0008*/ 	.byte	0x04, 0x17
        /*000a*/ 	.short	(.L_1278 - .L_1277)
.L_1277:
        /*000c*/ 	.word	0x00000000
        /*0010*/ 	.short	0x0000
        /*0012*/ 	.short	0x0000
        /*0014*/ 	.byte	0x00, 0xf0, 0xa1, 0x03


	//----- nvinfo : EIATTR_SPARSE_MMA_MASK
	.align		4
.L_1278:
        /*0018*/ 	.byte	0x03, 0x50
        /*001a*/ 	.short	0x0000


	//----- nvinfo : EIATTR_MAXREG_COUNT
	.align		4
        /*001c*/ 	.byte	0x03, 0x1b
        /*001e*/ 	.short	0x00ff


	//----- nvinfo : EIATTR_MERCURY_ISA_VERSION
	.align		4
        /*0020*/ 	.byte	0x03, 0x5f
        /*0022*/ 	.short	0x0101


	//----- nvinfo : EIATTR_COOP_GROUP_MASK_REGIDS
	.align		4
        /*0024*/ 	.byte	0x04, 0x29
        /*0026*/ 	.short	(.L_1280 - .L_1279)


	//   ....[0]....
.L_1279:
        /*0028*/ 	.word	0xffffffff


	//   ....[1]....
        /*002c*/ 	.word	0xffffffff


	//   ....[2]....
        /*0030*/ 	.word	0xffffffff


	//   ....[3]....
        /*0034*/ 	.word	0xffffffff


	//   ....[4]....
        /*0038*/ 	.word	0xffffffff


	//   ....[5]....
        /*003c*/ 	.word	0xffffffff


	//   ....[6]....
        /*0040*/ 	.word	0xffffffff


	//   ....[7]....
        /*0044*/ 	.word	0xffffffff


	//   ....[8]....
        /*0048*/ 	.word	0xffffffff


	//   ....[9]....
        /*004c*/ 	.word	0xffffffff


	//   ....[10]....
        /*0050*/ 	.word	0x05000013


	//   ....[11]....
        /*0054*/ 	.word	0x05000013


	//   ....[12]....
        /*0058*/ 	.word	0x05000013


	//   ....[13]....
        /*005c*/ 	.word	0x05000013


	//   ....[14]....
        /*0060*/ 	.word	0x05000013


	//   ....[15]....
        /*0064*/ 	.word	0x05000013


	//   ....[16]....
        /*0068*/ 	.word	0x05000013


	//   ....[17]....
        /*006c*/ 	.word	0x05000013


	//   ....[18]....
        /*0070*/ 	.word	0x05000013


	//   ....[19]....
        /*0074*/ 	.word	0x05000013


	//----- nvinfo : EIATTR_COOP_GROUP_INSTR_OFFSETS
	.align		4
.L_1280:
        /*0078*/ 	.byte	0x04, 0x28
        /*007a*/ 	.short	(.L_1282 - .L_1281)


	//   ....[0]....
.L_1281:
        /*007c*/ 	.word	0x000009e0


	//   ....[1]....
        /*0080*/ 	.word	0x00000a10


	//   ....[2]....
        /*0084*/ 	.word	0x00000a30


	//   ....[3]....
        /*0088*/ 	.word	0x00000a50


	//   ....[4]....
        /*008c*/ 	.word	0x00000a70


	//   ....[5]....
        /*0090*/ 	.word	0x00000ba0


	//   ....[6]....
        /*0094*/ 	.word	0x00000bc0


	//   ....[7]....
        /*0098*/ 	.word	0x00000be0


	//   ....[8]....
        /*009c*/ 	.word	0x00000c00


	//   ....[9]....
        /*00a0*/ 	.word	0x00000c20


	//   ....[10]....
        /*00a4*/ 	.word	0x00000fa0


	//   ....[11]....
        /*00a8*/ 	.word	0x00001030


	//   ....[12]....
        /*00ac*/ 	.word	0x00001090


	//   ....[13]....
        /*00b0*/ 	.word	0x000010f0


	//   ....[14]....
        /*00b4*/ 	.word	0x00001150


	//   ....[15]....
        /*00b8*/ 	.word	0x000012d0


	//   ....[16]....
        /*00bc*/ 	.word	0x00001320


	//   ....[17]....
        /*00c0*/ 	.word	0x00001380


	//   ....[18]....
        /*00c4*/ 	.word	0x000013e0


	//   ....[19]....
        /*00c8*/ 	.word	0x00001440


	//----- nvinfo : EIATTR_EXIT_INSTR_OFFSETS
	.align		4
.L_1282:
        /*00cc*/ 	.byte	0x04, 0x1c
        /*00ce*/ 	.short	(.L_1284 - .L_1283)


	//   ....[0]....
.L_1283:
        /*00d0*/ 	.word	0x00000180


	//   ....[1]....
        /*00d4*/ 	.word	0x00000f30


	//----- nvinfo : EIATTR_MAX_THREADS
	.align		4
.L_1284:
        /*00d8*/ 	.byte	0x04, 0x05
        /*00da*/ 	.short	(.L_1286 - .L_1285)
.L_1285:
        /*00dc*/ 	.word	0x00000080
        /*00e0*/ 	.word	0x00000001
        /*00e4*/ 	.word	0x00000001


	//----- nvinfo : EIATTR_CRS_STACK_SIZE
	.align		4
.L_1286:
        /*00e8*/ 	.byte	0x04, 0x1e
        /*00ea*/ 	.short	(.L_1288 - .L_1287)
.L_1287:
        /*00ec*/ 	.word	0x00000000


	//----- nvinfo : EIATTR_CBANK_PARAM_SIZE
	.align		4
.L_1288:
        /*00f0*/ 	.byte	0x03, 0x19
        /*00f2*/ 	.short	0x00e8


	//----- nvinfo : EIATTR_PARAM_CBANK
	.align		4
        /*00f4*/ 	.byte	0x04, 0x0a
        /*00f6*/ 	.short	(.L_1290 - .L_1289)
	.align		4
.L_1289:
        /*00f8*/ 	.word	index@(.nv.constant0._ZN10layer_norm13ln_fwd_kernelINS_13Kernel_traitsI6__halfS2_S2_S2_fjLj256ELj1ELj4ELj1ELj16ENS_18Kernel_traits_baseILj256ES2_S2_S2_S2_fjLj128EEEEELb0ELb0ELb0ELb1EEEvNS_9FwdParamsE)
        /*00fc*/ 	.short	0x0210
        /*00fe*/ 	.short	0x00e8


	//----- nvinfo : EIATTR_SW_WAR
	.align		4
.L_1290:
        /*0100*/ 	.byte	0x04, 0x36
        /*0102*/ 	.short	(.L_1292 - .L_1291)
.L_1291:
        /*0104*/ 	.word	0x00000008
.L_1292:


//--------------------- .nv.info._ZN10layer_norm13ln_fwd_kernelINS_13Kernel_traitsI6__halfS2_S2_S2_fjLj256ELj1ELj4ELj1ELj16ENS_18Kernel_traits_baseILj256ES2_S2_S2_S2_fjLj128EEEEELb0ELb0ELb1ELb0EEEvNS_9FwdParamsE --------------------------
	.section	.nv.info._ZN10layer_norm13ln_fwd_kernelINS_13Kernel_traitsI6__halfS2_S2_S2_fjLj256ELj1ELj4ELj1ELj16ENS_18Kernel_traits_baseILj256ES2_S2_S2_S2_fjLj128EEEEELb0ELb0ELb1ELb0EEEvNS_9FwdParamsE,"",@"SHT_CUDA_INFO"
	.sectionflags	@""
	.align	4


	//----- nvinfo : EIATTR_CUDA_API_VERSION
	.align		4
        /*0000*/ 	.byte	0x04, 0x37
        /*0002*/ 	.short	(.L_1294 - .L_1293)
.L_1293:
        /*0004*/ 	.word	0x00000082


	//----- nvinfo : EIATTR_KPARAM_INFO
	.align		4
.L_1294:
        /*0008*/ 	.byte	0x04, 0x17
        /*000a*/ 	.short	(.L_1296 - .L_1295)
.L_1295:
        /*000c*/ 	.word	0x00000000
        /*0010*/ 	.short	0x0000
        /*0012*/ 	.short	0x0000
        /*0014*/ 	.byte	0x00, 0xf0, 0xa1, 0x03


	//----- nvinfo : EIATTR_SPARSE_MMA_MASK
	.align		4
.L_1296:
        /*0018*/ 	.byte	0x03, 0x50
        /*001a*/ 	.short	0x0000


	//----- nvinfo : EIATTR_MAXREG_COUNT
	.align		4
        /*001c*/ 	.byte	0x03, 0x1b
        /*001e*/ 	.short	0x00ff


	//----- nvinfo : EIATTR_MERCURY_ISA_VERSION
	.align		4
        /*0020*/ 	.byte	0x03, 0x5f
        /*0022*/ 	.short	0x0101


	//----- nvinfo : EIATTR_COOP_GROUP_MASK_REGIDS
	.align		4
        /*0024*/ 	.byte	0x04, 0x29
        /*0026*/ 	.short	(.L_1298 - .L_1297)


	//   ....[0]....
.L_1297:
        /*0028*/ 	.word	0xffffffff


	//   ....[1]....
        /*002c*/ 	.word	0xffffffff


	//   ....[2]....
        /*0030*/ 	.word	0xffffffff


	//   ....[3]....
        /*0034*/ 	.word	0xffffffff


	//   ....[4]....
        /*0038*/ 	.word	0xffffffff


	//   ....[5]....
        /*003c*/ 	.word	0xffffffff


	//   ....[6]....
        /*0040*/ 	.word	0xffffffff


	//   ....[7]....
        /*0044*/ 	.word	0xffffffff


	//   ....[8]....
        /*0048*/ 	.word	0xffffffff


	//   ....[9]....
        /*004c*/ 	.word	0xffffffff


	//   ....[10]....
        /*0050*/ 	.word	0x05000011


	//   ....[11]....
        /*0054*/ 	.word	0x05000011


	//   ....[12]....
        /*0058*/ 	.word	0x05000011


	//   ....[13]....
        /*005c*/ 	.word	0x05000011


	//   ....[14]....
        /*0060*/ 	.word	0x05000011


	//   ....[15]....
        /*0064*/ 	.word	0x05000011


	//   ....[16]....
        /*0068*/ 	.word	0x05000011


	//   ....[17]....
        /*006c*/ 	.word	0x05000011


	//   ....[18]....
        /*0070*/ 	.word	0x05000011


	//   ....[19]....
        /*0074*/ 	.word	0x05000011


	//----- nvinfo : EIATTR_COOP_GROUP_INSTR_OFFSETS
	.align		4
.L_1298:
        /*0078*/ 	.byte	0x04, 0x28
        /*007a*/ 	.short	(.L_1300 - .L_1299)


	//   ....[0]....
.L_1299:
        /*007c*/ 	.word	0x00000bd0


	//   ....[1]....
        /*0080*/ 	.word	0x00000c00


	//   ....[2]....
        /*0084*/ 	.word	0x00000c20


	//   ....[3]....
        /*0088*/ 	.word	0x00000c40


	//   ....[4]....
        /*008c*/ 	.word	0x00000c60


	//   ....[5]....
        /*0090*/ 	.word	0x00000da0


	//   ....[6]....
        /*0094*/ 	.word	0x00000dc0


	//   ....[7]....
        /*0098*/ 	.word	0x00000de0


	//   ....[8]....
        /*009c*/ 	.word	0x00000e00


	//   ....[9]....
        /*00a0*/ 	.word	0x00000e20


	//   ....[10]....
        /*00a4*/ 	.word	0x00001260


	//   ....[11]....
        /*00a8*/ 	.word	0x000012f0


	//   ....[12]....
        /*00ac*/ 	.word	0x00001350


	//   ....[13]....
        /*00b0*/ 	.word	0x000013b0


	//   ....[14]....
        /*00b4*/ 	.word	0x00001400


	//   ....[15]....
        /*00b8*/ 	.word	0x00001580


	//   ....[16]....
        /*00bc*/ 	.word	0x000015e0


	//   ....[17]....
        /*00c0*/ 	.word	0x00001640


	//   ....[18]....
        /*00c4*/ 	.word	0x00001690


	//   ....[19]....
        /*00c8*/ 	.word	0x000016e0


	//----- nvinfo : EIATTR_EXIT_INSTR_OFFSETS
	.align		4
.L_1300:
        /*00cc*/ 	.byte	0x04, 0x1c
        /*00ce*/ 	.short	(.L_1302 - .L_1301)


	//   ....[0]....
.L_1301:
        /*00d0*/ 	.word	0x000001d0


	//   ....[1]....
        /*00d4*/ 	.word	0x000011f0


	//----- nvinfo : EIATTR_MAX_THREADS
	.align		4
.L_1302:
        /*00d8*/ 	.byte	0x04, 0x05
        /*00da*/ 	.short	(.L_1304 - .L_1303)
.L_1303:
        /*00dc*/ 	.word	0x00000080
        /*00e0*/ 	.word	0x00000001
        /*00e4*/ 	.word	0x00000001


	//----- nvinfo : EIATTR_CRS_STACK_SIZE
	.align		4
.L_1304:
        /*00e8*/ 	.byte	0x04, 0x1e
        /*00ea*/ 	.short	(.L_1306 - .L_1305)
.L_1305:
        /*00ec*/ 	.word	0x00000000


	//----- nvinfo : EIATTR_CBANK_PARAM_SIZE
	.align		4
.L_1306:
        /*00f0*/ 	.byte	0x03, 0x19
        /*00f2*/ 	.short	0x00e8


	//----- nvinfo : EIATTR_PARAM_CBANK
	.align		4
        /*00f4*/ 	.byte	0x04, 0x0a
        /*00f6*/ 	.short	(.L_1308 - .L_1307)
	.align		4
.L_1307:
        /*00f8*/ 	.word	index@(.nv.constant0._ZN10layer_norm13ln_fwd_kernelINS_13Kernel_traitsI6__halfS2_S2_S2_fjLj256ELj1ELj4ELj1ELj16ENS_18Kernel_traits_baseILj256ES2_S2_S2_S2_fjLj128EEEEELb0ELb0ELb1ELb0EEEvNS_9FwdParamsE)
        /*00fc*/ 	.short	0x0210
        /*00fe*/ 	.short	0x00e8


	//----- nvinfo : EIATTR_SW_WAR
	.align		4
.L_1308:
        /*0100*/ 	.byte	0x04, 0x36
        /*0102*/ 	.short	(.L_1310 - .L_1309)
.L_1309:
        /*0104*/ 	.word	0x00000008
.L_1310:


//--------------------- .nv.info._ZN10layer_norm13ln_fwd_kernelINS_13Kernel_traitsI6__halfS2_S2_S2_fjLj256ELj1ELj4ELj1ELj16ENS_18Kernel_traits_baseILj256ES2_S2_S2_S2_fjLj128EEEEELb0ELb0ELb1ELb1EEEvNS_9FwdParamsE --------------------------
	.section	.nv.info._ZN10layer_norm13ln_fwd_kernelINS_13Kernel_traitsI6__halfS2_S2_S2_fjLj256ELj1ELj4ELj1ELj16ENS_18Kernel_traits_baseILj256ES2_S2_S2_S2_fjLj128EEEEELb0ELb0ELb1ELb1EEEvNS_9FwdParamsE,"",@"SHT_CUDA_INFO"
	.sectionflags	@""
	.align	4


	//----- nvinfo : EIATTR_CUDA_API_VERSION
	.align		4
        /*0000*/ 	.byte	0x04, 0x37
        /*0002*/ 	.short	(.L_1312 - .L_1311)
.L_1311:
        /*0004*/ 	.word	0x00000082


	//----- nvinfo : EIATTR_KPARAM_INFO
	.align		4
.L_1312:
        /*0008*/ 	.byte	0x04, 0x17
        /*000a*/ 	.short	(.L_1314 - .L_1313)
.L_1313:
        /*000c*/ 	.word	0x00000000
        /*0010*/ 	.short	0x0000
        /*0012*/ 	.short	0x0000
        /*0014*/ 	.byte	0x00, 0xf0, 0xa1, 0x03


	//----- nvinfo : EIATTR_SPARSE_MMA_MASK
	.align		4
.L_1314:
        /*0018*/ 	.byte	0x03, 0x50
        /*001a*/ 	.short	0x0000


	//----- nvinfo : EIATTR_MAXREG_COUNT
	.align		4
        /*001c*/ 	.byte	0x03, 0x1b
        /*001e*/ 	.short	0x00ff


	//----- nvinfo : EIATTR_MERCURY_ISA_VERSION
	.align		4
        /*0020*/ 	.byte	0x03, 0x5f
        /*0022*/ 	.short	0x0101


	//----- nvinfo : EIATTR_COOP_GROUP_MASK_REGIDS
	.align		4
        /*0024*/ 	.byte	0x04, 0x29
        /*0026*/ 	.short	(.L_1316 - .L_1315)


	//   ....[0]....
.L_1315:
        /*0028*/ 	.word	0xffffffff


	//   ....[1]....
        /*002c*/ 	.word	0xffffffff


	//   ....[2]....
        /*0030*/ 	.word	0xffffffff


	//   ....[3]....
        /*0034*/ 	.word	0xffffffff


	//   ....[4]....
        /*0038*/ 	.word	0xffffffff


	//   ....[5]....
        /*003c*/ 	.word	0xffffffff


	//   ....[6]....
        /*0040*/ 	.word	0xffffffff


	//   ....[7]....
        /*0044*/ 	.word	0xffffffff


	//   ....[8]....
        /*0048*/ 	.word	0xffffffff


	//   ....[9]....
        /*004c*/ 	.word	0xffffffff


	//   ....[10]....
        /*0050*/ 	.word	0x05000011


	//   ....[11]....
        /*0054*/ 	.word	0x05000011


	//   ....[12]....
        /*0058*/ 	.word	0x05000011


	//   ....[13]....
        /*005c*/ 	.word	0x05000011


	//   ....[14]....
        /*0060*/ 	.word	0x05000011


	//   ....[15]....
        /*0064*/ 	.word	0x05000011


	//   ....[16]....
        /*0068*/ 	.word	0x05000011


	//   ....[17]....
        /*006c*/ 	.word	0x05000011


	//   ....[18]....
        /*0070*/ 	.word	0x05000011


	//   ....[19]....
        /*0074*/ 	.word	0x05000011


	//----- nvinfo : EIATTR_COOP_GROUP_INSTR_OFFSETS
	.align		4
.L_1316:
        /*0078*/ 	.byte	0x04, 0x28
        /*007a*/ 	.short	(.L_1318 - .L_1317)


	//   ....[0]....
.L_1317:
        /*007c*/ 	.word	0x00000b30


	//   ....[1]....
        /*0080*/ 	.word	0x00000b60


	//   ....[2]....
        /*0084*/ 	.word	0x00000b80


	//   ....[3]....
        /*0088*/ 	.word	0x00000ba0


	//   ....[4]....
        /*008c*/ 	.word	0x00000bc0


	//   ....[5]....
        /*0090*/ 	.word	0x00000cf0


	//   ....[6]....
        /*0094*/ 	.word	0x00000d10


	//   ....[7]....
        /*0098*/ 	.word	0x00000d30


	//   ....[8]....
        /*009c*/ 	.word	0x00000d50


	//   ....[9]....
        /*00a0*/ 	.word	0x00000d70


	//   ....[10]....
        /*00a4*/ 	.word	0x000011a0


	//   ....[11]....
        /*00a8*/ 	.word	0x00001230


	//   ....[12]....
        /*00ac*/ 	.word	0x00001280


	//   ....[13]....
        /*00b0*/ 	.word	0x000012e0


	//   ....[14]....
        /*00b4*/ 	.word	0x00001340


	//   ....[15]....
        /*00b8*/ 	.word	0x000014b0


	//   ....[16]....
        /*00bc*/ 	.word	0x00001510


	//   ....[17]....
        /*00c0*/ 	.word	0x00001570


	//   ....[18]....
        /*00c4*/ 	.word	0x000015c0


	//   ....[19]....
        /*00c8*/ 	.word	0x00001610


	//----- nvinfo : EIATTR_EXIT_INSTR_OFFSETS
	.align		4
.L_1318:
        /*00cc*/ 	.byte	0x04, 0x1c
        /*00ce*/ 	.short	(.L_1320 - .L_1319)


	//   ....[0]....
.L_1319:
        /*00d0*/ 	.word	0x00000140


	//   ....[1]....
        /*00d4*/ 	.word	0x00001130


	//----- nvinfo : EIATTR_MAX_THREADS
	.align		4
.L_1320:
        /*00d8*/ 	.byte	0x04, 0x05
        /*00da*/ 	.short	(.L_1322 - .L_1321)
.L_1321:
        /*00dc*/ 	.word	0x00000080
        /*00e0*/ 	.word	0x00000001
        /*00e4*/ 	.word	0x00000001


	//----- nvinfo : EIATTR_CRS_STACK_SIZE
	.align		4
.L_1322:
        /*00e8*/ 	.byte	0x04, 0x1e
        /*00ea*/ 	.short	(.L_1324 - .L_1323)
.L_1323:
        /*00ec*/ 	.word	0x00000000


	//----- nvinfo : EIATTR_CBANK_PARAM_SIZE
	.align		4
.L_1324:
        /*00f0*/ 	.byte	0x03, 0x19
        /*00f2*/ 	.short	0x00e8


	//----- nvinfo : EIATTR_PARAM_CBANK
	.align		4
        /*00f4*/ 	.byte	0x04, 0x0a
        /*00f6*/ 	.short	(.L_1326 - .L_1325)
	.align		4
.L_1325:
        /*00f8*/ 	.word	index@(.nv.constant0._ZN10layer_norm13ln_fwd_kernelINS_13Kernel_traitsI6__halfS2_S2_S2_fjLj256ELj1ELj4ELj1ELj16ENS_18Kernel_traits_baseILj256ES2_S2_S2_S2_fjLj128EEEEELb0ELb0ELb1ELb1EEEvNS_9FwdParamsE)
        /*00fc*/ 	.short	0x0210
        /*00fe*/ 	.short	0x00e8


	//----- nvinfo : EIATTR_SW_WAR
	.align		4
.L_1326:
        /*0100*/ 	.byte	0x04, 0x36
        /*0102*/ 	.short	(.L_1328 - .L_1327)
.L_1327:
        /*0104*/ 	.word	0x00000008
.L_1328:


//--------------------- .nv.info._ZN10layer_norm13ln_fwd_kernelINS_13Kernel_traitsI6__halfS2_S2_S2_fjLj256ELj1ELj4ELj1ELj16ENS_18Kernel_traits_baseILj256ES2_S2_S2_S2_fjLj128EEEEELb0ELb1ELb0ELb0EEEvNS_9FwdParamsE --------------------------
	.section	.nv.info._ZN10layer_norm13ln_fwd_kernelINS_13Kernel_traitsI6__halfS2_S2_S2_fjLj256ELj1ELj4ELj1ELj16ENS_18Kernel_traits_baseILj256ES2_S2_S2_S2_fjLj128EEEEELb0ELb1ELb0ELb0EEEvNS_9FwdParamsE,"",@"SHT_CUDA_INFO"
	.sectionflags	@""
	.align	4


	//----- nvinfo : EIATTR_CUDA_API_VERSION
	.align		4
        /*0000*/ 	.byte	0x04, 0x37
        /*0002*/ 	.short	(.L_1330 - .L_1329)
.L_1329:
        /*0004*/ 	.word	0x00000082


	//----- nvinfo : EIATTR_KPARAM_INFO
	.align		4
.L_1330:
        /*0008*/ 	.byte	0x04, 0x17
        /*000a*/ 	.short	(.L_1332 - .L_1331)
.L_1331:
        /*000c*/ 	.word	0x00000000
        /*0010*/ 	.short	0x0000
        /*0012*/ 	.short	0x0000
        /*0014*/ 	.byte	0x00, 0xf0, 0xa1, 0x03


	//----- nvinfo : EIATTR_SPARSE_MMA_MASK
	.align		4
.L_1332:
        /*0018*/ 	.byte	0x03, 0x50
        /*001a*/ 	.short	0x0000


	//----- nvinfo : EIATTR_MAXREG_COUNT
	.align		4
        /*001c*/ 	.byte	0x03, 0x1b
        /*001e*/ 	.short	0x00ff


	//----- nvinfo : EIATTR_MERCURY_ISA_VERSION
	.align		4
        /*0020*/ 	.byte	0x03, 0x5f
        /*0022*/ 	.short	0x0101


	//----- nvinfo : EIATTR_COOP_GROUP_MASK_REGIDS
	.align		4
        /*0024*/ 	.byte	0x04, 0x29
        /*0026*/ 	.short	(.L_1334 - .L_1333)


	//   ....[0]....
.L_1333:
        /*0028*/ 	.word	0xffffffff


	//   ....[1]....
        /*002c*/ 	.word	0xffffffff


	//   ....[2]....
        /*0030*/ 	.word	0xffffffff


	//   ....[3]....
        /*0034*/ 	.word	0xffffffff


	//   ....[4]....
        /*0038*/ 	.word	0xffffffff


	//   ....[5]....
        /*003c*/ 	.word	0xffffffff


	//   ....[6]....
        /*0040*/ 	.word	0xffffffff


	//   ....[7]....
        /*0044*/ 	.word	0xffffffff


	//   ....[8]....
        /*0048*/ 	.word	0xffffffff


	//   ....[9]....
        /*004c*/ 	.word	0xffffffff


	//   ....[10]....
        /*0050*/ 	.word	0x05000011


	//   ....[11]....
        /*0054*/ 	.word	0x05000011


	//   ....[12]....
        /*0058*/ 	.word	0x05000011


	//   ....[13]....
        /*005c*/ 	.word	0x05000011


	//   ....[14]....
        /*0060*/ 	.word	0x05000011


	//   ....[15]....
        /*0064*/ 	.word	0x05000011


	//   ....[16]....
        /*0068*/ 	.word	0x05000011


	//   ....[17]....
        /*006c*/ 	.word	0x05000011


	//   ....[18]....
        /*0070*/ 	.word	0x05000011


	//   ....[19]....
        /*0074*/ 	.word	0x05000011


	//----- nvinfo : EIATTR_COOP_GROUP_INSTR_OFFSETS
	.align		4
.L_1334:
        /*0078*/ 	.byte	0x04, 0x28
        /*007a*/ 	.short	(.L_1336 - .L_1335)


	//   ....[0]....
.L_1335:
        /*007c*/ 	.word	0x00000910


	//   ....[1]....
        /*0080*/ 	.word	0x00000940


	//   ....[2]....
        /*0084*/ 	.word	0x00000960


	//   ....[3]....
        /*0088*/ 	.word	0x00000980


	//   ....[4]....
        /*008c*/ 	.word	0x000009a0


	//   ....[5]....
        /*0090*/ 	.word	0x00000ae0


	//   ....[6]....
        /*0094*/ 	.word	0x00000b00


	//   ....[7]....
        /*0098*/ 	.word	0x00000b20


	//   ....[8]....
        /*009c*/ 	.word	0x00000b40


	//   ....[9]....
        /*00a0*/ 	.word	0x00000b60


	//   ....[10]....
        /*00a4*/ 	.word	0x00000f10


	//   ....[11]....
        /*00a8*/ 	.word	0x00000fc0


	//   ....[12]....
        /*00ac*/ 	.word	0x00001030


	//   ....[13]....
        /*00b0*/ 	.word	0x000010a0


	//   ....[14]....
        /*00b4*/ 	.word	0x00001110


	//   ....[15]....
        /*00b8*/ 	.word	0x000012a0


	//   ....[16]....
        /*00bc*/ 	.word	0x00001310


	//   ....[17]....
        /*00c0*/ 	.word	0x00001380


	//   ....[18]....
        /*00c4*/ 	.word	0x000013f0


	//   ....[19]....
        /*00c8*/ 	.word	0x00001460


	//----- nvinfo : EIATTR_EXIT_INSTR_OFFSETS
	.align		4
.L_1336:
        /*00cc*/ 	.byte	0x04, 0x1c
        /*00ce*/ 	.short	(.L_1338 - .L_1337)


	//   ....[0]....
.L_1337:
        /*00d0*/ 	.word	0x00000210


	//   ....[1]....
        /*00d4*/ 	.word	0x00000ea0


	//----- nvinfo : EIATTR_MAX_THREADS
	.align		4
.L_1338:
        /*00d8*/ 	.byte	0x04, 0x05
        /*00da*/ 	.short	(.L_1340 - .L_1339)
.L_1339:
        /*00dc*/ 	.word	0x00000080
        /*00e0*/ 	.word	0x00000001
        /*00e4*/ 	.word	0x00000001


	//----- nvinfo : EIATTR_CRS_STACK_SIZE
	.align		4
.L_1340:
        /*00e8*/ 	.byte	0x04, 0x1e
        /*00ea*/ 	.short	(.L_1342 - .L_1341)
.L_1341:
        /*00ec*/ 	.word	0x00000000


	//----- nvinfo : EIATTR_CBANK_PARAM_SIZE
	.align		4
.L_1342:
        /*00f0*/ 	.byte	0x03, 0x19
        /*00f2*/ 	.short	0x00e8


	//----- nvinfo : EIATTR_PARAM_CBANK
	.align		4
        /*00f4*/ 	.byte	0x04, 0x0a
        /*00f6*/ 	.short	(.L_1344 - .L_1343)
	.align		4
.L_1343:
        /*00f8*/ 	.word	index@(.nv.constant0._ZN10layer_norm13ln_fwd_kernelINS_13Kernel_traitsI6__halfS2_S2_S2_fjLj256ELj1ELj4ELj1ELj16ENS_18Kernel_traits_baseILj256ES2_S2_S2_S2_fjLj128EEEEELb0ELb1ELb0ELb0EEEvNS_9FwdParamsE)
        /*00fc*/ 	.short	0x0210
        /*00fe*/ 	.short	0x00e8


	//----- nvinfo : EIATTR_SW_WAR
	.align		4
.L_1344:
        /*0100*/ 	.byte	0x04, 0x36
        /*0102*/ 	.short	(.L_1346 - .L_1345)
.L_1345:
        /*0104*/ 	.word	0x00000008
.L_1346:


//--------------------- .nv.info._ZN10layer_norm13ln_fwd_kernelINS_13Kernel_traitsI6__halfS2_S2_S2_fjLj256ELj1ELj4ELj1ELj16ENS_18Kernel_traits_baseILj256ES2_S2_S2_S2_fjLj128EEEEELb0ELb1ELb0ELb1EEEvNS_9FwdParamsE --------------------------
	.section	.nv.info._ZN10layer_norm13ln_fwd_kernelINS_13Kernel_traitsI6__halfS2_S2_S2_fjLj256ELj1ELj4ELj1ELj16ENS_18Kernel_traits_baseILj256ES2_S2_S2_S2_fjLj128EEEEELb0ELb1ELb0ELb1EEEvNS_9FwdParamsE,"",@"SHT_CUDA_INFO"
	.sectionflags	@""
	.align	4


	//----- nvinfo : EIATTR_CUDA_API_VERSION
	.align		4
        /*0000*/ 	.byte	0x04, 0x37
        /*0002*/ 	.short	(.L_1348 - .L_1347)
.L_1347:
        /*0004*/ 	.word	0x00000082


	//----- nvinfo : EIATTR_KPARAM_INFO
	.align		4
.L_1348:
        /*0008*/ 	.byte	0x04, 0x17
        /*000a*/ 	.short	(.L_1350 - .L_1349)
.L_1349:
        /*000c*/ 	.word	0x00000000
        /*0010*/ 	.short	0x0000
        /*0012*/ 	.short	0x0000
        /*0014*/ 	.byte	0x00, 0xf0, 0xa1, 0x03


	//----- nvinfo : EIATTR_SPARSE_MMA_MASK
	.align		4
.L_1350:
        /*0018*/ 	.byte	0x03, 0x50
        /*001a*/ 	.short	0x0000


	//----- nvinfo : EIATTR_MAXREG_COUNT
	.align		4
        /*001c*/ 	.byte	0x03, 0x1b
        /*001e*/ 	.short	0x00ff


	//----- nvinfo : EIATTR_MERCURY_ISA_VERSION
	.align		4
        /*0020*/ 	.byte	0x03, 0x5f
        /*0022*/ 	.short	0x0101


	//----- nvinfo : EIATTR_COOP_GROUP_MASK_REGIDS
	.align		4
        /*0024*/ 	.byte	0x04, 0x29
        /*0026*/ 	.short	(.L_1352 - .L_1351)


	//   ....[0]....
.L_1351:
        /*0028*/ 	.word	0xffffffff


	//   ....[1]....
        /*002c*/ 	.word	0xffffffff


	//   ....[2]....
        /*0030*/ 	.word	0xffffffff


	//   ....[3]....
        /*0034*/ 	.word	0xffffffff


	//   ....[4]....
        /*0038*/ 	.word	0xffffffff


	//   ....[5]....
        /*003c*/ 	.word	0xffffffff


	//   ....[6]....
        /*0040*/ 	.word	0xffffffff


	//   ....[7]....
        /*0044*/ 	.word	0xffffffff


	//   ....[8]....
        /*0048*/ 	.word	0xffffffff


	//   ....[9]....
        /*004c*/ 	.word	0xffffffff


	//   ....[10]....
        /*0050*/ 	.word	0x05000012


	//   ....[11]....
        /*0054*/ 	.word	0x05000012


	//   ....[12]....
        /*0058*/ 	.word	0x05000012


	//   ....[13]....
        /*005c*/ 	.word	0x05000012


	//   ....[14]....
        /*0060*/ 	.word	0x05000012


	//   ....[15]....
        /*0064*/ 	.word	0x05000012


	//   ....[16]....
        /*0068*/ 	.word	0x05000012


	//   ....[17]....
        /*006c*/ 	.word	0x05000012


	//   ....[18]....
        /*0070*/ 	.word	0x05000012


	//   ....[19]....
        /*0074*/ 	.word	0x05000012


	//----- nvinfo : EIATTR_COOP_GROUP_INSTR_OFFSETS
	.align		4
.L_1352:
        /*0078*/ 	.byte	0x04, 0x28
        /*007a*/ 	.short	(.L_1354 - .L_1353)


	//   ....[0]....
.L_1353:
        /*007c*/ 	.word	0x000008b0


	//   ....[1]....
        /*0080*/ 	.word	0x000008d0


	//   ....[2]....
        /*0084*/ 	.word	0x000008f0


	//   ....[3]....
        /*0088*/ 	.word	0x00000920


	//   ....[4]....
        /*008c*/ 	.word	0x00000940


	//   ....[5]....
        /*0090*/ 	.word	0x00000a70


	//   ....[6]....
        /*0094*/ 	.word	0x00000a90


	//   ....[7]....
        /*0098*/ 	.word	0x00000ab0


	//   ....[8]....
        /*009c*/ 	.word	0x00000ad0


	//   ....[9]....
        /*00a0*/ 	.word	0x00000af0


	//   ....[10]....
        /*00a4*/ 	.word	0x00000e70


	//   ....[11]....
        /*00a8*/ 	.word	0x00000f10


	//   ....[12]....
        /*00ac*/ 	.word	0x00000f80


	//   ....[13]....
        /*00b0*/ 	.word	0x00001000


	//   ....[14]....
        /*00b4*/ 	.word	0x00001070


	//   ....[15]....
        /*00b8*/ 	.word	0x00001200


	//   ....[16]....
        /*00bc*/ 	.word	0x00001270


	//   ....[17]....
        /*00c0*/ 	.word	0x000012e0


	//   ....[18]....
        /*00c4*/ 	.word	0x00001350


	//   ....[19]....
        /*00c8*/ 	.word	0x000013c0


	//----- nvinfo : EIATTR_EXIT_INSTR_OFFSETS
	.align		4
.L_1354:
        /*00cc*/ 	.byte	0x04, 0x1c
        /*00ce*/ 	.short	(.L_1356 - .L_1355)


	//   ....[0]....
.L_1355:
        /*00d0*/ 	.word	0x00000140


	//   ....[1]....
        /*00d4*/ 	.word	0x00000e00


	//----- nvinfo : EIATTR_MAX_THREADS
	.align		4
.L_1356:
        /*00d8*/ 	.byte	0x04, 0x05
        /*00da*/ 	.short	(.L_1358 - .L_1357)
.L_1357:
        /*00dc*/ 	.word	0x00000080
        /*00e0*/ 	.word	0x00000001
        /*00e4*/ 	.word	0x00000001


	//----- nvinfo : EIATTR_CRS_STACK_SIZE
	.align		4
.L_1358:
        /*00e8*/ 	.byte	0x04, 0x1e
        /*00ea*/ 	.short	(.L_1360 - .L_1359)
.L_1359:
        /*00ec*/ 	.word	0x00000000


	//----- nvinfo : EIATTR_CBANK_PARAM_SIZE
	.align		4
.L_1360:
        /*00f0*/ 	.byte	0x03, 0x19
        /*00f2*/ 	.short	0x00e8


	//----- nvinfo : EIATTR_PARAM_CBANK
	.align		4
        /*00f4*/ 	.byte	0x04, 0x0a
        /*00f6*/ 	.short	(.L_1362 - .L_1361)
	.align		4
.L_1361:
        /*00f8*/ 	.word	index@(.nv.constant0._ZN10layer_norm13ln_fwd_kernelINS_13Kernel_traitsI6__halfS2_S2_S2_fjLj256ELj1ELj4ELj1ELj16ENS_18Kernel_traits_baseILj256ES2_S2_S2_S2_fjLj128EEEEELb0ELb1ELb0ELb1EEEvNS_9FwdParamsE)
        /*00fc*/ 	.short	0x0210
        /*00fe*/ 	.short	0x00e8


	//----- nvinfo : EIATTR_SW_WAR
	.align		4
.L_1362:
        /*0100*/ 	.byte	0x04, 0x36
        /*0102*/ 	.short	(.L_1364 - .L_1363)
.L_1363:
        /*0104*/ 	.word	0x00000008
.L_1364:


//--------------------- .nv.info._ZN10layer_norm13ln_fwd_kernelINS_13Kernel_traitsI6__halfS2_S2_S2_fjLj256ELj1ELj4ELj1ELj16ENS_18Kernel_traits_baseILj256ES2_S2_S2_S2_fjLj128EEEEELb0ELb1ELb1ELb0EEEvNS_9FwdParamsE --------------------------
	.section	.nv.info._ZN10layer_norm13ln_fwd_kernelINS_13Kernel_traitsI6__halfS2_S2_S2_fjLj256ELj1ELj4ELj1ELj16ENS_18Kernel_traits_baseILj256ES2_S2_S2_S2_fjLj128EEEEELb0ELb1ELb1ELb0EEEvNS_9FwdParamsE,"",@"SHT_CUDA_INFO"
	.sectionflags	@""
	.align	4


	//----- nvinfo : EIATTR_CUDA_API_VERSION
	.align		4
        /*0000*/ 	.byte	0x04, 0x37
        /*0002*/ 	.short	(.L_1366 - .L_1365)
.L_1365:
        /*0004*/ 	.word	0x00000082


	//----- nvinfo : EIATTR_KPARAM_INFO
	.align		4
.L_1366:
        /*0008*/ 	.byte	0x04, 0x17
        /*000a*/ 	.short	(.L_1368 - .L_1367)
.L_1367:
        /*000c*/ 	.word	0x00000000
        /*0010*/ 	.short	0x0000
        /*0012*/ 	.short	0x0000
        /*0014*/ 	.byte	0x00, 0xf0, 0xa1, 0x03


	//----- nvinfo : EIATTR_SPARSE_MMA_MASK
	.align		4
.L_1368:
        /*0018*/ 	.byte	0x03, 0x50
        /*001a*/ 	.short	0x0000


	//----- nvinfo : EIATTR_MAXREG_COUNT
	.align		4
        /*001c*/ 	.byte	0x03, 0x1b
        /*001e*/ 	.short	0x00ff


	//----- nvinfo : EIATTR_MERCURY_ISA_VERSION
	.align		4
        /*0020*/ 	.byte	0x03, 0x5f
        /*0022*/ 	.short	0x0101


	//----- nvinfo : EIATTR_COOP_GROUP_MASK_REGIDS
	.align		4
        /*0024*/ 	.byte	0x04, 0x29
        /*0026*/ 	.short	(.L_1370 - .L_1369)


	//   ....[0]....
.L_1369:
        /*0028*/ 	.word	0xffffffff


	//   ....[1]....
        /*002c*/ 	.word	0xffffffff


	//   ....[2]....
        /*0030*/ 	.word	0xffffffff


	//   ....[3]....
        /*0034*/ 	.word	0xffffffff


	//   ....[4]....
        /*0038*/ 	.word	0xffffffff


	//   ....[5]....
        /*003c*/ 	.word	0xffffffff


	//   ....[6]....
        /*0040*/ 	.word	0xffffffff


	//   ....[7]....
        /*0044*/ 	.word	0xffffffff


	//   ....[8]....
        /*0048*/ 	.word	0xffffffff


	//   ....[9]....
        /*004c*/ 	.word	0xffffffff


	//   ....[10]....
        /*0050*/ 	.word	0x05000015


	//   ....[11]....
        /*0054*/ 	.word	0x05000015


	//   ....[12]....
        /*0058*/ 	.word	0x05000015


	//   ....[13]....
        /*005c*/ 	.word	0x05000015


	//   ....[14]....
        /*0060*/ 	.word	0x05000015


	//   ....[15]....
        /*0064*/ 	.word	0x05000015


	//   ....[16]....
        /*0068*/ 	.word	0x05000015


	//   ....[17]....
        /*006c*/ 	.word	0x05000015


	//   ....[18]....
        /*0070*/ 	.word	0x05000015


	//   ....[19]....
        /*0074*/ 	.word	0x05000015


	//----- nvinfo : EIATTR_COOP_GROUP_INSTR_OFFSETS
	.align		4
.L_1370:
        /*0078*/ 	.byte	0x04, 0x28
        /*007a*/ 	.short	(.L_1372 - .L_1371)


	//   ....[0]....
.L_1371:
        /*007c*/ 	.word	0x00000d10


	//   ....[1]....
        /*0080*/ 	.word	0x00000d40


	//   ....[2]....
        /*0084*/ 	.word	0x00000d60


	//   ....[3]....
        /*0088*/ 	.word	0x00000d80


	//   ....[4]....
        /*008c*/ 	.word	0x00000da0


	//   ....[5]....
        /*0090*/ 	.word	0x00000ee0


	//   ....[6]....
        /*0094*/ 	.word	0x00000f00


	//   ....[7]....
        /*0098*/ 	.word	0x00000f20


	//   ....[8]....
        /*009c*/ 	.word	0x00000f40


	//   ....[9]....
        /*00a0*/ 	.word	0x00000f60


	//   ....[10]....
        /*00a4*/ 	.word	0x000013a0


	//   ....[11]....
        /*00a8*/ 	.word	0x00001440


	//   ....[12]....
        /*00ac*/ 	.word	0x00001490


	//   ....[13]....
        /*00b0*/ 	.word	0x000014e0


	//   ....[14]....
        /*00b4*/ 	.word	0x00001540


	//   ....[15]....
        /*00b8*/ 	.word	0x000016d0


	//   ....[16]....
        /*00bc*/ 	.word	0x00001720


	//   ....[17]....
        /*00c0*/ 	.word	0x00001770


	//   ....[18]....
        /*00c4*/ 	.word	0x000017d0


	//   ....[19]....
        /*00c8*/ 	.word	0x00001830


	//----- nvinfo : EIATTR_EXIT_INSTR_OFFSETS
	.align		4
.L_1372:
        /*00cc*/ 	.byte	0x04, 0x1c
        /*00ce*/ 	.short	(.L_1374 - .L_1373)


	//   ....[0]....
.L_1373:
        /*00d0*/ 	.word	0x00000210


	//   ....[1]....
        /*00d4*/ 	.word	0x00001330


	//----- nvinfo : EIATTR_MAX_THREADS
	.align		4
.L_1374:
        /*00d8*/ 	.byte	0x04, 0x05
        /*00da*/ 	.short	(.L_1376 - .L_1375)
.L_1375:
        /*00dc*/ 	.word	0x00000080
        /*00e0*/ 	.word	0x00000001
        /*00e4*/ 	.word	0x00000001


	//----- nvinfo : EIATTR_CRS_STACK_SIZE
	.align		4
.L_1376:
        /*00e8*/ 	.byte	0x04, 0x1e
        /*00ea*/ 	.short	(.L_1378 - .L_1377)
.L_1377:
        /*00ec*/ 	.word	0x00000000


	//----- nvinfo : EIATTR_CBANK_PARAM_SIZE
	.align		4
.L_1378:
        /*00f0*/ 	.byte	0x03, 0x19
        /*00f2*/ 	.short	0x00e8


	//----- nvinfo : EIATTR_PARAM_CBANK
	.align		4
        /*00f4*/ 	.byte	0x04, 0x0a
        /*00f6*/ 	.short	(.L_1380 - .L_1379)
	.align		4
.L_1379:
        /*00f8*/ 	.word	index@(.nv.constant0._ZN10layer_norm13ln_fwd_kernelINS_13Kernel_traitsI6__halfS2_S2_S2_fjLj256ELj1ELj4ELj1ELj16ENS_18Kernel_traits_baseILj256ES2_S2_S2_S2_fjLj128EEEEELb0ELb1ELb1ELb0EEEvNS_9FwdParamsE)
        /*00fc*/ 	.short	0x0210
        /*00fe*/ 	.short	0x00e8


	//----- nvinfo : EIATTR_SW_WAR
	.align		4
.L_1380:
        /*0100*/ 	.byte	0x04, 0x36
        /*0102*/ 	.short	(.L_1382 - .L_1381)
.L_1381:
        /*0104*/ 	.word	0x00000008
.L_1382:


//--------------------- .nv.info._ZN10layer_norm13ln_fwd_kernelINS_13Kernel_traitsI6__halfS2_S2_S2_fjLj256ELj1ELj4ELj1ELj16ENS_18Kernel_traits_baseILj256ES2_S2_S2_S2_fjLj128EEEEELb0ELb1ELb1ELb1EEEvNS_9FwdParamsE --------------------------
	.section	.nv.info._ZN10layer_norm13ln_fwd_kernelINS_13Kernel_traitsI6__halfS2_S2_S2_fjLj256ELj1ELj4ELj1ELj16ENS_18Kernel_traits_baseILj256ES2_S2_S2_S2_fjLj128EEEEELb0ELb1ELb1ELb1EEEvNS_9FwdParamsE,"",@"SHT_CUDA_INFO"
	.sectionflags	@""
	.align	4


	//----- nvinfo : EIATTR_CUDA_API_VERSION
	.align		4
        /*0000*/ 	.byte	0x04, 0x37
        /*0002*/ 	.short	(.L_1384 - .L_1383)
.L_1383:
        /*0004*/ 	.word	0x00000082


	//----- nvinfo : EIATTR_KPARAM_INFO
	.align		4
.L_1384:
        /*0008*/ 	.byte	0x04, 0x17
        /*000a*/ 	.short	(.L_1386 - .L_1385)
.L_1385:
        /*000c*/ 	.word	0x00000000
        /*0010*/ 	.short	0x0000
        /*0012*/ 	.short	0x0000
        /*0014*/ 	.byte	0x00, 0xf0, 0xa1, 0x03


	//----- nvinfo : EIATTR_SPARSE_MMA_MASK
	.align		4
.L_1386:
        /*0018*/ 	.byte	0x03, 0x50
        /*001a*/ 	.short	0x0000


	//----- nvinfo : EIATTR_MAXREG_COUNT
	.align		4
        /*001c*/ 	.byte	0x03, 0x1b
        /*001e*/ 	.short	0x00ff


	//----- nvinfo : EIATTR_MERCURY_ISA_VERSION
	.align		4
        /*0020*/ 	.byte	0x03, 0x5f
        /*0022*/ 	.short	0x0101


	//----- nvinfo : EIATTR_COOP_GROUP_MASK_REGIDS
	.align		4
        /*0024*/ 	.byte	0x04, 0x29
        /*0026*/ 	.short	(.L_1388 - .L_1387)


	//   ....[0]....
.L_1387:
        /*0028*/ 	.word	0xffffffff


	//   ....[1]....
        /*002c*/ 	.word	0xffffffff


	//   ....[2]....
        /*0030*/ 	.word	0xffffffff


	//   ....[3]....
        /*0034*/ 	.word	0xffffffff


	//   ....[4]....
        /*0038*/ 	.word	0xffffffff


	//   ....[5]....
        /*003c*/ 	.word	0xffffffff


	//   ....[6]....
        /*0040*/ 	.word	0xffffffff


	//   ....[7]....
        /*0044*/ 	.word	0xffffffff


	//   ....[8]....
        /*0048*/ 	.word	0xffffffff


	//   ....[9]....
        /*004c*/ 	.word	0xffffffff


	//   ....[10]....
        /*0050*/ 	.word	0x05000015


	//   ....[11]....
        /*0054*/ 	.word	0x05000015


	//   ....[12]....
        /*0058*/ 	.word	0x05000015


	//   ....[13]....
        /*005c*/ 	.word	0x05000015


	//   ....[14]....
        /*0060*/ 	.word	0x05000015


	//   ....[15]....
        /*0064*/ 	.word	0x05000015


	//   ....[16]....
        /*0068*/ 	.word	0x05000015


	//   ....[17]....
        /*006c*/ 	.word	0x05000015


	//   ....[18]....
        /*0070*/ 	.word	0x05000015


	//   ....[19]....
        /*0074*/ 	.word	0x05000015


	//----- nvinfo : EIATTR_COOP_GROUP_INSTR_OFFSETS
	.align		4
.L_1388:
        /*0078*/ 	.byte	0x04, 0x28
        /*007a*/ 	.short	(.L_1390 - .L_1389)


	//   ....[0]....
.L_1389:
        /*007c*/ 	.word	0x00000c70


	//   ....[1]....
        /*0080*/ 	.word	0x00000ca0


	//   ....[2]....
        /*0084*/ 	.word	0x00000cc0


	//   ....[3]....
        /*0088*/ 	.word	0x00000ce0


	//   ....[4]....
        /*008c*/ 	.word	0x00000d00


	//   ....[5]....
        /*0090*/ 	.word	0x00000e30


	//   ....[6]....
        /*0094*/ 	.word	0x00000e50


	//   ....[7]....
        /*0098*/ 	.word	0x00000e70


	//   ....[8]....
        /*009c*/ 	.word	0x00000e90


	//   ....[9]....
        /*00a0*/ 	.word	0x00000eb0


	//   ....[10]....
        /*00a4*/ 	.word	0x000012d0


	//   ....[11]....
        /*00a8*/ 	.word	0x00001370


	//   ....[12]....
        /*00ac*/ 	.word	0x000013d0


	//   ....[13]....
        /*00b0*/ 	.word	0x00001430


	//   ....[14]....
        /*00b4*/ 	.word	0x00001480


	//   ....[15]....
        /*00b8*/ 	.word	0x000015f0


	//   ....[16]....
        /*00bc*/ 	.word	0x00001650


	//   ....[17]....
        /*00c0*/ 	.word	0x000016b0


	//   ....[18]....
        /*00c4*/ 	.word	0x00001700


	//   ....[19]....
        /*00c8*/ 	.word	0x00001750


	//----- nvinfo : EIATTR_EXIT_INSTR_OFFSETS
	.align		4
.L_1390:
        /*00cc*/ 	.byte	0x04, 0x1c
        /*00ce*/ 	.short	(.L_1392 - .L_1391)


	//   ....[0]....
.L_1391:
        /*00d0*/ 	.word	0x00000140


	//   ....[1]....
        /*00d4*/ 	.word	0x00001270


	//----- nvinfo : EIATTR_MAX_THREADS
	.align		4
.L_1392:
        /*00d8*/ 	.byte	0x04, 0x05
        /*00da*/ 	.short	(.L_1394 - .L_1393)
.L_1393:
        /*00dc*/ 	.word	0x00000080
        /*00e0*/ 	.word	0x00000001
        /*00e4*/ 	.word	0x00000001


	//----- nvinfo : EIATTR_CRS_STACK_SIZE
	.align		4
.L_1394:
        /*00e8*/ 	.byte	0x04, 0x1e
        /*00ea*/ 	.short	(.L_1396 - .L_1395)
.L_1395:
        /*00ec*/ 	.word	0x00000000


	//----- nvinfo : EIATTR_CBANK_PARAM_SIZE
	.align		4
.L_1396:
        /*00f0*/ 	.byte	0x03, 0x19
        /*00f2*/ 	.short	0x00e8


	//----- nvinfo : EIATTR_PARAM_CBANK
	.align		4
        /*00f4*/ 	.byte	0x04, 0x0a
        /*00f6*/ 	.short	(.L_1398 - .L_1397)
	.align		4
.L_1397:
        /*00f8*/ 	.word	index@(.nv.constant0._ZN10layer_norm13ln_fwd_kernelINS_13Kernel_traitsI6__halfS2_S2_S2_fjLj256ELj1ELj4ELj1ELj16ENS_18Kernel_traits_baseILj256ES2_S2_S2_S2_fjLj128EEEEELb0ELb1ELb1ELb1EEEvNS_9FwdParamsE)
        /*00fc*/ 	.short	0x0210
        /*00fe*/ 	.short	0x00e8


	//----- nvinfo : EIATTR_SW_WAR
	.align		4
.L_1398:
        /*0100*/ 	.byte	0x04, 0x36
        /*0102*/ 	.short	(.L_1400 - .L_1399)
.L_1399:
        /*0104*/ 	.word	0x00000008
.L_1400:


//--------------------- .nv.info._ZN10layer_norm13ln_fwd_kernelINS_13Kernel_traitsI6__halfS2_S2_S2_fjLj256ELj1ELj4ELj1ELj16ENS_18Kernel_traits_baseILj256ES2_S2_S2_S2_fjLj128EEEEELb1ELb0ELb0ELb0EEEvNS_9FwdParamsE --------------------------
	.section	.nv.info._ZN10layer_norm13ln_fwd_kernelINS_13Kernel_traitsI6__halfS2_S2_S2_fjLj256ELj1ELj4ELj1ELj16ENS_18Kernel_traits_baseILj256ES2_S2_S2_S2_fjLj128EEEEELb1ELb0ELb0ELb0EEEvNS_9FwdParamsE,"",@"SHT_CUDA_INFO"
	.sectionflags	@""
	.align	4


	//----- nvinfo : EIATTR_CUDA_API_VERSION
	.align		4
        /*0000*/ 	.byte	0x04, 0x37
        /*0002*/ 	.short	(.L_1402 - .L_1401)
.L_1401:
        /*0004*/ 	.word	0x00000082


	//----- nvinfo : EIATTR_KPARAM_INFO
	.align		4
.L_1402:
        /*0008*/ 	.byte	0x04, 0x17
        /*000a*/ 	.short	(.L_1404 - .L_1403)
.L_1403:
        /*000c*/ 	.word	0x00000000
        /*0010*/ 	.short	0x0000
        /*0012*/ 	.short	0x0000
        /*0014*/ 	.byte	0x00, 0xf0, 0xa1, 0x03


	//----- nvinfo : EIATTR_SPARSE_MMA_MASK
	.align		4
.L_1404:
        /*0018*/ 	.byte	0x03, 0x50
        /*001a*/ 	.short	0x0000


	//----- nvinfo : EIATTR_MAXREG_COUNT
	.align		4
        /*001c*/ 	.byte	0x03, 0x1b
        /*001e*/ 	.short	0x00ff


	//----- nvinfo : EIATTR_MERCURY_ISA_VERSION
	.align		4
        /*0020*/ 	.byte	0x03, 0x5f
        /*0022*/ 	.short	0x0101


	//----- nvinfo : EIATTR_COOP_GROUP_MASK_REGIDS
	.align		4
        /*0024*/ 	.byte	0x04, 0x29
        /*0026*/ 	.short	(.L_1406 - .L_1405)


	//   ....[0]....
.L_1405:
        /*0028*/ 	.word	0xffffffff


	//   ....[1]....
        /*002c*/ 	.word	0xffffffff


	//   ....[2]....
        /*0030*/ 	.word	0xffffffff


	//   ....[3]....
        /*0034*/ 	.word	0xffffffff


	//   ....[4]....
        /*0038*/ 	.word	0xffffffff


	//   ....[5]....
        /*003c*/ 	.word	0xffffffff


	//   ....[6]....
        /*0040*/ 	.word	0xffffffff


	//   ....[7]....
        /*0044*/ 	.word	0xffffffff


	//   ....[8]....
        /*0048*/ 	.word	0xffffffff


	//   ....[9]....
        /*004c*/ 	.word	0xffffffff


	//   ....[10]....
        /*0050*/ 	.word	0x05000012


	//   ....[11]....
        /*0054*/ 	.word	0x05000012


	//   ....[12]....
        /*0058*/ 	.word	0x05000012


	//   ....[13]....
        /*005c*/ 	.word	0x05000012


	//   ....[14]....
        /*0060*/ 	.word	0x05000012


	//   ....[15]....
        /*0064*/ 	.word	0x05000012


	//   ....[16]....
        /*0068*/ 	.word	0x05000012


	//   ....[17]....
        /*006c*/ 	.word	0x05000012


	//   ....[18]....
        /*0070*/ 	.word	0x05000012


	//   ....[19]....
        /*0074*/ 	.word	0x05000012


	//----- nvinfo : EIATTR_COOP_GROUP_INSTR_OFFSETS
	.align		4
.L_1406:
        /*0078*/ 	.byte	0x04, 0x28
        /*007a*/ 	.short	(.L_1408 - .L_1407)


	//   ....[0]....
.L_1407:
        /*007c*/ 	.word	0x00003830


	//   ....[1]....
        /*0080*/ 	.word	0x00003850


	//   ....[2]....
        /*0084*/ 	.word	0x00003870


	//   ....[3]....
        /*0088*/ 	.word	0x000038a0


	//   ....[4]....
        /*008c*/ 	.word	0x000038c0


	//   ....[5]....
        /*0090*/ 	.word	0x00003a00


	//   ....[6]....
        /*0094*/ 	.word	0x00003a20


	//   ....[7]....
        /*0098*/ 	.word	0x00003a40


	//   ....[8]....
        /*009c*/ 	.word	0x00003a60


	//   ....[9]....
        /*00a0*/ 	.word	0x00003a80


	//   ....[10]....
        /*00a4*/ 	.word	0x00003e50


	//   ....[11]....
        /*00a8*/ 	.word	0x00003ef0


	//   ....[12]....
        /*00ac*/ 	.word	0x00003f60


	//   ....[13]....
        /*00b0*/ 	.word	0x00003fe0


	//   ....[14]....
        /*00b4*/ 	.word	0x00004050


	//   ....[15]....
        /*00b8*/ 	.word	0x000041f0


	//   ....[16]....
        /*00bc*/ 	.word	0x00004260


	//   ....[17]....
        /*00c0*/ 	.word	0x000042d0


	//   ....[18]....
        /*00c4*/ 	.word	0x00004340


	//   ....[19]....
        /*00c8*/ 	.word	0x000043b0


	//----- nvinfo : EIATTR_EXIT_INSTR_OFFSETS
	.align		4
.L_1408:
        /*00cc*/ 	.byte	0x04, 0x1c
        /*00ce*/ 	.short	(.L_1410 - .L_1409)


	//   ....[0]....
.L_1409:
        /*00d0*/ 	.word	0x000002d0


	//   ....[1]....
        /*00d4*/ 	.word	0x00003de0


	//----- nvinfo : EIATTR_MAX_THREADS
	.align		4
.L_1410:
        /*00d8*/ 	.byte	0x04, 0x05
        /*00da*/ 	.short	(.L_1412 - .L_1411)
.L_1411:
        /*00dc*/ 	.word	0x00000080
        /*00e0*/ 	.word	0x00000001
        /*00e4*/ 	.word	0x00000001


	//----- nvinfo : EIATTR_CRS_STACK_SIZE
	.align		4
.L_1412:
        /*00e8*/ 	.byte	0x04, 0x1e
        /*00ea*/ 	.short	(.L_1414 - .L_1413)
.L_1413:
        /*00ec*/ 	.word	0x00000000


	//----- nvinfo : EIATTR_CBANK_PARAM_SIZE
	.align		4
.L_1414:
        /*00f0*/ 	.byte	0x03, 0x19
        /*00f2*/ 	.short	0x00e8


	//----- nvinfo : EIATTR_PARAM_CBANK
	.align		4
        /*00f4*/ 	.byte	0x04, 0x0a
        /*00f6*/ 	.short	(.L_1416 - .L_1415)
	.align		4
.L_1415:
        /*00f8*/ 	.word	index@(.nv.constant0._ZN10layer_norm13ln_fwd_kernelINS_13Kernel_traitsI6__halfS2_S2_S2_fjLj256ELj1ELj4ELj1ELj16ENS_18Kernel_traits_baseILj256ES2_S2_S2_S2_fjLj128EEEEELb1ELb0ELb0ELb0EEEvNS_9FwdParamsE)
        /*00fc*/ 	.short	0x0210
        /*00fe*/ 	.short	0x00e8


	//----- nvinfo : EIATTR_SW_WAR
	.align		4
.L_1416:
        /*0100*/ 	.byte	0x04, 0x36
        /*0102*/ 	.short	(.L_1418 - .L_1417)
.L_1417:
        /*0104*/ 	.word	0x00000008
.L_1418:


//--------------------- .nv.info._ZN10layer_norm13ln_fwd_kernelINS_13Kernel_traitsI6__halfS2_S2_S2_fjLj256ELj1ELj4ELj1ELj16ENS_18Kernel_traits_baseILj256ES2_S2_S2_S2_fjLj128EEEEELb1ELb0ELb0ELb1EEEvNS_9FwdParamsE --------------------------
	.section	.nv.info._ZN10layer_norm13ln_fwd_kernelINS_13Kernel_traitsI6__halfS2_S2_S2_fjLj256ELj1ELj4ELj1ELj16ENS_18Kernel_traits_baseILj256ES2_S2_S2_S2_fjLj128EEEEELb1ELb0ELb0ELb1EEEvNS_9FwdParamsE,"",@"SHT_CUDA_INFO"
	.sectionflags	@""
	.align	4


	//----- nvinfo : EIATTR_CUDA_API_VERSION
	.align		4
        /*0000*/ 	.byte	0x04, 0x37
        /*0002*/ 	.short	(.L_1420 - .L_1419)
.L_1419:
        /*0004*/ 	.word	0x00000082


	//----- nvinfo : EIATTR_KPARAM_INFO
	.align		4
.L_1420:
        /*0008*/ 	.byte	0x04, 0x17
        /*000a*/ 	.short	(.L_1422 - .L_1421)
.L_1421:
        /*000c*/ 	.word	0x00000000
        /*0010*/ 	.short	0x0000
        /*0012*/ 	.short	0x0000
        /*0014*/ 	.byte	0x00, 0xf0, 0xa1, 0x03


	//----- nvinfo : EIATTR_SPARSE_MMA_MASK
	.align		4
.L_1422:
        /*0018*/ 	.byte	0x03, 0x50
        /*001a*/ 	.short	0x0000


	//----- nvinfo : EIATTR_MAXREG_COUNT
	.align		4
        /*001c*/ 	.byte	0x03, 0x1b
        /*001e*/ 	.short	0x00ff


	//----- nvinfo : EIATTR_MERCURY_ISA_VERSION
	.align		4
        /*0020*/ 	.byte	0x03, 0x5f
        /*0022*/ 	.short	0x0101


	//----- nvinfo : EIATTR_COOP_GROUP_MASK_REGIDS
	.align		4
        /*0024*/ 	.byte	0x04, 0x29
        /*0026*/ 	.short	(.L_1424 - .L_1423)


	//   ....[0]....
.L_1423:
        /*0028*/ 	.word	0xffffffff


	//   ....[1]....
        /*002c*/ 	.word	0xffffffff


	//   ....[2]....
        /*0030*/ 	.word	0xffffffff


	//   ....[3]....
        /*0034*/ 	.word	0xffffffff


	//   ....[4]....
        /*0038*/ 	.word	0xffffffff


	//   ....[5]....
        /*003c*/ 	.word	0xffffffff


	//   ....[6]....
        /*0040*/ 	.word	0xffffffff


	//   ....[7]....
        /*0044*/ 	.word	0xffffffff


	//   ....[8]....
        /*0048*/ 	.word	0xffffffff


	//   ....[9]....
        /*004c*/ 	.word	0xffffffff


	//   ....[10]....
        /*0050*/ 	.word	0x05000012


	//   ....[11]....
        /*0054*/ 	.word	0x05000012


	//   ....[12]....
        /*0058*/ 	.word	0x05000012


	//   ....[13]....
        /*005c*/ 	.word	0x05000012


	//   ....[14]....
        /*0060*/ 	.word	0x05000012


	//   ....[15]....
        /*0064*/ 	.word	0x05000012


	//   ....[16]....
        /*0068*/ 	.word	0x05000012


	//   ....[17]....
        /*006c*/ 	.word	0x05000012


	//   ....[18]....
        /*0070*/ 	.word	0x05000012


	//   ....[19]....
        /*0074*/ 	.word	0x05000012


	//----- nvinfo : EIATTR_COOP_GROUP_INSTR_OFFSETS
	.align		4
.L_1424:
        /*0078*/ 	.byte	0x04, 0x28
        /*007a*/ 	.short	(.L_1426 - .L_1425)


	//   ....[0]....
.L_1425:
        /*007c*/ 	.word	0x00003730


	//   ....[1]....
        /*0080*/ 	.word	0x00003760


	//   ....[2]....
        /*0084*/ 	.word	0x00003780


	//   ....[3]....
        /*0088*/ 	.word	0x000037a0


	//   ....[4]....
        /*008c*/ 	.word	0x000037c0


	//   ....[5]....
        /*0090*/ 	.word	0x000038f0


	//   ....[6]....
        /*0094*/ 	.word	0x00003910


	//   ....[7]....
        /*0098*/ 	.word	0x00003930


	//   ....[8]....
        /*009c*/ 	.word	0x00003950


	//   ....[9]....
        /*00a0*/ 	.word	0x00003970


	//   ....[10]....
        /*00a4*/ 	.word	0x00003d30


	//   ....[11]....
        /*00a8*/ 	.word	0x00003dd0


	//   ....[12]....
        /*00ac*/ 	.word	0x00003e30


	//   ....[13]....
        /*00b0*/ 	.word	0x00003e90


	//   ....[14]....
        /*00b4*/ 	.word	0x00003ef0


	//   ....[15]....
        /*00b8*/ 	.word	0x00004070


	//   ....[16]....
        /*00bc*/ 	.word	0x000040d0


	//   ....[17]....
        /*00c0*/ 	.word	0x00004130


	//   ....[18]....
        /*00c4*/ 	.word	0x00004190


	//   ....[19]....
        /*00c8*/ 	.word	0x000041f0


	//----- nvinfo : EIATTR_EXIT_INSTR_OFFSETS
	.align		4
.L_1426:
        /*00cc*/ 	.byte	0x04, 0x1c
        /*00ce*/ 	.short	(.L_1428 - .L_1427)


	//   ....[0]....
.L_1427:
        /*00d0*/ 	.word	0x000001c0


	//   ....[1]....
        /*00d4*/ 	.word	0x00003cc0


	//----- nvinfo : EIATTR_MAX_THREADS
	.align		4
.L_1428:
        /*00d8*/ 	.byte	0x04, 0x05
        /*00da*/ 	.short	(.L_1430 - .L_1429)
.L_1429:
        /*00dc*/ 	.word	0x00000080
        /*00e0*/ 	.word	0x00000001
        /*00e4*/ 	.word	0x00000001


	//----- nvinfo : EIATTR_CRS_STACK_SIZE
	.align		4
.L_1430:
        /*00e8*/ 	.byte	0x04, 0x1e
        /*00ea*/ 	.short	(.L_1432 - .L_1431)
.L_1431:
        /*00ec*/ 	.word	0x00000000


	//----- nvinfo : EIATTR_CBANK_PARAM_SIZE
	.align		4
.L_1432:
        /*00f0*/ 	.byte	0x03, 0x19
        /*00f2*/ 	.short	0x00e8


	//----- nvinfo : EIATTR_PARAM_CBANK
	.align		4
        /*00f4*/ 	.byte	0x04, 0x0a
        /*00f6*/ 	.short	(.L_1434 - .L_1433)
	.align		4
.L_1433:
        /*00f8*/ 	.word	index@(.nv.constant0._ZN10layer_norm13ln_fwd_kernelINS_13Kernel_traitsI6__halfS2_S2_S2_fjLj256ELj1ELj4ELj1ELj16ENS_18Kernel_traits_baseILj256ES2_S2_S2_S2_fjLj128EEEEELb1ELb0ELb0ELb1EEEvNS_9FwdParamsE)
        /*00fc*/ 	.short	0x0210
        /*00fe*/ 	.short	0x00e8


	//----- nvinfo : EIATTR_SW_WAR
	.align		4
.L_1434:
        /*0100*/ 	.byte	0x04, 0x36
        /*0102*/ 	.short	(.L_1436 - .L_1435)
.L_1435:
        /*0104*/ 	.word	0x00000008
.L_1436:


//--------------------- .nv.info._ZN10layer_norm13ln_fwd_kernelINS_13Kernel_traitsI6__halfS2_S2_S2_fjLj256ELj1ELj4ELj1ELj16ENS_18Kernel_traits_baseILj256ES2_S2_S2_S2_fjLj128EEEEELb1ELb0ELb1ELb0EEEvNS_9FwdParamsE --------------------------
	.section	.nv.info._ZN10layer_norm13ln_fwd_kernelINS_13Kernel_traitsI6__halfS2_S2_S2_fjLj256ELj1ELj4ELj1ELj16ENS_18Kernel_traits_baseILj256ES2_S2_S2_S2_fjLj128EEEEELb1ELb0ELb1ELb0EEEvNS_9FwdParamsE,"",@"SHT_CUDA_INFO"
	.sectionflags	@""
	.align	4


	//----- nvinfo : EIATTR_CUDA_API_VERSION
	.align		4
        /*0000*/ 	.byte	0x04, 0x37
        /*0002*/ 	.short	(.L_1438 - .L_1437)
.L_1437:
        /*0004*/ 	.word	0x00000082


	//----- nvinfo : EIATTR_KPARAM_INFO
	.align		4
.L_1438:
        /*0008*/ 	.byte	0x04, 0x17
        /*000a*/ 	.short	(.L_1440 - .L_1439)
.L_1439:
        /*000c*/ 	.word	0x00000000
        /*0010*/ 	.short	0x0000
        /*0012*/ 	.short	0x0000
        /*0014*/ 	.byte	0x00, 0xf0, 0xa1, 0x03


	//----- nvinfo : EIATTR_SPARSE_MMA_MASK
	.align		4
.L_1440:
        /*0018*/ 	.byte	0x03, 0x50
        /*001a*/ 	.short	0x0000


	//----- nvinfo : EIATTR_MAXREG_COUNT
	.align		4
        /*001c*/ 	.byte	0x03, 0x1b
        /*001e*/ 	.short	0x00ff


	//----- nvinfo : EIATTR_MERCURY_ISA_VERSION
	.align		4
        /*0020*/ 	.byte	0x03, 0x5f
        /*0022*/ 	.short	0x0101


	//----- nvinfo : EIATTR_COOP_GROUP_MASK_REGIDS
	.align		4
        /*0024*/ 	.byte	0x04, 0x29
        /*0026*/ 	.short	(.L_1442 - .L_1441)


	//   ....[0]....
.L_1441:
        /*0028*/ 	.word	0xffffffff


	//   ....[1]....
        /*002c*/ 	.word	0xffffffff


	//   ....[2]....
        /*0030*/ 	.word	0xffffffff


	//   ....[3]....
        /*0034*/ 	.word	0xffffffff


	//   ....[4]....
        /*0038*/ 	.word	0xffffffff


	//   ....[5]....
        /*003c*/ 	.word	0xffffffff


	//   ....[6]....
        /*0040*/ 	.word	0xffffffff


	//   ....[7]....
        /*0044*/ 	.word	0xffffffff


	//   ....[8]....
        /*0048*/ 	.word	0xffffffff


	//   ....[9]....
        /*004c*/ 	.word	0xffffffff


	//   ....[10]....
        /*0050*/ 	.word	0x0500001b


	//   ....[11]....
        /*0054*/ 	.word	0x0500001b


	//   ....[12]....
        /*0058*/ 	.word	0x0500001b


	//   ....[13]....
        /*005c*/ 	.word	0x0500001b


	//   ....[14]....
        /*0060*/ 	.word	0x0500001b


	//   ....[15]....
        /*0064*/ 	.word	0x0500001b


	//   ....[16]....
        /*0068*/ 	.word	0x0500001b


	//   ....[17]....
        /*006c*/ 	.word	0x0500001b


	//   ....[18]....
        /*0070*/ 	.word	0x0500001b


	//   ....[19]....
        /*0074*/ 	.word	0x0500001b


	//----- nvinfo : EIATTR_COOP_GROUP_INSTR_OFFSETS
	.align		4
.L_1442:
        /*0078*/ 	.byte	0x04, 0x28
        /*007a*/ 	.short	(.L_1444 - .L_1443)


	//   ....[0]....
.L_1443:
        /*007c*/ 	.word	0x00003cf0


	//   ....[1]....
        /*0080*/ 	.word	0x00003d20


	//   ....[2]....
        /*0084*/ 	.word	0x00003d40


	//   ....[3]....
        /*0088*/ 	.word	0x00003d60


	//   ....[4]....
        /*008c*/ 	.word	0x00003d80


	//   ....[5]....
        /*0090*/ 	.word	0x00003ec0


	//   ....[6]....
        /*0094*/ 	.word	0x00003ee0


	//   ....[7]....
        /*0098*/ 	.word	0x00003f00


	//   ....[8]....
        /*009c*/ 	.word	0x00003f20


	//   ....[9]....
        /*00a0*/ 	.word	0x00003f40


	//   ....[10]....
        /*00a4*/ 	.word	0x000043a0


	//   ....[11]....
        /*00a8*/ 	.word	0x00004450


	//   ....[12]....
        /*00ac*/ 	.word	0x000044c0


	//   ....[13]....
        /*00b0*/ 	.word	0x00004530


	//   ....[14]....
        /*00b4*/ 	.word	0x000045a0


	//   ....[15]....
        /*00b8*/ 	.word	0x00004730


	//   ....[16]....
        /*00bc*/ 	.word	0x000047a0


	//   ....[17]....
        /*00c0*/ 	.word	0x00004810


	//   ....[18]....
        /*00c4*/ 	.word	0x00004880


	//   ....[19]....
        /*00c8*/ 	.word	0x000048f0


	//----- nvinfo : EIATTR_EXIT_INSTR_OFFSETS
	.align		4
.L_1444:
        /*00cc*/ 	.byte	0x04, 0x1c
        /*00ce*/ 	.short	(.L_1446 - .L_1445)


	//   ....[0]....
.L_1445:
        /*00d0*/ 	.word	0x000002d0


	//   ....[1]....
        /*00d4*/ 	.word	0x00004330


	//----- nvinfo : EIATTR_MAX_THREADS
	.align		4
.L_1446:
        /*00d8*/ 	.byte	0x04, 0x05
        /*00da*/ 	.short	(.L_1448 - .L_1447)
.L_1447:
        /*00dc*/ 	.word	0x00000080
        /*00e0*/ 	.word	0x00000001
        /*00e4*/ 	.word	0x00000001


	//----- nvinfo : EIATTR_CRS_STACK_SIZE
	.align		4
.L_1448:
        /*00e8*/ 	.byte	0x04, 0x1e
        /*00ea*/ 	.short	(.L_1450 - .L_1449)
.L_1449:
        /*00ec*/ 	.word	0x00000000


	//----- nvinfo : EIATTR_CBANK_PARAM_SIZE
	.align		4
.L_1450:
        /*00f0*/ 	.byte	0x03, 0x19
        /*00f2*/ 	.short	0x00e8


	//----- nvinfo : EIATTR_PARAM_CBANK
	.align		4
        /*00f4*/ 	.byte	0x04, 0x0a
        /*00f6*/ 	.short	(.L_1452 - .L_1451)
	.align		4
.L_1451:
        /*00f8*/ 	.word	index@(.nv.constant0._ZN10layer_norm13ln_fwd_kernelINS_13Kernel_traitsI6__halfS2_S2_S2_fjLj256ELj1ELj4ELj1ELj16ENS_18Kernel_traits_baseILj256ES2_S2_S2_S2_fjLj128EEEEELb1ELb0ELb1ELb0EEEvNS_9FwdParamsE)
        /*00fc*/ 	.short	0x0210
        /*00fe*/ 	.short	0x00e8


	//----- nvinfo : EIATTR_SW_WAR
	.align		4
.L_1452:
        /*0100*/ 	.byte	0x04, 0x36
        /*0102*/ 	.short	(.L_1454 - .L_1453)
.L_1453:
        /*0104*/ 	.word	0x00000008
.L_1454:


//--------------------- .nv.info._ZN10layer_norm13ln_fwd_kernelINS_13Kernel_traitsI6__halfS2_S2_S2_fjLj256ELj1ELj4ELj1ELj16ENS_18Kernel_traits_baseILj256ES2_S2_S2_S2_fjLj128EEEEELb1ELb0ELb1ELb1EEEvNS_9FwdParamsE --------------------------
	.section	.nv.info._ZN10layer_norm13ln_fwd_kernelINS_13Kernel_traitsI6__halfS2_S2_S2_fjLj256ELj1ELj4ELj1ELj16ENS_18Kernel_traits_baseILj256ES2_S2_S2_S2_fjLj128EEEEELb1ELb0ELb1ELb1EEEvNS_9FwdParamsE,"",@"SHT_CUDA_INFO"
	.sectionflags	@""
	.align	4


	//----- nvinfo : EIATTR_CUDA_API_VERSION
	.align		4
        /*0000*/ 	.byte	0x04, 0x37
        /*0002*/ 	.short	(.L_1456 - .L_1455)
.L_1455:
        /*0004*/ 	.word	0x00000082


	//----- nvinfo : EIATTR_KPARAM_INFO
	.align		4
.L_1456:
        /*0008*/ 	.byte	0x04, 0x17
        /*000a*/ 	.short	(.L_1458 - .L_1457)
.L_1457:
        /*000c*/ 	.word	0x00000000
        /*0010*/ 	.short	0x0000
        /*0012*/ 	.short	0x0000
        /*0014*/ 	.byte	0x00, 0xf0, 0xa1, 0x03


	//----- nvinfo : EIATTR_SPARSE_MMA_MASK
	.align		4
.L_1458:
        /*0018*/ 	.byte	0x03, 0x50
        /*001a*/ 	.short	0x0000


	//----- nvinfo : EIATTR_MAXREG_COUNT
	.align		4
        /*001c*/ 	.byte	0x03, 0x1b
        /*001e*/ 	.short	0x00ff


	//----- nvinfo : EIATTR_MERCURY_ISA_VERSION
	.align		4
        /*0020*/ 	.byte	0x03, 0x5f
        /*0022*/ 	.short	0x0101


	//----- nvinfo : EIATTR_COOP_GROUP_MASK_REGIDS
	.align		4
        /*0024*/ 	.byte	0x04, 0x29
        /*0026*/ 	.short	(.L_1460 - .L_1459)


	//   ....[0]....
.L_1459:
        /*0028*/ 	.word	0xffffffff


	//   ....[1]....
        /*002c*/ 	.word	0xffffffff


	//   ....[2]....
        /*0030*/ 	.word	0xffffffff


	//   ....[3]....
        /*0034*/ 	.word	0xffffffff


	//   ....[4]....
        /*0038*/ 	.word	0xffffffff


	//   ....[5]....
        /*003c*/ 	.word	0xffffffff


	//   ....[6]....
        /*0040*/ 	.word	0xffffffff


	//   ....[7]....
        /*0044*/ 	.word	0xffffffff


	//   ....[8]....
        /*0048*/ 	.word	0xffffffff


	//   ....[9]....
        /*004c*/ 	.word	0xffffffff


	//   ....[10]....
        /*0050*/ 	.word	0x0500001a


	//   ....[11]....
        /*0054*/ 	.word	0x0500001a


	//   ....[12]....
        /*0058*/ 	.word	0x0500001a


	//   ....[13]....
        /*005c*/ 	.word	0x0500001a


	//   ....[14]....
        /*0060*/ 	.word	0x0500001a


	//   ....[15]....
        /*0064*/ 	.word	0x0500001a


	//   ....[16]....
        /*0068*/ 	.word	0x0500001a


	//   ....[17]....
        /*006c*/ 	.word	0x0500001a


	//   ....[18]....
        /*0070*/ 	.word	0x0500001a


	//   ....[19]....
        /*0074*/ 	.word	0x0500001a


	//----- nvinfo : EIATTR_COOP_GROUP_INSTR_OFFSETS
	.align		4
.L_1460:
        /*0078*/ 	.byte	0x04, 0x28
        /*007a*/ 	.short	(.L_1462 - .L_1461)


	//   ....[0]....
.L_1461:
        /*007c*/ 	.word	0x00003bb0


	//   ....[1]....
        /*0080*/ 	.word	0x00003be0


	//   ....[2]....
        /*0084*/ 	.word	0x00003c00


	//   ....[3]....
        /*0088*/ 	.word	0x00003c20


	//   ....[4]....
        /*008c*/ 	.word	0x00003c40


	//   ....[5]....
        /*0090*/ 	.word	0x00003d70


	//   ....[6]....
        /*0094*/ 	.word	0x00003d90


	//   ....[7]....
        /*0098*/ 	.word	0x00003db0


	//   ....[8]....
        /*009c*/ 	.word	0x00003dd0


	//   ....[9]....
        /*00a0*/ 	.word	0x00003df0


	//   ....[10]....
        /*00a4*/ 	.word	0x000042a0


	//   ....[11]....
        /*00a8*/ 	.word	0x00004340


	//   ....[12]....
        /*00ac*/ 	.word	0x000043a0


	//   ....[13]....
        /*00b0*/ 	.word	0x00004400


	//   ....[14]....
        /*00b4*/ 	.word	0x00004460


	//   ....[15]....
        /*00b8*/ 	.word	0x000045d0


	//   ....[16]....
        /*00bc*/ 	.word	0x00004630


	//   ....[17]....
        /*00c0*/ 	.word	0x00004690


	//   ....[18]....
        /*00c4*/ 	.word	0x000046f0


	//   ....[19]....
        /*00c8*/ 	.word	0x00004750


	//----- nvinfo : EIATTR_EXIT_INSTR_OFFSETS
	.align		4
.L_1462:
        /*00cc*/ 	.byte	0x04, 0x1c
        /*00ce*/ 	.short	(.L_1464 - .L_1463)


	//   ....[0]....
.L_1463:
        /*00d0*/ 	.word	0x00000230


	//   ....[1]....
        /*00d4*/ 	.word	0x00004240


	//----- nvinfo : EIATTR_MAX_THREADS
	.align		4
.L_1464:
        /*00d8*/ 	.byte	0x04, 0x05
        /*00da*/ 	.short	(.L_1466 - .L_1465)
.L_1465:
        /*00dc*/ 	.word	0x00000080
        /*00e0*/ 	.word	0x00000001
        /*00e4*/ 	.word	0x00000001


	//----- nvinfo : EIATTR_CRS_STACK_SIZE
	.align		4
.L_1466:
        /*00e8*/ 	.byte	0x04, 0x1e
        /*00ea*/ 	.short	(.L_1468 - .L_1467)
.L_1467:
        /*00ec*/ 	.word	0x00000000


	//----- nvinfo : EIATTR_CBANK_PARAM_SIZE
	.align		4
.L_1468:
        /*00f0*/ 	.byte	0x03, 0x19
        /*00f2*/ 	.short	0x00e8


	//----- nvinfo : EIATTR_PARAM_CBANK
	.align		4
        /*00f4*/ 	.byte	0x04, 0x0a
        /*00f6*/ 	.short	(.L_1470 - .L_1469)
	.align		4
.L_1469:
        /*00f8*/ 	.word	index@(.nv.constant0._ZN10layer_norm13ln_fwd_kernelINS_13Kernel_traitsI6__halfS2_S2_S2_fjLj256ELj1ELj4ELj1ELj16ENS_18Kernel_traits_baseILj256ES2_S2_S2_S2_fjLj128EEEEELb1ELb0ELb1ELb1EEEvNS_9FwdParamsE)
        /*00fc*/ 	.short	0x0210
        /*00fe*/ 	.short	0x00e8


	//----- nvinfo : EIATTR_SW_WAR
	.align		4
.L_1470:
        /*0100*/ 	.byte	0x04, 0x36
        /*0102*/ 	.short	(.L_1472 - .L_1471)
.L_1471:
        /*0104*/ 	.word	0x00000008
.L_1472:


//--------------------- .nv.info._ZN10layer_norm13ln_fwd_kernelINS_13Kernel_traitsI6__halfS2_S2_S2_fjLj256ELj1ELj4ELj1ELj16ENS_18Kernel_traits_baseILj256ES2_S2_S2_S2_fjLj128EEEEELb1ELb1ELb0ELb0EEEvNS_9FwdParamsE --------------------------
	.section	.nv.info._ZN10layer_norm13ln_fwd_kernelINS_13Kernel_traitsI6__halfS2_S2_S2_fjLj256ELj1ELj4ELj1ELj16ENS_18Kernel_traits_baseILj256ES2_S2_S2_S2_fjLj128EEEEELb1ELb1ELb0ELb0EEEvNS_9FwdParamsE,"",@"SHT_CUDA_INFO"
	.sectionflags	@""
	.align	4


	//----- nvinfo : EIATTR_CUDA_API_VERSION
	.align		4
        /*0000*/ 	.byte	0x04, 0x37
        /*0002*/ 	.short	(.L_1474 - .L_1473)
.L_1473:
        /*0004*/ 	.word	0x00000082


	//----- nvinfo : EIATTR_KPARAM_INFO
	.align		4
.L_1474:
        /*0008*/ 	.byte	0x04, 0x17
        /*000a*/ 	.short	(.L_1476 - .L_1475)
.L_1475:
        /*000c*/ 	.word	0x00000000
        /*0010*/ 	.short	0x0000
        /*0012*/ 	.short	0x0000
        /*0014*/ 	.byte	0x00, 0xf0, 0xa1, 0x03


	//----- nvinfo : EIATTR_SPARSE_MMA_MASK
	.align		4
.L_1476:
        /*0018*/ 	.byte	0x03, 0x50
        /*001a*/ 	.short	0x0000


	//----- nvinfo : EIATTR_MAXREG_COUNT
	.align		4
        /*001c*/ 	.byte	0x03, 0x1b
        /*001e*/ 	.short	0x00ff


	//----- nvinfo : EIATTR_MERCURY_ISA_VERSION
	.align		4
        /*0020*/ 	.byte	0x03, 0x5f
        /*0022*/ 	.short	0x0101


	//----- nvinfo : EIATTR_COOP_GROUP_MASK_REGIDS
	.align		4
        /*0024*/ 	.byte	0x04, 0x29
        /*0026*/ 	.short	(.L_1478 - .L_1477)


	//   ....[0]....
.L_1477:
        /*0028*/ 	.word	0xffffffff


	//   ....[1]....
        /*002c*/ 	.word	0xffffffff


	//   ....[2]....
        /*0030*/ 	.word	0xffffffff


	//   ....[3]....
        /*0034*/ 	.word	0xffffffff


	//   ....[4]....
        /*0038*/ 	.word	0xffffffff


	//   ....[5]....
        /*003c*/ 	.word	0xffffffff


	//   ....[6]....
        /*0040*/ 	.word	0xffffffff


	//   ....[7]....
        /*0044*/ 	.word	0xffffffff


	//   ....[8]....
        /*0048*/ 	.word	0xffffffff


	//   ....[9]....
        /*004c*/ 	.word	0xffffffff


	//   ....[10]....
        /*0050*/ 	.word	0x05000016


	//   ....[11]....
        /*0054*/ 	.word	0x05000016


	//   ....[12]....
        /*0058*/ 	.word	0x05000016


	//   ....[13]....
        /*005c*/ 	.word	0x05000016


	//   ....[14]....
        /*0060*/ 	.word	0x05000016


	//   ....[15]....
        /*0064*/ 	.word	0x05000016


	//   ....[16]....
        /*0068*/ 	.word	0x05000016


	//   ....[17]....
        /*006c*/ 	.word	0x05000016


	//   ....[18]....
        /*0070*/ 	.word	0x05000016


	//   ....[19]....
        /*0074*/ 	.word	0x05000016


	//----- nvinfo : EIATTR_COOP_GROUP_INSTR_OFFSETS
	.align		4
.L_1478:
        /*0078*/ 	.byte	0x04, 0x28
        /*007a*/ 	.short	(.L_1480 - .L_1479)


	//   ....[0]....
.L_1479:
        /*007c*/ 	.word	0x000038d0


	//   ....[1]....
        /*0080*/ 	.word	0x000038f0


	//   ....[2]....
        /*0084*/ 	.word	0x00003910


	//   ....[3]....
        /*0088*/ 	.word	0x00003930


	//   ....[4]....
        /*008c*/ 	.word	0x00003960


	//   ....[5]....
        /*0090*/ 	.word	0x00003aa0


	//   ....[6]....
        /*0094*/ 	.word	0x00003ac0


	//   ....[7]....
        /*0098*/ 	.word	0x00003ae0


	//   ....[8]....
        /*009c*/ 	.word	0x00003b00


	//   ....[9]....
        /*00a0*/ 	.word	0x00003b20


	//   ....[10]....
        /*00a4*/ 	.word	0x00003f00


	//   ....[11]....
        /*00a8*/ 	.word	0x00003fa0


	//   ....[12]....
        /*00ac*/ 	.word	0x00004010


	//   ....[13]....
        /*00b0*/ 	.word	0x00004080


	//   ....[14]....
        /*00b4*/ 	.word	0x00004100


	//   ....[15]....
        /*00b8*/ 	.word	0x000042a0


	//   ....[16]....
        /*00bc*/ 	.word	0x00004310


	//   ....[17]....
        /*00c0*/ 	.word	0x00004380


	//   ....[18]....
        /*00c4*/ 	.word	0x000043f0


	//   ....[19]....
        /*00c8*/ 	.word	0x00004460


	//----- nvinfo : EIATTR_EXIT_INSTR_OFFSETS
	.align		4
.L_1480:
        /*00cc*/ 	.byte	0x04, 0x1c
        /*00ce*/ 	.short	(.L_1482 - .L_1481)


	//   ....[0]....
.L_1481:
        /*00d0*/ 	.word	0x00000320


	//   ....[1]....
        /*00d4*/ 	.word	0x00003e90


	//----- nvinfo : EIATTR_MAX_THREADS
	.align		4
.L_1482:
        /*00d8*/ 	.byte	0x04, 0x05
        /*00da*/ 	.short	(.L_1484 - .L_1483)
.L_1483:
        /*00dc*/ 	.word	0x00000080
        /*00e0*/ 	.word	0x00000001
        /*00e4*/ 	.word	0x00000001


	//----- nvinfo : EIATTR_CRS_STACK_SIZE
	.align		4
.L_1484:
        /*00e8*/ 	.byte	0x04, 0x1e
        /*00ea*/ 	.short	(.L_1486 - .L_1485)
.L_1485:
        /*00ec*/ 	.word	0x00000000


	//----- nvinfo : EIATTR_CBANK_PARAM_SIZE
	.align		4
.L_1486:
        /*00f0*/ 	.byte	0x03, 0x19
        /*00f2*/ 	.short	0x00e8


	//----- nvinfo : EIATTR_PARAM_CBANK
	.align		4
        /*00f4*/ 	.byte	0x04, 0x0a
        /*00f6*/ 	.short	(.L_1488 - .L_1487)
	.align		4
.L_1487:
        /*00f8*/ 	.word	index@(.nv.constant0._ZN10layer_norm13ln_fwd_kernelINS_13Kernel_traitsI6__halfS2_S2_S2_fjLj256ELj1ELj4ELj1ELj16ENS_18Kernel_traits_baseILj256ES2_S2_S2_S2_fjLj128EEEEELb1ELb1ELb0ELb0EEEvNS_9FwdParamsE)
        /*00fc*/ 	.short	0x0210
        /*00fe*/ 	.short	0x00e8


	//----- nvinfo : EIATTR_SW_WAR
	.align		4
.L_1488:
        /*0100*/ 	.byte	0x04, 0x36
        /*0102*/ 	.short	(.L_1490 - .L_1489)
.L_1489:
        /*0104*/ 	.word	0x00000008
.L_1490:


//--------------------- .nv.info._ZN10layer_norm13ln_fwd_kernelINS_13Kernel_traitsI6__halfS2_S2_S2_fjLj256ELj1ELj4ELj1ELj16ENS_18Kernel_traits_baseILj256ES2_S2_S2_S2_fjLj128EEEEELb1ELb1ELb0ELb1EEEvNS_9FwdParamsE --------------------------
	.section	.nv.info._ZN10layer_norm13ln_fwd_kernelINS_13Kernel_traitsI6__halfS2_S2_S2_fjLj256ELj1ELj4ELj1ELj16ENS_18Kernel_traits_baseILj256ES2_S2_S2_S2_fjLj128EEEEELb1ELb1ELb0ELb1EEEvNS_9FwdParamsE,"",@"SHT_CUDA_INFO"
	.sectionflags	@""
	.align	4


	//----- nvinfo : EIATTR_CUDA_API_VERSION
	.align		4
        /*0000*/ 	.byte	0x04, 0x37
        /*0002*/ 	.short	(.L_1492 - .L_1491)
.L_1491:
        /*0004*/ 	.word	0x00000082


	//----- nvinfo : EIATTR_KPARAM_INFO
	.align		4
.L_1492:
        /*0008*/ 	.byte	0x04, 0x17
        /*000a*/ 	.short	(.L_1494 - .L_1493)
.L_1493:
        /*000c*/ 	.word	0x00000000
        /*0010*/ 	.short	0x0000
        /*0012*/ 	.short	0x0000
        /*0014*/ 	.byte	0x00, 0xf0, 0xa1, 0x03


	//----- nvinfo : EIATTR_SPARSE_MMA_MASK
	.align		4
.L_1494:
        /*0018*/ 	.byte	0x03, 0x50
        /*001a*/ 	.short	0x0000


	//----- nvinfo : EIATTR_MAXREG_COUNT
	.align		4
        /*001c*/ 	.byte	0x03, 0x1b
        /*001e*/ 	.short	0x00ff


	//----- nvinfo : EIATTR_MERCURY_ISA_VERSION
	.align		4
        /*0020*/ 	.byte	0x03, 0x5f
        /*0022*/ 	.short	0x0101


	//----- nvinfo : EIATTR_COOP_GROUP_MASK_REGIDS
	.align		4
        /*0024*/ 	.byte	0x04, 0x29
        /*0026*/ 	.short	(.L_1496 - .L_1495)


	//   ....[0]....
.L_1495:
        /*0028*/ 	.word	0xffffffff


	//   ....[1]....
        /*002c*/ 	.word	0xffffffff


	//   ....[2]....
        /*0030*/ 	.word	0xffffffff


	//   ....[3]....
        /*0034*/ 	.word	0xffffffff


	//   ....[4]....
        /*0038*/ 	.word	0xffffffff


	//   ....[5]....
        /*003c*/ 	.word	0xffffffff


	//   ....[6]....
        /*0040*/ 	.word	0xffffffff


	//   ....[7]....
        /*0044*/ 	.word	0xffffffff


	//   ....[8]....
        /*0048*/ 	.word	0xffffffff


	//   ....[9]....
        /*004c*/ 	.word	0xffffffff


	//   ....[10]....
        /*0050*/ 	.word	0x05000016


	//   ....[11]....
        /*0054*/ 	.word	0x05000016


	//   ....[12]....
        /*0058*/ 	.word	0x05000016


	//   ....[13]....
        /*005c*/ 	.word	0x05000016


	//   ....[14]....
        /*0060*/ 	.word	0x05000016


	//   ....[15]....
        /*0064*/ 	.word	0x05000016


	//   ....[16]....
        /*0068*/ 	.word	0x05000016


	//   ....[17]....
        /*006c*/ 	.word	0x05000016


	//   ....[18]....
        /*0070*/ 	.word	0x05000016


	//   ....[19]....
        /*0074*/ 	.word	0x05000016


	//----- nvinfo : EIATTR_COOP_GROUP_INSTR_OFFSETS
	.align		4
.L_1496:
        /*0078*/ 	.byte	0x04, 0x28
        /*007a*/ 	.short	(.L_1498 - .L_1497)


	//   ....[0]....
.L_1497:
        /*007c*/ 	.word	0x000038a0


	//   ....[1]....
        /*0080*/ 	.word	0x000038d0


	//   ....[2]....
        /*0084*/ 	.word	0x000038f0


	//   ....[3]....
        /*0088*/ 	.word	0x00003910


	//   ....[4]....
        /*008c*/ 	.word	0x00003930


	//   ....[5]....
        /*0090*/ 	.word	0x00003a60


	//   ....[6]....
        /*0094*/ 	.word	0x00003a80


	//   ....[7]....
        /*0098*/ 	.word	0x00003aa0


	//   ....[8]....
        /*009c*/ 	.word	0x00003ac0


	//   ....[9]....
        /*00a0*/ 	.word	0x00003ae0


	//   ....[10]....
        /*00a4*/ 	.word	0x00003ea0


	//   ....[11]....
        /*00a8*/ 	.word	0x00003f30


	//   ....[12]....
        /*00ac*/ 	.word	0x00003f90


	//   ....[13]....
        /*00b0*/ 	.word	0x00003ff0


	//   ....[14]....
        /*00b4*/ 	.word	0x00004050


	//   ....[15]....
        /*00b8*/ 	.word	0x000041d0


	//   ....[16]....
        /*00bc*/ 	.word	0x00004220


	//   ....[17]....
        /*00c0*/ 	.word	0x00004280


	//   ....[18]....
        /*00c4*/ 	.word	0x000042e0


	//   ....[19]....
        /*00c8*/ 	.word	0x00004340


	//----- nvinfo : EIATTR_EXIT_INSTR_OFFSETS
	.align		4
.L_1498:
        /*00cc*/ 	.byte	0x04, 0x1c
        /*00ce*/ 	.short	(.L_1500 - .L_1499)


	//   ....[0]....
.L_1499:
        /*00d0*/ 	.word	0x000001c0


	//   ....[1]....
        /*00d4*/ 	.word	0x00003e30


	//----- nvinfo : EIATTR_MAX_THREADS
	.align		4
.L_1500:
        /*00d8*/ 	.byte	0x04, 0x05
        /*00da*/ 	.short	(.L_1502 - .L_1501)
.L_1501:
        /*00dc*/ 	.word	0x00000080
        /*00e0*/ 	.word	0x00000001
        /*00e4*/ 	.word	0x00000001


	//----- nvinfo : EIATTR_CRS_STACK_SIZE
	.align		4
.L_1502:
        /*00e8*/ 	.byte	0x04, 0x1e
        /*00ea*/ 	.short	(.L_1504 - .L_1503)
.L_1503:
        /*00ec*/ 	.word	0x00000000


	//----- nvinfo : EIATTR_CBANK_PARAM_SIZE
	.align		4
.L_1504:
        /*00f0*/ 	.byte	0x03, 0x19
        /*00f2*/ 	.short	0x00e8


	//----- nvinfo : EIATTR_PARAM_CBANK
	.align		4
        /*00f4*/ 	.byte	0x04, 0x0a
        /*00f6*/ 	.short	(.L_1506 - .L_1505)
	.align		4
.L_1505:
        /*00f8*/ 	.word	index@(.nv.constant0._ZN10layer_norm13ln_fwd_kernelINS_13Kernel_traitsI6__halfS2_S2_S2_fjLj256ELj1ELj4ELj1ELj16ENS_18Kernel_traits_baseILj256ES2_S2_S2_S2_fjLj128EEEEELb1ELb1ELb0ELb1EEEvNS_9FwdParamsE)
        /*00fc*/ 	.short	0x0210
        /*00fe*/ 	.short	0x00e8


	//----- nvinfo : EIATTR_SW_WAR
	.align		4
.L_1506:
        /*0100*/ 	.byte	0x04, 0x36
        /*0102*/ 	.short	(.L_1508 - .L_1507)
.L_1507:
        /*0104*/ 	.word	0x00000008
.L_1508:


//--------------------- .nv.info._ZN10layer_norm13ln_fwd_kernelINS_13Kernel_traitsI6__halfS2_S2_S2_fjLj256ELj1ELj4ELj1ELj16ENS_18Kernel_traits_baseILj256ES2_S2_S2_S2_fjLj128EEEEELb1ELb1ELb1ELb0EEEvNS_9FwdParamsE --------------------------
	.section	.nv.info._ZN10layer_norm13ln_fwd_kernelINS_13Kernel_traitsI6__halfS2_S2_S2_fjLj256ELj1ELj4ELj1ELj16ENS_18Kernel_traits_baseILj256ES2_S2_S2_S2_fjLj128EEEEELb1ELb1ELb1ELb0EEEvNS_9FwdParamsE,"",@"SHT_CUDA_INFO"
	.sectionflags	@""
	.align	4


	//----- nvinfo : EIATTR_CUDA_API_VERSION
	.align		4
        /*0000*/ 	.byte	0x04, 0x37
        /*0002*/ 	.short	(.L_1510 - .L_1509)
.L_1509:
        /*0004*/ 	.word	0x00000082


	//----- nvinfo : EIATTR_KPARAM_INFO
	.align		4
.L_1510:
        /*0008*/ 	.byte	0x04, 0x17
        /*000a*/ 	.short	(.L_1512 - .L_1511)
.L_1511:
        /*000c*/ 	.word	0x00000000
        /*0010*/ 	.short	0x0000
        /*0012*/ 	.short	0x0000
        /*0014*/ 	.byte	0x00, 0xf0, 0xa1, 0x03


	//----- nvinfo : EIATTR_SPARSE_MMA_MASK
	.align		4
.L_1512:
        /*0018*/ 	.byte	0x03, 0x50
        /*001a*/ 	.short	0x0000


	//----- nvinfo : EIATTR_MAXREG_COUNT
	.align		4
        /*001c*/ 	.byte	0x03, 0x1b
        /*001e*/ 	.short	0x00ff


	//----- nvinfo : EIATTR_ANNOTATIONS
	.align		4
        /*0020*/ 	.byte	0x04, 0x55
        /*0022*/ 	.short	(.L_1514 - .L_1513)


	//   ....[0]....
.L_1513:
        /*0024*/ 	.word	0x00000001
        /*0028*/ 	.byte	0xb0, 0x07, 0x00, 0x00, 0x01, 0x00, 0x00, 0x00, 0xe0, 0x07, 0x00, 0x00, 0x01, 0x00, 0x00, 0x00
        /*0038*/ 	.byte	0xa0, 0x11, 0x00, 0x00, 0x01, 0x00, 0x00, 0x00, 0xb0, 0x17, 0x00, 0x00


	//----- nvinfo : EIATTR_MERCURY_ISA_VERSION
	.align		4
.L_1514:
        /*0044*/ 	.byte	0x03, 0x5f
        /*0046*/ 	.short	0x0101


	//----- nvinfo : EIATTR_COOP_GROUP_MASK_REGIDS
	.align		4
        /*0048*/ 	.byte	0x04, 0x29
        /*004a*/ 	.short	(.L_1516 - .L_1515)


	//   ....[0]....
.L_1515:
        /*004c*/ 	.word	0xffffffff


	//   ....[1]....
        /*0050*/ 	.word	0xffffffff


	//   ....[2]....
        /*0054*/ 	.word	0xffffffff


	//   ....[3]....
        /*0058*/ 	.word	0xffffffff


	//   ....[4]....
        /*005c*/ 	.word	0xffffffff


	//   ....[5]....
        /*0060*/ 	.word	0xffffffff


	//   ....[6]....
        /*0064*/ 	.word	0xffffffff


	//   ....[7]....
        /*0068*/ 	.word	0xffffffff


	//   ....[8]....
        /*006c*/ 	.word	0xffffffff


	//   ....[9]....
        /*0070*/ 	.word	0xffffffff


	//   ....[10]....
        /*0074*/ 	.word	0x05000019


	//   ....[11]....
        /*0078*/ 	.word	0x05000019


	//   ....[12]....
        /*007c*/ 	.word	0x05000019


	//   ....[13]....
        /*0080*/ 	.word	0x05000019


	//   ....[14]....
        /*0084*/ 	.word	0x05000019


	//   ....[15]....
        /*0088*/ 	.word	0x05000019


	//   ....[16]....
        /*008c*/ 	.word	0x05000019


	//   ....[17]....
        /*0090*/ 	.word	0x05000019


	//   ....[18]....
        /*0094*/ 	.word	0x05000019


	//   ....[19]....
        /*0098*/ 	.word	0x05000019


	//----- nvinfo : EIATTR_COOP_GROUP_INSTR_OFFSETS
	.align		4
.L_1516:
        /*009c*/ 	.byte	0x04, 0x28
        /*009e*/ 	.short	(.L_1518 - .L_1517)


	//   ....[0]....
.L_1517:
        /*00a0*/ 	.word	0x00003f00


	//   ....[1]....
        /*00a4*/ 	.word	0x00003f30


	//   ....[2]....
        /*00a8*/ 	.word	0x00003f50


	//   ....[3]....
        /*00ac*/ 	.word	0x00003f70


	//   ....[4]....
        /*00b0*/ 	.word	0x00003f90


	//   ....[5]....
        /*00b4*/ 	.word	0x000040d0


	//   ....[6]....
        /*00b8*/ 	.word	0x000040f0


	//   ....[7]....
        /*00bc*/ 	.word	0x00004110


	//   ....[8]....
        /*00c0*/ 	.word	0x00004130


	//   ....[9]....
        /*00c4*/ 	.word	0x00004150


	//   ....[10]....
        /*00c8*/ 	.word	0x000045d0


	//   ....[11]....
        /*00cc*/ 	.word	0x00004670


	//   ....[12]....
        /*00d0*/ 	.word	0x000046c0


	//   ....[13]....
        /*00d4*/ 	.word	0x00004720


	//   ....[14]....
        /*00d8*/ 	.word	0x00004780


	//   ....[15]....
        /*00dc*/ 	.word	0x00004910


	//   ....[16]....
        /*00e0*/ 	.word	0x00004960


	//   ....[17]....
        /*00e4*/ 	.word	0x000049c0


	//   ....[18]....
        /*00e8*/ 	.word	0x00004a20


	//   ....[19]....
        /*00ec*/ 	.word	0x00004a80


	//----- nvinfo : EIATTR_EXIT_INSTR_OFFSETS
	.align		4
.L_1518:
        /*00f0*/ 	.byte	0x04, 0x1c
        /*00f2*/ 	.short	(.L_1520 - .L_1519)


	//   ....[0]....
.L_1519:
        /*00f4*/ 	.word	0x00000350


	//   ....[1]....
        /*00f8*/ 	.word	0x00004560


	//----- nvinfo : EIATTR_MAX_THREADS
	.align		4
.L_1520:
        /*00fc*/ 	.byte	0x04, 0x05
        /*00fe*/ 	.short	(.L_1522 - .L_1521)
.L_1521:
        /*0100*/ 	.word	0x00000080
        /*0104*/ 	.word	0x00000001
        /*0108*/ 	.word	0x00000001


	//----- nvinfo : EIATTR_CRS_STACK_SIZE
	.align		4
.L_1522:
        /*010c*/ 	.byte	0x04, 0x1e
        /*010e*/ 	.short	(.L_1524 - .L_1523)
.L_1523:
        /*0110*/ 	.word	0x00000000


	//----- nvinfo : EIATTR_CBANK_PARAM_SIZE
	.align		4
.L_1524:
        /*0114*/ 	.byte	0x03, 0x19
        /*0116*/ 	.short	0x00e8


	//----- nvinfo : EIATTR_PARAM_CBANK
	.align		4
        /*0118*/ 	.byte	0x04, 0x0a
        /*011a*/ 	.short	(.L_1526 - .L_1525)
	.align		4
.L_1525:
        /*011c*/ 	.word	index@(.nv.constant0._ZN10layer_norm13ln_fwd_kernelINS_13Kernel_traitsI6__halfS2_S2_S2_fjLj256ELj1ELj4ELj1ELj16ENS_18Kernel_traits_baseILj256ES2_S2_S2_S2_fjLj128EEEEELb1ELb1ELb1ELb0EEEvNS_9FwdParamsE)
        /*0120*/ 	.short	0x0210
        /*0122*/ 	.short	0x00e8


	//----- nvinfo : EIATTR_SW_WAR
	.align		4
.L_1526:
        /*0124*/ 	.byte	0x04, 0x36
        /*0126*/ 	.short	(.L_1528 - .L_1527)
.L_1527:
        /*0128*/ 	.word	0x00000008
.L_1528:


//--------------------- .nv.info._ZN10layer_norm13ln_fwd_kernelINS_13Kernel_traitsI6__halfS2_S2_S2_fjLj256ELj1ELj4ELj1ELj16ENS_18Kernel_traits_baseILj256ES2_S2_S2_S2_fjLj128EEEEELb1ELb1ELb1ELb1EEEvNS_9FwdParamsE --------------------------
	.section	.nv.info._ZN10layer_norm13ln_fwd_kernelINS_13Kernel_traitsI6__halfS2_S2_S2_fjLj256ELj1ELj4ELj1ELj16ENS_18Kernel_traits_baseILj256ES2_S2_S2_S2_fjLj128EEEEELb1ELb1ELb1ELb1EEEvNS_9FwdParamsE,"",@"SHT_CUDA_INFO"
	.sectionflags	@""
	.align	4


	//----- nvinfo : EIATTR_CUDA_API_VERSION
	.align		4
        /*0000*/ 	.byte	0x04, 0x37
        /*0002*/ 	.short	(.L_1530 - .L_1529)
.L_1529:
        /*0004*/ 	.word	0x00000082


	//----- nvinfo : EIATTR_KPARAM_INFO
	.align		4
.L_1530:
        /*0008*/ 	.byte	0x04, 0x17
        /*000a*/ 	.short	(.L_1532 - .L_1531)
.L_1531:
        /*000c*/ 	.word	0x00000000
        /*0010*/ 	.short	0x0000
        /*0012*/ 	.short	0x0000
        /*0014*/ 	.byte	0x00, 0xf0, 0xa1, 0x03


	//----- nvinfo : EIATTR_SPARSE_MMA_MASK
	.align		4
.L_1532:
        /*0018*/ 	.byte	0x03, 0x50
        /*001a*/ 	.short	0x0000


	//----- nvinfo : EIATTR_MAXREG_COUNT
	.align		4
        /*001c*/ 	.byte	0x03, 0x1b
        /*001e*/ 	.short	0x00ff


	//----- nvinfo : EIATTR_MERCURY_ISA_VERSION
	.align		4
        /*0020*/ 	.byte	0x03, 0x5f
        /*0022*/ 	.short	0x0101


	//----- nvinfo : EIATTR_COOP_GROUP_MASK_REGIDS
	.align		4
        /*0024*/ 	.byte	0x04, 0x29
        /*0026*/ 	.short	(.L_1534 - .L_1533)


	//   ....[0]....
.L_1533:
        /*0028*/ 	.word	0xffffffff


	//   ....[1]....
        /*002c*/ 	.word	0xffffffff


	//   ....[2]....
        /*0030*/ 	.word	0xffffffff


	//   ....[3]....
        /*0034*/ 	.word	0xffffffff


	//   ....[4]....
        /*0038*/ 	.word	0xffffffff


	//   ....[5]....
        /*003c*/ 	.word	0xffffffff


	//   ....[6]....
        /*0040*/ 	.word	0xffffffff


	//   ....[7]....
        /*0044*/ 	.word	0xffffffff


	//   ....[8]....
        /*0048*/ 	.word	0xffffffff


	//   ....[9]....
        /*004c*/ 	.word	0xffffffff


	//   ....[10]....
        /*0050*/ 	.word	0x0500001f


	//   ....[11]....
        /*0054*/ 	.word	0x0500001f


	//   ....[12]....
        /*0058*/ 	.word	0x0500001f


	//   ....[13]....
        /*005c*/ 	.word	0x0500001f


	//   ....[14]....
        /*0060*/ 	.word	0x0500001f


	//   ....[15]....
        /*0064*/ 	.word	0x0500001f


	//   ....[16]....
        /*0068*/ 	.word	0x0500001f


	//   ....[17]....
        /*006c*/ 	.word	0x0500001f


	//   ....[18]....
        /*0070*/ 	.word	0x0500001f


	//   ....[19]....
        /*0074*/ 	.word	0x0500001f


	//----- nvinfo : EIATTR_COOP_GROUP_INSTR_OFFSETS
	.align		4
.L_1534:
        /*0078*/ 	.byte	0x04, 0x28
        /*007a*/ 	.short	(.L_1536 - .L_1535)


	//   ....[0]....
.L_1535:
        /*007c*/ 	.word	0x00003d80


	//   ....[1]....
        /*0080*/ 	.word	0x00003da0


	//   ....[2]....
        /*0084*/ 	.word	0x00003dc0


	//   ....[3]....
        /*0088*/ 	.word	0x00003df0


	//   ....[4]....
        /*008c*/ 	.word	0x00003e10


	//   ....[5]....
        /*0090*/ 	.word	0x00003f40


	//   ....[6]....
        /*0094*/ 	.word	0x00003f60


	//   ....[7]....
        /*0098*/ 	.word	0x00003f80


	//   ....[8]....
        /*009c*/ 	.word	0x00003fa0


	//   ....[9]....
        /*00a0*/ 	.word	0x00003fc0


	//   ....[10]....
        /*00a4*/ 	.word	0x00004480


	//   ....[11]....
        /*00a8*/ 	.word	0x00004520


	//   ....[12]....
        /*00ac*/ 	.word	0x00004590


	//   ....[13]....
        /*00b0*/ 	.word	0x00004610


	//   ....[14]....
        /*00b4*/ 	.word	0x00004680


	//   ....[15]....
        /*00b8*/ 	.word	0x00004800


	//   ....[16]....
        /*00bc*/ 	.word	0x00004870


	//   ....[17]....
        /*00c0*/ 	.word	0x000048e0


	//   ....[18]....
        /*00c4*/ 	.word	0x00004950


	//   ....[19]....
        /*00c8*/ 	.word	0x000049c0


	//----- nvinfo : EIATTR_EXIT_INSTR_OFFSETS
	.align		4
.L_1536:
        /*00cc*/ 	.byte	0x04, 0x1c
        /*00ce*/ 	.short	(.L_1538 - .L_1537)


	//   ....[0]....
.L_1537:
        /*00d0*/ 	.word	0x00000260


	//   ....[1]....
        /*00d4*/ 	.word	0x00004410


	//----- nvinfo : EIATTR_MAX_THREADS
	.align		4
.L_1538:
        /*00d8*/ 	.byte	0x04, 0x05
        /*00da*/ 	.short	(.L_1540 - .L_1539)
.L_1539:
        /*00dc*/ 	.word	0x00000080
        /*00e0*/ 	.word	0x00000001
        /*00e4*/ 	.word	0x00000001


	//----- nvinfo : EIATTR_CRS_STACK_SIZE
	.align		4
.L_1540:
        /*00e8*/ 	.byte	0x04, 0x1e
        /*00ea*/ 	.short	(.L_1542 - .L_1541)
.L_1541:
        /*00ec*/ 	.word	0x00000000


	//----- nvinfo : EIATTR_CBANK_PARAM_SIZE
	.align		4
.L_1542:
        /*00f0*/ 	.byte	0x03, 0x19
        /*00f2*/ 	.short	0x00e8


	//----- nvinfo : EIATTR_PARAM_CBANK
	.align		4
        /*00f4*/ 	.byte	0x04, 0x0a
        /*00f6*/ 	.short	(.L_1544 - .L_1543)
	.align		4
.L_1543:
        /*00f8*/ 	.word	index@(.nv.constant0._ZN10layer_norm13ln_fwd_kernelINS_13Kernel_traitsI6__halfS2_S2_S2_fjLj256ELj1ELj4ELj1ELj16ENS_18Kernel_traits_baseILj256ES2_S2_S2_S2_fjLj128EEEEELb1ELb1ELb1ELb1EEEvNS_9FwdParamsE)
        /*00fc*/ 	.short	0x0210
        /*00fe*/ 	.short	0x00e8


	//----- nvinfo : EIATTR_SW_WAR
	.align		4
.L_1544:
        /*0100*/ 	.byte	0x04, 0x36
        /*0102*/ 	.short	(.L_1546 - .L_1545)
.L_1545:
        /*0104*/ 	.word	0x00000008
.L_1546:


//--------------------- .nv.info._ZN10layer_norm13ln_fwd_kernelINS_13Kernel_traitsIf13__nv_bfloat16S2_S2_fjLj256ELj1ELj4ELj1ELj16ENS_18Kernel_traits_baseILj256EfS2_S2_S2_fjLj128EEEEELb0ELb0ELb0ELb0EEEvNS_9FwdParamsE --------------------------
	.section	.nv.info._ZN10layer_norm13ln_fwd_kernelINS_13Kernel_traitsIf13__nv_bfloat16S2_S2_fjLj256ELj1ELj4ELj1ELj16ENS_18Kernel_traits_baseILj256EfS2_S2_S2_fjLj128EEEEELb0ELb0ELb0ELb0EEEvNS_9FwdParamsE,"",@"SHT_CUDA_INFO"
	.sectionflags	@""
	.align	4


	//----- nvinfo : EIATTR_CUDA_API_VERSION
	.align		4
        /*0000*/ 	.byte	0x04, 0x37
        /*0002*/ 	.short	(.L_1548 - .L_1547)
.L_1547:
        /*0004*/ 	.word	0x00000082


	//----- nvinfo : EIATTR_KPARAM_INFO
	.align		4
.L_1548:
        /*0008*/ 	.byte	0x04, 0x17
        /*000a*/ 	.short	(.L_1550 - .L_1549)
.L_1549:
        /*000c*/ 	.word	0x00000000
        /*0010*/ 	.short	0x0000
        /*0012*/ 	.short	0x0000
        /*0014*/ 	.byte	0x00, 0xf0, 0xa1, 0x03


	//----- nvinfo : EIATTR_SPARSE_MMA_MASK
	.align		4
.L_1550:
        /*0018*/ 	.byte	0x03, 0x50
        /*001a*/ 	.short	0x0000


	//----- nvinfo : EIATTR_MAXREG_COUNT
	.align		4
        /*001c*/ 	.byte	0x03, 0x1b
        /*001e*/ 	.short	0x00ff


	//----- nvinfo : EIATTR_MERCURY_ISA_VERSION
	.align		4
        /*0020*/ 	.byte	0x03, 0x5f
        /*0022*/ 	.short	0x0101


	//----- nvinfo : EIATTR_COOP_GROUP_MASK_REGIDS
	.align		4
        /*0024*/ 	.byte	0x04, 0x29
        /*0026*/ 	.short	(.L_1552 - .L_1551)


	//   ....[0]....
.L_1551:
        /*0028*/ 	.word	0xffffffff


	//   ....[1]....
        /*002c*/ 	.word	0xffffffff


	//   ....[2]....
        /*0030*/ 	.word	0xffffffff


	//   ....[3]....
        /*0034*/ 	.word	0xffffffff


	//   ....[4]....
        /*0038*/ 	.word	0xffffffff


	//   ....[5]....
        /*003c*/ 	.word	0xffffffff


	//   ....[6]....
        /*0040*/ 	.word	0xffffffff


	//   ....[7]....
        /*0044*/ 	.word	0xffffffff


	//   ....[8]....
        /*0048*/ 	.word	0xffffffff


	//   ....[9]....
        /*004c*/ 	.word	0xffffffff


	//   ....[10]....
        /*0050*/ 	.word	0x0500001e


	//   ....[11]....
        /*0054*/ 	.word	0x0500001e


	//   ....[12]....
        /*0058*/ 	.word	0x0500001e


	//   ....[13]....
        /*005c*/ 	.word	0x0500001e


	//   ....[14]....
        /*0060*/ 	.word	0x0500001e


	//   ....[15]....
        /*0064*/ 	.word	0x0500001e


	//   ....[16]....
        /*0068*/ 	.word	0x0500001e


	//   ....[17]....
        /*006c*/ 	.word	0x0500001e


	//   ....[18]....
        /*0070*/ 	.word	0x0500001e


	//   ....[19]....
        /*0074*/ 	.word	0x0500001e


	//----- nvinfo : EIATTR_COOP_GROUP_INSTR_OFFSETS
	.align		4
.L_1552:
        /*0078*/ 	.byte	0x04, 0x28
        /*007a*/ 	.short	(.L_1554 - .L_1553)


	//   ....[0]....
.L_1553:
        /*007c*/ 	.word	0x00000bb0


	//   ....[1]....
        /*0080*/ 	.word	0x00000be0


	//   ....[2]....
        /*0084*/ 	.word	0x00000c00


	//   ....[3]....
        /*0088*/ 	.word	0x00000c20


	//   ....[4]....
        /*008c*/ 	.word	0x00000c40


	//   ....[5]....
        /*0090*/ 	.word	0x00000d80


	//   ....[6]....
        /*0094*/ 	.word	0x00000da0


	//   ....[7]....
        /*0098*/ 	.word	0x00000dc0


	//   ....[8]....
        /*009c*/ 	.word	0x00000de0


	//   ....[9]....
        /*00a0*/ 	.word	0x00000e00


	//   ....[10]....
        /*00a4*/ 	.word	0x000011b0


	//   ....[11]....
        /*00a8*/ 	.word	0x00001240


	//   ....[12]....
        /*00ac*/ 	.word	0x000012a0


	//   ....[13]....
        /*00b0*/ 	.word	0x00001300


	//   ....[14]....
        /*00b4*/ 	.word	0x00001360


	//   ....[15]....
        /*00b8*/ 	.word	0x000014e0


	//   ....[16]....
        /*00bc*/ 	.word	0x00001540


	//   ....[17]....
        /*00c0*/ 	.word	0x000015a0


	//   ....[18]....
        /*00c4*/ 	.word	0x00001600


	//   ....[19]....
        /*00c8*/ 	.word	0x00001660


	//----- nvinfo : EIATTR_EXIT_INSTR_OFFSETS
	.align		4
.L_1554:
        /*00cc*/ 	.byte	0x04, 0x1c
        /*00ce*/ 	.short	(.L_1556 - .L_1555)


	//   ....[0]....
.L_1555:
        /*00d0*/ 	.word	0x00000210


	//   ....[1]....
        /*00d4*/ 	.word	0x00001140


	//----- nvinfo : EIATTR_MAX_THREADS
	.align		4
.L_1556:
        /*00d8*/ 	.byte	0x04, 0x05
        /*00da*/ 	.short	(.L_1558 - .L_1557)
.L_1557:
        /*00dc*/ 	.word	0x00000080
        /*00e0*/ 	.word	0x00000001
        /*00e4*/ 	.word	0x00000001


	//----- nvinfo : EIATTR_CRS_STACK_SIZE
	.align		4
.L_1558:
        /*00e8*/ 	.byte	0x04, 0x1e
        /*00ea*/ 	.short	(.L_1560 - .L_1559)
.L_1559:
        /*00ec*/ 	.word	0x00000000


	//----- nvinfo : EIATTR_CBANK_PARAM_SIZE
	.align		4
.L_1560:
        /*00f0*/ 	.byte	0x03, 0x19
        /*00f2*/ 	.short	0x00e8


	//----- nvinfo : EIATTR_PARAM_CBANK
	.align		4
        /*00f4*/ 	.byte	0x04, 0x0a
        /*00f6*/ 	.short	(.L_1562 - .L_1561)
	.align		4
.L_1561:
        /*00f8*/ 	.word	index@(.nv.constant0._ZN10layer_norm13ln_fwd_kernelINS_13Kernel_traitsIf13__nv_bfloat16S2_S2_fjLj256ELj1ELj4ELj1ELj16ENS_18Kernel_traits_baseILj256EfS2_S2_S2_fjLj128EEEEELb0ELb0ELb0ELb0EEEvNS_9FwdParamsE)
        /*00fc*/ 	.short	0x0210
        /*00fe*/ 	.short	0x00e8


	//----- nvinfo : EIATTR_SW_WAR
	.align		4
.L_1562:
        /*0100*/ 	.byte	0x04, 0x36
        /*0102*/ 	.short	(.L_1564 - .L_1563)
.L_1563:
        /*0104*/ 	.word	0x00000008
.L_1564:


//--------------------- .nv.info._ZN10layer_norm13ln_fwd_kernelINS_13Kernel_traitsIf13__nv_bfloat16S2_S2_fjLj256ELj1ELj4ELj1ELj16ENS_18Kernel_traits_baseILj256EfS2_S2_S2_fjLj128EEEEELb0ELb0ELb0ELb1EEEvNS_9FwdParamsE --------------------------
	.section	.nv.info._ZN10layer_norm13ln_fwd_kernelINS_13Kernel_traitsIf13__nv_bfloat16S2_S2_fjLj256ELj1ELj4ELj1ELj16ENS_18Kernel_traits_baseILj256EfS2_S2_S2_fjLj128EEEEELb0ELb0ELb0ELb1EEEvNS_9FwdParamsE,"",@"SHT_CUDA_INFO"
	.sectionflags	@""
	.align	4


	//----- nvinfo : EIATTR_CUDA_API_VERSION
	.align		4
        /*0000*/ 	.byte	0x04, 0x37
        /*0002*/ 	.short	(.L_1566 - .L_1565)
.L_1565:
        /*0004*/ 	.word	0x00000082


	//----- nvinfo : EIATTR_KPARAM_INFO
	.align		4
.L_1566:
        /*0008*/ 	.byte	0x04, 0x17
        /*000a*/ 	.short	(.L_1568 - .L_1567)
.L_1567:
        /*000c*/ 	.word	0x00000000
        /*0010*/ 	.short	0x0000
        /*0012*/ 	.short	0x0000
        /*0014*/ 	.byte	0x00, 0xf0, 0xa1, 0x03


	//----- nvinfo : EIATTR_SPARSE_MMA_MASK
	.align		4
.L_1568:
        /*0018*/ 	.byte	0x03, 0x50
        /*001a*/ 	.short	0x0000


	//----- nvinfo : EIATTR_MAXREG_COUNT
	.align		4
        /*001c*/ 	.byte	0x03, 0x1b
        /*001e*/ 	.short	0x00ff


	//----- nvinfo : EIATTR_MERCURY_ISA_VERSION
	.align		4
        /*0020*/ 	.byte	0x03, 0x5f
        /*0022*/ 	.short	0x0101


	//----- nvinfo : EIATTR_COOP_GROUP_MASK_REGIDS
	.align		4
        /*0024*/ 	.byte	0x04, 0x29
        /*0026*/ 	.short	(.L_1570 - .L_1569)


	//   ....[0]....
.L_1569:
        /*0028*/ 	.word	0xffffffff


	//   ....[1]....
        /*002c*/ 	.word	0xffffffff


	//   ....[2]....
        /*0030*/ 	.word	0xffffffff


	//   ....[3]....
        /*0034*/ 	.word	0xffffffff


	//   ....[4]....
        /*0038*/ 	.word	0xffffffff


	//   ....[5]....
        /*003c*/ 	.word	0xffffffff


	//   ....[6]....
        /*0040*/ 	.word	0xffffffff


	//   ....[7]....
        /*0044*/ 	.word	0xffffffff


	//   ....[8]....
        /*0048*/ 	.word	0xffffffff


	//   ....[9]....
        /*004c*/ 	.word	0xffffffff


	//   ....[10]....
        /*0050*/ 	.word	0x05000003


	//   ....[11]....
        /*0054*/ 	.word	0x05000003


	//   ....[12]....
        /*0058*/ 	.word	0x05000003


	//   ....[13]....
        /*005c*/ 	.word	0x05000003


	//   ....[14]....
        /*0060*/ 	.word	0x05000003


	//   ....[15]....
        /*0064*/ 	.word	0x05000003


	//   ....[16]....
        /*0068*/ 	.word	0x05000003


	//   ....[17]....
        /*006c*/ 	.word	0x05000003


	//   ....[18]....
        /*0070*/ 	.word	0x05000003


	//   ....[19]....
        /*0074*/ 	.word	0x05000003


	//----- nvinfo : EIATTR_COOP_GROUP_INSTR_OFFSETS
	.align		4
.L_1570:
        /*0078*/ 	.byte	0x04, 0x28
        /*007a*/ 	.short	(.L_1572 - .L_1571)


	//   ....[0]....
.L_1571:
        /*007c*/ 	.word	0x000009a0


	//   ....[1]....
        /*0080*/ 	.word	0x000009d0


	//   ....[2]....
        /*0084*/ 	.word	0x000009f0


	//   ....[3]....
        /*0088*/ 	.word	0x00000a10


	//   ....[4]....
        /*008c*/ 	.word	0x00000a30


	//   ....[5]....
        /*0090*/ 	.word	0x00000b60


	//   ....[6]....
        /*0094*/ 	.word	0x00000b80


	//   ....[7]....
        /*0098*/ 	.word	0x00000ba0


	//   ....[8]....
        /*009c*/ 	.word	0x00000bc0


	//   ....[9]....
        /*00a0*/ 	.word	0x00000be0


	//   ....[10]....
        /*00a4*/ 	.word	0x00000f60


	//   ....[11]....
        /*00a8*/ 	.word	0x00000ff0


	//   ....[12]....
        /*00ac*/ 	.word	0x00001050


	//   ....[13]....
        /*00b0*/ 	.word	0x000010b0


	//   ....[14]....
        /*00b4*/ 	.word	0x00001110


	//   ....[15]....
        /*00b8*/ 	.word	0x00001290


	//   ....[16]....
        /*00bc*/ 	.word	0x000012e0


	//   ....[17]....
        /*00c0*/ 	.word	0x00001340


	//   ....[18]....
        /*00c4*/ 	.word	0x000013a0


	//   ....[19]....
        /*00c8*/ 	.word	0x00001400


	//----- nvinfo : EIATTR_EXIT_INSTR_OFFSETS
	.align		4
.L_1572:
        /*00cc*/ 	.byte	0x04, 0x1c
        /*00ce*/ 	.short	(.L_1574 - .L_1573)


	//   ....[0]....
.L_1573:
        /*00d0*/ 	.word	0x000001d0


	//   ....[1]....
        /*00d4*/ 	.word	0x00000ef0


	//----- nvinfo : EIATTR_MAX_THREADS
	.align		4
.L_1574:
        /*00d8*/ 	.byte	0x04, 0x05
        /*00da*/ 	.short	(.L_1576 - .L_1575)
.L_1575:
        /*00dc*/ 	.word	0x00000080
        /*00e0*/ 	.word	0x00000001
        /*00e4*/ 	.word	0x00000001


	//----- nvinfo : EIATTR_CRS_STACK_SIZE
	.align		4
.L_1576:
        /*00e8*/ 	.byte	0x04, 0x1e
        /*00ea*/ 	.short	(.L_1578 - .L_1577)
.L_1577:
        /*00ec*/ 	.word	0x00000000


	//----- nvinfo : EIATTR_CBANK_PARAM_SIZE
	.align		4
.L_1578:
        /*00f0*/ 	.byte	0x03, 0x19
        /*00f2*/ 	.short	0x00e8


	//----- nvinfo : EIATTR_PARAM_CBANK
	.align		4
        /*00f4*/ 	.byte	0x04, 0x0a
        /*00f6*/ 	.short	(.L_1580 - .L_1579)
	.align		4
.L_1579:
        /*00f8*/ 	.word	index@(.nv.constant0._ZN10layer_norm13ln_fwd_kernelINS_13Kernel_traitsIf13__nv_bfloat16S2_S2_fjLj256ELj1ELj4ELj1ELj16ENS_18Kernel_traits_baseILj256EfS2_S2_S2_fjLj128EEEEELb0ELb0ELb0ELb1EEEvNS_9FwdParamsE)
        /*00fc*/ 	.short	0x0210
        /*00fe*/ 	.short	0x00e8


	//----- nvinfo : EIATTR_SW_WAR
	.align		4
.L_1580:
        /*0100*/ 	.byte	0x04, 0x36
        /*0102*/ 	.short	(.L_1582 - .L_1581)
.L_1581:
        /*0104*/ 	.word	0x00000008
.L_1582:


//--------------------- .nv.info._ZN10layer_norm13ln_fwd_kernelINS_13Kernel_traitsIf13__nv_bfloat16S2_S2_fjLj256ELj1ELj4ELj1ELj16ENS_18Kernel_traits_baseILj256EfS2_S2_S2_fjLj128EEEEELb0ELb0ELb1ELb0EEEvNS_9FwdParamsE --------------------------
	.section	.nv.info._ZN10layer_norm13ln_fwd_kernelINS_13Kernel_traitsIf13__nv_bfloat16S2_S2_fjLj256ELj1ELj4ELj1ELj16ENS_18Kernel_traits_baseILj256EfS2_S2_S2_fjLj128EEEEELb0ELb0ELb1ELb0EEEvNS_9FwdParamsE,"",@"SHT_CUDA_INFO"
	.sectionflags	@""
	.align	4


	//----- nvinfo : EIATTR_CUDA_API_VERSION
	.align		4
        /*0000*/ 	.byte	0x04, 0x37
        /*0002*/ 	.short	(.L_1584 - .L_1583)
.L_1583:
        /*0004*/ 	.word	0x00000082


	//----- nvinfo : EIATTR_KPARAM_INFO
	.align		4
.L_1584:
        /*0008*/ 	.byte	0x04, 0x17
        /*000a*/ 	.short	(.L_1586 - .L_1585)
.L_1585:
        /*000c*/ 	.word	0x00000000
        /*0010*/ 	.short	0x0000
        /*0012*/ 	.short	0x0000
        /*0014*/ 	.byte	0x00, 0xf0, 0xa1, 0x03


	//----- nvinfo : EIATTR_SPARSE_MMA_MASK
	.align		4
.L_1586:
        /*0018*/ 	.byte	0x03, 0x50
        /*001a*/ 	.short	0x0000


	//----- nvinfo : EIATTR_MAXREG_COUNT
	.align		4
        /*001c*/ 	.byte	0x03, 0x1b
        /*001e*/ 	.short	0x00ff


	//----- nvinfo : EIATTR_MERCURY_ISA_VERSION
	.align		4
        /*0020*/ 	.byte	0x03, 0x5f
        /*0022*/ 	.short	0x0101


	//----- nvinfo : EIATTR_COOP_GROUP_MASK_REGIDS
	.align		4
        /*0024*/ 	.byte	0x04, 0x29
        /*0026*/ 	.short	(.L_1588 - .L_1587)


	//   ....[0]....
.L_1587:
        /*0028*/ 	.word	0xffffffff


	//   ....[1]....
        /*002c*/ 	.word	0xffffffff


	//   ....[2]....
        /*0030*/ 	.word	0xffffffff


	//   ....[3]....
        /*0034*/ 	.word	0xffffffff


	//   ....[4]....
        /*0038*/ 	.word	0xffffffff


	//   ....[5]....
        /*003c*/ 	.word	0xffffffff


	//   ....[6]....
        /*0040*/ 	.word	0xffffffff


	//   ....[7]....
        /*0044*/ 	.word	0xffffffff


	//   ....[8]....
        /*0048*/ 	.word	0xffffffff


	//   ....[9]....
        /*004c*/ 	.word	0xffffffff


	//   ....[10]....
        /*0050*/ 	.word	0x0500001d


	//   ....[11]....
        /*0054*/ 	.word	0x0500001d


	//   ....[12]....
        /*0058*/ 	.word	0x0500001d


	//   ....[13]....
        /*005c*/ 	.word	0x0500001d


	//   ....[14]....
        /*0060*/ 	.word	0x0500001d


	//   ....[15]....
        /*0064*/ 	.word	0x0500001d


	//   ....[16]....
        /*0068*/ 	.word	0x0500001d


	//   ....[17]....
        /*006c*/ 	.word	0x0500001d


	//   ....[18]....
        /*0070*/ 	.word	0x0500001d


	//   ....[19]....
        /*0074*/ 	.word	0x0500001d


	//----- nvinfo : EIATTR_COOP_GROUP_INSTR_OFFSETS
	.align		4
.L_1588:
        /*0078*/ 	.byte	0x04, 0x28
        /*007a*/ 	.short	(.L_1590 - .L_1589)


	//   ....[0]....
.L_1589:
        /*007c*/ 	.word	0x00000bd0


	//   ....[1]....
        /*0080*/ 	.word	0x00000c00


	//   ....[2]....
        /*0084*/ 	.word	0x00000c20


	//   ....[3]....
        /*0088*/ 	.word	0x00000c40


	//   ....[4]....
        /*008c*/ 	.word	0x00000c60


	//   ....[5]....
        /*0090*/ 	.word	0x00000da0


	//   ....[6]....
        /*0094*/ 	.word	0x00000dc0


	//   ....[7]....
        /*0098*/ 	.word	0x00000de0


	//   ....[8]....
        /*009c*/ 	.word	0x00000e00


	//   ....[9]....
        /*00a0*/ 	.word	0x00000e20


	//   ....[10]....
        /*00a4*/ 	.word	0x00001260


	//   ....[11]....
        /*00a8*/ 	.word	0x000012f0


	//   ....[12]....
        /*00ac*/ 	.word	0x00001350


	//   ....[13]....
        /*00b0*/ 	.word	0x000013b0


	//   ....[14]....
        /*00b4*/ 	.word	0x00001400


	//   ....[15]....
        /*00b8*/ 	.word	0x00001580


	//   ....[16]....
        /*00bc*/ 	.word	0x000015e0


	//   ....[17]....
        /*00c0*/ 	.word	0x00001640


	//   ....[18]....
        /*00c4*/ 	.word	0x00001690


	//   ....[19]....
        /*00c8*/ 	.word	0x000016e0


	//----- nvinfo : EIATTR_EXIT_INSTR_OFFSETS
	.align		4
.L_1590:
        /*00cc*/ 	.byte	0x04, 0x1c
        /*00ce*/ 	.short	(.L_1592 - .L_1591)


	//   ....[0]....
.L_1591:
        /*00d0*/ 	.word	0x00000210


	//   ....[1]....
        /*00d4*/ 	.word	0x000011f0


	//----- nvinfo : EIATTR_MAX_THREADS
	.align		4
.L_1592:
        /*00d8*/ 	.byte	0x04, 0x05
        /*00da*/ 	.short	(.L_1594 - .L_1593)
.L_1593:
        /*00dc*/ 	.word	0x00000080
        /*00e0*/ 	.word	0x00000001
        /*00e4*/ 	.word	0x00000001


	//----- nvinfo : EIATTR_CRS_STACK_SIZE
	.align		4
.L_1594:
        /*00e8*/ 	.byte	0x04, 0x1e
        /*00ea*/ 	.short	(.L_1596 - .L_1595)
.L_1595:
        /*00ec*/ 	.word	0x00000000


	//----- nvinfo : EIATTR_CBANK_PARAM_SIZE
	.align		4
.L_1596:
        /*00f0*/ 	.byte	0x03, 0x19
        /*00f2*/ 	.short	0x00e8


	//----- nvinfo : EIATTR_PARAM_CBANK
	.align		4
        /*00f4*/ 	.byte	0x04, 0x0a
        /*00f6*/ 	.short	(.L_1598 - .L_1597)
	.align		4
.L_1597:
        /*00f8*/ 	.word	index@(.nv.constant0._ZN10layer_norm13ln_fwd_kernelINS_13Kernel_traitsIf13__nv_bfloat16S2_S2_fjLj256ELj1ELj4ELj1ELj16ENS_18Kernel_traits_baseILj256EfS2_S2_S2_fjLj128EEEEELb0ELb0ELb1ELb0EEEvNS_9FwdParamsE)
        /*00fc*/ 	.short	0x0210
        /*00fe*/ 	.short	0x00e8


	//----- nvinfo : EIATTR_SW_WAR
	.align		4
.L_1598:
        /*0100*/ 	.byte	0x04, 0x36
        /*0102*/ 	.short	(.L_1600 - .L_1599)
.L_1599:
        /*0104*/ 	.word	0x00000008
.L_1600:


//--------------------- .nv.info._ZN10layer_norm13ln_fwd_kernelINS_13Kernel_traitsIf13__nv_bfloat16S2_S2_fjLj256ELj1ELj4ELj1ELj16ENS_18Kernel_traits_baseILj256EfS2_S2_S2_fjLj128EEEEELb0ELb0ELb1ELb1EEEvNS_9FwdParamsE --------------------------
	.section	.nv.info._ZN10layer_norm13ln_fwd_kernelINS_13Kernel_traitsIf13__nv_bfloat16S2_S2_fjLj256ELj1ELj4ELj1ELj16ENS_18Kernel_traits_baseILj256EfS2_S2_S2_fjLj128EEEEELb0ELb0ELb1ELb1EEEvNS_9FwdParamsE,"",@"SHT_CUDA_INFO"
	.sectionflags	@""
	.align	4


	//----- nvinfo : EIATTR_CUDA_API_VERSION
	.align		4
        /*0000*/ 	.byte	0x04, 0x37
        /*0002*/ 	.short	(.L_1602 - .L_1601)
.L_1601:
        /*0004*/ 	.word	0x00000082


	//----- nvinfo : EIATTR_KPARAM_INFO
	.align		4
.L_1602:
        /*0008*/ 	.byte	0x04, 0x17
        /*000a*/ 	.short	(.L_1604 - .L_1603)
.L_1603:
        /*000c*/ 	.word	0x00000000
        /*0010*/ 	.short	0x0000
        /*0012*/ 	.short	0x0000
        /*0014*/ 	.byte	0x00, 0xf0, 0xa1, 0x03


	//----- nvinfo : EIATTR_SPARSE_MMA_MASK
	.align		4
.L_1604:
        /*0018*/ 	.byte	0x03, 0x50
        /*001a*/ 	.short	0x0000


	//----- nvinfo : EIATTR_MAXREG_COUNT
	.align		4
        /*001c*/ 	.byte	0x03, 0x1b
        /*001e*/ 	.short	0x00ff


	//----- nvinfo : EIATTR_MERCURY_ISA_VERSION
	.align		4
        /*0020*/ 	.byte	0x03, 0x5f
        /*0022*/ 	.short	0x0101


	//----- nvinfo : EIATTR_COOP_GROUP_MASK_REGIDS
	.align		4
        /*0024*/ 	.byte	0x04, 0x29
        /*0026*/ 	.short	(.L_1606 - .L_1605)


	//   ....[0]....
.L_1605:
        /*0028*/ 	.word	0xffffffff


	//   ....[1]....
        /*002c*/ 	.word	0xffffffff


	//   ....[2]....
        /*0030*/ 	.word	0xffffffff


	//   ....[3]....
        /*0034*/ 	.word	0xffffffff


	//   ....[4]....
        /*0038*/ 	.word	0xffffffff


	//   ....[5]....
        /*003c*/ 	.word	0xffffffff


	//   ....[6]....
        /*0040*/ 	.word	0xffffffff


	//   ....[7]....
        /*0044*/ 	.word	0xffffffff


	//   ....[8]....
        /*0048*/ 	.word	0xffffffff


	//   ....[9]....
        /*004c*/ 	.word	0xffffffff


	//   ....[10]....
        /*0050*/ 	.word	0x0500001d


	//   ....[11]....
        /*0054*/ 	.word	0x0500001d


	//   ....[12]....
        /*0058*/ 	.word	0x0500001d


	//   ....[13]....
        /*005c*/ 	.word	0x0500001d


	//   ....[14]....
        /*0060*/ 	.word	0x0500001d


	//   ....[15]....
        /*0064*/ 	.word	0x0500001d


	//   ....[16]....
        /*0068*/ 	.word	0x0500001d


	//   ....[17]....
        /*006c*/ 	.word	0x0500001d


	//   ....[18]....
        /*0070*/ 	.word	0x0500001d


	//   ....[19]....
        /*0074*/ 	.word	0x0500001d


	//----- nvinfo : EIATTR_COOP_GROUP_INSTR_OFFSETS
	.align		4
.L_1606:
        /*0078*/ 	.byte	0x04, 0x28
        /*007a*/ 	.short	(.L_1608 - .L_1607)


	//   ....[0]....
.L_1607:
        /*007c*/ 	.word	0x00000b30


	//   ....[1]....
        /*0080*/ 	.word	0x00000b60


	//   ....[2]....
        /*0084*/ 	.word	0x00000b80


	//   ....[3]....
        /*0088*/ 	.word	0x00000ba0


	//   ....[4]....
        /*008c*/ 	.word	0x00000bc0


	//   ....[5]....
        /*0090*/ 	.word	0x00000cf0


	//   ....[6]....
        /*0094*/ 	.word	0x00000d10


	//   ....[7]....
        /*0098*/ 	.word	0x00000d30


	//   ....[8]....
        /*009c*/ 	.word	0x00000d50


	//   ....[9]....
        /*00a0*/ 	.word	0x00000d70


	//   ....[10]....
        /*00a4*/ 	.word	0x000011a0


	//   ....[11]....
        /*00a8*/ 	.word	0x00001230


	//   ....[12]....
        /*00ac*/ 	.word	0x00001280


	//   ....[13]....
        /*00b0*/ 	.word	0x000012e0


	//   ....[14]....
        /*00b4*/ 	.word	0x00001340


	//   ....[15]....
        /*00b8*/ 	.word	0x000014b0


	//   ....[16]....
        /*00bc*/ 	.word	0x00001510


	//   ....[17]....
        /*00c0*/ 	.word	0x00001570


	//   ....[18]....
        /*00c4*/ 	.word	0x000015c0


	//   ....[19]....
        /*00c8*/ 	.word	0x00001610


	//----- nvinfo : EIATTR_EXIT_INSTR_OFFSETS
	.align		4
.L_1608:
        /*00cc*/ 	.byte	0x04, 0x1c
        /*00ce*/ 	.short	(.L_1610 - .L_1609)


	//   ....[0]....
.L_1609:
        /*00d0*/ 	.word	0x00000190


	//   ....[1]....
        /*00d4*/ 	.word	0x00001130


	//----- nvinfo : EIATTR_MAX_THREADS
	.align		4
.L_1610:
        /*00d8*/ 	.byte	0x04, 0x05
        /*00da*/ 	.short	(.L_1612 - .L_1611)
.L_1611:
        /*00dc*/ 	.word	0x00000080
        /*00e0*/ 	.word	0x00000001
        /*00e4*/ 	.word	0x00000001


	//----- nvinfo : EIATTR_CRS_STACK_SIZE
	.align		4
.L_1612:
        /*00e8*/ 	.byte	0x04, 0x1e
        /*00ea*/ 	.short	(.L_1614 - .L_1613)
.L_1613:
        /*00ec*/ 	.word	0x00000000


	//----- nvinfo : EIATTR_CBANK_PARAM_SIZE
	.align		4
.L_1614:
        /*00f0*/ 	.byte	0x03, 0x19
        /*00f2*/ 	.short	0x00e8


	//----- nvinfo : EIATTR_PARAM_CBANK
	.align		4
        /*00f4*/ 	.byte	0x04, 0x0a
        /*00f6*/ 	.short	(.L_1616 - .L_1615)
	.align		4
.L_1615:
        /*00f8*/ 	.word	index@(.nv.constant0._ZN10layer_norm13ln_fwd_kernelINS_13Kernel_traitsIf13__nv_bfloat16S2_S2_fjLj256ELj1ELj4ELj1ELj16ENS_18Kernel_traits_baseILj256EfS2_S2_S2_fjLj128EEEEELb0ELb0ELb1ELb1EEEvNS_9FwdParamsE)
        /*00fc*/ 	.short	0x0210
        /*00fe*/ 	.short	0x00e8


	//----- nvinfo : EIATTR_SW_WAR
	.align		4
.L_1616:
        /*0100*/ 	.byte	0x04, 0x36
        /*0102*/ 	.short	(.L_1618 - .L_1617)
.L_1617:
        /*0104*/ 	.word	0x00000008
.L_1618:


//--------------------- .nv.info._ZN10layer_norm13ln_fwd_kernelINS_13Kernel_traitsIf13__nv_bfloat16S2_S2_fjLj256ELj1ELj4ELj1ELj16ENS_18Kernel_traits_baseILj256EfS2_S2_S2_fjLj128EEEEELb0ELb1ELb0ELb0EEEvNS_9FwdParamsE --------------------------
	.section	.nv.info._ZN10layer_norm13ln_fwd_kernelINS_13Kernel_traitsIf13__nv_bfloat16S2_S2_fjLj256ELj1ELj4ELj1ELj16ENS_18Kernel_traits_baseILj256EfS2_S2_S2_fjLj128EEEEELb0ELb1ELb0ELb0EEEvNS_9FwdParamsE,"",@"SHT_CUDA_INFO"
	.sectionflags	@""
	.align	4


	//----- nvinfo : EIATTR_CUDA_API_VERSION
	.align		4
        /*0000*/ 	.byte	0x04, 0x37
        /*0002*/ 	.short	(.L_1620 - .L_1619)
.L_1619:
        /*0004*/ 	.word	0x00000082


	//----- nvinfo : EIATTR_KPARAM_INFO
	.align		4
.L_1620:
        /*0008*/ 	.byte	0x04, 0x17
        /*000a*/ 	.short	(.L_1622 - .L_1621)
.L_1621:
        /*000c*/ 	.word	0x00000000
        /*0010*/ 	.short	0x0000
        /*0012*/ 	.short	0x0000
        /*0014*/ 	.byte	0x00, 0xf0, 0xa1, 0x03


	//----- nvinfo : EIATTR_SPARSE_MMA_MASK
	.align		4
.L_1622:
        /*0018*/ 	.byte	0x03, 0x50
        /*001a*/ 	.short	0x0000


	//----- nvinfo : EIATTR_MAXREG_COUNT
	.align		4
        /*001c*/ 	.byte	0x03, 0x1b
        /*001e*/ 	.short	0x00ff


	//----- nvinfo : EIATTR_MERCURY_ISA_VERSION
	.align		4
        /*0020*/ 	.byte	0x03, 0x5f
        /*0022*/ 	.short	0x0101


	//----- nvinfo : EIATTR_COOP_GROUP_MASK_REGIDS
	.align		4
        /*0024*/ 	.byte	0x04, 0x29
        /*0026*/ 	.short	(.L_1624 - .L_1623)


	//   ....[0]....
.L_1623:
        /*0028*/ 	.word	0xffffffff


	//   ....[1]....
        /*002c*/ 	.word	0xffffffff


	//   ....[2]....
        /*0030*/ 	.word	0xffffffff


	//   ....[3]....
        /*0034*/ 	.word	0xffffffff


	//   ....[4]....
        /*0038*/ 	.word	0xffffffff


	//   ....[5]....
        /*003c*/ 	.word	0xffffffff


	//   ....[6]....
        /*0040*/ 	.word	0xffffffff


	//   ....[7]....
        /*0044*/ 	.word	0xffffffff


	//   ....[8]....
        /*0048*/ 	.word	0xffffffff


	//   ....[9]....
        /*004c*/ 	.word	0xffffffff


	//   ....[10]....
        /*0050*/ 	.word	0x05000025


	//   ....[11]....
        /*0054*/ 	.word	0x05000025


	//   ....[12]....
        /*0058*/ 	.word	0x05000025


	//   ....[13]....
        /*005c*/ 	.word	0x05000025


	//   ....[14]....
        /*0060*/ 	.word	0x05000025


	//   ....[15]....
        /*0064*/ 	.word	0x05000025


	//   ....[16]....
        /*0068*/ 	.word	0x05000025


	//   ....[17]....
        /*006c*/ 	.word	0x05000025


	//   ....[18]....
        /*0070*/ 	.word	0x05000025


	//   ....[19]....
        /*0074*/ 	.word	0x05000025


	//----- nvinfo : EIATTR_COOP_GROUP_INSTR_OFFSETS
	.align		4
.L_1624:
        /*0078*/ 	.byte	0x04, 0x28
        /*007a*/ 	.short	(.L_1626 - .L_1625)


	//   ....[0]....
.L_1625:
        /*007c*/ 	.word	0x00000860


	//   ....[1]....
        /*0080*/ 	.word	0x00000880


	//   ....[2]....
        /*0084*/ 	.word	0x000008a0


	//   ....[3]....
        /*0088*/ 	.word	0x000008d0


	//   ....[4]....
        /*008c*/ 	.word	0x000008f0


	//   ....[5]....
        /*0090*/ 	.word	0x00000a30


	//   ....[6]....
        /*0094*/ 	.word	0x00000a50


	//   ....[7]....
        /*0098*/ 	.word	0x00000a70


	//   ....[8]....
        /*009c*/ 	.word	0x00000a90


	//   ....[9]....
        /*00a0*/ 	.word	0x00000ab0


	//   ....[10]....
        /*00a4*/ 	.word	0x00000e60


	//   ....[11]....
        /*00a8*/ 	.word	0x00000f00


	//   ....[12]....
        /*00ac*/ 	.word	0x00000f70


	//   ....[13]....
        /*00b0*/ 	.word	0x00000ff0


	//   ....[14]....
        /*00b4*/ 	.word	0x00001060


	//   ....[15]....
        /*00b8*/ 	.word	0x000011f0


	//   ....[16]....
        /*00bc*/ 	.word	0x00001260


	//   ....[17]....
        /*00c0*/ 	.word	0x000012d0


	//   ....[18]....
        /*00c4*/ 	.word	0x00001340


	//   ....[19]....
        /*00c8*/ 	.word	0x000013b0


	//----- nvinfo : EIATTR_EXIT_INSTR_OFFSETS
	.align		4
.L_1626:
        /*00cc*/ 	.byte	0x04, 0x1c
        /*00ce*/ 	.short	(.L_1628 - .L_1627)


	//   ....[0]....
.L_1627:
        /*00d0*/ 	.word	0x00000260


	//   ....[1]....
        /*00d4*/ 	.word	0x00000df0


	//----- nvinfo : EIATTR_MAX_THREADS
	.align		4
.L_1628:
        /*00d8*/ 	.byte	0x04, 0x05
        /*00da*/ 	.short	(.L_1630 - .L_1629)
.L_1629:
        /*00dc*/ 	.word	0x00000080
        /*00e0*/ 	.word	0x00000001
        /*00e4*/ 	.word	0x00000001


	//----- nvinfo : EIATTR_CRS_STACK_SIZE
	.align		4
.L_1630:
        /*00e8*/ 	.byte	0x04, 0x1e
        /*00ea*/ 	.short	(.L_1632 - .L_1631)
.L_1631:
        /*00ec*/ 	.word	0x00000000


	//----- nvinfo : EIATTR_CBANK_PARAM_SIZE
	.align		4
.L_1632:
        /*00f0*/ 	.byte	0x03, 0x19
        /*00f2*/ 	.short	0x00e8


	//----- nvinfo : EIATTR_PARAM_CBANK
	.align		4
        /*00f4*/ 	.byte	0x04, 0x0a
        /*00f6*/ 	.short	(.L_1634 - .L_1633)
	.align		4
.L_1633:
        /*00f8*/ 	.word	index@(.nv.constant0._ZN10layer_norm13ln_fwd_kernelINS_13Kernel_traitsIf13__nv_bfloat16S2_S2_fjLj256ELj1ELj4ELj1ELj16ENS_18Kernel_traits_baseILj256EfS2_S2_S2_fjLj128EEEEELb0ELb1ELb0ELb0EEEvNS_9FwdParamsE)
        /*00fc*/ 	.short	0x0210
        /*00fe*/ 	.short	0x00e8


	//----- nvinfo : EIATTR_SW_WAR
	.align		4
.L_1634:
        /*0100*/ 	.byte	0x04, 0x36
        /*0102*/ 	.short	(.L_1636 - .L_1635)
.L_1635:
        /*0104*/ 	.word	0x00000008
.L_1636:


//--------------------- .nv.info._ZN10layer_norm13ln_fwd_kernelINS_13Kernel_traitsIf13__nv_bfloat16S2_S2_fjLj256ELj1ELj4ELj1ELj16ENS_18Kernel_traits_baseILj256EfS2_S2_S2_fjLj128EEEEELb0ELb1ELb0ELb1EEEvNS_9FwdParamsE --------------------------
	.section	.nv.info._ZN10layer_norm13ln_fwd_kernelINS_13Kernel_traitsIf13__nv_bfloat16S2_S2_fjLj256ELj1ELj4ELj1ELj16ENS_18Kernel_traits_baseILj256EfS2_S2_S2_fjLj128EEEEELb0ELb1ELb0ELb1EEEvNS_9FwdParamsE,"",@"SHT_CUDA_INFO"
	.sectionflags	@""
	.align	4


	//----- nvinfo : EIATTR_CUDA_API_VERSION
	.align		4
        /*0000*/ 	.byte	0x04, 0x37
        /*0002*/ 	.short	(.L_1638 - .L_1637)
.L_1637:
        /*0004*/ 	.word	0x00000082


	//----- nvinfo : EIATTR_KPARAM_INFO
	.align		4
.L_1638:
        /*0008*/ 	.byte	0x04, 0x17
        /*000a*/ 	.short	(.L_1640 - .L_1639)
.L_1639:
        /*000c*/ 	.word	0x00000000
        /*0010*/ 	.short	0x0000
        /*0012*/ 	.short	0x0000
        /*0014*/ 	.byte	0x00, 0xf0, 0xa1, 0x03


	//----- nvinfo : EIATTR_SPARSE_MMA_MASK
	.align		4
.L_1640:
        /*0018*/ 	.byte	0x03, 0x50
        /*001a*/ 	.short	0x0000


	//----- nvinfo : EIATTR_MAXREG_COUNT
	.align		4
        /*001c*/ 	.byte	0x03, 0x1b
        /*001e*/ 	.short	0x00ff


	//----- nvinfo : EIATTR_MERCURY_ISA_VERSION
	.align		4
        /*0020*/ 	.byte	0x03, 0x5f
        /*0022*/ 	.short	0x0101


	//----- nvinfo : EIATTR_COOP_GROUP_MASK_REGIDS
	.align		4
        /*0024*/ 	.byte	0x04, 0x29
        /*0026*/ 	.short	(.L_1642 - .L_1641)


	//   ....[0]....
.L_1641:
        /*0028*/ 	.word	0xffffffff


	//   ....[1]....
        /*002c*/ 	.word	0xffffffff


	//   ....[2]....
        /*0030*/ 	.word	0xffffffff


	//   ....[3]....
        /*0034*/ 	.word	0xffffffff


	//   ....[4]....
        /*0038*/ 	.word	0xffffffff


	//   ....[5]....
        /*003c*/ 	.word	0xffffffff


	//   ....[6]....
        /*0040*/ 	.word	0xffffffff


	//   ....[7]....
        /*0044*/ 	.word	0xffffffff


	//   ....[8]....
        /*0048*/ 	.word	0xffffffff


	//   ....[9]....
        /*004c*/ 	.word	0xffffffff


	//   ....[10]....
        /*0050*/ 	.word	0x05000003


	//   ....[11]....
        /*0054*/ 	.word	0x05000003


	//   ....[12]....
        /*0058*/ 	.word	0x05000003


	//   ....[13]....
        /*005c*/ 	.word	0x05000003


	//   ....[14]....
        /*0060*/ 	.word	0x05000003


	//   ....[15]....
        /*0064*/ 	.word	0x05000003


	//   ....[16]....
        /*0068*/ 	.word	0x05000003


	//   ....[17]....
        /*006c*/ 	.word	0x05000003


	//   ....[18]....
        /*0070*/ 	.word	0x05000003


	//   ....[19]....
        /*0074*/ 	.word	0x05000003


	//----- nvinfo : EIATTR_COOP_GROUP_INSTR_OFFSETS
	.align		4
.L_1642:
        /*0078*/ 	.byte	0x04, 0x28
        /*007a*/ 	.short	(.L_1644 - .L_1643)


	//   ....[0]....
.L_1643:
        /*007c*/ 	.word	0x00000800


	//   ....[1]....
        /*0080*/ 	.word	0x00000830


	//   ....[2]....
        /*0084*/ 	.word	0x00000850


	//   ....[3]....
        /*0088*/ 	.word	0x00000870


	//   ....[4]....
        /*008c*/ 	.word	0x00000890


	//   ....[5]....
        /*0090*/ 	.word	0x000009c0


	//   ....[6]....
        /*0094*/ 	.word	0x000009e0


	//   ....[7]....
        /*0098*/ 	.word	0x00000a00


	//   ....[8]....
        /*009c*/ 	.word	0x00000a20


	//   ....[9]....
        /*00a0*/ 	.word	0x00000a40


	//   ....[10]....
        /*00a4*/ 	.word	0x00000dc0


	//   ....[11]....
        /*00a8*/ 	.word	0x00000e70


	//   ....[12]....
        /*00ac*/ 	.word	0x00000ee0


	//   ....[13]....
        /*00b0*/ 	.word	0x00000f50


	//   ....[14]....
        /*00b4*/ 	.word	0x00000fc0


	//   ....[15]....
        /*00b8*/ 	.word	0x00001150


	//   ....[16]....
        /*00bc*/ 	.word	0x000011c0


	//   ....[17]....
        /*00c0*/ 	.word	0x00001230


	//   ....[18]....
        /*00c4*/ 	.word	0x000012a0


	//   ....[19]....
        /*00c8*/ 	.word	0x00001310


	//----- nvinfo : EIATTR_EXIT_INSTR_OFFSETS
	.align		4
.L_1644:
        /*00cc*/ 	.byte	0x04, 0x1c
        /*00ce*/ 	.short	(.L_1646 - .L_1645)


	//   ....[0]....
.L_1645:
        /*00d0*/ 	.word	0x00000190


	//   ....[1]....
        /*00d4*/ 	.word	0x00000d50


	//----- nvinfo : EIATTR_MAX_THREADS
	.align		4
.L_1646:
        /*00d8*/ 	.byte	0x04, 0x05
        /*00da*/ 	.short	(.L_1648 - .L_1647)
.L_1647:
        /*00dc*/ 	.word	0x00000080
        /*00e0*/ 	.word	0x00000001
        /*00e4*/ 	.word	0x00000001


	//----- nvinfo : EIATTR_CRS_STACK_SIZE
	.align		4
.L_1648:
        /*00e8*/ 	.byte	0x04, 0x1e
        /*00ea*/ 	.short	(.L_1650 - .L_1649)
.L_1649:
        /*00ec*/ 	.word	0x00000000


	//----- nvinfo : EIATTR_CBANK_PARAM_SIZE
	.align		4
.L_1650:
        /*00f0*/ 	.byte	0x03, 0x19
        /*00f2*/ 	.short	0x00e8


	//----- nvinfo : EIATTR_PARAM_CBANK
	.align		4
        /*00f4*/ 	.byte	0x04, 0x0a
        /*00f6*/ 	.short	(.L_1652 - .L_1651)
	.align		4
.L_1651:
        /*00f8*/ 	.word	index@(.nv.constant0._ZN10layer_norm13ln_fwd_kernelINS_13Kernel_traitsIf13__nv_bfloat16S2_S2_fjLj256ELj1ELj4ELj1ELj16ENS_18Kernel_traits_baseILj256EfS2_S2_S2_fjLj128EEEEELb0ELb1ELb0ELb1EEEvNS_9FwdParamsE)
        /*00fc*/ 	.short	0x0210
        /*00fe*/ 	.short	0x00e8


	//----- nvinfo : EIATTR_SW_WAR
	.align		4
.L_1652:
        /*0100*/ 	.byte	0x04, 0x36
        /*0102*/ 	.short	(.L_1654 - .L_1653)
.L_1653:
        /*0104*/ 	.word	0x00000008
.L_1654:


//--------------------- .nv.info._ZN10layer_norm13ln_fwd_kernelINS_13Kernel_traitsIf13__nv_bfloat16S2_S2_fjLj256ELj1ELj4ELj1ELj16ENS_18Kernel_traits_baseILj256EfS2_S2_S2_fjLj128EEEEELb0ELb1ELb1ELb0EEEvNS_9FwdParamsE --------------------------
	.section	.nv.info._ZN10layer_norm13ln_fwd_kernelINS_13Kernel_traitsIf13__nv_bfloat16S2_S2_fjLj256ELj1ELj4ELj1ELj16ENS_18Kernel_traits_baseILj256EfS2_S2_S2_fjLj128EEEEELb0ELb1ELb1ELb0EEEvNS_9FwdParamsE,"",@"SHT_CUDA_INFO"
	.sectionflags	@""
	.align	4


	//----- nvinfo : EIATTR_CUDA_API_VERSION
	.align		4
        /*0000*/ 	.byte	0x04, 0x37
        /*0002*/ 	.short	(.L_1656 - .L_1655)
.L_1655:
        /*0004*/ 	.word	0x00000082


	//----- nvinfo : EIATTR_KPARAM_INFO
	.align		4
.L_1656:
        /*0008*/ 	.byte	0x04, 0x17
        /*000a*/ 	.short	(.L_1658 - .L_1657)
.L_1657:
        /*000c*/ 	.word	0x00000000
        /*0010*/ 	.short	0x0000
        /*0012*/ 	.short	0x0000
        /*0014*/ 	.byte	0x00, 0xf0, 0xa1, 0x03


	//----- nvinfo : EIATTR_SPARSE_MMA_MASK
	.align		4
.L_1658:
        /*0018*/ 	.byte	0x03, 0x50
        /*001a*/ 	.short	0x0000


	//----- nvinfo : EIATTR_MAXREG_COUNT
	.align		4
        /*001c*/ 	.byte	0x03, 0x1b
        /*001e*/ 	.short	0x00ff


	//----- nvinfo : EIATTR_MERCURY_ISA_VERSION
	.align		4
        /*0020*/ 	.byte	0x03, 0x5f
        /*0022*/ 	.short	0x0101


	//----- nvinfo : EIATTR_COOP_GROUP_MASK_REGIDS
	.align		4
        /*0024*/ 	.byte	0x04, 0x29
        /*0026*/ 	.short	(.L_1660 - .L_1659)


	//   ....[0]....
.L_1659:
        /*0028*/ 	.word	0xffffffff


	//   ....[1]....
        /*002c*/ 	.word	0xffffffff


	//   ....[2]....
        /*0030*/ 	.word	0xffffffff


	//   ....[3]....
        /*0034*/ 	.word	0xffffffff


	//   ....[4]....
        /*0038*/ 	.word	0xffffffff


	//   ....[5]....
        /*003c*/ 	.word	0xffffffff


	//   ....[6]....
        /*0040*/ 	.word	0xffffffff


	//   ....[7]....
        /*0044*/ 	.word	0xffffffff


	//   ....[8]....
        /*0048*/ 	.word	0xffffffff


	//   ....[9]....
        /*004c*/ 	.word	0xffffffff


	//   ....[10]....
        /*0050*/ 	.word	0x05000025


	//   ....[11]....
        /*0054*/ 	.word	0x05000025


	//   ....[12]....
        /*0058*/ 	.word	0x05000025


	//   ....[13]....
        /*005c*/ 	.word	0x05000025


	//   ....[14]....
        /*0060*/ 	.word	0x05000025


	//   ....[15]....
        /*0064*/ 	.word	0x05000025


	//   ....[16]....
        /*0068*/ 	.word	0x05000025


	//   ....[17]....
        /*006c*/ 	.word	0x05000025


	//   ....[18]....
        /*0070*/ 	.word	0x05000025


	//   ....[19]....
        /*0074*/ 	.word	0x05000025


	//----- nvinfo : EIATTR_COOP_GROUP_INSTR_OFFSETS
	.align		4
.L_1660:
        /*0078*/ 	.byte	0x04, 0x28
        /*007a*/ 	.short	(.L_1662 - .L_1661)


	//   ....[0]....
.L_1661:
        /*007c*/ 	.word	0x00000ca0


	//   ....[1]....
        /*0080*/ 	.word	0x00000cd0


	//   ....[2]....
        /*0084*/ 	.word	0x00000cf0


	//   ....[3]....
        /*0088*/ 	.word	0x00000d10


	//   ....[4]....
        /*008c*/ 	.word	0x00000d30


	//   ....[5]....
        /*0090*/ 	.word	0x00000e70


	//   ....[6]....
        /*0094*/ 	.word	0x00000e90


	//   ....[7]....
        /*0098*/ 	.word	0x00000eb0


	//   ....[8]....
        /*009c*/ 	.word	0x00000ed0


	//   ....[9]....
        /*00a0*/ 	.word	0x00000ef0


	//   ....[10]....
        /*00a4*/ 	.word	0x00001330


	//   ....[11]....
        /*00a8*/ 	.word	0x000013c0


	//   ....[12]....
        /*00ac*/ 	.word	0x00001420


	//   ....[13]....
        /*00b0*/ 	.word	0x00001480


	//   ....[14]....
        /*00b4*/ 	.word	0x000014d0


	//   ....[15]....
        /*00b8*/ 	.word	0x00001650


	//   ....[16]....
        /*00bc*/ 	.word	0x000016b0


	//   ....[17]....
        /*00c0*/ 	.word	0x00001710


	//   ....[18]....
        /*00c4*/ 	.word	0x00001760


	//   ....[19]....
        /*00c8*/ 	.word	0x000017b0


	//----- nvinfo : EIATTR_EXIT_INSTR_OFFSETS
	.align		4
.L_1662:
        /*00cc*/ 	.byte	0x04, 0x1c
        /*00ce*/ 	.short	(.L_1664 - .L_1663)


	//   ....[0]....
.L_1663:
        /*00d0*/ 	.word	0x00000260


	//   ....[1]....
        /*00d4*/ 	.word	0x000012c0


	//----- nvinfo : EIATTR_MAX_THREADS
	.align		4
.L_1664:
        /*00d8*/ 	.byte	0x04, 0x05
        /*00da*/ 	.short	(.L_1666 - .L_1665)
.L_1665:
        /*00dc*/ 	.word	0x00000080
        /*00e0*/ 	.word	0x00000001
        /*00e4*/ 	.word	0x00000001


	//----- nvinfo : EIATTR_CRS_STACK_SIZE
	.align		4
.L_1666:
        /*00e8*/ 	.byte	0x04, 0x1e
        /*00ea*/ 	.short	(.L_1668 - .L_1667)
.L_1667:
        /*00ec*/ 	.word	0x00000000


	//----- nvinfo : EIATTR_CBANK_PARAM_SIZE
	.align		4
.L_1668:
        /*00f0*/ 	.byte	0x03, 0x19
        /*00f2*/ 	.short	0x00e8


	//----- nvinfo : EIATTR_PARAM_CBANK
	.align		4
        /*00f4*/ 	.byte	0x04, 0x0a
        /*00f6*/ 	.short	(.L_1670 - .L_1669)
	.align		4
.L_1669:
        /*00f8*/ 	.word	index@(.nv.constant0._ZN10layer_norm13ln_fwd_kernelINS_13Kernel_traitsIf13__nv_bfloat16S2_S2_fjLj256ELj1ELj4ELj1ELj16ENS_18Kernel_traits_baseILj256EfS2_S2_S2_fjLj128EEEEELb0ELb1ELb1ELb0EEEvNS_9FwdParamsE)
        /*00fc*/ 	.short	0x0210
        /*00fe*/ 	.short	0x00e8


	//----- nvinfo : EIATTR_SW_WAR
	.align		4
.L_1670:
        /*0100*/ 	.byte	0x04, 0x36
        /*0102*/ 	.short	(.L_1672 - .L_1671)
.L_1671:
        /*0104*/ 	.word	0x00000008
.L_1672:


//--------------------- .nv.info._ZN10layer_norm13ln_fwd_kernelINS_13Kernel_traitsIf13__nv_bfloat16S2_S2_fjLj256ELj1ELj4ELj1ELj16ENS_18Kernel_traits_baseILj256EfS2_S2_S2_fjLj128EEEEELb0ELb1ELb1ELb1EEEvNS_9FwdParamsE --------------------------
	.section	.nv.info._ZN10layer_norm13ln_fwd_kernelINS_13Kernel_traitsIf13__nv_bfloat16S2_S2_fjLj256ELj1ELj4ELj1ELj16ENS_18Kernel_traits_baseILj256EfS2_S2_S2_fjLj128EEEEELb0ELb1ELb1ELb1EEEvNS_9FwdParamsE,"",@"SHT_CUDA_INFO"
	.sectionflags	@""
	.align	4


	//----- nvinfo : EIATTR_CUDA_API_VERSION
	.align		4
        /*0000*/ 	.byte	0x04, 0x37
        /*0002*/ 	.short	(.L_1674 - .L_1673)
.L_1673:
        /*0004*/ 	.word	0x00000082


	//----- nvinfo : EIATTR_KPARAM_INFO
	.align		4
.L_1674:
        /*0008*/ 	.byte	0x04, 0x17
        /*000a*/ 	.short	(.L_1676 - .L_1675)
.L_1675:
        /*000c*/ 	.word	0x00000000
        /*0010*/ 	.short	0x0000
        /*0012*/ 	.short	0x0000
        /*0014*/ 	.byte	0x00, 0xf0, 0xa1, 0x03


	//----- nvinfo : EIATTR_SPARSE_MMA_MASK
	.align		4
.L_1676:
        /*0018*/ 	.byte	0x03, 0x50
        /*001a*/ 	.short	0x0000


	//----- nvinfo : EIATTR_MAXREG_COUNT
	.align		4
        /*001c*/ 	.byte	0x03, 0x1b
        /*001e*/ 	.short	0x00ff


	//----- nvinfo : EIATTR_MERCURY_ISA_VERSION
	.align		4
        /*0020*/ 	.byte	0x03, 0x5f
        /*0022*/ 	.short	0x0101


	//----- nvinfo : EIATTR_COOP_GROUP_MASK_REGIDS
	.align		4
        /*0024*/ 	.byte	0x04, 0x29
        /*0026*/ 	.short	(.L_1678 - .L_1677)


	//   ....[0]....
.L_1677:
        /*0028*/ 	.word	0xffffffff


	//   ....[1]....
        /*002c*/ 	.word	0xffffffff


	//   ....[2]....
        /*0030*/ 	.word	0xffffffff


	//   ....[3]....
        /*0034*/ 	.word	0xffffffff


	//   ....[4]....
        /*0038*/ 	.word	0xffffffff


	//   ....[5]....
        /*003c*/ 	.word	0xffffffff


	//   ....[6]....
        /*0040*/ 	.word	0xffffffff


	//   ....[7]....
        /*0044*/ 	.word	0xffffffff


	//   ....[8]....
        /*0048*/ 	.word	0xffffffff


	//   ....[9]....
        /*004c*/ 	.word	0xffffffff


	//   ....[10]....
        /*0050*/ 	.word	0x05000025


	//   ....[11]....
        /*0054*/ 	.word	0x05000025


	//   ....[12]....
        /*0058*/ 	.word	0x05000025


	//   ....[13]....
        /*005c*/ 	.word	0x05000025


	//   ....[14]....
        /*0060*/ 	.word	0x05000025


	//   ....[15]....
        /*0064*/ 	.word	0x05000025


	//   ....[16]....
        /*0068*/ 	.word	0x05000025


	//   ....[17]....
        /*006c*/ 	.word	0x05000025


	//   ....[18]....
        /*0070*/ 	.word	0x05000025


	//   ....[19]....
        /*0074*/ 	.word	0x05000025


	//----- nvinfo : EIATTR_COOP_GROUP_INSTR_OFFSETS
	.align		4
.L_1678:
        /*0078*/ 	.byte	0x04, 0x28
        /*007a*/ 	.short	(.L_1680 - .L_1679)


	//   ....[0]....
.L_1679:
        /*007c*/ 	.word	0x00000c00


	//   ....[1]....
        /*0080*/ 	.word	0x00000c30


	//   ....[2]....
        /*0084*/ 	.word	0x00000c50


	//   ....[3]....
        /*0088*/ 	.word	0x00000c70


	//   ....[4]....
        /*008c*/ 	.word	0x00000c90


	//   ....[5]....
        /*0090*/ 	.word	0x00000dc0


	//   ....[6]....
        /*0094*/ 	.word	0x00000de0


	//   ....[7]....
        /*0098*/ 	.word	0x00000e00


	//   ....[8]....
        /*009c*/ 	.word	0x00000e20


	//   ....[9]....
        /*00a0*/ 	.word	0x00000e40


	//   ....[10]....
        /*00a4*/ 	.word	0x00001270


	//   ....[11]....
        /*00a8*/ 	.word	0x00001300


	//   ....[12]....
        /*00ac*/ 	.word	0x00001350


	//   ....[13]....
        /*00b0*/ 	.word	0x000013b0


	//   ....[14]....
        /*00b4*/ 	.word	0x00001410


	//   ....[15]....
        /*00b8*/ 	.word	0x00001580


	//   ....[16]....
        /*00bc*/ 	.word	0x000015e0


	//   ....[17]....
        /*00c0*/ 	.word	0x00001640


	//   ....[18]....
        /*00c4*/ 	.word	0x00001690


	//   ....[19]....
        /*00c8*/ 	.word	0x000016e0


	//----- nvinfo : EIATTR_EXIT_INSTR_OFFSETS
	.align		4
.L_1680:
        /*00cc*/ 	.byte	0x04, 0x1c
        /*00ce*/ 	.short	(.L_1682 - .L_1681)


	//   ....[0]....
.L_1681:
        /*00d0*/ 	.word	0x00000190


	//   ....[1]....
        /*00d4*/ 	.word	0x00001200


	//----- nvinfo : EIATTR_MAX_THREADS
	.align		4
.L_1682:
        /*00d8*/ 	.byte	0x04, 0x05
        /*00da*/ 	.short	(.L_1684 - .L_1683)
.L_1683:
        /*00dc*/ 	.word	0x00000080
        /*00e0*/ 	.word	0x00000001
        /*00e4*/ 	.word	0x00000001


	//----- nvinfo : EIATTR_CRS_STACK_SIZE
	.align		4
.L_1684:
        /*00e8*/ 	.byte	0x04, 0x1e
        /*00ea*/ 	.short	(.L_1686 - .L_1685)
.L_1685:
        /*00ec*/ 	.word	0x00000000


	//----- nvinfo : EIATTR_CBANK_PARAM_SIZE
	.align		4
.L_1686:
        /*00f0*/ 	.byte	0x03, 0x19
        /*00f2*/ 	.short	0x00e8


	//----- nvinfo : EIATTR_PARAM_CBANK
	.align		4
        /*00f4*/ 	.byte	0x04, 0x0a
        /*00f6*/ 	.short	(.L_1688 - .L_1687)
	.align		4
.L_1687:
        /*00f8*/ 	.word	index@(.nv.constant0._ZN10layer_norm13ln_fwd_kernelINS_13Kernel_traitsIf13__nv_bfloat16S2_S2_fjLj256ELj1ELj4ELj1ELj16ENS_18Kernel_traits_baseILj256EfS2_S2_S2_fjLj128EEEEELb0ELb1ELb1ELb1EEEvNS_9FwdParamsE)
        /*00fc*/ 	.short	0x0210
        /*00fe*/ 	.short	0x00e8


	//----- nvinfo : EIATTR_SW_WAR
	.align		4
.L_1688:
        /*0100*/ 	.byte	0x04, 0x36
        /*0102*/ 	.short	(.L_1690 - .L_1689)
.L_1689:
        /*0104*/ 	.word	0x00000008
.L_1690:


//--------------------- .nv.info._ZN10layer_norm13ln_fwd_kernelINS_13Kernel_traitsIf13__nv_bfloat16S2_S2_fjLj256ELj1ELj4ELj1ELj16ENS_18Kernel_traits_baseILj256EfS2_S2_S2_fjLj128EEEEELb1ELb0ELb0ELb0EEEvNS_9FwdParamsE --------------------------
	.section	.nv.info._ZN10layer_norm13ln_fwd_kernelINS_13Kernel_traitsIf13__nv_bfloat16S2_S2_fjLj256ELj1ELj4ELj1ELj16ENS_18Kernel_traits_baseILj256EfS2_S2_S2_fjLj128EEEEELb1ELb0ELb0ELb0EEEvNS_9FwdParamsE,"",@"SHT_CUDA_INFO"
	.sectionflags	@""
	.align	4


	//----- nvinfo : EIATTR_CUDA_API_VERSION
	.align		4
        /*0000*/ 	.byte	0x04, 0x37
        /*0002*/ 	.short	(.L_1692 - .L_1691)
.L_1691:
        /*0004*/ 	.word	0x00000082


	//----- nvinfo : EIATTR_KPARAM_INFO
	.align		4
.L_1692:
        /*0008*/ 	.byte	0x04, 0x17
        /*000a*/ 	.short	(.L_1694 - .L_1693)
.L_1693:
        /*000c*/ 	.word	0x00000000
        /*0010*/ 	.short	0x0000
        /*0012*/ 	.short	0x0000
        /*0014*/ 	.byte	0x00, 0xf0, 0xa1, 0x03


	//----- nvinfo : EIATTR_SPARSE_MMA_MASK
	.align		4
.L_1694:
        /*0018*/ 	.byte	0x03, 0x50
        /*001a*/ 	.short	0x0000


	//----- nvinfo : EIATTR_MAXREG_COUNT
	.align		4
        /*001c*/ 	.byte	0x03, 0x1b
        /*001e*/ 	.short	0x00ff


	//----- nvinfo : EIATTR_MERCURY_ISA_VERSION
	.align		4
        /*0020*/ 	.byte	0x03, 0x5f
        /*0022*/ 	.short	0x0101


	//----- nvinfo : EIATTR_COOP_GROUP_MASK_REGIDS
	.align		4
        /*0024*/ 	.byte	0x04, 0x29
        /*0026*/ 	.short	(.L_1696 - .L_1695)


	//   ....[0]....
.L_1695:
        /*0028*/ 	.word	0xffffffff


	//   ....[1]....
        /*002c*/ 	.word	0xffffffff


	//   ....[2]....
        /*0030*/ 	.word	0xffffffff


	//   ....[3]....
        /*0034*/ 	.word	0xffffffff


	//   ....[4]....
        /*0038*/ 	.word	0xffffffff


	//   ....[5]....
        /*003c*/ 	.word	0xffffffff


	//   ....[6]....
        /*0040*/ 	.word	0xffffffff


	//   ....[7]....
        /*0044*/ 	.word	0xffffffff


	//   ....[8]....
        /*0048*/ 	.word	0xffffffff


	//   ....[9]....
        /*004c*/ 	.word	0xffffffff


	//   ....[10]....
        /*0050*/ 	.word	0x0500001e


	//   ....[11]....
        /*0054*/ 	.word	0x0500001e


	//   ....[12]....
        /*0058*/ 	.word	0x0500001e


	//   ....[13]....
        /*005c*/ 	.word	0x0500001e


	//   ....[14]....
        /*0060*/ 	.word	0x0500001e


	//   ....[15]....
        /*0064*/ 	.word	0x0500001e


	//   ....[16]....
        /*0068*/ 	.word	0x0500001e


	//   ....[17]....
        /*006c*/ 	.word	0x0500001e


	//   ....[18]....
        /*0070*/ 	.word	0x0500001e


	//   ....[19]....
        /*0074*/ 	.word	0x0500001e


	//----- nvinfo : EIATTR_COOP_GROUP_INSTR_OFFSETS
	.align		4
.L_1696:
        /*0078*/ 	.byte	0x04, 0x28
        /*007a*/ 	.short	(.L_1698 - .L_1697)


	//   ....[0]....
.L_1697:
        /*007c*/ 	.word	0x000037f0


	//   ....[1]....
        /*0080*/ 	.word	0x00003810


	//   ....[2]....
        /*0084*/ 	.word	0x00003830


	//   ....[3]....
        /*0088*/ 	.word	0x00003860


	//   ....[4]....
        /*008c*/ 	.word	0x00003880


	//   ....[5]....
        /*0090*/ 	.word	0x000039c0


	//   ....[6]....
        /*0094*/ 	.word	0x000039e0


	//   ....[7]....
        /*0098*/ 	.word	0x00003a00


	//   ....[8]....
        /*009c*/ 	.word	0x00003a20


	//   ....[9]....
        /*00a0*/ 	.word	0x00003a40


	//   ....[10]....
        /*00a4*/ 	.word	0x00003e20


	//   ....[11]....
        /*00a8*/ 	.word	0x00003ec0


	//   ....[12]....
        /*00ac*/ 	.word	0x00003f30


	//   ....[13]....
        /*00b0*/ 	.word	0x00003fb0


	//   ....[14]....
        /*00b4*/ 	.word	0x00004020


	//   ....[15]....
        /*00b8*/ 	.word	0x000041c0


	//   ....[16]....
        /*00bc*/ 	.word	0x00004230


	//   ....[17]....
        /*00c0*/ 	.word	0x000042a0


	//   ....[18]....
        /*00c4*/ 	.word	0x00004310


	//   ....[19]....
        /*00c8*/ 	.word	0x00004380


	//----- nvinfo : EIATTR_EXIT_INSTR_OFFSETS
	.align		4
.L_1698:
        /*00cc*/ 	.byte	0x04, 0x1c
        /*00ce*/ 	.short	(.L_1700 - .L_1699)


	//   ....[0]....
.L_1699:
        /*00d0*/ 	.word	0x00000320


	//   ....[1]....
        /*00d4*/ 	.word	0x00003db0


	//----- nvinfo : EIATTR_MAX_THREADS
	.align		4
.L_1700:
        /*00d8*/ 	.byte	0x04, 0x05
        /*00da*/ 	.short	(.L_1702 - .L_1701)
.L_1701:
        /*00dc*/ 	.word	0x00000080
        /*00e0*/ 	.word	0x00000001
        /*00e4*/ 	.word	0x00000001


	//----- nvinfo : EIATTR_CRS_STACK_SIZE
	.align		4
.L_1702:
        /*00e8*/ 	.byte	0x04, 0x1e
        /*00ea*/ 	.short	(.L_1704 - .L_1703)
.L_1703:
        /*00ec*/ 	.word	0x00000000


	//----- nvinfo : EIATTR_CBANK_PARAM_SIZE
	.align		4
.L_1704:
        /*00f0*/ 	.byte	0x03, 0x19
        /*00f2*/ 	.short	0x00e8


	//----- nvinfo : EIATTR_PARAM_CBANK
	.align		4
        /*00f4*/ 	.byte	0x04, 0x0a
        /*00f6*/ 	.short	(.L_1706 - .L_1705)
	.align		4
.L_1705:
        /*00f8*/ 	.word	index@(.nv.constant0._ZN10layer_norm13ln_fwd_kernelINS_13Kernel_traitsIf13__nv_bfloat16S2_S2_fjLj256ELj1ELj4ELj1ELj16ENS_18Kernel_traits_baseILj256EfS2_S2_S2_fjLj128EEEEELb1ELb0ELb0ELb0EEEvNS_9FwdParamsE)
        /*00fc*/ 	.short	0x0210
        /*00fe*/ 	.short	0x00e8


	//----- nvinfo : EIATTR_SW_WAR
	.align		4
.L_1706:
        /*0100*/ 	.byte	0x04, 0x36
        /*0102*/ 	.short	(.L_1708 - .L_1707)
.L_1707:
        /*0104*/ 	.word	0x00000008
.L_1708:


//--------------------- .nv.info._ZN10layer_norm13ln_fwd_kernelINS_13Kernel_traitsIf13__nv_bfloat16S2_S2_fjLj256ELj1ELj4ELj1ELj16ENS_18Kernel_traits_baseILj256EfS2_S2_S2_fjLj128EEEEELb1ELb0ELb0ELb1EEEvNS_9FwdParamsE --------------------------
	.section	.nv.info._ZN10layer_norm13ln_fwd_kernelINS_13Kernel_traitsIf13__nv_bfloat16S2_S2_fjLj256ELj1ELj4ELj1ELj16ENS_18Kernel_traits_baseILj256EfS2_S2_S2_fjLj128EEEEELb1ELb0ELb0ELb1EEEvNS_9FwdParamsE,"",@"SHT_CUDA_INFO"
	.sectionflags	@""
	.align	4


	//----- nvinfo : EIATTR_CUDA_API_VERSION
	.align		4
        /*0000*/ 	.byte	0x04, 0x37
        /*0002*/ 	.short	(.L_1710 - .L_1709)
.L_1709:
        /*0004*/ 	.word	0x00000082


	//----- nvinfo : EIATTR_KPARAM_INFO
	.align		4
.L_1710:
        /*0008*/ 	.byte	0x04, 0x17
        /*000a*/ 	.short	(.L_1712 - .L_1711)
.L_1711:
        /*000c*/ 	.word	0x00000000
        /*0010*/ 	.short	0x0000
        /*0012*/ 	.short	0x0000
        /*0014*/ 	.byte	0x00, 0xf0, 0xa1, 0x03


	//----- nvinfo : EIATTR_SPARSE_MMA_MASK
	.align		4
.L_1712:
        /*0018*/ 	.byte	0x03, 0x50
        /*001a*/ 	.short	0x0000


	//----- nvinfo : EIATTR_MAXREG_COUNT
	.align		4
        /*001c*/ 	.byte	0x03, 0x1b
        /*001e*/ 	.short	0x00ff


	//----- nvinfo : EIATTR_MERCURY_ISA_VERSION
	.align		4
        /*0020*/ 	.byte	0x03, 0x5f
        /*0022*/ 	.short	0x0101


	//----- nvinfo : EIATTR_COOP_GROUP_MASK_REGIDS
	.align		4
        /*0024*/ 	.byte	0x04, 0x29
        /*0026*/ 	.short	(.L_1714 - .L_1713)


	//   ....[0]....
.L_1713:
        /*0028*/ 	.word	0xffffffff


	//   ....[1]....
        /*002c*/ 	.word	0xffffffff


	//   ....[2]....
        /*0030*/ 	.word	0xffffffff


	//   ....[3]....
        /*0034*/ 	.word	0xffffffff


	//   ....[4]....
        /*0038*/ 	.word	0xffffffff


	//   ....[5]....
        /*003c*/ 	.word	0xffffffff


	//   ....[6]....
        /*0040*/ 	.word	0xffffffff


	//   ....[7]....
        /*0044*/ 	.word	0xffffffff


	//   ....[8]....
        /*0048*/ 	.word	0xffffffff


	//   ....[9]....
        /*004c*/ 	.word	0xffffffff


	//   ....[10]....
        /*0050*/ 	.word	0x0500001e


	//   ....[11]....
        /*0054*/ 	.word	0x0500001e


	//   ....[12]....
        /*0058*/ 	.word	0x0500001e


	//   ....[13]....
        /*005c*/ 	.word	0x0500001e


	//   ....[14]....
        /*0060*/ 	.word	0x0500001e


	//   ....[15]....
        /*0064*/ 	.word	0x0500001e


	//   ....[16]....
        /*0068*/ 	.word	0x0500001e


	//   ....[17]....
        /*006c*/ 	.word	0x0500001e


	//   ....[18]....
        /*0070*/ 	.word	0x0500001e


	//   ....[19]....
        /*0074*/ 	.word	0x0500001e


	//----- nvinfo : EIATTR_COOP_GROUP_INSTR_OFFSETS
	.align		4
.L_1714:
        /*0078*/ 	.byte	0x04, 0x28
        /*007a*/ 	.short	(.L_1716 - .L_1715)


	//   ....[0]....
.L_1715:
        /*007c*/ 	.word	0x00003700


	//   ....[1]....
        /*0080*/ 	.word	0x00003730


	//   ....[2]....
        /*0084*/ 	.word	0x00003750


	//   ....[3]....
        /*0088*/ 	.word	0x00003770


	//   ....[4]....
        /*008c*/ 	.word	0x00003790


	//   ....[5]....
        /*0090*/ 	.word	0x000038c0


	//   ....[6]....
        /*0094*/ 	.word	0x000038e0


	//   ....[7]....
        /*0098*/ 	.word	0x00003900


	//   ....[8]....
        /*009c*/ 	.word	0x00003920


	//   ....[9]....
        /*00a0*/ 	.word	0x00003940


	//   ....[10]....
        /*00a4*/ 	.word	0x00003cf0


	//   ....[11]....
        /*00a8*/ 	.word	0x00003d90


	//   ....[12]....
        /*00ac*/ 	.word	0x00003df0


	//   ....[13]....
        /*00b0*/ 	.word	0x00003e50


	//   ....[14]....
        /*00b4*/ 	.word	0x00003eb0


	//   ....[15]....
        /*00b8*/ 	.word	0x00004020


	//   ....[16]....
        /*00bc*/ 	.word	0x00004080


	//   ....[17]....
        /*00c0*/ 	.word	0x000040e0


	//   ....[18]....
        /*00c4*/ 	.word	0x00004140


	//   ....[19]....
        /*00c8*/ 	.word	0x000041a0


	//----- nvinfo : EIATTR_EXIT_INSTR_OFFSETS
	.align		4
.L_1716:
        /*00cc*/ 	.byte	0x04, 0x1c
        /*00ce*/ 	.short	(.L_1718 - .L_1717)


	//   ....[0]....
.L_1717:
        /*00d0*/ 	.word	0x00000230


	//   ....[1]....
        /*00d4*/ 	.word	0x00003c90


	//----- nvinfo : EIATTR_MAX_THREADS
	.align		4
.L_1718:
        /*00d8*/ 	.byte	0x04, 0x05
        /*00da*/ 	.short	(.L_1720 - .L_1719)
.L_1719:
        /*00dc*/ 	.word	0x00000080
        /*00e0*/ 	.word	0x00000001
        /*00e4*/ 	.word	0x00000001


	//----- nvinfo : EIATTR_CRS_STACK_SIZE
	.align		4
.L_1720:
        /*00e8*/ 	.byte	0x04, 0x1e
        /*00ea*/ 	.short	(.L_1722 - .L_1721)
.L_1721:
        /*00ec*/ 	.word	0x00000000


	//----- nvinfo : EIATTR_CBANK_PARAM_SIZE
	.align		4
.L_1722:
        /*00f0*/ 	.byte	0x03, 0x19
        /*00f2*/ 	.short	0x00e8


	//----- nvinfo : EIATTR_PARAM_CBANK
	.align		4
        /*00f4*/ 	.byte	0x04, 0x0a
        /*00f6*/ 	.short	(.L_1724 - .L_1723)
	.align		4
.L_1723:
        /*00f8*/ 	.word	index@(.nv.constant0._ZN10layer_norm13ln_fwd_kernelINS_13Kernel_traitsIf13__nv_bfloat16S2_S2_fjLj256ELj1ELj4ELj1ELj16ENS_18Kernel_traits_baseILj256EfS2_S2_S2_fjLj128EEEEELb1ELb0ELb0ELb1EEEvNS_9FwdParamsE)
        /*00fc*/ 	.short	0x0210
        /*00fe*/ 	.short	0x00e8


	//----- nvinfo : EIATTR_SW_WAR
	.align		4
.L_1724:
        /*0100*/ 	.byte	0x04, 0x36
        /*0102*/ 	.short	(.L_1726 - .L_1725)
.L_1725:
        /*0104*/ 	.word	0x00000008
.L_1726:


//--------------------- .nv.info._ZN10layer_norm13ln_fwd_kernelINS_13Kernel_traitsIf13__nv_bfloat16S2_S2_fjLj256ELj1ELj4ELj1ELj16ENS_18Kernel_traits_baseILj256EfS2_S2_S2_fjLj128EEEEELb1ELb0ELb1ELb0EEEvNS_9FwdParamsE --------------------------
	.section	.nv.info._ZN10layer_norm13ln_fwd_kernelINS_13Kernel_traitsIf13__nv_bfloat16S2_S2_fjLj256ELj1ELj4ELj1ELj16ENS_18Kernel_traits_baseILj256EfS2_S2_S2_fjLj128EEEEELb1ELb0ELb1ELb0EEEvNS_9FwdParamsE,"",@"SHT_CUDA_INFO"
	.sectionflags	@""
	.align	4


	//----- nvinfo : EIATTR_CUDA_API_VERSION
	.align		4
        /*0000*/ 	.byte	0x04, 0x37
        /*0002*/ 	.short	(.L_1728 - .L_1727)
.L_1727:
        /*0004*/ 	.word	0x00000082


	//----- nvinfo : EIATTR_KPARAM_INFO
	.align		4
.L_1728:
        /*0008*/ 	.byte	0x04, 0x17
        /*000a*/ 	.short	(.L_1730 - .L_1729)
.L_1729:
        /*000c*/ 	.word	0x00000000
        /*0010*/ 	.short	0x0000
        /*0012*/ 	.short	0x0000
        /*0014*/ 	.byte	0x00, 0xf0, 0xa1, 0x03


	//----- nvinfo : EIATTR_SPARSE_MMA_MASK
	.align		4
.L_1730:
        /*0018*/ 	.byte	0x03, 0x50
        /*001a*/ 	.short	0x0000


	//----- nvinfo : EIATTR_MAXREG_COUNT
	.align		4
        /*001c*/ 	.byte	0x03, 0x1b
        /*001e*/ 	.short	0x00ff


	//----- nvinfo : EIATTR_MERCURY_ISA_VERSION
	.align		4
        /*0020*/ 	.byte	0x03, 0x5f
        /*0022*/ 	.short	0x0101


	//----- nvinfo : EIATTR_COOP_GROUP_MASK_REGIDS
	.align		4
        /*0024*/ 	.byte	0x04, 0x29
        /*0026*/ 	.short	(.L_1732 - .L_1731)


	//   ....[0]....
.L_1731:
        /*0028*/ 	.word	0xffffffff


	//   ....[1]....
        /*002c*/ 	.word	0xffffffff


	//   ....[2]....
        /*0030*/ 	.word	0xffffffff


	//   ....[3]....
        /*0034*/ 	.word	0xffffffff


	//   ....[4]....
        /*0038*/ 	.word	0xffffffff


	//   ....[5]....
        /*003c*/ 	.word	0xffffffff


	//   ....[6]....
        /*0040*/ 	.word	0xffffffff


	//   ....[7]....
        /*0044*/ 	.word	0xffffffff


	//   ....[8]....
        /*0048*/ 	.word	0xffffffff


	//   ....[9]....
        /*004c*/ 	.word	0xffffffff


	//   ....[10]....
        /*0050*/ 	.word	0x05000027


	//   ....[11]....
        /*0054*/ 	.word	0x05000027


	//   ....[12]....
        /*0058*/ 	.word	0x05000027


	//   ....[13]....
        /*005c*/ 	.word	0x05000027


	//   ....[14]....
        /*0060*/ 	.word	0x05000027


	//   ....[15]....
        /*0064*/ 	.word	0x05000027


	//   ....[16]....
        /*0068*/ 	.word	0x05000027


	//   ....[17]....
        /*006c*/ 	.word	0x05000027


	//   ....[18]....
        /*0070*/ 	.word	0x05000027


	//   ....[19]....
        /*0074*/ 	.word	0x05000027


	//----- nvinfo : EIATTR_COOP_GROUP_INSTR_OFFSETS
	.align		4
.L_1732:
        /*0078*/ 	.byte	0x04, 0x28
        /*007a*/ 	.short	(.L_1734 - .L_1733)


	//   ....[0]....
.L_1733:
        /*007c*/ 	.word	0x00003d00


	//   ....[1]....
        /*0080*/ 	.word	0x00003d20


	//   ....[2]....
        /*0084*/ 	.word	0x00003d40


	//   ....[3]....
        /*0088*/ 	.word	0x00003d70


	//   ....[4]....
        /*008c*/ 	.word	0x00003d90


	//   ....[5]....
        /*0090*/ 	.word	0x00003ed0


	//   ....[6]....
        /*0094*/ 	.word	0x00003ef0


	//   ....[7]....
        /*0098*/ 	.word	0x00003f10


	//   ....[8]....
        /*009c*/ 	.word	0x00003f30


	//   ....[9]....
        /*00a0*/ 	.word	0x00003f50


	//   ....[10]....
        /*00a4*/ 	.word	0x000043a0


	//   ....[11]....
        /*00a8*/ 	.word	0x00004440


	//   ....[12]....
        /*00ac*/ 	.word	0x000044b0


	//   ....[13]....
        /*00b0*/ 	.word	0x00004530


	//   ....[14]....
        /*00b4*/ 	.word	0x000045a0


	//   ....[15]....
        /*00b8*/ 	.word	0x00004730


	//   ....[16]....
        /*00bc*/ 	.word	0x000047a0


	//   ....[17]....
        /*00c0*/ 	.word	0x00004810


	//   ....[18]....
        /*00c4*/ 	.word	0x00004880


	//   ....[19]....
        /*00c8*/ 	.word	0x000048f0


	//----- nvinfo : EIATTR_EXIT_INSTR_OFFSETS
	.align		4
.L_1734:
        /*00cc*/ 	.byte	0x04, 0x1c
        /*00ce*/ 	.short	(.L_1736 - .L_1735)


	//   ....[0]....
.L_1735:
        /*00d0*/ 	.word	0x00000320


	//   ....[1]....
        /*00d4*/ 	.word	0x00004330


	//----- nvinfo : EIATTR_MAX_THREADS
	.align		4
.L_1736:
        /*00d8*/ 	.byte	0x04, 0x05
        /*00da*/ 	.short	(.L_1738 - .L_1737)
.L_1737:
        /*00dc*/ 	.word	0x00000080
        /*00e0*/ 	.word	0x00000001
        /*00e4*/ 	.word	0x00000001


	//----- nvinfo : EIATTR_CRS_STACK_SIZE
	.align		4
.L_1738:
        /*00e8*/ 	.byte	0x04, 0x1e
        /*00ea*/ 	.short	(.L_1740 - .L_1739)
.L_1739:
        /*00ec*/ 	.word	0x00000000


	//----- nvinfo : EIATTR_CBANK_PARAM_SIZE
	.align		4
.L_1740:
        /*00f0*/ 	.byte	0x03, 0x19
        /*00f2*/ 	.short	0x00e8


	//----- nvinfo : EIATTR_PARAM_CBANK
	.align		4
        /*00f4*/ 	.byte	0x04, 0x0a
        /*00f6*/ 	.short	(.L_1742 - .L_1741)
	.align		4
.L_1741:
        /*00f8*/ 	.word	index@(.nv.constant0._ZN10layer_norm13ln_fwd_kernelINS_13Kernel_traitsIf13__nv_bfloat16S2_S2_fjLj256ELj1ELj4ELj1ELj16ENS_18Kernel_traits_baseILj256EfS2_S2_S2_fjLj128EEEEELb1ELb0ELb1ELb0EEEvNS_9FwdParamsE)
        /*00fc*/ 	.short	0x0210
        /*00fe*/ 	.short	0x00e8


	//----- nvinfo : EIATTR_SW_WAR
	.align		4
.L_1742:
        /*0100*/ 	.byte	0x04, 0x36
        /*0102*/ 	.short	(.L_1744 - .L_1743)
.L_1743:
        /*0104*/ 	.word	0x00000008
.L_1744:


//--------------------- .nv.info._ZN10layer_norm13ln_fwd_kernelINS_13Kernel_traitsIf13__nv_bfloat16S2_S2_fjLj256ELj1ELj4ELj1ELj16ENS_18Kernel_traits_baseILj256EfS2_S2_S2_fjLj128EEEEELb1ELb0ELb1ELb1EEEvNS_9FwdParamsE --------------------------
	.section	.nv.info._ZN10layer_norm13ln_fwd_kernelINS_13Kernel_traitsIf13__nv_bfloat16S2_S2_fjLj256ELj1ELj4ELj1ELj16ENS_18Kernel_traits_baseILj256EfS2_S2_S2_fjLj128EEEEELb1ELb0ELb1ELb1EEEvNS_9FwdParamsE,"",@"SHT_CUDA_INFO"
	.sectionflags	@""
	.align	4


	//----- nvinfo : EIATTR_CUDA_API_VERSION
	.align		4
        /*0000*/ 	.byte	0x04, 0x37
        /*0002*/ 	.short	(.L_1746 - .L_1745)
.L_1745:
        /*0004*/ 	.word	0x00000082


	//----- nvinfo : EIATTR_KPARAM_INFO
	.align		4
.L_1746:
        /*0008*/ 	.byte	0x04, 0x17
        /*000a*/ 	.short	(.L_1748 - .L_1747)
.L_1747:
        /*000c*/ 	.word	0x00000000
        /*0010*/ 	.short	0x0000
        /*0012*/ 	.short	0x0000
        /*0014*/ 	.byte	0x00, 0xf0, 0xa1, 0x03


	//----- nvinfo : EIATTR_SPARSE_MMA_MASK
	.align		4
.L_1748:
        /*0018*/ 	.byte	0x03, 0x50
        /*001a*/ 	.short	0x0000


	//----- nvinfo : EIATTR_MAXREG_COUNT
	.align		4
        /*001c*/ 	.byte	0x03, 0x1b
        /*001e*/ 	.short	0x00ff


	//----- nvinfo : EIATTR_MERCURY_ISA_VERSION
	.align		4
        /*0020*/ 	.byte	0x03, 0x5f
        /*0022*/ 	.short	0x0101


	//----- nvinfo : EIATTR_COOP_GROUP_MASK_REGIDS
	.align		4
        /*0024*/ 	.byte	0x04, 0x29
        /*0026*/ 	.short	(.L_1750 - .L_1749)


	//   ....[0]....
.L_1749:
        /*0028*/ 	.word	0xffffffff


	//   ....[1]....
        /*002c*/ 	.word	0xffffffff


	//   ....[2]....
        /*0030*/ 	.word	0xffffffff


	//   ....[3]....
        /*0034*/ 	.word	0xffffffff


	//   ....[4]....
        /*0038*/ 	.word	0xffffffff


	//   ....[5]....
        /*003c*/ 	.word	0xffffffff


	//   ....[6]....
        /*0040*/ 	.word	0xffffffff


	//   ....[7]....
        /*0044*/ 	.word	0xffffffff


	//   ....[8]....
        /*0048*/ 	.word	0xffffffff


	//   ....[9]....
        /*004c*/ 	.word	0xffffffff


	//   ....[10]....
        /*0050*/ 	.word	0x05000027


	//   ....[11]....
        /*0054*/ 	.word	0x05000027


	//   ....[12]....
        /*0058*/ 	.word	0x05000027


	//   ....[13]....
        /*005c*/ 	.word	0x05000027


	//   ....[14]....
        /*0060*/ 	.word	0x05000027


	//   ....[15]....
        /*0064*/ 	.word	0x05000027


	//   ....[16]....
        /*0068*/ 	.word	0x05000027


	//   ....[17]....
        /*006c*/ 	.word	0x05000027


	//   ....[18]....
        /*0070*/ 	.word	0x05000027


	//   ....[19]....
        /*0074*/ 	.word	0x05000027


	//----- nvinfo : EIATTR_COOP_GROUP_INSTR_OFFSETS
	.align		4
.L_1750:
        /*0078*/ 	.byte	0x04, 0x28
        /*007a*/ 	.short	(.L_1752 - .L_1751)


	//   ....[0]....
.L_1751:
        /*007c*/ 	.word	0x00003ca0


	//   ....[1]....
        /*0080*/ 	.word	0x00003cd0


	//   ....[2]....
        /*0084*/ 	.word	0x00003cf0


	//   ....[3]....
        /*0088*/ 	.word	0x00003d10


	//   ....[4]....
        /*008c*/ 	.word	0x00003d30


	//   ....[5]....
        /*0090*/ 	.word	0x00003e60


	//   ....[6]....
        /*0094*/ 	.word	0x00003e80


	//   ....[7]....
        /*0098*/ 	.word	0x00003ea0


	//   ....[8]....
        /*009c*/ 	.word	0x00003ec0


	//   ....[9]....
        /*00a0*/ 	.word	0x00003ee0


	//   ....[10]....
        /*00a4*/ 	.word	0x00004320


	//   ....[11]....
        /*00a8*/ 	.word	0x000043d0


	//   ....[12]....
        /*00ac*/ 	.word	0x00004440


	//   ....[13]....
        /*00b0*/ 	.word	0x000044b0


	//   ....[14]....
        /*00b4*/ 	.word	0x00004520


	//   ....[15]....
        /*00b8*/ 	.word	0x000046a0


	//   ....[16]....
        /*00bc*/ 	.word	0x00004710


	//   ....[17]....
        /*00c0*/ 	.word	0x00004780


	//   ....[18]....
        /*00c4*/ 	.word	0x000047f0


	//   ....[19]....
        /*00c8*/ 	.word	0x00004860


	//----- nvinfo : EIATTR_EXIT_INSTR_OFFSETS
	.align		4
.L_1752:
        /*00cc*/ 	.byte	0x04, 0x1c
        /*00ce*/ 	.short	(.L_1754 - .L_1753)


	//   ....[0]....
.L_1753:
        /*00d0*/ 	.word	0x00000260


	//   ....[1]....
        /*00d4*/ 	.word	0x000042b0


	//----- nvinfo : EIATTR_MAX_THREADS
	.align		4
.L_1754:
        /*00d8*/ 	.byte	0x04, 0x05
        /*00da*/ 	.short	(.L_1756 - .L_1755)
.L_1755:
        /*00dc*/ 	.word	0x00000080
        /*00e0*/ 	.word	0x00000001
        /*00e4*/ 	.word	0x00000001


	//----- nvinfo : EIATTR_CRS_STACK_SIZE
	.align		4
.L_1756:
        /*00e8*/ 	.byte	0x04, 0x1e
        /*00ea*/ 	.short	(.L_1758 - .L_1757)
.L_1757:
        /*00ec*/ 	.word	0x00000000


	//----- nvinfo : EIATTR_CBANK_PARAM_SIZE
	.align		4
.L_1758:
        /*00f0*/ 	.byte	0x03, 0x19
        /*00f2*/ 	.short	0x00e8


	//----- nvinfo : EIATTR_PARAM_CBANK
	.align		4
        /*00f4*/ 	.byte	0x04, 0x0a
        /*00f6*/ 	.short	(.L_1760 - .L_1759)
	.align		4
.L_1759:
        /*00f8*/ 	.word	index@(.nv.constant0._ZN10layer_norm13ln_fwd_kernelINS_13Kernel_traitsIf13__nv_bfloat16S2_S2_fjLj256ELj1ELj4ELj1ELj16ENS_18Kernel_traits_baseILj256EfS2_S2_S2_fjLj128EEEEELb1ELb0ELb1ELb1EEEvNS_9FwdParamsE)
        /*00fc*/ 	.short	0x0210
        /*00fe*/ 	.short	0x00e8


	//----- nvinfo : EIATTR_SW_WAR
	.align		4
.L_1760:
        /*0100*/ 	.byte	0x04, 0x36
        /*0102*/ 	.short	(.L_1762 - .L_1761)
.L_1761:
        /*0104*/ 	.word	0x00000008
.L_1762:


//--------------------- .nv.info._ZN10layer_norm13ln_fwd_kernelINS_13Kernel_traitsIf13__nv_bfloat16S2_S2_fjLj256ELj1ELj4ELj1ELj16ENS_18Kernel_traits_baseILj256EfS2_S2_S2_fjLj128EEEEELb1ELb1ELb0ELb0EEEvNS_9FwdParamsE --------------------------
	.section	.nv.info._ZN10layer_norm13ln_fwd_kernelINS_13Kernel_traitsIf13__nv_bfloat16S2_S2_fjLj256ELj1ELj4ELj1ELj16ENS_18Kernel_traits_baseILj256EfS2_S2_S2_fjLj128EEEEELb1ELb1ELb0ELb0EEEvNS_9FwdParamsE,"",@"SHT_CUDA_INFO"
	.sectionflags	@""
	.align	4


	//----- nvinfo : EIATTR_CUDA_API_VERSION
	.align		4
        /*0000*/ 	.byte	0x04, 0x37
        /*0002*/ 	.short	(.L_1764 - .L_1763)
.L_1763:
        /*0004*/ 	.word	0x00000082


	//----- nvinfo : EIATTR_KPARAM_INFO
	.align		4
.L_1764:
        /*0008*/ 	.byte	0x04, 0x17
        /*000a*/ 	.short	(.L_1766 - .L_1765)
.L_1765:
        /*000c*/ 	.word	0x00000000
        /*0010*/ 	.short	0x0000
        /*0012*/ 	.short	0x0000
        /*0014*/ 	.byte	0x00, 0xf0, 0xa1, 0x03


	//----- nvinfo : EIATTR_SPARSE_MMA_MASK
	.align		4
.L_1766:
        /*0018*/ 	.byte	0x03, 0x50
        /*001a*/ 	.short	0x0000


	//----- nvinfo : EIATTR_MAXREG_COUNT
	.align		4
        /*001c*/ 	.byte	0x03, 0x1b
        /*001e*/ 	.short	0x00ff


	//----- nvinfo : EIATTR_MERCURY_ISA_VERSION
	.align		4
        /*0020*/ 	.byte	0x03, 0x5f
        /*0022*/ 	.short	0x0101


	//----- nvinfo : EIATTR_COOP_GROUP_MASK_REGIDS
	.align		4
        /*0024*/ 	.byte	0x04, 0x29
        /*0026*/ 	.short	(.L_1768 - .L_1767)


	//   ....[0]....
.L_1767:
        /*0028*/ 	.word	0xffffffff


	//   ....[1]....
        /*002c*/ 	.word	0xffffffff


	//   ....[2]....
        /*0030*/ 	.word	0xffffffff


	//   ....[3]....
        /*0034*/ 	.word	0xffffffff


	//   ....[4]....
        /*0038*/ 	.word	0xffffffff


	//   ....[5]....
        /*003c*/ 	.word	0xffffffff


	//   ....[6]....
        /*0040*/ 	.word	0xffffffff


	//   ....[7]....
        /*0044*/ 	.word	0xffffffff


	//   ....[8]....
        /*0048*/ 	.word	0xffffffff


	//   ....[9]....
        /*004c*/ 	.word	0xffffffff


	//   ....[10]....
        /*0050*/ 	.word	0x05000022


	//   ....[11]....
        /*0054*/ 	.word	0x05000022


	//   ....[12]....
        /*0058*/ 	.word	0x05000022


	//   ....[13]....
        /*005c*/ 	.word	0x05000022


	//   ....[14]....
        /*0060*/ 	.word	0x05000022


	//   ....[15]....
        /*0064*/ 	.word	0x05000022


	//   ....[16]....
        /*0068*/ 	.word	0x05000022


	//   ....[17]....
        /*006c*/ 	.word	0x05000022


	//   ....[18]....
        /*0070*/ 	.word	0x05000022


	//   ....[19]....
        /*0074*/ 	.word	0x05000022


	//----- nvinfo : EIATTR_COOP_GROUP_INSTR_OFFSETS
	.align		4
.L_1768:
        /*0078*/ 	.byte	0x04, 0x28
        /*007a*/ 	.short	(.L_1770 - .L_1769)


	//   ....[0]....
.L_1769:
        /*007c*/ 	.word	0x000039b0


	//   ....[1]....
        /*0080*/ 	.word	0x000039d0


	//   ....[2]....
        /*0084*/ 	.word	0x000039f0


	//   ....[3]....
        /*0088*/ 	.word	0x00003a10


	//   ....[4]....
        /*008c*/ 	.word	0x00003a40


	//   ....[5]....
        /*0090*/ 	.word	0x00003b80


	//   ....[6]....
        /*0094*/ 	.word	0x00003ba0


	//   ....[7]....
        /*0098*/ 	.word	0x00003bc0


	//   ....[8]....
        /*009c*/ 	.word	0x00003be0


	//   ....[9]....
        /*00a0*/ 	.word	0x00003c00


	//   ....[10]....
        /*00a4*/ 	.word	0x00003fe0


	//   ....[11]....
        /*00a8*/ 	.word	0x00004080


	//   ....[12]....
        /*00ac*/ 	.word	0x000040f0


	//   ....[13]....
        /*00b0*/ 	.word	0x00004160


	//   ....[14]....
        /*00b4*/ 	.word	0x000041e0


	//   ....[15]....
        /*00b8*/ 	.word	0x00004380


	//   ....[16]....
        /*00bc*/ 	.word	0x000043f0


	//   ....[17]....
        /*00c0*/ 	.word	0x00004460


	//   ....[18]....
        /*00c4*/ 	.word	0x000044d0


	//   ....[19]....
        /*00c8*/ 	.word	0x00004540


	//----- nvinfo : EIATTR_EXIT_INSTR_OFFSETS
	.align		4
.L_1770:
        /*00cc*/ 	.byte	0x04, 0x1c
        /*00ce*/ 	.short	(.L_1772 - .L_1771)


	//   ....[0]....
.L_1771:
        /*00d0*/ 	.word	0x00000370


	//   ....[1]....
        /*00d4*/ 	.word	0x00003f70


	//----- nvinfo : EIATTR_MAX_THREADS
	.align		4
.L_1772:
        /*00d8*/ 	.byte	0x04, 0x05
        /*00da*/ 	.short	(.L_1774 - .L_1773)
.L_1773:
        /*00dc*/ 	.word	0x00000080
        /*00e0*/ 	.word	0x00000001
        /*00e4*/ 	.word	0x00000001


	//----- nvinfo : EIATTR_CRS_STACK_SIZE
	.align		4
.L_1774:
        /*00e8*/ 	.byte	0x04, 0x1e
        /*00ea*/ 	.short	(.L_1776 - .L_1775)
.L_1775:
        /*00ec*/ 	.word	0x00000000


	//----- nvinfo : EIATTR_CBANK_PARAM_SIZE
	.align		4
.L_1776:
        /*00f0*/ 	.byte	0x03, 0x19
        /*00f2*/ 	.short	0x00e8


	//----- nvinfo : EIATTR_PARAM_CBANK
	.align		4
        /*00f4*/ 	.byte	0x04, 0x0a
        /*00f6*/ 	.short	(.L_1778 - .L_1777)
	.align		4
.L_1777:
        /*00f8*/ 	.word	index@(.nv.constant0._ZN10layer_norm13ln_fwd_kernelINS_13Kernel_traitsIf13__nv_bfloat16S2_S2_fjLj256ELj1ELj4ELj1ELj16ENS_18Kernel_traits_baseILj256EfS2_S2_S2_fjLj128EEEEELb1ELb1ELb0ELb0EEEvNS_9FwdParamsE)
        /*00fc*/ 	.short	0x0210
        /*00fe*/ 	.short	0x00e8


	//----- nvinfo : EIATTR_SW_WAR
	.align		4
.L_1778:
        /*0100*/ 	.byte	0x04, 0x36
        /*0102*/ 	.short	(.L_1780 - .L_1779)
.L_1779:
        /*0104*/ 	.word	0x00000008
.L_1780:


//--------------------- .nv.info._ZN10layer_norm13ln_fwd_kernelINS_13Kernel_traitsIf13__nv_bfloat16S2_S2_fjLj256ELj1ELj4ELj1ELj16ENS_18Kernel_traits_baseILj256EfS2_S2_S2_fjLj128EEEEELb1ELb1ELb0ELb1EEEvNS_9FwdParamsE --------------------------
	.section	.nv.info._ZN10layer_norm13ln_fwd_kernelINS_13Kernel_traitsIf13__nv_bfloat16S2_S2_fjLj256ELj1ELj4ELj1ELj16ENS_18Kernel_traits_baseILj256EfS2_S2_S2_fjLj128EEEEELb1ELb1ELb0ELb1EEEvNS_9FwdParamsE,"",@"SHT_CUDA_INFO"
	.sectionflags	@""
	.align	4


	//----- nvinfo : EIATTR_CUDA_API_VERSION
	.align		4
        /*0000*/ 	.byte	0x04, 0x37
        /*0002*/ 	.short	(.L_1782 - .L_1781)
.L_1781:
        /*0004*/ 	.word	0x00000082


	//----- nvinfo : EIATTR_KPARAM_INFO
	.align		4
.L_1782:
        /*0008*/ 	.byte	0x04, 0x17
        /*000a*/ 	.short	(.L_1784 - .L_1783)
.L_1783:
        /*000c*/ 	.word	0x00000000
        /*0010*/ 	.short	0x0000
        /*0012*/ 	.short	0x0000
        /*0014*/ 	.byte	0x00, 0xf0, 0xa1, 0x03


	//----- nvinfo : EIATTR_SPARSE_MMA_MASK
	.align		4
.L_1784:
        /*0018*/ 	.byte	0x03, 0x50
        /*001a*/ 	.short	0x0000


	//----- nvinfo : EIATTR_MAXREG_COUNT
	.align		4
        /*001c*/ 	.byte	0x03, 0x1b
        /*001e*/ 	.short	0x00ff


	//----- nvinfo : EIATTR_MERCURY_ISA_VERSION
	.align		4
        /*0020*/ 	.byte	0x03, 0x5f
        /*0022*/ 	.short	0x0101


	//----- nvinfo : EIATTR_COOP_GROUP_MASK_REGIDS
	.align		4
        /*0024*/ 	.byte	0x04, 0x29
        /*0026*/ 	.short	(.L_1786 - .L_1785)


	//   ....[0]....
.L_1785:
        /*0028*/ 	.word	0xffffffff


	//   ....[1]....
        /*002c*/ 	.word	0xffffffff


	//   ....[2]....
        /*0030*/ 	.word	0xffffffff


	//   ....[3]....
        /*0034*/ 	.word	0xffffffff


	//   ....[4]....
        /*0038*/ 	.word	0xffffffff


	//   ....[5]....
        /*003c*/ 	.word	0xffffffff


	//   ....[6]....
        /*0040*/ 	.word	0xffffffff


	//   ....[7]....
        /*0044*/ 	.word	0xffffffff


	//   ....[8]....
        /*0048*/ 	.word	0xffffffff


	//   ....[9]....
        /*004c*/ 	.word	0xffffffff


	//   ....[10]....
        /*0050*/ 	.word	0x05000026


	//   ....[11]....
        /*0054*/ 	.word	0x05000026


	//   ....[12]....
        /*0058*/ 	.word	0x05000026


	//   ....[13]....
        /*005c*/ 	.word	0x05000026


	//   ....[14]....
        /*0060*/ 	.word	0x05000026


	//   ....[15]....
        /*0064*/ 	.word	0x05000026


	//   ....[16]....
        /*0068*/ 	.word	0x05000026


	//   ....[17]....
        /*006c*/ 	.word	0x05000026


	//   ....[18]....
        /*0070*/ 	.word	0x05000026


	//   ....[19]....
        /*0074*/ 	.word	0x05000026


	//----- nvinfo : EIATTR_COOP_GROUP_INSTR_OFFSETS
	.align		4
.L_1786:
        /*0078*/ 	.byte	0x04, 0x28
        /*007a*/ 	.short	(.L_1788 - .L_1787)


	//   ....[0]....
.L_1787:
        /*007c*/ 	.word	0x000037a0


	//   ....[1]....
        /*0080*/ 	.word	0x000037d0


	//   ....[2]....
        /*0084*/ 	.word	0x000037f0


	//   ....[3]....
        /*0088*/ 	.word	0x00003810


	//   ....[4]....
        /*008c*/ 	.word	0x00003830


	//   ....[5]....
        /*0090*/ 	.word	0x00003960


	//   ....[6]....
        /*0094*/ 	.word	0x00003980


	//   ....[7]....
        /*0098*/ 	.word	0x000039a0


	//   ....[8]....
        /*009c*/ 	.word	0x000039c0


	//   ....[9]....
        /*00a0*/ 	.word	0x000039e0


	//   ....[10]....
        /*00a4*/ 	.word	0x00003da0


	//   ....[11]....
        /*00a8*/ 	.word	0x00003e30


	//   ....[12]....
        /*00ac*/ 	.word	0x00003e90


	//   ....[13]....
        /*00b0*/ 	.word	0x00003ef0


	//   ....[14]....
        /*00b4*/ 	.word	0x00003f50


	//   ....[15]....
        /*00b8*/ 	.word	0x000040d0


	//   ....[16]....
        /*00bc*/ 	.word	0x00004120


	//   ....[17]....
        /*00c0*/ 	.word	0x00004180


	//   ....[18]....
        /*00c4*/ 	.word	0x000041e0


	//   ....[19]....
        /*00c8*/ 	.word	0x00004240


	//----- nvinfo : EIATTR_EXIT_INSTR_OFFSETS
	.align		4
.L_1788:
        /*00cc*/ 	.byte	0x04, 0x1c
        /*00ce*/ 	.short	(.L_1790 - .L_1789)


	//   ....[0]....
.L_1789:
        /*00d0*/ 	.word	0x00000230


	//   ....[1]....
        /*00d4*/ 	.word	0x00003d30


	//----- nvinfo : EIATTR_MAX_THREADS
	.align		4
.L_1790:
        /*00d8*/ 	.byte	0x04, 0x05
        /*00da*/ 	.short	(.L_1792 - .L_1791)
.L_1791:
        /*00dc*/ 	.word	0x00000080
        /*00e0*/ 	.word	0x00000001
        /*00e4*/ 	.word	0x00000001


	//----- nvinfo : EIATTR_CRS_STACK_SIZE
	.align		4
.L_1792:
        /*00e8*/ 	.byte	0x04, 0x1e
        /*00ea*/ 	.short	(.L_1794 - .L_1793)
.L_1793:
        /*00ec*/ 	.word	0x00000000


	//----- nvinfo : EIATTR_CBANK_PARAM_SIZE
	.align		4
.L_1794:
        /*00f0*/ 	.byte	0x03, 0x19
        /*00f2*/ 	.short	0x00e8


	//----- nvinfo : EIATTR_PARAM_CBANK
	.align		4
        /*00f4*/ 	.byte	0x04, 0x0a
        /*00f6*/ 	.short	(.L_1796 - .L_1795)
	.align		4
.L_1795:
        /*00f8*/ 	.word	index@(.nv.constant0._ZN10layer_norm13ln_fwd_kernelINS_13Kernel_traitsIf13__nv_bfloat16S2_S2_fjLj256ELj1ELj4ELj1ELj16ENS_18Kernel_traits_baseILj256EfS2_S2_S2_fjLj128EEEEELb1ELb1ELb0ELb1EEEvNS_9FwdParamsE)
        /*00fc*/ 	.short	0x0210
        /*00fe*/ 	.short	0x00e8


	//----- nvinfo : EIATTR_SW_WAR
	.align		4
.L_1796:
        /*0100*/ 	.byte	0x04, 0x36
        /*0102*/ 	.short	(.L_1798 - .L_1797)
.L_1797:
        /*0104*/ 	.word	0x00000008
.L_1798:


//--------------------- .nv.info._ZN10layer_norm13ln_fwd_kernelINS_13Kernel_traitsIf13__nv_bfloat16S2_S2_fjLj256ELj1ELj4ELj1ELj16ENS_18Kernel_traits_baseILj256EfS2_S2_S2_fjLj128EEEEELb1ELb1ELb1ELb0EEEvNS_9FwdParamsE --------------------------
	.section	.nv.info._ZN10layer_norm13ln_fwd_kernelINS_13Kernel_traitsIf13__nv_bfloat16S2_S2_fjLj256ELj1ELj4ELj1ELj16ENS_18Kernel_traits_baseILj256EfS2_S2_S2_fjLj128EEEEELb1ELb1ELb1ELb0EEEvNS_9FwdParamsE,"",@"SHT_CUDA_INFO"
	.sectionflags	@""
	.align	4


	//----- nvinfo : EIATTR_CUDA_API_VERSION
	.align		4
        /*0000*/ 	.byte	0x04, 0x37
        /*0002*/ 	.short	(.L_1800 - .L_1799)
.L_1799:
        /*0004*/ 	.word	0x00000082


	//----- nvinfo : EIATTR_KPARAM_INFO
	.align		4
.L_1800:
        /*0008*/ 	.byte	0x04, 0x17
        /*000a*/ 	.short	(.L_1802 - .L_1801)
.L_1801:
        /*000c*/ 	.word	0x00000000
        /*0010*/ 	.short	0x0000
        /*0012*/ 	.short	0x0000
        /*0014*/ 	.byte	0x00, 0xf0, 0xa1, 0x03


	//----- nvinfo : EIATTR_SPARSE_MMA_MASK
	.align		4
.L_1802:
        /*0018*/ 	.byte	0x03, 0x50
        /*001a*/ 	.short	0x0000


	//----- nvinfo : EIATTR_MAXREG_COUNT
	.align		4
        /*001c*/ 	.byte	0x03, 0x1b
        /*001e*/ 	.short	0x00ff


	//----- nvinfo : EIATTR_MERCURY_ISA_VERSION
	.align		4
        /*0020*/ 	.byte	0x03, 0x5f
        /*0022*/ 	.short	0x0101


	//----- nvinfo : EIATTR_COOP_GROUP_MASK_REGIDS
	.align		4
        /*0024*/ 	.byte	0x04, 0x29
        /*0026*/ 	.short	(.L_1804 - .L_1803)


	//   ....[0]....
.L_1803:
        /*0028*/ 	.word	0xffffffff


	//   ....[1]....
        /*002c*/ 	.word	0xffffffff


	//   ....[2]....
        /*0030*/ 	.word	0xffffffff


	//   ....[3]....
        /*0034*/ 	.word	0xffffffff


	//   ....[4]....
        /*0038*/ 	.word	0xffffffff


	//   ....[5]....
        /*003c*/ 	.word	0xffffffff


	//   ....[6]....
        /*0040*/ 	.word	0xffffffff


	//   ....[7]....
        /*0044*/ 	.word	0xffffffff


	//   ....[8]....
        /*0048*/ 	.word	0xffffffff


	//   ....[9]....
        /*004c*/ 	.word	0xffffffff


	//   ....[10]....
        /*0050*/ 	.word	0x05000029


	//   ....[11]....
        /*0054*/ 	.word	0x05000029


	//   ....[12]....
        /*0058*/ 	.word	0x05000029


	//   ....[13]....
        /*005c*/ 	.word	0x05000029


	//   ....[14]....
        /*0060*/ 	.word	0x05000029


	//   ....[15]....
        /*0064*/ 	.word	0x05000029


	//   ....[16]....
        /*0068*/ 	.word	0x05000029


	//   ....[17]....
        /*006c*/ 	.word	0x05000029


	//   ....[18]....
        /*0070*/ 	.word	0x05000029


	//   ....[19]....
        /*0074*/ 	.word	0x05000029


	//----- nvinfo : EIATTR_COOP_GROUP_INSTR_OFFSETS
	.align		4
.L_1804:
        /*0078*/ 	.byte	0x04, 0x28
        /*007a*/ 	.short	(.L_1806 - .L_1805)


	//   ....[0]....
.L_1805:
        /*007c*/ 	.word	0x00003eb0


	//   ....[1]....
        /*0080*/ 	.word	0x00003ee0


	//   ....[2]....
        /*0084*/ 	.word	0x00003f00


	//   ....[3]....
        /*0088*/ 	.word	0x00003f20


	//   ....[4]....
        /*008c*/ 	.word	0x00003f40


	//   ....[5]....
        /*0090*/ 	.word	0x00004080


	//   ....[6]....
        /*0094*/ 	.word	0x000040a0


	//   ....[7]....
        /*0098*/ 	.word	0x000040c0


	//   ....[8]....
        /*009c*/ 	.word	0x000040e0


	//   ....[9]....
        /*00a0*/ 	.word	0x00004100


	//   ....[10]....
        /*00a4*/ 	.word	0x00004580


	//   ....[11]....
        /*00a8*/ 	.word	0x00004620


	//   ....[12]....
        /*00ac*/ 	.word	0x00004670


	//   ....[13]....
        /*00b0*/ 	.word	0x000046d0


	//   ....[14]....
        /*00b4*/ 	.word	0x00004730


	//   ....[15]....
        /*00b8*/ 	.word	0x000048c0


	//   ....[16]....
        /*00bc*/ 	.word	0x00004910


	//   ....[17]....
        /*00c0*/ 	.word	0x00004970


	//   ....[18]....
        /*00c4*/ 	.word	0x000049d0


	//   ....[19]....
        /*00c8*/ 	.word	0x00004a30


	//----- nvinfo : EIATTR_EXIT_INSTR_OFFSETS
	.align		4
.L_1806:
        /*00cc*/ 	.byte	0x04, 0x1c
        /*00ce*/ 	.short	(.L_1808 - .L_1807)


	//   ....[0]....
.L_1807:
        /*00d0*/ 	.word	0x00000370


	//   ....[1]....
        /*00d4*/ 	.word	0x00004510


	//----- nvinfo : EIATTR_MAX_THREADS
	.align		4
.L_1808:
        /*00d8*/ 	.byte	0x04, 0x05
        /*00da*/ 	.short	(.L_1810 - .L_1809)
.L_1809:
        /*00dc*/ 	.word	0x00000080
        /*00e0*/ 	.word	0x00000001
        /*00e4*/ 	.word	0x00000001


	//----- nvinfo : EIATTR_CRS_STACK_SIZE
	.align		4
.L_1810:
        /*00e8*/ 	.byte	0x04, 0x1e
        /*00ea*/ 	.short	(.L_1812 - .L_1811)
.L_1811:
        /*00ec*/ 	.word	0x00000000


	//----- nvinfo : EIATTR_CBANK_PARAM_SIZE
	.align		4
.L_1812:
        /*00f0*/ 	.byte	0x03, 0x19
        /*00f2*/ 	.short	0x00e8


	//----- nvinfo : EIATTR_PARAM_CBANK
	.align		4
        /*00f4*/ 	.byte	0x04, 0x0a
        /*00f6*/ 	.short	(.L_1814 - .L_1813)
	.align		4
.L_1813:
        /*00f8*/ 	.word	index@(.nv.constant0._ZN10layer_norm13ln_fwd_kernelINS_13Kernel_traitsIf13__nv_bfloat16S2_S2_fjLj256ELj1ELj4ELj1ELj16ENS_18Kernel_traits_baseILj256EfS2_S2_S2_fjLj128EEEEELb1ELb1ELb1ELb0EEEvNS_9FwdParamsE)
        /*00fc*/ 	.short	0x0210
        /*00fe*/ 	.short	0x00e8


	//----- nvinfo : EIATTR_SW_WAR
	.align		4
.L_1814:
        /*0100*/ 	.byte	0x04, 0x36
        /*0102*/ 	.short	(.L_1816 - .L_1815)
.L_1815:
        /*0104*/ 	.word	0x00000008
.L_1816:


//--------------------- .nv.info._ZN10layer_norm13ln_fwd_kernelINS_13Kernel_traitsIf13__nv_bfloat16S2_S2_fjLj256ELj1ELj4ELj1ELj16ENS_18Kernel_traits_baseILj256EfS2_S2_S2_fjLj128EEEEELb1ELb1ELb1ELb1EEEvNS_9FwdParamsE --------------------------
	.section	.nv.info._ZN10layer_norm13ln_fwd_kernelINS_13Kernel_traitsIf13__nv_bfloat16S2_S2_fjLj256ELj1ELj4ELj1ELj16ENS_18Kernel_traits_baseILj256EfS2_S2_S2_fjLj128EEEEELb1ELb1ELb1ELb1EEEvNS_9FwdParamsE,"",@"SHT_CUDA_INFO"
	.sectionflags	@""
	.align	4


	//----- nvinfo : EIATTR_CUDA_API_VERSION
	.align		4
        /*0000*/ 	.byte	0x04, 0x37
        /*0002*/ 	.short	(.L_1818 - .L_1817)
.L_1817:
        /*0004*/ 	.word	0x00000082


	//----- nvinfo : EIATTR_KPARAM_INFO
	.align		4
.L_1818:
        /*0008*/ 	.byte	0x04, 0x17
        /*000a*/ 	.short	(.L_1820 - .L_1819)
.L_1819:
        /*000c*/ 	.word	0x00000000
        /*0010*/ 	.short	0x0000
        /*0012*/ 	.short	0x0000
        /*0014*/ 	.byte	0x00, 0xf0, 0xa1, 0x03


	//----- nvinfo : EIATTR_SPARSE_MMA_MASK
	.align		4
.L_1820:
        /*0018*/ 	.byte	0x03, 0x50
        /*001a*/ 	.short	0x0000


	//----- nvinfo : EIATTR_MAXREG_COUNT
	.align		4
        /*001c*/ 	.byte	0x03, 0x1b
        /*001e*/ 	.short	0x00ff


	//----- nvinfo : EIATTR_MERCURY_ISA_VERSION
	.align		4
        /*0020*/ 	.byte	0x03, 0x5f
        /*0022*/ 	.short	0x0101


	//----- nvinfo : EIATTR_COOP_GROUP_MASK_REGIDS
	.align		4
        /*0024*/ 	.byte	0x04, 0x29
        /*0026*/ 	.short	(.L_1822 - .L_1821)


	//   ....[0]....
.L_1821:
        /*0028*/ 	.word	0xffffffff


	//   ....[1]....
        /*002c*/ 	.word	0xffffffff


	//   ....[2]....
        /*0030*/ 	.word	0xffffffff


	//   ....[3]....
        /*0034*/ 	.word	0xffffffff


	//   ....[4]....
        /*0038*/ 	.word	0xffffffff


	//   ....[5]....
        /*003c*/ 	.word	0xffffffff


	//   ....[6]....
        /*0040*/ 	.word	0xffffffff


	//   ....[7]....
        /*0044*/ 	.word	0xffffffff


	//   ....[8]....
        /*0048*/ 	.word	0xffffffff


	//   ....[9]....
        /*004c*/ 	.word	0xffffffff


	//   ....[10]....
        /*0050*/ 	.word	0x05000029


	//   ....[11]....
        /*0054*/ 	.word	0x05000029


	//   ....[12]....
        /*0058*/ 	.word	0x05000029


	//   ....[13]....
        /*005c*/ 	.word	0x05000029


	//   ....[14]....
        /*0060*/ 	.word	0x05000029


	//   ....[15]....
        /*0064*/ 	.word	0x05000029


	//   ....[16]....
        /*0068*/ 	.word	0x05000029


	//   ....[17]....
        /*006c*/ 	.word	0x05000029


	//   ....[18]....
        /*0070*/ 	.word	0x05000029


	//   ....[19]....
        /*0074*/ 	.word	0x05000029


	//----- nvinfo : EIATTR_COOP_GROUP_INSTR_OFFSETS
	.align		4
.L_1822:
        /*0078*/ 	.byte	0x04, 0x28
        /*007a*/ 	.short	(.L_1824 - .L_1823)


	//   ....[0]....
.L_1823:
        /*007c*/ 	.word	0x00003e50


	//   ....[1]....
        /*0080*/ 	.word	0x00003e80


	//   ....[2]....
        /*0084*/ 	.word	0x00003ea0


	//   ....[3]....
        /*0088*/ 	.word	0x00003ec0


	//   ....[4]....
        /*008c*/ 	.word	0x00003ee0


	//   ....[5]....
        /*0090*/ 	.word	0x00004010


	//   ....[6]....
        /*0094*/ 	.word	0x00004030


	//   ....[7]....
        /*0098*/ 	.word	0x00004050


	//   ....[8]....
        /*009c*/ 	.word	0x00004070


	//   ....[9]....
        /*00a0*/ 	.word	0x00004090


	//   ....[10]....
        /*00a4*/ 	.word	0x000044f0


	//   ....[11]....
        /*00a8*/ 	.word	0x00004590


	//   ....[12]....
        /*00ac*/ 	.word	0x000045f0


	//   ....[13]....
        /*00b0*/ 	.word	0x00004650


	//   ....[14]....
        /*00b4*/ 	.word	0x000046b0


	//   ....[15]....
        /*00b8*/ 	.word	0x00004830


	//   ....[16]....
        /*00bc*/ 	.word	0x00004880


	//   ....[17]....
        /*00c0*/ 	.word	0x000048e0


	//   ....[18]....
        /*00c4*/ 	.word	0x00004940


	//   ....[19]....
        /*00c8*/ 	.word	0x000049a0


	//----- nvinfo : EIATTR_EXIT_INSTR_OFFSETS
	.align		4
.L_1824:
        /*00cc*/ 	.byte	0x04, 0x1c
        /*00ce*/ 	.short	(.L_1826 - .L_1825)


	//   ....[0]....
.L_1825:
        /*00d0*/ 	.word	0x00000270


	//   ....[1]....
        /*00d4*/ 	.word	0x00004490


	//----- nvinfo : EIATTR_MAX_THREADS
	.align		4
.L_1826:
        /*00d8*/ 	.byte	0x04, 0x05
        /*00da*/ 	.short	(.L_1828 - .L_1827)
.L_1827:
        /*00dc*/ 	.word	0x00000080
        /*00e0*/ 	.word	0x00000001
        /*00e4*/ 	.word	0x00000001


	//----- nvinfo : EIATTR_CRS_STACK_SIZE
	.align		4
.L_1828:
        /*00e8*/ 	.byte	0x04, 0x1e
        /*00ea*/ 	.short	(.L_1830 - .L_1829)
.L_1829:
        /*00ec*/ 	.word	0x00000000


	//----- nvinfo : EIATTR_CBANK_PARAM_SIZE
	.align		4
.L_1830:
        /*00f0*/ 	.byte	0x03, 0x19
        /*00f2*/ 	.short	0x00e8


	//----- nvinfo : EIATTR_PARAM_CBANK
	.align		4
        /*00f4*/ 	.byte	0x04, 0x0a
        /*00f6*/ 	.short	(.L_1832 - .L_1831)
	.align		4
.L_1831:
        /*00f8*/ 	.word	index@(.nv.constant0._ZN10layer_norm13ln_fwd_kernelINS_13Kernel_traitsIf13__nv_bfloat16S2_S2_fjLj256ELj1ELj4ELj1ELj16ENS_18Kernel_traits_baseILj256EfS2_S2_S2_fjLj128EEEEELb1ELb1ELb1ELb1EEEvNS_9FwdParamsE)
        /*00fc*/ 	.short	0x0210
        /*00fe*/ 	.short	0x00e8


	//----- nvinfo : EIATTR_SW_WAR
	.align		4
.L_1832:
        /*0100*/ 	.byte	0x04, 0x36
        /*0102*/ 	.short	(.L_1834 - .L_1833)
.L_1833:
        /*0104*/ 	.word	0x00000008
.L_1834:


//--------------------- .nv.info._ZN10layer_norm13ln_fwd_kernelINS_13Kernel_traitsI13__nv_bfloat16S2_fS2_fjLj256ELj1ELj4ELj1ELj16ENS_18Kernel_traits_baseILj256ES2_S2_fS2_fjLj128EEEEELb0ELb0ELb0ELb0EEEvNS_9FwdParamsE --------------------------
	.section	.nv.info._ZN10layer_norm13ln_fwd_kernelINS_13Kernel_traitsI13__nv_bfloat16S2_fS2_fjLj256ELj1ELj4ELj1ELj16ENS_18Kernel_traits_baseILj256ES2_S2_fS2_fjLj128EEEEELb0ELb0ELb0ELb0EEEvNS_9FwdParamsE,"",@"SHT_CUDA_INFO"
	.sectionflags	@""
	.align	4


	//----- nvinfo : EIATTR_CUDA_API_VERSION
	.align		4
        /*0000*/ 	.byte	0x04, 0x37
        /*0002*/ 	.short	(.L_1836 - .L_1835)
.L_1835:
        /*0004*/ 	.word	0x00000082


	//----- nvinfo : EIATTR_KPARAM_INFO
	.align		4
.L_1836:
        /*0008*/ 	.byte	0x04, 0x17
        /*000a*/ 	.short	(.L_1838 - .L_1837)
.L_1837:
        /*000c*/ 	.word	0x00000000
        /*0010*/ 	.short	0x0000
        /*0012*/ 	.short	0x0000
        /*0014*/ 	.byte	0x00, 0xf0, 0xa1, 0x03


	//----- nvinfo : EIATTR_SPARSE_MMA_MASK
	.align		4
.L_1838:
        /*0018*/ 	.byte	0x03, 0x50
        /*001a*/ 	.short	0x0000


	//----- nvinfo : EIATTR_MAXREG_COUNT
	.align		4
        /*001c*/ 	.byte	0x03, 0x1b
        /*001e*/ 	.short	0x00ff


	//----- nvinfo : EIATTR_MERCURY_ISA_VERSION
	.align		4
        /*0020*/ 	.byte	0x03, 0x5f
        /*0022*/ 	.short	0x0101


	//----- nvinfo : EIATTR_COOP_GROUP_MASK_REGIDS
	.align		4
        /*0024*/ 	.byte	0x04, 0x29
        /*0026*/ 	.short	(.L_1840 - .L_1839)


	//   ....[0]....
.L_1839:
        /*0028*/ 	.word	0xffffffff


	//   ....[1]....
        /*002c*/ 	.word	0xffffffff


	//   ....[2]....
        /*0030*/ 	.word	0xffffffff


	//   ....[3]....
        /*0034*/ 	.word	0xffffffff


	//   ....[4]....
        /*0038*/ 	.word	0xffffffff


	//   ....[5]....
        /*003c*/ 	.word	0xffffffff


	//   ....[6]....
        /*0040*/ 	.word	0xffffffff


	//   ....[7]....
        /*0044*/ 	.word	0xffffffff


	//   ....[8]....
        /*0048*/ 	.word	0xffffffff


	//   ....[9]....
        /*004c*/ 	.word	0xffffffff


	//   ....[10]....
        /*0050*/ 	.word	0x0500001a


	//   ....[11]....
        /*0054*/ 	.word	0x0500001a


	//   ....[12]....
        /*0058*/ 	.word	0x0500001a


	//   ....[13]....
        /*005c*/ 	.word	0x0500001a


	//   ....[14]....
        /*0060*/ 	.word	0x0500001a


	//   ....[15]....
        /*0064*/ 	.word	0x0500001a


	//   ....[16]....
        /*0068*/ 	.word	0x0500001a


	//   ....[17]....
        /*006c*/ 	.word	0x0500001a


	//   ....[18]....
        /*0070*/ 	.word	0x0500001a


	//   ....[19]....
        /*0074*/ 	.word	0x0500001a


	//----- nvinfo : EIATTR_COOP_GROUP_INSTR_OFFSETS
	.align		4
.L_1840:
        /*0078*/ 	.byte	0x04, 0x28
        /*007a*/ 	.short	(.L_1842 - .L_1841)


	//   ....[0]....
.L_1841:
        /*007c*/ 	.word	0x00000820


	//   ....[1]....
        /*0080*/ 	.word	0x00000850


	//   ....[2]....
        /*0084*/ 	.word	0x00000870


	//   ....[3]....
        /*0088*/ 	.word	0x00000890


	//   ....[4]....
        /*008c*/ 	.word	0x000008b0


	//   ....[5]....
        /*0090*/ 	.word	0x000009f0


	//   ....[6]....
        /*0094*/ 	.word	0x00000a10


	//   ....[7]....
        /*0098*/ 	.word	0x00000a30


	//   ....[8]....
        /*009c*/ 	.word	0x00000a50


	//   ....[9]....
        /*00a0*/ 	.word	0x00000a70


	//   ....[10]....
        /*00a4*/ 	.word	0x00000e20


	//   ....[11]....
        /*00a8*/ 	.word	0x00000eb0


	//   ....[12]....
        /*00ac*/ 	.word	0x00000f10


	//   ....[13]....
        /*00b0*/ 	.word	0x00000f70


	//   ....[14]....
        /*00b4*/ 	.word	0x00000fd0


	//   ....[15]....
        /*00b8*/ 	.word	0x00001150


	//   ....[16]....
        /*00bc*/ 	.word	0x000011b0


	//   ....[17]....
        /*00c0*/ 	.word	0x00001210


	//   ....[18]....
        /*00c4*/ 	.word	0x00001270


	//   ....[19]....
        /*00c8*/ 	.word	0x000012d0


	//----- nvinfo : EIATTR_EXIT_INSTR_OFFSETS
	.align		4
.L_1842:
        /*00cc*/ 	.byte	0x04, 0x1c
        /*00ce*/ 	.short	(.L_1844 - .L_1843)


	//   ....[0]....
.L_1843:
        /*00d0*/ 	.word	0x000001d0


	//   ....[1]....
        /*00d4*/ 	.word	0x00000db0


	//----- nvinfo : EIATTR_MAX_THREADS
	.align		4
.L_1844:
        /*00d8*/ 	.byte	0x04, 0x05
        /*00da*/ 	.short	(.L_1846 - .L_1845)
.L_1845:
        /*00dc*/ 	.word	0x00000080
        /*00e0*/ 	.word	0x00000001
        /*00e4*/ 	.word	0x00000001


	//----- nvinfo : EIATTR_CRS_STACK_SIZE
	.align		4
.L_1846:
        /*00e8*/ 	.byte	0x04, 0x1e
        /*00ea*/ 	.short	(.L_1848 - .L_1847)
.L_1847:
        /*00ec*/ 	.word	0x00000000


	//----- nvinfo : EIATTR_CBANK_PARAM_SIZE
	.align		4
.L_1848:
        /*00f0*/ 	.byte	0x03, 0x19
        /*00f2*/ 	.short	0x00e8


	//----- nvinfo : EIATTR_PARAM_CBANK
	.align		4
        /*00f4*/ 	.byte	0x04, 0x0a
        /*00f6*/ 	.short	(.L_1850 - .L_1849)
	.align		4
.L_1849:
        /*00f8*/ 	.word	index@(.nv.constant0._ZN10layer_norm13ln_fwd_kernelINS_13Kernel_traitsI13__nv_bfloat16S2_fS2_fjLj256ELj1ELj4ELj1ELj16ENS_18Kernel_traits_baseILj256ES2_S2_fS2_fjLj128EEEEELb0ELb0ELb0ELb0EEEvNS_9FwdParamsE)
        /*00fc*/ 	.short	0x0210
        /*00fe*/ 	.short	0x00e8


	//----- nvinfo : EIATTR_SW_WAR
	.align		4
.L_1850:
        /*0100*/ 	.byte	0x04, 0x36
        /*0102*/ 	.short	(.L_1852 - .L_1851)
.L_1851:
        /*0104*/ 	.word	0x00000008
.L_1852:


//--------------------- .nv.info._ZN10layer_norm13ln_fwd_kernelINS_13Kernel_traitsI13__nv_bfloat16S2_fS2_fjLj256ELj1ELj4ELj1ELj16ENS_18Kernel_traits_baseILj256ES2_S2_fS2_fjLj128EEEEELb0ELb0ELb0ELb1EEEvNS_9FwdParamsE --------------------------
	.section	.nv.info._ZN10layer_norm13ln_fwd_kernelINS_13Kernel_traitsI13__nv_bfloat16S2_fS2_fjLj256ELj1ELj4ELj1ELj16ENS_18Kernel_traits_baseILj256ES2_S2_fS2_fjLj128EEEEELb0ELb0ELb0ELb1EEEvNS_9FwdParamsE,"",@"SHT_CUDA_INFO"
	.sectionflags	@""
	.align	4


	//----- nvinfo : EIATTR_CUDA_API_VERSION
	.align		4
        /*0000*/ 	.byte	0x04, 0x37
        /*0002*/ 	.short	(.L_1854 - .L_1853)
.L_1853:
        /*0004*/ 	.word	0x00000082


	//----- nvinfo : EIATTR_KPARAM_INFO
	.align		4
.L_1854:
        /*0008*/ 	.byte	0x04, 0x17
        /*000a*/ 	.short	(.L_1856 - .L_1855)
.L_1855:
        /*000c*/ 	.word	0x00000000
        /*0010*/ 	.short	0x0000
        /*0012*/ 	.short	0x0000
        /*0014*/ 	.byte	0x00, 0xf0, 0xa1, 0x03


	//----- nvinfo : EIATTR_SPARSE_MMA_MASK
	.align		4
.L_1856:
        /*0018*/ 	.byte	0x03, 0x50
        /*001a*/ 	.short	0x0000


	//----- nvinfo : EIATTR_MAXREG_COUNT
	.align		4
        /*001c*/ 	.byte	0x03, 0x1b
        /*001e*/ 	.short	0x00ff


	//----- nvinfo : EIATTR_MERCURY_ISA_VERSION
	.align		4
        /*0020*/ 	.byte	0x03, 0x5f
        /*0022*/ 	.short	0x0101


	//----- nvinfo : EIATTR_COOP_GROUP_MASK_REGIDS
	.align		4
        /*0024*/ 	.byte	0x04, 0x29
        /*0026*/ 	.short	(.L_1858 - .L_1857)


	//   ....[0]....
.L_1857:
        /*0028*/ 	.word	0xffffffff


	//   ....[1]....
        /*002c*/ 	.word	0xffffffff


	//   ....[2]....
        /*0030*/ 	.word	0xffffffff


	//   ....[3]....
        /*0034*/ 	.word	0xffffffff


	//   ....[4]....
        /*0038*/ 	.word	0xffffffff


	//   ....[5]....
        /*003c*/ 	.word	0xffffffff


	//   ....[6]....
        /*0040*/ 	.word	0xffffffff


	//   ....[7]....
        /*0044*/ 	.word	0xffffffff


	//   ....[8]....
        /*0048*/ 	.word	0xffffffff


	//   ....[9]....
        /*004c*/ 	.word	0xffffffff


	//   ....[10]....
        /*0050*/ 	.word	0x05000027


	//   ....[11]....
        /*0054*/ 	.word	0x05000027


	//   ....[12]....
        /*0058*/ 	.word	0x05000027


	//   ....[13]....
        /*005c*/ 	.word	0x05000027


	//   ....[14]....
        /*0060*/ 	.word	0x05000027


	//   ....[15]....
        /*0064*/ 	.word	0x05000027


	//   ....[16]....
        /*0068*/ 	.word	0x05000027


	//   ....[17]....
        /*006c*/ 	.word	0x05000027


	//   ....[18]....
        /*0070*/ 	.word	0x05000027


	//   ....[19]....
        /*0074*/ 	.word	0x05000027


	//----- nvinfo : EIATTR_COOP_GROUP_INSTR_OFFSETS
	.align		4
.L_1858:
        /*0078*/ 	.byte	0x04, 0x28
        /*007a*/ 	.short	(.L_1860 - .L_1859)


	//   ....[0]....
.L_1859:
        /*007c*/ 	.word	0x00000790


	//   ....[1]....
        /*0080*/ 	.word	0x000007c0


	//   ....[2]....
        /*0084*/ 	.word	0x000007e0


	//   ....[3]....
        /*0088*/ 	.word	0x00000800


	//   ....[4]....
        /*008c*/ 	.word	0x00000820


	//   ....[5]....
        /*0090*/ 	.word	0x00000950


	//   ....[6]....
        /*0094*/ 	.word	0x00000970


	//   ....[7]....
        /*0098*/ 	.word	0x00000990


	//   ....[8]....
        /*009c*/ 	.word	0x000009b0


	//   ....[9]....
        /*00a0*/ 	.word	0x000009d0


	//   ....[10]....
        /*00a4*/ 	.word	0x00000d40


	//   ....[11]....
        /*00a8*/ 	.word	0x00000de0


	//   ....[12]....
        /*00ac*/ 	.word	0x00000e40


	//   ....[13]....
        /*00b0*/ 	.word	0x00000ea0


	//   ....[14]....
        /*00b4*/ 	.word	0x00000f00


	//   ....[15]....
        /*00b8*/ 	.word	0x00001070


	//   ....[16]....
        /*00bc*/ 	.word	0x000010d0


	//   ....[17]....
        /*00c0*/ 	.word	0x00001130


	//   ....[18]....
        /*00c4*/ 	.word	0x00001190


	//   ....[19]....
        /*00c8*/ 	.word	0x000011f0


	//----- nvinfo : EIATTR_EXIT_INSTR_OFFSETS
	.align		4
.L_1860:
        /*00cc*/ 	.byte	0x04, 0x1c
        /*00ce*/ 	.short	(.L_1862 - .L_1861)


	//   ....[0]....
.L_1861:
        /*00d0*/ 	.word	0x00000140


	//   ....[1]....
        /*00d4*/ 	.word	0x00000ce0


	//----- nvinfo : EIATTR_MAX_THREADS
	.align		4
.L_1862:
        /*00d8*/ 	.byte	0x04, 0x05
        /*00da*/ 	.short	(.L_1864 - .L_1863)
.L_1863:
        /*00dc*/ 	.word	0x00000080
        /*00e0*/ 	.word	0x00000001
        /*00e4*/ 	.word	0x00000001


	//----- nvinfo : EIATTR_CRS_STACK_SIZE
	.align		4
.L_1864:
        /*00e8*/ 	.byte	0x04, 0x1e
        /*00ea*/ 	.short	(.L_1866 - .L_1865)
.L_1865:
        /*00ec*/ 	.word	0x00000000


	//----- nvinfo : EIATTR_CBANK_PARAM_SIZE
	.align		4
.L_1866:
        /*00f0*/ 	.byte	0x03, 0x19
        /*00f2*/ 	.short	0x00e8


	//----- nvinfo : EIATTR_PARAM_CBANK
	.align		4
        /*00f4*/ 	.byte	0x04, 0x0a
        /*00f6*/ 	.short	(.L_1868 - .L_1867)
	.align		4
.L_1867:
        /*00f8*/ 	.word	index@(.nv.constant0._ZN10layer_norm13ln_fwd_kernelINS_13Kernel_traitsI13__nv_bfloat16S2_fS2_fjLj256ELj1ELj4ELj1ELj16ENS_18Kernel_traits_baseILj256ES2_S2_fS2_fjLj128EEEEELb0ELb0ELb0ELb1EEEvNS_9FwdParamsE)
        /*00fc*/ 	.short	0x0210
        /*00fe*/ 	.short	0x00e8


	//----- nvinfo : EIATTR_SW_WAR
	.align		4
.L_1868:
        /*0100*/ 	.byte	0x04, 0x36
        /*0102*/ 	.short	(.L_1870 - .L_1869)
.L_1869:
        /*0104*/ 	.word	0x00000008
.L_1870:


//--------------------- .nv.info._ZN10layer_norm13ln_fwd_kernelINS_13Kernel_traitsI13__nv_bfloat16S2_fS2_fjLj256ELj1ELj4ELj1ELj16ENS_18Kernel_traits_baseILj256ES2_S2_fS2_fjLj128EEEEELb0ELb0ELb1ELb0EEEvNS_9FwdParamsE --------------------------
	.section	.nv.info._ZN10layer_norm13ln_fwd_kernelINS_13Kernel_traitsI13__nv_bfloat16S2_fS2_fjLj256ELj1ELj4ELj1ELj16ENS_18Kernel_traits_baseILj256ES2_S2_fS2_fjLj128EEEEELb0ELb0ELb1ELb0EEEvNS_9FwdParamsE,"",@"SHT_CUDA_INFO"
	.sectionflags	@""
	.align	4


	//----- nvinfo : EIATTR_CUDA_API_VERSION
	.align		4
        /*0000*/ 	.byte	0x04, 0x37
        /*0002*/ 	.short	(.L_1872 - .L_1871)
.L_1871:
        /*0004*/ 	.word	0x00000082


	//----- nvinfo : EIATTR_KPARAM_INFO
	.align		4
.L_1872:
        /*0008*/ 	.byte	0x04, 0x17
        /*000a*/ 	.short	(.L_1874 - .L_1873)
.L_1873:
        /*000c*/ 	.word	0x00000000
        /*0010*/ 	.short	0x0000
        /*0012*/ 	.short	0x0000
        /*0014*/ 	.byte	0x00, 0xf0, 0xa1, 0x03


	//----- nvinfo : EIATTR_SPARSE_MMA_MASK
	.align		4
.L_1874:
        /*0018*/ 	.byte	0x03, 0x50
        /*001a*/ 	.short	0x0000


	//----- nvinfo : EIATTR_MAXREG_COUNT
	.align		4
        /*001c*/ 	.byte	0x03, 0x1b
        /*001e*/ 	.short	0x00ff


	//----- nvinfo : EIATTR_MERCURY_ISA_VERSION
	.align		4
        /*0020*/ 	.byte	0x03, 0x5f
        /*0022*/ 	.short	0x0101


	//----- nvinfo : EIATTR_COOP_GROUP_MASK_REGIDS
	.align		4
        /*0024*/ 	.byte	0x04, 0x29
        /*0026*/ 	.short	(.L_1876 - .L_1875)


	//   ....[0]....
.L_1875:
        /*0028*/ 	.word	0xffffffff


	//   ....[1]....
        /*002c*/ 	.word	0xffffffff


	//   ....[2]....
        /*0030*/ 	.word	0xffffffff


	//   ....[3]....
        /*0034*/ 	.word	0xffffffff


	//   ....[4]....
        /*0038*/ 	.word	0xffffffff


	//   ....[5]....
        /*003c*/ 	.word	0xffffffff


	//   ....[6]....
        /*0040*/ 	.word	0xffffffff


	//   ....[7]....
        /*0044*/ 	.word	0xffffffff


	//   ....[8]....
        /*0048*/ 	.word	0xffffffff


	//   ....[9]....
        /*004c*/ 	.word	0xffffffff


	//   ....[10]....
        /*0050*/ 	.word	0x0500001d


	//   ....[11]....
        /*0054*/ 	.word	0x0500001d


	//   ....[12]....
        /*0058*/ 	.word	0x0500001d


	//   ....[13]....
        /*005c*/ 	.word	0x0500001d


	//   ....[14]....
        /*0060*/ 	.word	0x0500001d


	//   ....[15]....
        /*0064*/ 	.word	0x0500001d


	//   ....[16]....
        /*0068*/ 	.word	0x0500001d


	//   ....[17]....
        /*006c*/ 	.word	0x0500001d


	//   ....[18]....
        /*0070*/ 	.word	0x0500001d


	//   ....[19]....
        /*0074*/ 	.word	0x0500001d


	//----- nvinfo : EIATTR_COOP_GROUP_INSTR_OFFSETS
	.align		4
.L_1876:
        /*0078*/ 	.byte	0x04, 0x28
        /*007a*/ 	.short	(.L_1878 - .L_1877)


	//   ....[0]....
.L_1877:
        /*007c*/ 	.word	0x00000b70


	//   ....[1]....
        /*0080*/ 	.word	0x00000ba0


	//   ....[2]....
        /*0084*/ 	.word	0x00000bc0


	//   ....[3]....
        /*0088*/ 	.word	0x00000be0


	//   ....[4]....
        /*008c*/ 	.word	0x00000c00


	//   ....[5]....
        /*0090*/ 	.word	0x00000d40


	//   ....[6]....
        /*0094*/ 	.word	0x00000d60


	//   ....[7]....
        /*0098*/ 	.word	0x00000d80


	//   ....[8]....
        /*009c*/ 	.word	0x00000da0


	//   ....[9]....
        /*00a0*/ 	.word	0x00000dc0


	//   ....[10]....
        /*00a4*/ 	.word	0x00001200


	//   ....[11]....
        /*00a8*/ 	.word	0x00001290


	//   ....[12]....
        /*00ac*/ 	.word	0x000012f0


	//   ....[13]....
        /*00b0*/ 	.word	0x00001350


	//   ....[14]....
        /*00b4*/ 	.word	0x000013b0


	//   ....[15]....
        /*00b8*/ 	.word	0x00001540


	//   ....[16]....
        /*00bc*/ 	.word	0x00001590


	//   ....[17]....
        /*00c0*/ 	.word	0x000015f0


	//   ....[18]....
        /*00c4*/ 	.word	0x00001650


	//   ....[19]....
        /*00c8*/ 	.word	0x000016b0


	//----- nvinfo : EIATTR_EXIT_INSTR_OFFSETS
	.align		4
.L_1878:
        /*00cc*/ 	.byte	0x04, 0x1c
        /*00ce*/ 	.short	(.L_1880 - .L_1879)


	//   ....[0]....
.L_1879:
        /*00d0*/ 	.word	0x000001d0


	//   ....[1]....
        /*00d4*/ 	.word	0x00001190


	//----- nvinfo : EIATTR_MAX_THREADS
	.align		4
.L_1880:
        /*00d8*/ 	.byte	0x04, 0x05
        /*00da*/ 	.short	(.L_1882 - .L_1881)
.L_1881:
        /*00dc*/ 	.word	0x00000080
        /*00e0*/ 	.word	0x00000001
        /*00e4*/ 	.word	0x00000001


	//----- nvinfo : EIATTR_CRS_STACK_SIZE
	.align		4
.L_1882:
        /*00e8*/ 	.byte	0x04, 0x1e
        /*00ea*/ 	.short	(.L_1884 - .L_1883)
.L_1883:
        /*00ec*/ 	.word	0x00000000


	//----- nvinfo : EIATTR_CBANK_PARAM_SIZE
	.align		4
.L_1884:
        /*00f0*/ 	.byte	0x03, 0x19
        /*00f2*/ 	.short	0x00e8


	//----- nvinfo : EIATTR_PARAM_CBANK
	.align		4
        /*00f4*/ 	.byte	0x04, 0x0a
        /*00f6*/ 	.short	(.L_1886 - .L_1885)
	.align		4
.L_1885:
        /*00f8*/ 	.word	index@(.nv.constant0._ZN10layer_norm13ln_fwd_kernelINS_13Kernel_traitsI13__nv_bfloat16S2_fS2_fjLj256ELj1ELj4ELj1ELj16ENS_18Kernel_traits_baseILj256ES2_S2_fS2_fjLj128EEEEELb0ELb0ELb1ELb0EEEvNS_9FwdParamsE)
        /*00fc*/ 	.short	0x0210
        /*00fe*/ 	.short	0x00e8


	//----- nvinfo : EIATTR_SW_WAR
	.align		4
.L_1886:
        /*0100*/ 	.byte	0x04, 0x36
        /*0102*/ 	.short	(.L_1888 - .L_1887)
.L_1887:
        /*0104*/ 	.word	0x00000008
.L_1888:


//--------------------- .nv.info._ZN10layer_norm13ln_fwd_kernelINS_13Kernel_traitsI13__nv_bfloat16S2_fS2_fjLj256ELj1ELj4ELj1ELj16ENS_18Kernel_traits_baseILj256ES2_S2_fS2_fjLj128EEEEELb0ELb0ELb1ELb1EEEvNS_9FwdParamsE --------------------------
	.section	.nv.info._ZN10layer_norm13ln_fwd_kernelINS_13Kernel_traitsI13__nv_bfloat16S2_fS2_fjLj256ELj1ELj4ELj1ELj16ENS_18Kernel_traits_baseILj256ES2_S2_fS2_fjLj128EEEEELb0ELb0ELb1ELb1EEEvNS_9FwdParamsE,"",@"SHT_CUDA_INFO"
	.sectionflags	@""
	.align	4


	//----- nvinfo : EIATTR_CUDA_API_VERSION
	.align		4
        /*0000*/ 	.byte	0x04, 0x37
        /*0002*/ 	.short	(.L_1890 - .L_1889)
.L_1889:
        /*0004*/ 	.word	0x00000082


	//----- nvinfo : EIATTR_KPARAM_INFO
	.align		4
.L_1890:
        /*0008*/ 	.byte	0x04, 0x17
        /*000a*/ 	.short	(.L_1892 - .L_1891)
.L_1891:
        /*000c*/ 	.word	0x00000000
        /*0010*/ 	.short	0x0000
        /*0012*/ 	.short	0x0000
        /*0014*/ 	.byte	0x00, 0xf0, 0xa1, 0x03


	//----- nvinfo : EIATTR_SPARSE_MMA_MASK
	.align		4
.L_1892:
        /*0018*/ 	.byte	0x03, 0x50
        /*001a*/ 	.short	0x0000


	//----- nvinfo : EIATTR_MAXREG_COUNT
	.align		4
        /*001c*/ 	.byte	0x03, 0x1b
        /*001e*/ 	.short	0x00ff


	//----- nvinfo : EIATTR_MERCURY_ISA_VERSION
	.align		4
        /*0020*/ 	.byte	0x03, 0x5f
        /*0022*/ 	.short	0x0101


	//----- nvinfo : EIATTR_COOP_GROUP_MASK_REGIDS
	.align		4
        /*0024*/ 	.byte	0x04, 0x29
        /*0026*/ 	.short	(.L_1894 - .L_1893)


	//   ....[0]....
.L_1893:
        /*0028*/ 	.word	0xffffffff


	//   ....[1]....
        /*002c*/ 	.word	0xffffffff


	//   ....[2]....
        /*0030*/ 	.word	0xffffffff


	//   ....[3]....
        /*0034*/ 	.word	0xffffffff


	//   ....[4]....
        /*0038*/ 	.word	0xffffffff


	//   ....[5]....
        /*003c*/ 	.word	0xffffffff


	//   ....[6]....
        /*0040*/ 	.word	0xffffffff


	//   ....[7]....
        /*0044*/ 	.word	0xffffffff


	//   ....[8]....
        /*0048*/ 	.word	0xffffffff


	//   ....[9]....
        /*004c*/ 	.word	0xffffffff


	//   ....[10]....
        /*0050*/ 	.word	0x05000023


	//   ....[11]....
        /*0054*/ 	.word	0x05000023


	//   ....[12]....
        /*0058*/ 	.word	0x05000023


	//   ....[13]....
        /*005c*/ 	.word	0x05000023


	//   ....[14]....
        /*0060*/ 	.word	0x05000023


	//   ....[15]....
        /*0064*/ 	.word	0x05000023


	//   ....[16]....
        /*0068*/ 	.word	0x05000023


	//   ....[17]....
        /*006c*/ 	.word	0x05000023


	//   ....[18]....
        /*0070*/ 	.word	0x05000023


	//   ....[19]....
        /*0074*/ 	.word	0x05000023


	//----- nvinfo : EIATTR_COOP_GROUP_INSTR_OFFSETS
	.align		4
.L_1894:
        /*0078*/ 	.byte	0x04, 0x28
        /*007a*/ 	.short	(.L_1896 - .L_1895)


	//   ....[0]....
.L_1895:
        /*007c*/ 	.word	0x00000ad0


	//   ....[1]....
        /*0080*/ 	.word	0x00000b00


	//   ....[2]....
        /*0084*/ 	.word	0x00000b20


	//   ....[3]....
        /*0088*/ 	.word	0x00000b40


	//   ....[4]....
        /*008c*/ 	.word	0x00000b60


	//   ....[5]....
        /*0090*/ 	.word	0x00000c90


	//   ....[6]....
        /*0094*/ 	.word	0x00000cb0


	//   ....[7]....
        /*0098*/ 	.word	0x00000cd0


	//   ....[8]....
        /*009c*/ 	.word	0x00000cf0


	//   ....[9]....
        /*00a0*/ 	.word	0x00000d10


	//   ....[10]....
        /*00a4*/ 	.word	0x00001140


	//   ....[11]....
        /*00a8*/ 	.word	0x000011d0


	//   ....[12]....
        /*00ac*/ 	.word	0x00001230


	//   ....[13]....
        /*00b0*/ 	.word	0x00001290


	//   ....[14]....
        /*00b4*/ 	.word	0x000012f0


	//   ....[15]....
        /*00b8*/ 	.word	0x00001460


	//   ....[16]....
        /*00bc*/ 	.word	0x000014c0


	//   ....[17]....
        /*00c0*/ 	.word	0x00001520


	//   ....[18]....
        /*00c4*/ 	.word	0x00001580


	//   ....[19]....
        /*00c8*/ 	.word	0x000015e0


	//----- nvinfo : EIATTR_EXIT_INSTR_OFFSETS
	.align		4
.L_1896:
        /*00cc*/ 	.byte	0x04, 0x1c
        /*00ce*/ 	.short	(.L_1898 - .L_1897)


	//   ....[0]....
.L_1897:
        /*00d0*/ 	.word	0x00000140


	//   ....[1]....
        /*00d4*/ 	.word	0x000010d0


	//----- nvinfo : EIATTR_MAX_THREADS
	.align		4
.L_1898:
        /*00d8*/ 	.byte	0x04, 0x05
        /*00da*/ 	.short	(.L_1900 - .L_1899)
.L_1899:
        /*00dc*/ 	.word	0x00000080
        /*00e0*/ 	.word	0x00000001
        /*00e4*/ 	.word	0x00000001


	//----- nvinfo : EIATTR_CRS_STACK_SIZE
	.align		4
.L_1900:
        /*00e8*/ 	.byte	0x04, 0x1e
        /*00ea*/ 	.short	(.L_1902 - .L_1901)
.L_1901:
        /*00ec*/ 	.word	0x00000000


	//----- nvinfo : EIATTR_CBANK_PARAM_SIZE
	.align		4
.L_1902:
        /*00f0*/ 	.byte	0x03, 0x19
        /*00f2*/ 	.short	0x00e8


	//----- nvinfo : EIATTR_PARAM_CBANK
	.align		4
        /*00f4*/ 	.byte	0x04, 0x0a
        /*00f6*/ 	.short	(.L_1904 - .L_1903)
	.align		4
.L_1903:
        /*00f8*/ 	.word	index@(.nv.constant0._ZN10layer_norm13ln_fwd_kernelINS_13Kernel_traitsI13__nv_bfloat16S2_fS2_fjLj256ELj1ELj4ELj1ELj16ENS_18Kernel_traits_baseILj256ES2_S2_fS2_fjLj128EEEEELb0ELb0ELb1ELb1EEEvNS_9FwdParamsE)
        /*00fc*/ 	.short	0x0210
        /*00fe*/ 	.short	0x00e8


	//----- nvinfo : EIATTR_SW_WAR
	.align		4
.L_1904:
        /*0100*/ 	.byte	0x04, 0x36
        /*0102*/ 	.short	(.L_1906 - .L_1905)
.L_1905:
        /*0104*/ 	.word	0x00000008
.L_1906:


//--------------------- .nv.info._ZN10layer_norm13ln_fwd_kernelINS_13Kernel_traitsI13__nv_bfloat16S2_fS2_fjLj256ELj1ELj4ELj1ELj16ENS_18Kernel_traits_baseILj256ES2_S2_fS2_fjLj128EEEEELb0ELb1ELb0ELb0EEEvNS_9FwdParamsE --------------------------
	.section	.nv.info._ZN10layer_norm13ln_fwd_kernelINS_13Kernel_traitsI13__nv_bfloat16S2_fS2_fjLj256ELj1ELj4ELj1ELj16ENS_18Kernel_traits_baseILj256ES2_S2_fS2_fjLj128EEEEELb0ELb1ELb0ELb0EEEvNS_9FwdParamsE,"",@"SHT_CUDA_INFO"
	.sectionflags	@""
	.align	4


	//----- nvinfo : EIATTR_CUDA_API_VERSION
	.align		4
        /*0000*/ 	.byte	0x04, 0x37
        /*0002*/ 	.short	(.L_1908 - .L_1907)
.L_1907:
        /*0004*/ 	.word	0x00000082


	//----- nvinfo : EIATTR_KPARAM_INFO
	.align		4
.L_1908:
        /*0008*/ 	.byte	0x04, 0x17
        /*000a*/ 	.short	(.L_1910 - .L_1909)
.L_1909:
        /*000c*/ 	.word	0x00000000
        /*0010*/ 	.short	0x0000
        /*0012*/ 	.short	0x0000
        /*0014*/ 	.byte	0x00, 0xf0, 0xa1, 0x03


	//----- nvinfo : EIATTR_SPARSE_MMA_MASK
	.align		4
.L_1910:
        /*0018*/ 	.byte	0x03, 0x50
        /*001a*/ 	.short	0x0000


	//----- nvinfo : EIATTR_MAXREG_COUNT
	.align		4
        /*001c*/ 	.byte	0x03, 0x1b
        /*001e*/ 	.short	0x00ff


	//----- nvinfo : EIATTR_MERCURY_ISA_VERSION
	.align		4
        /*0020*/ 	.byte	0x03, 0x5f
        /*0022*/ 	.short	0x0101


	//----- nvinfo : EIATTR_COOP_GROUP_MASK_REGIDS
	.align		4
        /*0024*/ 	.byte	0x04, 0x29
        /*0026*/ 	.short	(.L_1912 - .L_1911)


	//   ....[0]....
.L_1911:
        /*0028*/ 	.word	0xffffffff


	//   ....[1]....
        /*002c*/ 	.word	0xffffffff


	//   ....[2]....
        /*0030*/ 	.word	0xffffffff


	//   ....[3]....
        /*0034*/ 	.word	0xffffffff


	//   ....[4]....
        /*0038*/ 	.word	0xffffffff


	//   ....[5]....
        /*003c*/ 	.word	0xffffffff


	//   ....[6]....
        /*0040*/ 	.word	0xffffffff


	//   ....[7]....
        /*0044*/ 	.word	0xffffffff


	//   ....[8]....
        /*0048*/ 	.word	0xffffffff


	//   ....[9]....
        /*004c*/ 	.word	0xffffffff


	//   ....[10]....
        /*0050*/ 	.word	0x0500001a


	//   ....[11]....
        /*0054*/ 	.word	0x0500001a


	//   ....[12]....
        /*0058*/ 	.word	0x0500001a


	//   ....[13]....
        /*005c*/ 	.word	0x0500001a


	//   ....[14]....
        /*0060*/ 	.word	0x0500001a


	//   ....[15]....
        /*0064*/ 	.word	0x0500001a


	//   ....[16]....
        /*0068*/ 	.word	0x0500001a


	//   ....[17]....
        /*006c*/ 	.word	0x0500001a


	//   ....[18]....
        /*0070*/ 	.word	0x0500001a


	//   ....[19]....
        /*0074*/ 	.word	0x0500001a


	//----- nvinfo : EIATTR_COOP_GROUP_INSTR_OFFSETS
	.align		4
.L_1912:
        /*0078*/ 	.byte	0x04, 0x28
        /*007a*/ 	.short	(.L_1914 - .L_1913)


	//   ....[0]....
.L_1913:
        /*007c*/ 	.word	0x000009a0


	//   ....[1]....
        /*0080*/ 	.word	0x000009d0


	//   ....[2]....
        /*0084*/ 	.word	0x000009f0


	//   ....[3]....
        /*0088*/ 	.word	0x00000a10


	//   ....[4]....
        /*008c*/ 	.word	0x00000a30


	//   ....[5]....
        /*0090*/ 	.word	0x00000b70


	//   ....[6]....
        /*0094*/ 	.word	0x00000b90


	//   ....[7]....
        /*0098*/ 	.word	0x00000bb0


	//   ....[8]....
        /*009c*/ 	.word	0x00000bd0


	//   ....[9]....
        /*00a0*/ 	.word	0x00000bf0


	//   ....[10]....
        /*00a4*/ 	.word	0x00000fa0


	//   ....[11]....
        /*00a8*/ 	.word	0x00001030


	//   ....[12]....
        /*00ac*/ 	.word	0x00001090


	//   ....[13]....
        /*00b0*/ 	.word	0x000010f0


	//   ....[14]....
        /*00b4*/ 	.word	0x00001150


	//   ....[15]....
        /*00b8*/ 	.word	0x000012d0


	//   ....[16]....
        /*00bc*/ 	.word	0x00001330


	//   ....[17]....
        /*00c0*/ 	.word	0x00001390


	//   ....[18]....
        /*00c4*/ 	.word	0x000013f0


	//   ....[19]....
        /*00c8*/ 	.word	0x00001450


	//----- nvinfo : EIATTR_EXIT_INSTR_OFFSETS
	.align		4
.L_1914:
        /*00cc*/ 	.byte	0x04, 0x1c
        /*00ce*/ 	.short	(.L_1916 - .L_1915)


	//   ....[0]....
.L_1915:
        /*00d0*/ 	.word	0x00000290


	//   ....[1]....
        /*00d4*/ 	.word	0x00000f30


	//----- nvinfo : EIATTR_MAX_THREADS
	.align		4
.L_1916:
        /*00d8*/ 	.byte	0x04, 0x05
        /*00da*/ 	.short	(.L_1918 - .L_1917)
.L_1917:
        /*00dc*/ 	.word	0x00000080
        /*00e0*/ 	.word	0x00000001
        /*00e4*/ 	.word	0x00000001


	//----- nvinfo : EIATTR_CRS_STACK_SIZE
	.align		4
.L_1918:
        /*00e8*/ 	.byte	0x04, 0x1e
        /*00ea*/ 	.short	(.L_1920 - .L_1919)
.L_1919:
        /*00ec*/ 	.word	0x00000000


	//----- nvinfo : EIATTR_CBANK_PARAM_SIZE
	.align		4
.L_1920:
        /*00f0*/ 	.byte	0x03, 0x19
        /*00f2*/ 	.short	0x00e8


	//----- nvinfo : EIATTR_PARAM_CBANK
	.align		4
        /*00f4*/ 	.byte	0x04, 0x0a
        /*00f6*/ 	.short	(.L_1922 - .L_1921)
	.align		4
.L_1921:
        /*00f8*/ 	.word	index@(.nv.constant0._ZN10layer_norm13ln_fwd_kernelINS_13Kernel_traitsI13__nv_bfloat16S2_fS2_fjLj256ELj1ELj4ELj1ELj16ENS_18Kernel_traits_baseILj256ES2_S2_fS2_fjLj128EEEEELb0ELb1ELb0ELb0EEEvNS_9FwdParamsE)
        /*00fc*/ 	.short	0x0210
        /*00fe*/ 	.short	0x00e8


	//----- nvinfo : EIATTR_SW_WAR
	.align		4
.L_1922:
        /*0100*/ 	.byte	0x04, 0x36
        /*0102*/ 	.short	(.L_1924 - .L_1923)
.L_1923:
        /*0104*/ 	.word	0x00000008
.L_1924:


//--------------------- .nv.info._ZN10layer_norm13ln_fwd_kernelINS_13Kernel_traitsI13__nv_bfloat16S2_fS2_fjLj256ELj1ELj4ELj1ELj16ENS_18Kernel_traits_baseILj256ES2_S2_fS2_fjLj128EEEEELb0ELb1ELb0ELb1EEEvNS_9FwdParamsE --------------------------
	.section	.nv.info._ZN10layer_norm13ln_fwd_kernelINS_13Kernel_traitsI13__nv_bfloat16S2_fS2_fjLj256ELj1ELj4ELj1ELj16ENS_18Kernel_traits_baseILj256ES2_S2_fS2_fjLj128EEEEELb0ELb1ELb0ELb1EEEvNS_9FwdParamsE,"",@"SHT_CUDA_INFO"
	.sectionflags	@""
	.align	4


	//----- nvinfo : EIATTR_CUDA_API_VERSION
	.align		4
        /*0000*/ 	.byte	0x04, 0x37
        /*0002*/ 	.short	(.L_1926 - .L_1925)
.L_1925:
        /*0004*/ 	.word	0x00000082


	//----- nvinfo : EIATTR_KPARAM_INFO
	.align		4
.L_1926:
        /*0008*/ 	.byte	0x04, 0x17
        /*000a*/ 	.short	(.L_1928 - .L_1927)
.L_1927:
        /*000c*/ 	.word	0x00000000
        /*0010*/ 	.short	0x0000
        /*0012*/ 	.short	0x0000
        /*0014*/ 	.byte	0x00, 0xf0, 0xa1, 0x03


	//----- nvinfo : EIATTR_SPARSE_MMA_MASK
	.align		4
.L_1928:
        /*0018*/ 	.byte	0x03, 0x50
        /*001a*/ 	.short	0x0000


	//----- nvinfo : EIATTR_MAXREG_COUNT
	.align		4
        /*001c*/ 	.byte	0x03, 0x1b
        /*001e*/ 	.short	0x00ff


	//----- nvinfo : EIATTR_MERCURY_ISA_VERSION
	.align		4
        /*0020*/ 	.byte	0x03, 0x5f
        /*0022*/ 	.short	0x0101


	//----- nvinfo : EIATTR_COOP_GROUP_MASK_REGIDS
	.align		4
        /*0024*/ 	.byte	0x04, 0x29
        /*0026*/ 	.short	(.L_1930 - .L_1929)


	//   ....[0]....
.L_1929:
        /*0028*/ 	.word	0xffffffff


	//   ....[1]....
        /*002c*/ 	.word	0xffffffff


	//   ....[2]....
        /*0030*/ 	.word	0xffffffff


	//   ....[3]....
        /*0034*/ 	.word	0xffffffff


	//   ....[4]....
        /*0038*/ 	.word	0xffffffff


	//   ....[5]....
        /*003c*/ 	.word	0xffffffff


	//   ....[6]....
        /*0040*/ 	.word	0xffffffff


	//   ....[7]....
        /*0044*/ 	.word	0xffffffff


	//   ....[8]....
        /*0048*/ 	.word	0xffffffff


	//   ....[9]....
        /*004c*/ 	.word	0xffffffff


	//   ....[10]....
        /*0050*/ 	.word	0x0500002f


	//   ....[11]....
        /*0054*/ 	.word	0x0500002f


	//   ....[12]....
        /*0058*/ 	.word	0x0500002f


	//   ....[13]....
        /*005c*/ 	.word	0x0500002f


	//   ....[14]....
        /*0060*/ 	.word	0x0500002f


	//   ....[15]....
        /*0064*/ 	.word	0x0500002f


	//   ....[16]....
        /*0068*/ 	.word	0x0500002f


	//   ....[17]....
        /*006c*/ 	.word	0x0500002f


	//   ....[18]....
        /*0070*/ 	.word	0x0500002f


	//   ....[19]....
        /*0074*/ 	.word	0x0500002f


	//----- nvinfo : EIATTR_COOP_GROUP_INSTR_OFFSETS
	.align		4
.L_1930:
        /*0078*/ 	.byte	0x04, 0x28
        /*007a*/ 	.short	(.L_1932 - .L_1931)


	//   ....[0]....
.L_1931:
        /*007c*/ 	.word	0x00000910


	//   ....[1]....
        /*0080*/ 	.word	0x00000940


	//   ....[2]....
        /*0084*/ 	.word	0x00000960


	//   ....[3]....
        /*0088*/ 	.word	0x00000980


	//   ....[4]....
        /*008c*/ 	.word	0x000009a0


	//   ....[5]....
        /*0090*/ 	.word	0x00000ad0


	//   ....[6]....
        /*0094*/ 	.word	0x00000af0


	//   ....[7]....
        /*0098*/ 	.word	0x00000b10


	//   ....[8]....
        /*009c*/ 	.word	0x00000b30


	//   ....[9]....
        /*00a0*/ 	.word	0x00000b50


	//   ....[10]....
        /*00a4*/ 	.word	0x00000ec0


	//   ....[11]....
        /*00a8*/ 	.word	0x00000f60


	//   ....[12]....
        /*00ac*/ 	.word	0x00000fc0


	//   ....[13]....
        /*00b0*/ 	.word	0x00001020


	//   ....[14]....
        /*00b4*/ 	.word	0x00001080


	//   ....[15]....
        /*00b8*/ 	.word	0x000011f0


	//   ....[16]....
        /*00bc*/ 	.word	0x00001250


	//   ....[17]....
        /*00c0*/ 	.word	0x000012b0


	//   ....[18]....
        /*00c4*/ 	.word	0x00001310


	//   ....[19]....
        /*00c8*/ 	.word	0x00001370


	//----- nvinfo : EIATTR_EXIT_INSTR_OFFSETS
	.align		4
.L_1932:
        /*00cc*/ 	.byte	0x04, 0x1c
        /*00ce*/ 	.short	(.L_1934 - .L_1933)


	//   ....[0]....
.L_1933:
        /*00d0*/ 	.word	0x00000170


	//   ....[1]....
        /*00d4*/ 	.word	0x00000e60


	//----- nvinfo : EIATTR_MAX_THREADS
	.align		4
.L_1934:
        /*00d8*/ 	.byte	0x04, 0x05
        /*00da*/ 	.short	(.L_1936 - .L_1935)
.L_1935:
        /*00dc*/ 	.word	0x00000080
        /*00e0*/ 	.word	0x00000001
        /*00e4*/ 	.word	0x00000001


	//----- nvinfo : EIATTR_CRS_STACK_SIZE
	.align		4
.L_1936:
        /*00e8*/ 	.byte	0x04, 0x1e
        /*00ea*/ 	.short	(.L_1938 - .L_1937)
.L_1937:
        /*00ec*/ 	.word	0x00000000


	//----- nvinfo : EIATTR_CBANK_PARAM_SIZE
	.align		4
.L_1938:
        /*00f0*/ 	.byte	0x03, 0x19
        /*00f2*/ 	.short	0x00e8


	//----- nvinfo : EIATTR_PARAM_CBANK
	.align		4
        /*00f4*/ 	.byte	0x04, 0x0a
        /*00f6*/ 	.short	(.L_1940 - .L_1939)
	.align		4
.L_1939:
        /*00f8*/ 	.word	index@(.nv.constant0._ZN10layer_norm13ln_fwd_kernelINS_13Kernel_traitsI13__nv_bfloat16S2_fS2_fjLj256ELj1ELj4ELj1ELj16ENS_18Kernel_traits_baseILj256ES2_S2_fS2_fjLj128EEEEELb0ELb1ELb0ELb1EEEvNS_9FwdParamsE)
        /*00fc*/ 	.short	0x0210
        /*00fe*/ 	.short	0x00e8


	//----- nvinfo : EIATTR_SW_WAR
	.align		4
.L_1940:
        /*0100*/ 	.byte	0x04, 0x36
        /*0102*/ 	.short	(.L_1942 - .L_1941)
.L_1941:
        /*0104*/ 	.word	0x00000008
.L_1942:


//--------------------- .nv.info._ZN10layer_norm13ln_fwd_kernelINS_13Kernel_traitsI13__nv_bfloat16S2_fS2_fjLj256ELj1ELj4ELj1ELj16ENS_18Kernel_traits_baseILj256ES2_S2_fS2_fjLj128EEEEELb0ELb1ELb1ELb0EEEvNS_9FwdParamsE --------------------------
	.section	.nv.info._ZN10layer_norm13ln_fwd_kernelINS_13Kernel_traitsI13__nv_bfloat16S2_fS2_fjLj256ELj1ELj4ELj1ELj16ENS_18Kernel_traits_baseILj256ES2_S2_fS2_fjLj128EEEEELb0ELb1ELb1ELb0EEEvNS_9FwdParamsE,"",@"SHT_CUDA_INFO"
	.sectionflags	@""
	.align	4


	//----- nvinfo : EIATTR_CUDA_API_VERSION
	.align		4
        /*0000*/ 	.byte	0x04, 0x37
        /*0002*/ 	.short	(.L_1944 - .L_1943)
.L_1943:
        /*0004*/ 	.word	0x00000082


	//----- nvinfo : EIATTR_KPARAM_INFO
	.align		4
.L_1944:
        /*0008*/ 	.byte	0x04, 0x17
        /*000a*/ 	.short	(.L_1946 - .L_1945)
.L_1945:
        /*000c*/ 	.word	0x00000000
        /*0010*/ 	.short	0x0000
        /*0012*/ 	.short	0x0000
        /*0014*/ 	.byte	0x00, 0xf0, 0xa1, 0x03


	//----- nvinfo : EIATTR_SPARSE_MMA_MASK
	.align		4
.L_1946:
        /*0018*/ 	.byte	0x03, 0x50
        /*001a*/ 	.short	0x0000


	//----- nvinfo : EIATTR_MAXREG_COUNT
	.align		4
        /*001c*/ 	.byte	0x03, 0x1b
        /*001e*/ 	.short	0x00ff


	//----- nvinfo : EIATTR_MERCURY_ISA_VERSION
	.align		4
        /*0020*/ 	.byte	0x03, 0x5f
        /*0022*/ 	.short	0x0101


	//----- nvinfo : EIATTR_COOP_GROUP_MASK_REGIDS
	.align		4
        /*0024*/ 	.byte	0x04, 0x29
        /*0026*/ 	.short	(.L_1948 - .L_1947)


	//   ....[0]....
.L_1947:
        /*0028*/ 	.word	0xffffffff


	//   ....[1]....
        /*002c*/ 	.word	0xffffffff


	//   ....[2]....
        /*0030*/ 	.word	0xffffffff


	//   ....[3]....
        /*0034*/ 	.word	0xffffffff


	//   ....[4]....
        /*0038*/ 	.word	0xffffffff


	//   ....[5]....
        /*003c*/ 	.word	0xffffffff


	//   ....[6]....
        /*0040*/ 	.word	0xffffffff


	//   ....[7]....
        /*0044*/ 	.word	0xffffffff


	//   ....[8]....
        /*0048*/ 	.word	0xffffffff


	//   ....[9]....
        /*004c*/ 	.word	0xffffffff


	//   ....[10]....
        /*0050*/ 	.word	0x05000021


	//   ....[11]....
        /*0054*/ 	.word	0x05000021


	//   ....[12]....
        /*0058*/ 	.word	0x05000021


	//   ....[13]....
        /*005c*/ 	.word	0x05000021


	//   ....[14]....
        /*0060*/ 	.word	0x05000021


	//   ....[15]....
        /*0064*/ 	.word	0x05000021


	//   ....[16]....
        /*0068*/ 	.word	0x05000021


	//   ....[17]....
        /*006c*/ 	.word	0x05000021


	//   ....[18]....
        /*0070*/ 	.word	0x05000021


	//   ....[19]....
        /*0074*/ 	.word	0x05000021


	//----- nvinfo : EIATTR_COOP_GROUP_INSTR_OFFSETS
	.align		4
.L_1948:
        /*0078*/ 	.byte	0x04, 0x28
        /*007a*/ 	.short	(.L_1950 - .L_1949)


	//   ....[0]....
.L_1949:
        /*007c*/ 	.word	0x00000cf0


	//   ....[1]....
        /*0080*/ 	.word	0x00000d20


	//   ....[2]....
        /*0084*/ 	.word	0x00000d40


	//   ....[3]....
        /*0088*/ 	.word	0x00000d60


	//   ....[4]....
        /*008c*/ 	.word	0x00000d80


	//   ....[5]....
        /*0090*/ 	.word	0x00000ec0


	//   ....[6]....
        /*0094*/ 	.word	0x00000ee0


	//   ....[7]....
        /*0098*/ 	.word	0x00000f00


	//   ....[8]....
        /*009c*/ 	.word	0x00000f20


	//   ....[9]....
        /*00a0*/ 	.word	0x00000f40


	//   ....[10]....
        /*00a4*/ 	.word	0x00001380


	//   ....[11]....
        /*00a8*/ 	.word	0x00001410


	//   ....[12]....
        /*00ac*/ 	.word	0x00001470


	//   ....[13]....
        /*00b0*/ 	.word	0x000014d0


	//   ....[14]....
        /*00b4*/ 	.word	0x00001530


	//   ....[15]....
        /*00b8*/ 	.word	0x000016c0


	//   ....[16]....
        /*00bc*/ 	.word	0x00001710


	//   ....[17]....
        /*00c0*/ 	.word	0x00001770


	//   ....[18]....
        /*00c4*/ 	.word	0x000017d0


	//   ....[19]....
        /*00c8*/ 	.word	0x00001830


	//----- nvinfo : EIATTR_EXIT_INSTR_OFFSETS
	.align		4
.L_1950:
        /*00cc*/ 	.byte	0x04, 0x1c
        /*00ce*/ 	.short	(.L_1952 - .L_1951)


	//   ....[0]....
.L_1951:
        /*00d0*/ 	.word	0x00000290


	//   ....[1]....
        /*00d4*/ 	.word	0x00001310


	//----- nvinfo : EIATTR_MAX_THREADS
	.align		4
.L_1952:
        /*00d8*/ 	.byte	0x04, 0x05
        /*00da*/ 	.short	(.L_1954 - .L_1953)
.L_1953:
        /*00dc*/ 	.word	0x00000080
        /*00e0*/ 	.word	0x00000001
        /*00e4*/ 	.word	0x00000001


	//----- nvinfo : EIATTR_CRS_STACK_SIZE
	.align		4
.L_1954:
        /*00e8*/ 	.byte	0x04, 0x1e
        /*00ea*/ 	.short	(.L_1956 - .L_1955)
.L_1955:
        /*00ec*/ 	.word	0x00000000


	//----- nvinfo : EIATTR_CBANK_PARAM_SIZE
	.align		4
.L_1956:
        /*00f0*/ 	.byte	0x03, 0x19
        /*00f2*/ 	.short	0x00e8


	//----- nvinfo : EIATTR_PARAM_CBANK
	.align		4
        /*00f4*/ 	.byte	0x04, 0x0a
        /*00f6*/ 	.short	(.L_1958 - .L_1957)
	.align		4
.L_1957:
        /*00f8*/ 	.word	index@(.nv.constant0._ZN10layer_norm13ln_fwd_kernelINS_13Kernel_traitsI13__nv_bfloat16S2_fS2_fjLj256ELj1ELj4ELj1ELj16ENS_18Kernel_traits_baseILj256ES2_S2_fS2_fjLj128EEEEELb0ELb1ELb1ELb0EEEvNS_9FwdParamsE)
        /*00fc*/ 	.short	0x0210
        /*00fe*/ 	.short	0x00e8


	//----- nvinfo : EIATTR_SW_WAR
	.align		4
.L_1958:
        /*0100*/ 	.byte	0x04, 0x36
        /*0102*/ 	.short	(.L_1960 - .L_1959)
.L_1959:
        /*0104*/ 	.word	0x00000008
.L_1960:


//--------------------- .nv.info._ZN10layer_norm13ln_fwd_kernelINS_13Kernel_traitsI13__nv_bfloat16S2_fS2_fjLj256ELj1ELj4ELj1ELj16ENS_18Kernel_traits_baseILj256ES2_S2_fS2_fjLj128EEEEELb0ELb1ELb1ELb1EEEvNS_9FwdParamsE --------------------------
	.section	.nv.info._ZN10layer_norm13ln_fwd_kernelINS_13Kernel_traitsI13__nv_bfloat16S2_fS2_fjLj256ELj1ELj4ELj1ELj16ENS_18Kernel_traits_baseILj256ES2_S2_fS2_fjLj128EEEEELb0ELb1ELb1ELb1EEEvNS_9FwdParamsE,"",@"SHT_CUDA_INFO"
	.sectionflags	@""
	.align	4


	//----- nvinfo : EIATTR_CUDA_API_VERSION
	.align		4
        /*0000*/ 	.byte	0x04, 0x37
        /*0002*/ 	.short	(.L_1962 - .L_1961)
.L_1961:
        /*0004*/ 	.word	0x00000082


	//----- nvinfo : EIATTR_KPARAM_INFO
	.align		4
.L_1962:
        /*0008*/ 	.byte	0x04, 0x17
        /*000a*/ 	.short	(.L_1964 - .L_1963)
.L_1963:
        /*000c*/ 	.word	0x00000000
        /*0010*/ 	.short	0x0000
        /*0012*/ 	.short	0x0000
        /*0014*/ 	.byte	0x00, 0xf0, 0xa1, 0x03


	//----- nvinfo : EIATTR_SPARSE_MMA_MASK
	.align		4
.L_1964:
        /*0018*/ 	.byte	0x03, 0x50
        /*001a*/ 	.short	0x0000


	//----- nvinfo : EIATTR_MAXREG_COUNT
	.align		4
        /*001c*/ 	.byte	0x03, 0x1b
        /*001e*/ 	.short	0x00ff


	//----- nvinfo : EIATTR_MERCURY_ISA_VERSION
	.align		4
        /*0020*/ 	.byte	0x03, 0x5f
        /*0022*/ 	.short	0x0101


	//----- nvinfo : EIATTR_COOP_GROUP_MASK_REGIDS
	.align		4
        /*0024*/ 	.byte	0x04, 0x29
        /*0026*/ 	.short	(.L_1966 - .L_1965)


	//   ....[0]....
.L_1965:
        /*0028*/ 	.word	0xffffffff


	//   ....[1]....
        /*002c*/ 	.word	0xffffffff


	//   ....[2]....
        /*0030*/ 	.word	0xffffffff


	//   ....[3]....
        /*0034*/ 	.word	0xffffffff


	//   ....[4]....
        /*0038*/ 	.word	0xffffffff


	//   ....[5]....
        /*003c*/ 	.word	0xffffffff


	//   ....[6]....
        /*0040*/ 	.word	0xffffffff


	//   ....[7]....
        /*0044*/ 	.word	0xffffffff


	//   ....[8]....
        /*0048*/ 	.word	0xffffffff


	//   ....[9]....
        /*004c*/ 	.word	0xffffffff


	//   ....[10]....
        /*0050*/ 	.word	0x05000031


	//   ....[11]....
        /*0054*/ 	.word	0x05000031


	//   ....[12]....
        /*0058*/ 	.word	0x05000031


	//   ....[13]....
        /*005c*/ 	.word	0x05000031


	//   ....[14]....
        /*0060*/ 	.word	0x05000031


	//   ....[15]....
        /*0064*/ 	.word	0x05000031


	//   ....[16]....
        /*0068*/ 	.word	0x05000031


	//   ....[17]....
        /*006c*/ 	.word	0x05000031


	//   ....[18]....
        /*0070*/ 	.word	0x05000031


	//   ....[19]....
        /*0074*/ 	.word	0x05000031


	//----- nvinfo : EIATTR_COOP_GROUP_INSTR_OFFSETS
	.align		4
.L_1966:
        /*0078*/ 	.byte	0x04, 0x28
        /*007a*/ 	.short	(.L_1968 - .L_1967)


	//   ....[0]....
.L_1967:
        /*007c*/ 	.word	0x00000c20


	//   ....[1]....
        /*0080*/ 	.word	0x00000c40


	//   ....[2]....
        /*0084*/ 	.word	0x00000c60


	//   ....[3]....
        /*0088*/ 	.word	0x00000c80


	//   ....[4]....
        /*008c*/ 	.word	0x00000cb0


	//   ....[5]....
        /*0090*/ 	.word	0x00000de0


	//   ....[6]....
        /*0094*/ 	.word	0x00000e00


	//   ....[7]....
        /*0098*/ 	.word	0x00000e20


	//   ....[8]....
        /*009c*/ 	.word	0x00000e40


	//   ....[9]....
        /*00a0*/ 	.word	0x00000e60


	//   ....[10]....
        /*00a4*/ 	.word	0x000012c0


	//   ....[11]....
        /*00a8*/ 	.word	0x00001340


	//   ....[12]....
        /*00ac*/ 	.word	0x00001390


	//   ....[13]....
        /*00b0*/ 	.word	0x000013f0


	//   ....[14]....
        /*00b4*/ 	.word	0x00001460


	//   ....[15]....
        /*00b8*/ 	.word	0x000015d0


	//   ....[16]....
        /*00bc*/ 	.word	0x00001620


	//   ....[17]....
        /*00c0*/ 	.word	0x00001670


	//   ....[18]....
        /*00c4*/ 	.word	0x000016c0


	//   ....[19]....
        /*00c8*/ 	.word	0x00001710


	//----- nvinfo : EIATTR_EXIT_INSTR_OFFSETS
	.align		4
.L_1968:
        /*00cc*/ 	.byte	0x04, 0x1c
        /*00ce*/ 	.short	(.L_1970 - .L_1969)


	//   ....[0]....
.L_1969:
        /*00d0*/ 	.word	0x00000170


	//   ....[1]....
        /*00d4*/ 	.word	0x00001250


	//----- nvinfo : EIATTR_MAX_THREADS
	.align		4
.L_1970:
        /*00d8*/ 	.byte	0x04, 0x05
        /*00da*/ 	.short	(.L_1972 - .L_1971)
.L_1971:
        /*00dc*/ 	.word	0x00000080
        /*00e0*/ 	.word	0x00000001
        /*00e4*/ 	.word	0x00000001


	//----- nvinfo : EIATTR_CRS_STACK_SIZE
	.align		4
.L_1972:
        /*00e8*/ 	.byte	0x04, 0x1e
        /*00ea*/ 	.short	(.L_1974 - .L_1973)
.L_1973:
        /*00ec*/ 	.word	0x00000000


	//----- nvinfo : EIATTR_CBANK_PARAM_SIZE
	.align		4
.L_1974:
        /*00f0*/ 	.byte	0x03, 0x19
        /*00f2*/ 	.short	0x00e8


	//----- nvinfo : EIATTR_PARAM_CBANK
	.align		4
        /*00f4*/ 	.byte	0x04, 0x0a
        /*00f6*/ 	.short	(.L_1976 - .L_1975)
	.align		4
.L_1975:
        /*00f8*/ 	.word	index@(.nv.constant0._ZN10layer_norm13ln_fwd_kernelINS_13Kernel_traitsI13__nv_bfloat16S2_fS2_fjLj256ELj1ELj4ELj1ELj16ENS_18Kernel_traits_baseILj256ES2_S2_fS2_fjLj128EEEEELb0ELb1ELb1ELb1EEEvNS_9FwdParamsE)
        /*00fc*/ 	.short	0x0210
        /*00fe*/ 	.short	0x00e8


	//----- nvinfo : EIATTR_SW_WAR
	.align		4
.L_1976:
        /*0100*/ 	.byte	0x04, 0x36
        /*0102*/ 	.short	(.L_1978 - .L_1977)
.L_1977:
        /*0104*/ 	.word	0x00000008
.L_1978:


//--------------------- .nv.info._ZN10layer_norm13ln_fwd_kernelINS_13Kernel_traitsI13__nv_bfloat16S2_fS2_fjLj256ELj1ELj4ELj1ELj16ENS_18Kernel_traits_baseILj256ES2_S2_fS2_fjLj128EEEEELb1ELb0ELb0ELb0EEEvNS_9FwdParamsE --------------------------
	.section	.nv.info._ZN10layer_norm13ln_fwd_kernelINS_13Kernel_traitsI13__nv_bfloat16S2_fS2_fjLj256ELj1ELj4ELj1ELj16ENS_18Kernel_traits_baseILj256ES2_S2_fS2_fjLj128EEEEELb1ELb0ELb0ELb0EEEvNS_9FwdParamsE,"",@"SHT_CUDA_INFO"
	.sectionflags	@""
	.align	4


	//----- nvinfo : EIATTR_CUDA_API_VERSION
	.align		4
        /*0000*/ 	.byte	0x04, 0x37
        /*0002*/ 	.short	(.L_1980 - .L_1979)
.L_1979:
        /*0004*/ 	.word	0x00000082


	//----- nvinfo : EIATTR_KPARAM_INFO
	.align		4
.L_1980:
        /*0008*/ 	.byte	0x04, 0x17
        /*000a*/ 	.short	(.L_1982 - .L_1981)
.L_1981:
        /*000c*/ 	.word	0x00000000
        /*0010*/ 	.short	0x0000
        /*0012*/ 	.short	0x0000
        /*0014*/ 	.byte	0x00, 0xf0, 0xa1, 0x03


	//----- nvinfo : EIATTR_SPARSE_MMA_MASK
	.align		4
.L_1982:
        /*0018*/ 	.byte	0x03, 0x50
        /*001a*/ 	.short	0x0000


	//----- nvinfo : EIATTR_MAXREG_COUNT
	.align		4
        /*001c*/ 	.byte	0x03, 0x1b
        /*001e*/ 	.short	0x00ff


	//----- nvinfo : EIATTR_MERCURY_ISA_VERSION
	.align		4
        /*0020*/ 	.byte	0x03, 0x5f
        /*0022*/ 	.short	0x0101


	//----- nvinfo : EIATTR_COOP_GROUP_MASK_REGIDS
	.align		4
        /*0024*/ 	.byte	0x04, 0x29
        /*0026*/ 	.short	(.L_1984 - .L_1983)


	//   ....[0]....
.L_1983:
        /*0028*/ 	.word	0xffffffff


	//   ....[1]....
        /*002c*/ 	.word	0xffffffff


	//   ....[2]....
        /*0030*/ 	.word	0xffffffff


	//   ....[3]....
        /*0034*/ 	.word	0xffffffff


	//   ....[4]....
        /*0038*/ 	.word	0xffffffff


	//   ....[5]....
        /*003c*/ 	.word	0xffffffff


	//   ....[6]....
        /*0040*/ 	.word	0xffffffff


	//   ....[7]....
        /*0044*/ 	.word	0xffffffff


	//   ....[8]....
        /*0048*/ 	.word	0xffffffff


	//   ....[9]....
        /*004c*/ 	.word	0xffffffff


	//   ....[10]....
        /*0050*/ 	.word	0x05000019


	//   ....[11]....
        /*0054*/ 	.word	0x05000019


	//   ....[12]....
        /*0058*/ 	.word	0x05000019


	//   ....[13]....
        /*005c*/ 	.word	0x05000019


	//   ....[14]....
        /*0060*/ 	.word	0x05000019


	//   ....[15]....
        /*0064*/ 	.word	0x05000019


	//   ....[16]....
        /*0068*/ 	.word	0x05000019


	//   ....[17]....
        /*006c*/ 	.word	0x05000019


	//   ....[18]....
        /*0070*/ 	.word	0x05000019


	//   ....[19]....
        /*0074*/ 	.word	0x05000019


	//----- nvinfo : EIATTR_COOP_GROUP_INSTR_OFFSETS
	.align		4
.L_1984:
        /*0078*/ 	.byte	0x04, 0x28
        /*007a*/ 	.short	(.L_1986 - .L_1985)


	//   ....[0]....
.L_1985:
        /*007c*/ 	.word	0x00003860


	//   ....[1]....
        /*0080*/ 	.word	0x00003890


	//   ....[2]....
        /*0084*/ 	.word	0x000038b0


	//   ....[3]....
        /*0088*/ 	.word	0x000038d0


	//   ....[4]....
        /*008c*/ 	.word	0x000038f0


	//   ....[5]....
        /*0090*/ 	.word	0x00003a30


	//   ....[6]....
        /*0094*/ 	.word	0x00003a50


	//   ....[7]....
        /*0098*/ 	.word	0x00003a70


	//   ....[8]....
        /*009c*/ 	.word	0x00003a90


	//   ....[9]....
        /*00a0*/ 	.word	0x00003ab0


	//   ....[10]....
        /*00a4*/ 	.word	0x00003e80


	//   ....[11]....
        /*00a8*/ 	.word	0x00003f20


	//   ....[12]....
        /*00ac*/ 	.word	0x00003f80


	//   ....[13]....
        /*00b0*/ 	.word	0x00003fe0


	//   ....[14]....
        /*00b4*/ 	.word	0x00004040


	//   ....[15]....
        /*00b8*/ 	.word	0x000041d0


	//   ....[16]....
        /*00bc*/ 	.word	0x00004230


	//   ....[17]....
        /*00c0*/ 	.word	0x00004290


	//   ....[18]....
        /*00c4*/ 	.word	0x000042f0


	//   ....[19]....
        /*00c8*/ 	.word	0x00004350


	//----- nvinfo : EIATTR_EXIT_INSTR_OFFSETS
	.align		4
.L_1986:
        /*00cc*/ 	.byte	0x04, 0x1c
        /*00ce*/ 	.short	(.L_1988 - .L_1987)


	//   ....[0]....
.L_1987:
        /*00d0*/ 	.word	0x000002d0


	//   ....[1]....
        /*00d4*/ 	.word	0x00003e10


	//----- nvinfo : EIATTR_MAX_THREADS
	.align		4
.L_1988:
        /*00d8*/ 	.byte	0x04, 0x05
        /*00da*/ 	.short	(.L_1990 - .L_1989)
.L_1989:
        /*00dc*/ 	.word	0x00000080
        /*00e0*/ 	.word	0x00000001
        /*00e4*/ 	.word	0x00000001


	//----- nvinfo : EIATTR_CRS_STACK_SIZE
	.align		4
.L_1990:
        /*00e8*/ 	.byte	0x04, 0x1e
        /*00ea*/ 	.short	(.L_1992 - .L_1991)
.L_1991:
        /*00ec*/ 	.word	0x00000000


	//----- nvinfo : EIATTR_CBANK_PARAM_SIZE
	.align		4
.L_1992:
        /*00f0*/ 	.byte	0x03, 0x19
        /*00f2*/ 	.short	0x00e8


	//----- nvinfo : EIATTR_PARAM_CBANK
	.align		4
        /*00f4*/ 	.byte	0x04, 0x0a
        /*00f6*/ 	.short	(.L_1994 - .L_1993)
	.align		4
.L_1993:
        /*00f8*/ 	.word	index@(.nv.constant0._ZN10layer_norm13ln_fwd_kernelINS_13Kernel_traitsI13__nv_bfloat16S2_fS2_fjLj256ELj1ELj4ELj1ELj16ENS_18Kernel_traits_baseILj256ES2_S2_fS2_fjLj128EEEEELb1ELb0ELb0ELb0EEEvNS_9FwdParamsE)
        /*00fc*/ 	.short	0x0210
        /*00fe*/ 	.short	0x00e8


	//----- nvinfo : EIATTR_SW_WAR
	.align		4
.L_1994:
        /*0100*/ 	.byte	0x04, 0x36
        /*0102*/ 	.short	(.L_1996 - .L_1995)
.L_1995:
        /*0104*/ 	.word	0x00000008
.L_1996:


//--------------------- .nv.info._ZN10layer_norm13ln_fwd_kernelINS_13Kernel_traitsI13__nv_bfloat16S2_fS2_fjLj256ELj1ELj4ELj1ELj16ENS_18Kernel_traits_baseILj256ES2_S2_fS2_fjLj128EEEEELb1ELb0ELb0ELb1EEEvNS_9FwdParamsE --------------------------
	.section	.nv.info._ZN10layer_norm13ln_fwd_kernelINS_13Kernel_traitsI13__nv_bfloat16S2_fS2_fjLj256ELj1ELj4ELj1ELj16ENS_18Kernel_traits_baseILj256ES2_S2_fS2_fjLj128EEEEELb1ELb0ELb0ELb1EEEvNS_9FwdParamsE,"",@"SHT_CUDA_INFO"
	.sectionflags	@""
	.align	4


	//----- nvinfo : EIATTR_CUDA_API_VERSION
	.align		4
        /*0000*/ 	.byte	0x04, 0x37
        /*0002*/ 	.short	(.L_1998 - .L_1997)
.L_1997:
        /*0004*/ 	.word	0x00000082


	//----- nvinfo : EIATTR_KPARAM_INFO
	.align		4
.L_1998:
        /*0008*/ 	.byte	0x04, 0x17
        /*000a*/ 	.short	(.L_2000 - .L_1999)
.L_1999:
        /*000c*/ 	.word	0x00000000
        /*0010*/ 	.short	0x0000
        /*0012*/ 	.short	0x0000
        /*0014*/ 	.byte	0x00, 0xf0, 0xa1, 0x03


	//----- nvinfo : EIATTR_SPARSE_MMA_MASK
	.align		4
.L_2000:
        /*0018*/ 	.byte	0x03, 0x50
        /*001a*/ 	.short	0x0000


	//----- nvinfo : EIATTR_MAXREG_COUNT
	.align		4
        /*001c*/ 	.byte	0x03, 0x1b
        /*001e*/ 	.short	0x00ff


	//----- nvinfo : EIATTR_MERCURY_ISA_VERSION
	.align		4
        /*0020*/ 	.byte	0x03, 0x5f
        /*0022*/ 	.short	0x0101


	//----- nvinfo : EIATTR_COOP_GROUP_MASK_REGIDS
	.align		4
        /*0024*/ 	.byte	0x04, 0x29
        /*0026*/ 	.short	(.L_2002 - .L_2001)


	//   ....[0]....
.L_2001:
        /*0028*/ 	.word	0xffffffff


	//   ....[1]....
        /*002c*/ 	.word	0xffffffff


	//   ....[2]....
        /*0030*/ 	.word	0xffffffff


	//   ....[3]....
        /*0034*/ 	.word	0xffffffff


	//   ....[4]....
        /*0038*/ 	.word	0xffffffff


	//   ....[5]....
        /*003c*/ 	.word	0xffffffff


	//   ....[6]....
        /*0040*/ 	.word	0xffffffff


	//   ....[7]....
        /*0044*/ 	.word	0xffffffff


	//   ....[8]....
        /*0048*/ 	.word	0xffffffff


	//   ....[9]....
        /*004c*/ 	.word	0xffffffff


	//   ....[10]....
        /*0050*/ 	.word	0x0500002e


	//   ....[11]....
        /*0054*/ 	.word	0x0500002e


	//   ....[12]....
        /*0058*/ 	.word	0x0500002e


	//   ....[13]....
        /*005c*/ 	.word	0x0500002e


	//   ....[14]....
        /*0060*/ 	.word	0x0500002e


	//   ....[15]....
        /*0064*/ 	.word	0x0500002e


	//   ....[16]....
        /*0068*/ 	.word	0x0500002e


	//   ....[17]....
        /*006c*/ 	.word	0x0500002e


	//   ....[18]....
        /*0070*/ 	.word	0x0500002e


	//   ....[19]....
        /*0074*/ 	.word	0x0500002e


	//----- nvinfo : EIATTR_COOP_GROUP_INSTR_OFFSETS
	.align		4
.L_2002:
        /*0078*/ 	.byte	0x04, 0x28
        /*007a*/ 	.short	(.L_2004 - .L_2003)


	//   ....[0]....
.L_2003:
        /*007c*/ 	.word	0x00003840


	//   ....[1]....
        /*0080*/ 	.word	0x00003870


	//   ....[2]....
        /*0084*/ 	.word	0x00003890


	//   ....[3]....
        /*0088*/ 	.word	0x000038b0


	//   ....[4]....
        /*008c*/ 	.word	0x000038d0


	//   ....[5]....
        /*0090*/ 	.word	0x00003a00


	//   ....[6]....
        /*0094*/ 	.word	0x00003a20


	//   ....[7]....
        /*0098*/ 	.word	0x00003a40


	//   ....[8]....
        /*009c*/ 	.word	0x00003a60


	//   ....[9]....
        /*00a0*/ 	.word	0x00003a80


	//   ....[10]....
        /*00a4*/ 	.word	0x00003e30


	//   ....[11]....
        /*00a8*/ 	.word	0x00003ed0


	//   ....[12]....
        /*00ac*/ 	.word	0x00003f30


	//   ....[13]....
        /*00b0*/ 	.word	0x00003f90


	//   ....[14]....
        /*00b4*/ 	.word	0x00003ff0


	//   ....[15]....
        /*00b8*/ 	.word	0x00004170


	//   ....[16]....
        /*00bc*/ 	.word	0x000041d0


	//   ....[17]....
        /*00c0*/ 	.word	0x00004230


	//   ....[18]....
        /*00c4*/ 	.word	0x00004290


	//   ....[19]....
        /*00c8*/ 	.word	0x000042f0


	//----- nvinfo : EIATTR_EXIT_INSTR_OFFSETS
	.align		4
.L_2004:
        /*00cc*/ 	.byte	0x04, 0x1c
        /*00ce*/ 	.short	(.L_2006 - .L_2005)


	//   ....[0]....
.L_2005:
        /*00d0*/ 	.word	0x00000210


	//   ....[1]....
        /*00d4*/ 	.word	0x00003dc0


	//----- nvinfo : EIATTR_MAX_THREADS
	.align		4
.L_2006:
        /*00d8*/ 	.byte	0x04, 0x05
        /*00da*/ 	.short	(.L_2008 - .L_2007)
.L_2007:
        /*00dc*/ 	.word	0x00000080
        /*00e0*/ 	.word	0x00000001
        /*00e4*/ 	.word	0x00000001


	//----- nvinfo : EIATTR_CRS_STACK_SIZE
	.align		4
.L_2008:
        /*00e8*/ 	.byte	0x04, 0x1e
        /*00ea*/ 	.short	(.L_2010 - .L_2009)
.L_2009:
        /*00ec*/ 	.word	0x00000000


	//----- nvinfo : EIATTR_CBANK_PARAM_SIZE
	.align		4
.L_2010:
        /*00f0*/ 	.byte	0x03, 0x19
        /*00f2*/ 	.short	0x00e8


	//----- nvinfo : EIATTR_PARAM_CBANK
	.align		4
        /*00f4*/ 	.byte	0x04, 0x0a
        /*00f6*/ 	.short	(.L_2012 - .L_2011)
	.align		4
.L_2011:
        /*00f8*/ 	.word	index@(.nv.constant0._ZN10layer_norm13ln_fwd_kernelINS_13Kernel_traitsI13__nv_bfloat16S2_fS2_fjLj256ELj1ELj4ELj1ELj16ENS_18Kernel_traits_baseILj256ES2_S2_fS2_fjLj128EEEEELb1ELb0ELb0ELb1EEEvNS_9FwdParamsE)
        /*00fc*/ 	.short	0x0210
        /*00fe*/ 	.short	0x00e8


	//----- nvinfo : EIATTR_SW_WAR
	.align		4
.L_2012:
        /*0100*/ 	.byte	0x04, 0x36
        /*0102*/ 	.short	(.L_2014 - .L_2013)
.L_2013:
        /*0104*/ 	.word	0x00000008
.L_2014:


//--------------------- .nv.info._ZN10layer_norm13ln_fwd_kernelINS_13Kernel_traitsI13__nv_bfloat16S2_fS2_fjLj256ELj1ELj4ELj1ELj16ENS_18Kernel_traits_baseILj256ES2_S2_fS2_fjLj128EEEEELb1ELb0ELb1ELb0EEEvNS_9FwdParamsE --------------------------
	.section	.nv.info._ZN10layer_norm13ln_fwd_kernelINS_13Kernel_traitsI13__nv_bfloat16S2_fS2_fjLj256ELj1ELj4ELj1ELj16ENS_18Kernel_traits_baseILj256ES2_S2_fS2_fjLj128EEEEELb1ELb0ELb1ELb0EEEvNS_9FwdParamsE,"",@"SHT_CUDA_INFO"
	.sectionflags	@""
	.align	4


	//----- nvinfo : EIATTR_CUDA_API_VERSION
	.align		4
        /*0000*/ 	.byte	0x04, 0x37
        /*0002*/ 	.short	(.L_2016 - .L_2015)
.L_2015:
        /*0004*/ 	.word	0x00000082


	//----- nvinfo : EIATTR_KPARAM_INFO
	.align		4
.L_2016:
        /*0008*/ 	.byte	0x04, 0x17
        /*000a*/ 	.short	(.L_2018 - .L_2017)
.L_2017:
        /*000c*/ 	.word	0x00000000
        /*0010*/ 	.short	0x0000
        /*0012*/ 	.short	0x0000
        /*0014*/ 	.byte	0x00, 0xf0, 0xa1, 0x03


	//----- nvinfo : EIATTR_SPARSE_MMA_MASK
	.align		4
.L_2018:
        /*0018*/ 	.byte	0x03, 0x50
        /*001a*/ 	.short	0x0000


	//----- nvinfo : EIATTR_MAXREG_COUNT
	.align		4
        /*001c*/ 	.byte	0x03, 0x1b
        /*001e*/ 	.short	0x00ff


	//----- nvinfo : EIATTR_MERCURY_ISA_VERSION
	.align		4
        /*0020*/ 	.byte	0x03, 0x5f
        /*0022*/ 	.short	0x0101


	//----- nvinfo : EIATTR_COOP_GROUP_MASK_REGIDS
	.align		4
        /*0024*/ 	.byte	0x04, 0x29
        /*0026*/ 	.short	(.L_2020 - .L_2019)


	//   ....[0]....
.L_2019:
        /*0028*/ 	.word	0xffffffff


	//   ....[1]....
        /*002c*/ 	.word	0xffffffff


	//   ....[2]....
        /*0030*/ 	.word	0xffffffff


	//   ....[3]....
        /*0034*/ 	.word	0xffffffff


	//   ....[4]....
        /*0038*/ 	.word	0xffffffff


	//   ....[5]....
        /*003c*/ 	.word	0xffffffff


	//   ....[6]....
        /*0040*/ 	.word	0xffffffff


	//   ....[7]....
        /*0044*/ 	.word	0xffffffff


	//   ....[8]....
        /*0048*/ 	.word	0xffffffff


	//   ....[9]....
        /*004c*/ 	.word	0xffffffff


	//   ....[10]....
        /*0050*/ 	.word	0x05000022


	//   ....[11]....
        /*0054*/ 	.word	0x05000022


	//   ....[12]....
        /*0058*/ 	.word	0x05000022


	//   ....[13]....
        /*005c*/ 	.word	0x05000022


	//   ....[14]....
        /*0060*/ 	.word	0x05000022


	//   ....[15]....
        /*0064*/ 	.word	0x05000022


	//   ....[16]....
        /*0068*/ 	.word	0x05000022


	//   ....[17]....
        /*006c*/ 	.word	0x05000022


	//   ....[18]....
        /*0070*/ 	.word	0x05000022


	//   ....[19]....
        /*0074*/ 	.word	0x05000022


	//----- nvinfo : EIATTR_COOP_GROUP_INSTR_OFFSETS
	.align		4
.L_2020:
        /*0078*/ 	.byte	0x04, 0x28
        /*007a*/ 	.short	(.L_2022 - .L_2021)


	//   ....[0]....
.L_2021:
        /*007c*/ 	.word	0x00003c10


	//   ....[1]....
        /*0080*/ 	.word	0x00003c40


	//   ....[2]....
        /*0084*/ 	.word	0x00003c60


	//   ....[3]....
        /*0088*/ 	.word	0x00003c80


	//   ....[4]....
        /*008c*/ 	.word	0x00003ca0


	//   ....[5]....
        /*0090*/ 	.word	0x00003de0


	//   ....[6]....
        /*0094*/ 	.word	0x00003e00


	//   ....[7]....
        /*0098*/ 	.word	0x00003e20


	//   ....[8]....
        /*009c*/ 	.word	0x00003e40


	//   ....[9]....
        /*00a0*/ 	.word	0x00003e60


	//   ....[10]....
        /*00a4*/ 	.word	0x000042c0


	//   ....[11]....
        /*00a8*/ 	.word	0x00004360


	//   ....[12]....
        /*00ac*/ 	.word	0x000043b0


	//   ....[13]....
        /*00b0*/ 	.word	0x00004410


	//   ....[14]....
        /*00b4*/ 	.word	0x00004470


	//   ....[15]....
        /*00b8*/ 	.word	0x00004600


	//   ....[16]....
        /*00bc*/ 	.word	0x00004650


	//   ....[17]....
        /*00c0*/ 	.word	0x000046b0


	//   ....[18]....
        /*00c4*/ 	.word	0x00004710


	//   ....[19]....
        /*00c8*/ 	.word	0x00004770


	//----- nvinfo : EIATTR_EXIT_INSTR_OFFSETS
	.align		4
.L_2022:
        /*00cc*/ 	.byte	0x04, 0x1c
        /*00ce*/ 	.short	(.L_2024 - .L_2023)


	//   ....[0]....
.L_2023:
        /*00d0*/ 	.word	0x000002d0


	//   ....[1]....
        /*00d4*/ 	.word	0x00004250


	//----- nvinfo : EIATTR_MAX_THREADS
	.align		4
.L_2024:
        /*00d8*/ 	.byte	0x04, 0x05
        /*00da*/ 	.short	(.L_2026 - .L_2025)
.L_2025:
        /*00dc*/ 	.word	0x00000080
        /*00e0*/ 	.word	0x00000001
        /*00e4*/ 	.word	0x00000001


	//----- nvinfo : EIATTR_CRS_STACK_SIZE
	.align		4
.L_2026:
        /*00e8*/ 	.byte	0x04, 0x1e
        /*00ea*/ 	.short	(.L_2028 - .L_2027)
.L_2027:
        /*00ec*/ 	.word	0x00000000


	//----- nvinfo : EIATTR_CBANK_PARAM_SIZE
	.align		4
.L_2028:
        /*00f0*/ 	.byte	0x03, 0x19
        /*00f2*/ 	.short	0x00e8


	//----- nvinfo : EIATTR_PARAM_CBANK
	.align		4
        /*00f4*/ 	.byte	0x04, 0x0a
        /*00f6*/ 	.short	(.L_2030 - .L_2029)
	.align		4
.L_2029:
        /*00f8*/ 	.word	index@(.nv.constant0._ZN10layer_norm13ln_fwd_kernelINS_13Kernel_traitsI13__nv_bfloat16S2_fS2_fjLj256ELj1ELj4ELj1ELj16ENS_18Kernel_traits_baseILj256ES2_S2_fS2_fjLj128EEEEELb1ELb0ELb1ELb0EEEvNS_9FwdParamsE)
        /*00fc*/ 	.short	0x0210
        /*00fe*/ 	.short	0x00e8


	//----- nvinfo : EIATTR_SW_WAR
	.align		4
.L_2030:
        /*0100*/ 	.byte	0x04, 0x36
        /*0102*/ 	.short	(.L_2032 - .L_2031)
.L_2031:
        /*0104*/ 	.word	0x00000008
.L_2032:


//--------------------- .nv.info._ZN10layer_norm13ln_fwd_kernelINS_13Kernel_traitsI13__nv_bfloat16S2_fS2_fjLj256ELj1ELj4ELj1ELj16ENS_18Kernel_traits_baseILj256ES2_S2_fS2_fjLj128EEEEELb1ELb0ELb1ELb1EEEvNS_9FwdParamsE --------------------------
	.section	.nv.info._ZN10layer_norm13ln_fwd_kernelINS_13Kernel_traitsI13__nv_bfloat16S2_fS2_fjLj256ELj1ELj4ELj1ELj16ENS_18Kernel_traits_baseILj256ES2_S2_fS2_fjLj128EEEEELb1ELb0ELb1ELb1EEEvNS_9FwdParamsE,"",@"SHT_CUDA_INFO"
	.sectionflags	@""
	.align	4


	//----- nvinfo : EIATTR_CUDA_API_VERSION
	.align		4
        /*0000*/ 	.byte	0x04, 0x37
        /*0002*/ 	.short	(.L_2034 - .L_2033)
.L_2033:
        /*0004*/ 	.word	0x00000082


	//----- nvinfo : EIATTR_KPARAM_INFO
	.align		4
.L_2034:
        /*0008*/ 	.byte	0x04, 0x17
        /*000a*/ 	.short	(.L_2036 - .L_2035)
.L_2035:
        /*000c*/ 	.word	0x00000000
        /*0010*/ 	.short	0x0000
        /*0012*/ 	.short	0x0000
        /*0014*/ 	.byte	0x00, 0xf0, 0xa1, 0x03


	//----- nvinfo : EIATTR_SPARSE_MMA_MASK
	.align		4
.L_2036:
        /*0018*/ 	.byte	0x03, 0x50
        /*001a*/ 	.short	0x0000


	//----- nvinfo : EIATTR_MAXREG_COUNT
	.align		4
        /*001c*/ 	.byte	0x03, 0x1b
        /*001e*/ 	.short	0x00ff


	//----- nvinfo : EIATTR_MERCURY_ISA_VERSION
	.align		4
        /*0020*/ 	.byte	0x03, 0x5f
        /*0022*/ 	.short	0x0101


	//----- nvinfo : EIATTR_COOP_GROUP_MASK_REGIDS
	.align		4
        /*0024*/ 	.byte	0x04, 0x29
        /*0026*/ 	.short	(.L_2038 - .L_2037)


	//   ....[0]....
.L_2037:
        /*0028*/ 	.word	0xffffffff


	//   ....[1]....
        /*002c*/ 	.word	0xffffffff


	//   ....[2]....
        /*0030*/ 	.word	0xffffffff


	//   ....[3]....
        /*0034*/ 	.word	0xffffffff


	//   ....[4]....
        /*0038*/ 	.word	0xffffffff


	//   ....[5]....
        /*003c*/ 	.word	0xffffffff


	//   ....[6]....
        /*0040*/ 	.word	0xffffffff


	//   ....[7]....
        /*0044*/ 	.word	0xffffffff


	//   ....[8]....
        /*0048*/ 	.word	0xffffffff


	//   ....[9]....
        /*004c*/ 	.word	0xffffffff


	//   ....[10]....
        /*0050*/ 	.word	0x0500002f


	//   ....[11]....
        /*0054*/ 	.word	0x0500002f


	//   ....[12]....
        /*0058*/ 	.word	0x0500002f


	//   ....[13]....
        /*005c*/ 	.word	0x0500002f


	//   ....[14]....
        /*0060*/ 	.word	0x0500002f


	//   ....[15]....
        /*0064*/ 	.word	0x0500002f


	//   ....[16]....
        /*0068*/ 	.word	0x0500002f


	//   ....[17]....
        /*006c*/ 	.word	0x0500002f


	//   ....[18]....
        /*0070*/ 	.word	0x0500002f


	//   ....[19]....
        /*0074*/ 	.word	0x0500002f


	//----- nvinfo : EIATTR_COOP_GROUP_INSTR_OFFSETS
	.align		4
.L_2038:
        /*0078*/ 	.byte	0x04, 0x28
        /*007a*/ 	.short	(.L_2040 - .L_2039)


	//   ....[0]....
.L_2039:
        /*007c*/ 	.word	0x00003ae0


	//   ....[1]....
        /*0080*/ 	.word	0x00003b00


	//   ....[2]....
        /*0084*/ 	.word	0x00003b20


	//   ....[3]....
        /*0088*/ 	.word	0x00003b50


	//   ....[4]....
        /*008c*/ 	.word	0x00003b70


	//   ....[5]....
        /*0090*/ 	.word	0x00003ca0


	//   ....[6]....
        /*0094*/ 	.word	0x00003cc0


	//   ....[7]....
        /*0098*/ 	.word	0x00003ce0


	//   ....[8]....
        /*009c*/ 	.word	0x00003d00


	//   ....[9]....
        /*00a0*/ 	.word	0x00003d20


	//   ....[10]....
        /*00a4*/ 	.word	0x00004210


	//   ....[11]....
        /*00a8*/ 	.word	0x000042b0


	//   ....[12]....
        /*00ac*/ 	.word	0x00004320


	//   ....[13]....
        /*00b0*/ 	.word	0x000043a0


	//   ....[14]....
        /*00b4*/ 	.word	0x00004410


	//   ....[15]....
        /*00b8*/ 	.word	0x00004590


	//   ....[16]....
        /*00bc*/ 	.word	0x00004600


	//   ....[17]....
        /*00c0*/ 	.word	0x00004670


	//   ....[18]....
        /*00c4*/ 	.word	0x000046e0


	//   ....[19]....
        /*00c8*/ 	.word	0x00004750


	//----- nvinfo : EIATTR_EXIT_INSTR_OFFSETS
	.align		4
.L_2040:
        /*00cc*/ 	.byte	0x04, 0x1c
        /*00ce*/ 	.short	(.L_2042 - .L_2041)


	//   ....[0]....
.L_2041:
        /*00d0*/ 	.word	0x00000210


	//   ....[1]....
        /*00d4*/ 	.word	0x000041b0


	//----- nvinfo : EIATTR_MAX_THREADS
	.align		4
.L_2042:
        /*00d8*/ 	.byte	0x04, 0x05
        /*00da*/ 	.short	(.L_2044 - .L_2043)
.L_2043:
        /*00dc*/ 	.word	0x00000080
        /*00e0*/ 	.word	0x00000001
        /*00e4*/ 	.word	0x00000001


	//----- nvinfo : EIATTR_CRS_STACK_SIZE
	.align		4
.L_2044:
        /*00e8*/ 	.byte	0x04, 0x1e
        /*00ea*/ 	.short	(.L_2046 - .L_2045)
.L_2045:
        /*00ec*/ 	.word	0x00000000


	//----- nvinfo : EIATTR_CBANK_PARAM_SIZE
	.align		4
.L_2046:
        /*00f0*/ 	.byte	0x03, 0x19
        /*00f2*/ 	.short	0x00e8


	//----- nvinfo : EIATTR_PARAM_CBANK
	.align		4
        /*00f4*/ 	.byte	0x04, 0x0a
        /*00f6*/ 	.short	(.L_2048 - .L_2047)
	.align		4
.L_2047:
        /*00f8*/ 	.word	index@(.nv.constant0._ZN10layer_norm13ln_fwd_kernelINS_13Kernel_traitsI13__nv_bfloat16S2_fS2_fjLj256ELj1ELj4ELj1ELj16ENS_18Kernel_traits_baseILj256ES2_S2_fS2_fjLj128EEEEELb1ELb0ELb1ELb1EEEvNS_9FwdParamsE)
        /*00fc*/ 	.short	0x0210
        /*00fe*/ 	.short	0x00e8


	//----- nvinfo : EIATTR_SW_WAR
	.align		4
.L_2048:
        /*0100*/ 	.byte	0x04, 0x36
        /*0102*/ 	.short	(.L_2050 - .L_2049)
.L_2049:
        /*0104*/ 	.word	0x00000008
.L_2050:


//--------------------- .nv.info._ZN10layer_norm13ln_fwd_kernelINS_13Kernel_traitsI13__nv_bfloat16S2_fS2_fjLj256ELj1ELj4ELj1ELj16ENS_18Kernel_traits_baseILj256ES2_S2_fS2_fjLj128EEEEELb1ELb1ELb0ELb0EEEvNS_9FwdParamsE --------------------------
	.section	.nv.info._ZN10layer_norm13ln_fwd_kernelINS_13Kernel_traitsI13__nv_bfloat16S2_fS2_fjLj256ELj1ELj4ELj1ELj16ENS_18Kernel_traits_baseILj256ES2_S2_fS2_fjLj128EEEEELb1ELb1ELb0ELb0EEEvNS_9FwdParamsE,"",@"SHT_CUDA_INFO"
	.sectionflags	@""
	.align	4


	//----- nvinfo : EIATTR_CUDA_API_VERSION
	.align		4
        /*0000*/ 	.byte	0x04, 0x37
        /*0002*/ 	.short	(.L_2052 - .L_2051)
.L_2051:
        /*0004*/ 	.word	0x00000082


	//----- nvinfo : EIATTR_KPARAM_INFO
	.align		4
.L_2052:
        /*0008*/ 	.byte	0x04, 0x17
        /*000a*/ 	.short	(.L_2054 - .L_2053)
.L_2053:
        /*000c*/ 	.word	0x00000000
        /*0010*/ 	.short	0x0000
        /*0012*/ 	.short	0x0000
        /*0014*/ 	.byte	0x00, 0xf0, 0xa1, 0x03


	//----- nvinfo : EIATTR_SPARSE_MMA_MASK
	.align		4
.L_2054:
        /*0018*/ 	.byte	0x03, 0x50
        /*001a*/ 	.short	0x0000


	//----- nvinfo : EIATTR_MAXREG_COUNT
	.align		4
        /*001c*/ 	.byte	0x03, 0x1b
        /*001e*/ 	.short	0x00ff


	//----- nvinfo : EIATTR_MERCURY_ISA_VERSION
	.align		4
        /*0020*/ 	.byte	0x03, 0x5f
        /*0022*/ 	.short	0x0101


	//----- nvinfo : EIATTR_COOP_GROUP_MASK_REGIDS
	.align		4
        /*0024*/ 	.byte	0x04, 0x29
        /*0026*/ 	.short	(.L_2056 - .L_2055)


	//   ....[0]....
.L_2055:
        /*0028*/ 	.word	0xffffffff


	//   ....[1]....
        /*002c*/ 	.word	0xffffffff


	//   ....[2]....
        /*0030*/ 	.word	0xffffffff


	//   ....[3]....
        /*0034*/ 	.word	0xffffffff


	//   ....[4]....
        /*0038*/ 	.word	0xffffffff


	//   ....[5]....
        /*003c*/ 	.word	0xffffffff


	//   ....[6]....
        /*0040*/ 	.word	0xffffffff


	//   ....[7]....
        /*0044*/ 	.word	0xffffffff


	//   ....[8]....
        /*0048*/ 	.word	0xffffffff


	//   ....[9]....
        /*004c*/ 	.word	0xffffffff


	//   ....[10]....
        /*0050*/ 	.word	0x0500001d


	//   ....[11]....
        /*0054*/ 	.word	0x0500001d


	//   ....[12]....
        /*0058*/ 	.word	0x0500001d


	//   ....[13]....
        /*005c*/ 	.word	0x0500001d


	//   ....[14]....
        /*0060*/ 	.word	0x0500001d


	//   ....[15]....
        /*0064*/ 	.word	0x0500001d


	//   ....[16]....
        /*0068*/ 	.word	0x0500001d


	//   ....[17]....
        /*006c*/ 	.word	0x0500001d


	//   ....[18]....
        /*0070*/ 	.word	0x0500001d


	//   ....[19]....
        /*0074*/ 	.word	0x0500001d


	//----- nvinfo : EIATTR_COOP_GROUP_INSTR_OFFSETS
	.align		4
.L_2056:
        /*0078*/ 	.byte	0x04, 0x28
        /*007a*/ 	.short	(.L_2058 - .L_2057)


	//   ....[0]....
.L_2057:
        /*007c*/ 	.word	0x00003a10


	//   ....[1]....
        /*0080*/ 	.word	0x00003a40


	//   ....[2]....
        /*0084*/ 	.word	0x00003a60


	//   ....[3]....
        /*0088*/ 	.word	0x00003a80


	//   ....[4]....
        /*008c*/ 	.word	0x00003aa0


	//   ....[5]....
        /*0090*/ 	.word	0x00003be0


	//   ....[6]....
        /*0094*/ 	.word	0x00003c00


	//   ....[7]....
        /*0098*/ 	.word	0x00003c20


	//   ....[8]....
        /*009c*/ 	.word	0x00003c40


	//   ....[9]....
        /*00a0*/ 	.word	0x00003c60


	//   ....[10]....
        /*00a4*/ 	.word	0x00004040


	//   ....[11]....
        /*00a8*/ 	.word	0x000040d0


	//   ....[12]....
        /*00ac*/ 	.word	0x00004130


	//   ....[13]....
        /*00b0*/ 	.word	0x00004190


	//   ....[14]....
        /*00b4*/ 	.word	0x000041f0


	//   ....[15]....
        /*00b8*/ 	.word	0x00004370


	//   ....[16]....
        /*00bc*/ 	.word	0x000043d0


	//   ....[17]....
        /*00c0*/ 	.word	0x00004430


	//   ....[18]....
        /*00c4*/ 	.word	0x00004490


	//   ....[19]....
        /*00c8*/ 	.word	0x000044f0


	//----- nvinfo : EIATTR_EXIT_INSTR_OFFSETS
	.align		4
.L_2058:
        /*00cc*/ 	.byte	0x04, 0x1c
        /*00ce*/ 	.short	(.L_2060 - .L_2059)


	//   ....[0]....
.L_2059:
        /*00d0*/ 	.word	0x000003b0


	//   ....[1]....
        /*00d4*/ 	.word	0x00003fd0


	//----- nvinfo : EIATTR_MAX_THREADS
	.align		4
.L_2060:
        /*00d8*/ 	.byte	0x04, 0x05
        /*00da*/ 	.short	(.L_2062 - .L_2061)
.L_2061:
        /*00dc*/ 	.word	0x00000080
        /*00e0*/ 	.word	0x00000001
        /*00e4*/ 	.word	0x00000001


	//----- nvinfo : EIATTR_CRS_STACK_SIZE
	.align		4
.L_2062:
        /*00e8*/ 	.byte	0x04, 0x1e
        /*00ea*/ 	.short	(.L_2064 - .L_2063)
.L_2063:
        /*00ec*/ 	.word	0x00000000


	//----- nvinfo : EIATTR_CBANK_PARAM_SIZE
	.align		4
.L_2064:
        /*00f0*/ 	.byte	0x03, 0x19
        /*00f2*/ 	.short	0x00e8


	//----- nvinfo : EIATTR_PARAM_CBANK
	.align		4
        /*00f4*/ 	.byte	0x04, 0x0a
        /*00f6*/ 	.short	(.L_2066 - .L_2065)
	.align		4
.L_2065:
        /*00f8*/ 	.word	index@(.nv.constant0._ZN10layer_norm13ln_fwd_kernelINS_13Kernel_traitsI13__nv_bfloat16S2_fS2_fjLj256ELj1ELj4ELj1ELj16ENS_18Kernel_traits_baseILj256ES2_S2_fS2_fjLj128EEEEELb1ELb1ELb0ELb0EEEvNS_9FwdParamsE)
        /*00fc*/ 	.short	0x0210
        /*00fe*/ 	.short	0x00e8


	//----- nvinfo : EIATTR_SW_WAR
	.align		4
.L_2066:
        /*0100*/ 	.byte	0x04, 0x36
        /*0102*/ 	.short	(.L_2068 - .L_2067)
.L_2067:
        /*0104*/ 	.word	0x00000008
.L_2068:


//--------------------- .nv.info._ZN10layer_norm13ln_fwd_kernelINS_13Kernel_traitsI13__nv_bfloat16S2_fS2_fjLj256ELj1ELj4ELj1ELj16ENS_18Kernel_traits_baseILj256ES2_S2_fS2_fjLj128EEEEELb1ELb1ELb0ELb1EEEvNS_9FwdParamsE --------------------------
	.section	.nv.info._ZN10layer_norm13ln_fwd_kernelINS_13Kernel_traitsI13__nv_bfloat16S2_fS2_fjLj256ELj1ELj4ELj1ELj16ENS_18Kernel_traits_baseILj256ES2_S2_fS2_fjLj128EEEEELb1ELb1ELb0ELb1EEEvNS_9FwdParamsE,"",@"SHT_CUDA_INFO"
	.sectionflags	@""
	.align	4


	//----- nvinfo : EIATTR_CUDA_API_VERSION
	.align		4
        /*0000*/ 	.byte	0x04, 0x37
        /*0002*/ 	.short	(.L_2070 - .L_2069)
.L_2069:
        /*0004*/ 	.word	0x00000082


	//----- nvinfo : EIATTR_KPARAM_INFO
	.align		4
.L_2070:
        /*0008*/ 	.byte	0x04, 0x17
        /*000a*/ 	.short	(.L_2072 - .L_2071)
.L_2071:
        /*000c*/ 	.word	0x00000000
        /*0010*/ 	.short	0x0000
        /*0012*/ 	.short	0x0000
        /*0014*/ 	.byte	0x00, 0xf0, 0xa1, 0x03


	//----- nvinfo : EIATTR_SPARSE_MMA_MASK
	.align		4
.L_2072:
        /*0018*/ 	.byte	0x03, 0x50
        /*001a*/ 	.short	0x0000


	//----- nvinfo : EIATTR_MAXREG_COUNT
	.align		4
        /*001c*/ 	.byte	0x03, 0x1b
        /*001e*/ 	.short	0x00ff


	//----- nvinfo : EIATTR_MERCURY_ISA_VERSION
	.align		4
        /*0020*/ 	.byte	0x03, 0x5f
        /*0022*/ 	.short	0x0101


	//----- nvinfo : EIATTR_COOP_GROUP_MASK_REGIDS
	.align		4
        /*0024*/ 	.byte	0x04, 0x29
        /*0026*/ 	.short	(.L_2074 - .L_2073)


	//   ....[0]....
.L_2073:
        /*0028*/ 	.word	0xffffffff


	//   ....[1]....
        /*002c*/ 	.word	0xffffffff


	//   ....[2]....
        /*0030*/ 	.word	0xffffffff


	//   ....[3]....
        /*0034*/ 	.word	0xffffffff


	//   ....[4]....
        /*0038*/ 	.word	0xffffffff


	//   ....[5]....
        /*003c*/ 	.word	0xffffffff


	//   ....[6]....
        /*0040*/ 	.word	0xffffffff


	//   ....[7]....
        /*0044*/ 	.word	0xffffffff


	//   ....[8]....
        /*0048*/ 	.word	0xffffffff


	//   ....[9]....
        /*004c*/ 	.word	0xffffffff


	//   ....[10]....
        /*0050*/ 	.word	0x05000020


	//   ....[11]....
        /*0054*/ 	.word	0x05000020


	//   ....[12]....
        /*0058*/ 	.word	0x05000020


	//   ....[13]....
        /*005c*/ 	.word	0x05000020


	//   ....[14]....
        /*0060*/ 	.word	0x05000020


	//   ....[15]....
        /*0064*/ 	.word	0x05000020


	//   ....[16]....
        /*0068*/ 	.word	0x05000020


	//   ....[17]....
        /*006c*/ 	.word	0x05000020


	//   ....[18]....
        /*0070*/ 	.word	0x05000020


	//   ....[19]....
        /*0074*/ 	.word	0x05000020


	//----- nvinfo : EIATTR_COOP_GROUP_INSTR_OFFSETS
	.align		4
.L_2074:
        /*0078*/ 	.byte	0x04, 0x28
        /*007a*/ 	.short	(.L_2076 - .L_2075)


	//   ....[0]....
.L_2075:
        /*007c*/ 	.word	0x000038e0


	//   ....[1]....
        /*0080*/ 	.word	0x00003910


	//   ....[2]....
        /*0084*/ 	.word	0x00003930


	//   ....[3]....
        /*0088*/ 	.word	0x00003950


	//   ....[4]....
        /*008c*/ 	.word	0x00003970


	//   ....[5]....
        /*0090*/ 	.word	0x00003aa0


	//   ....[6]....
        /*0094*/ 	.word	0x00003ac0


	//   ....[7]....
        /*0098*/ 	.word	0x00003ae0


	//   ....[8]....
        /*009c*/ 	.word	0x00003b00


	//   ....[9]....
        /*00a0*/ 	.word	0x00003b20


	//   ....[10]....
        /*00a4*/ 	.word	0x00003ed0


	//   ....[11]....
        /*00a8*/ 	.word	0x00003f60


	//   ....[12]....
        /*00ac*/ 	.word	0x00003fc0


	//   ....[13]....
        /*00b0*/ 	.word	0x00004020


	//   ....[14]....
        /*00b4*/ 	.word	0x00004080


	//   ....[15]....
        /*00b8*/ 	.word	0x000041f0


	//   ....[16]....
        /*00bc*/ 	.word	0x00004250


	//   ....[17]....
        /*00c0*/ 	.word	0x000042b0


	//   ....[18]....
        /*00c4*/ 	.word	0x00004310


	//   ....[19]....
        /*00c8*/ 	.word	0x00004370


	//----- nvinfo : EIATTR_EXIT_INSTR_OFFSETS
	.align		4
.L_2076:
        /*00cc*/ 	.byte	0x04, 0x1c
        /*00ce*/ 	.short	(.L_2078 - .L_2077)


	//   ....[0]....
.L_2077:
        /*00d0*/ 	.word	0x00000210


	//   ....[1]....
        /*00d4*/ 	.word	0x00003e60


	//----- nvinfo : EIATTR_MAX_THREADS
	.align		4
.L_2078:
        /*00d8*/ 	.byte	0x04, 0x05
        /*00da*/ 	.short	(.L_2080 - .L_2079)
.L_2079:
        /*00dc*/ 	.word	0x00000080
        /*00e0*/ 	.word	0x00000001
        /*00e4*/ 	.word	0x00000001


	//----- nvinfo : EIATTR_CRS_STACK_SIZE
	.align		4
.L_2080:
        /*00e8*/ 	.byte	0x04, 0x1e
        /*00ea*/ 	.short	(.L_2082 - .L_2081)
.L_2081:
        /*00ec*/ 	.word	0x00000000


	//----- nvinfo : EIATTR_CBANK_PARAM_SIZE
	.align		4
.L_2082:
        /*00f0*/ 	.byte	0x03, 0x19
        /*00f2*/ 	.short	0x00e8


	//----- nvinfo : EIATTR_PARAM_CBANK
	.align		4
        /*00f4*/ 	.byte	0x04, 0x0a
        /*00f6*/ 	.short	(.L_2084 - .L_2083)
	.align		4
.L_2083:
        /*00f8*/ 	.word	index@(.nv.constant0._ZN10layer_norm13ln_fwd_kernelINS_13Kernel_traitsI13__nv_bfloat16S2_fS2_fjLj256ELj1ELj4ELj1ELj16ENS_18Kernel_traits_baseILj256ES2_S2_fS2_fjLj128EEEEELb1ELb1ELb0ELb1EEEvNS_9FwdParamsE)
        /*00fc*/ 	.short	0x0210
        /*00fe*/ 	.short	0x00e8


	//----- nvinfo : EIATTR_SW_WAR
	.align		4
.L_2084:
        /*0100*/ 	.byte	0x04, 0x36
        /*0102*/ 	.short	(.L_2086 - .L_2085)
.L_2085:
        /*0104*/ 	.word	0x00000008
.L_2086:


//--------------------- .nv.info._ZN10layer_norm13ln_fwd_kernelINS_13Kernel_traitsI13__nv_bfloat16S2_fS2_fjLj256ELj1ELj4ELj1ELj16ENS_18Kernel_traits_baseILj256ES2_S2_fS2_fjLj128EEEEELb1ELb1ELb1ELb0EEEvNS_9FwdParamsE --------------------------
	.section	.nv.info._ZN10layer_norm13ln_fwd_kernelINS_13Kernel_traitsI13__nv_bfloat16S2_fS2_fjLj256ELj1ELj4ELj1ELj16ENS_18Kernel_traits_baseILj256ES2_S2_fS2_fjLj128EEEEELb1ELb1ELb1ELb0EEEvNS_9FwdParamsE,"",@"SHT_CUDA_INFO"
	.sectionflags	@""
	.align	4


	//----- nvinfo : EIATTR_CUDA_API_VERSION
	.align		4
        /*0000*/ 	.byte	0x04, 0x37
        /*0002*/ 	.short	(.L_2088 - .L_2087)
.L_2087:
        /*0004*/ 	.word	0x00000082


	//----- nvinfo : EIATTR_KPARAM_INFO
	.align		4
.L_2088:
        /*0008*/ 	.byte	0x04, 0x17
        /*000a*/ 	.short	(.L_2090 - .L_2089)
.L_2089:
        /*000c*/ 	.word	0x00000000
        /*0010*/ 	.short	0x0000
        /*0012*/ 	.short	0x0000
        /*0014*/ 	.byte	0x00, 0xf0, 0xa1, 0x03


	//----- nvinfo : EIATTR_SPARSE_MMA_MASK
	.align		4
.L_2090:
        /*0018*/ 	.byte	0x03, 0x50
        /*001a*/ 	.short	0x0000


	//----- nvinfo : EIATTR_MAXREG_COUNT
	.align		4
        /*001c*/ 	.byte	0x03, 0x1b
        /*001e*/ 	.short	0x00ff


	//----- nvinfo : EIATTR_MERCURY_ISA_VERSION
	.align		4
        /*0020*/ 	.byte	0x03, 0x5f
        /*0022*/ 	.short	0x0101


	//----- nvinfo : EIATTR_COOP_GROUP_MASK_REGIDS
	.align		4
        /*0024*/ 	.byte	0x04, 0x29
        /*0026*/ 	.short	(.L_2092 - .L_2091)


	//   ....[0]....
.L_2091:
        /*0028*/ 	.word	0xffffffff


	//   ....[1]....
        /*002c*/ 	.word	0xffffffff


	//   ....[2]....
        /*0030*/ 	.word	0xffffffff


	//   ....[3]....
        /*0034*/ 	.word	0xffffffff


	//   ....[4]....
        /*0038*/ 	.word	0xffffffff


	//   ....[5]....
        /*003c*/ 	.word	0xffffffff


	//   ....[6]....
        /*0040*/ 	.word	0xffffffff


	//   ....[7]....
        /*0044*/ 	.word	0xffffffff


	//   ....[8]....
        /*0048*/ 	.word	0xffffffff


	//   ....[9]....
        /*004c*/ 	.word	0xffffffff


	//   ....[10]....
        /*0050*/ 	.word	0x05000026


	//   ....[11]....
        /*0054*/ 	.word	0x05000026


	//   ....[12]....
        /*0058*/ 	.word	0x05000026


	//   ....[13]....
        /*005c*/ 	.word	0x05000026


	//   ....[14]....
        /*0060*/ 	.word	0x05000026


	//   ....[15]....
        /*0064*/ 	.word	0x05000026


	//   ....[16]....
        /*0068*/ 	.word	0x05000026


	//   ....[17]....
        /*006c*/ 	.word	0x05000026


	//   ....[18]....
        /*0070*/ 	.word	0x05000026


	//   ....[19]....
        /*0074*/ 	.word	0x05000026


	//----- nvinfo : EIATTR_COOP_GROUP_INSTR_OFFSETS
	.align		4
.L_2092:
        /*0078*/ 	.byte	0x04, 0x28
        /*007a*/ 	.short	(.L_2094 - .L_2093)


	//   ....[0]....
.L_2093:
        /*007c*/ 	.word	0x00003da0


	//   ....[1]....
        /*0080*/ 	.word	0x00003dd0


	//   ....[2]....
        /*0084*/ 	.word	0x00003df0


	//   ....[3]....
        /*0088*/ 	.word	0x00003e10


	//   ....[4]....
        /*008c*/ 	.word	0x00003e30


	//   ....[5]....
        /*0090*/ 	.word	0x00003f70


	//   ....[6]....
        /*0094*/ 	.word	0x00003f90


	//   ....[7]....
        /*0098*/ 	.word	0x00003fb0


	//   ....[8]....
        /*009c*/ 	.word	0x00003fd0


	//   ....[9]....
        /*00a0*/ 	.word	0x00003ff0


	//   ....[10]....
        /*00a4*/ 	.word	0x00004440


	//   ....[11]....
        /*00a8*/ 	.word	0x000044d0


	//   ....[12]....
        /*00ac*/ 	.word	0x00004530


	//   ....[13]....
        /*00b0*/ 	.word	0x00004590


	//   ....[14]....
        /*00b4*/ 	.word	0x000045f0


	//   ....[15]....
        /*00b8*/ 	.word	0x00004770


	//   ....[16]....
        /*00bc*/ 	.word	0x000047d0


	//   ....[17]....
        /*00c0*/ 	.word	0x00004830


	//   ....[18]....
        /*00c4*/ 	.word	0x00004890


	//   ....[19]....
        /*00c8*/ 	.word	0x000048f0


	//----- nvinfo : EIATTR_EXIT_INSTR_OFFSETS
	.align		4
.L_2094:
        /*00cc*/ 	.byte	0x04, 0x1c
        /*00ce*/ 	.short	(.L_2096 - .L_2095)


	//   ....[0]....
.L_2095:
        /*00d0*/ 	.word	0x000003a0


	//   ....[1]....
        /*00d4*/ 	.word	0x000043d0


	//----- nvinfo : EIATTR_MAX_THREADS
	.align		4
.L_2096:
        /*00d8*/ 	.byte	0x04, 0x05
        /*00da*/ 	.short	(.L_2098 - .L_2097)
.L_2097:
        /*00dc*/ 	.word	0x00000080
        /*00e0*/ 	.word	0x00000001
        /*00e4*/ 	.word	0x00000001


	//----- nvinfo : EIATTR_CRS_STACK_SIZE
	.align		4
.L_2098:
        /*00e8*/ 	.byte	0x04, 0x1e
        /*00ea*/ 	.short	(.L_2100 - .L_2099)
.L_2099:
        /*00ec*/ 	.word	0x00000000


	//----- nvinfo : EIATTR_CBANK_PARAM_SIZE
	.align		4
.L_2100:
        /*00f0*/ 	.byte	0x03, 0x19
        /*00f2*/ 	.short	0x00e8


	//----- nvinfo : EIATTR_PARAM_CBANK
	.align		4
        /*00f4*/ 	.byte	0x04, 0x0a
        /*00f6*/ 	.short	(.L_2102 - .L_2101)
	.align		4
.L_2101:
        /*00f8*/ 	.word	index@(.nv.constant0._ZN10layer_norm13ln_fwd_kernelINS_13Kernel_traitsI13__nv_bfloat16S2_fS2_fjLj256ELj1ELj4ELj1ELj16ENS_18Kernel_traits_baseILj256ES2_S2_fS2_fjLj128EEEEELb1ELb1ELb1ELb0EEEvNS_9FwdParamsE)
        /*00fc*/ 	.short	0x0210
        /*00fe*/ 	.short	0x00e8


	//----- nvinfo : EIATTR_SW_WAR
	.align		4
.L_2102:
        /*0100*/ 	.byte	0x04, 0x36
        /*0102*/ 	.short	(.L_2104 - .L_2103)
.L_2103:
        /*0104*/ 	.word	0x00000008
.L_2104:


//--------------------- .nv.info._ZN10layer_norm13ln_fwd_kernelINS_13Kernel_traitsI13__nv_bfloat16S2_fS2_fjLj256ELj1ELj4ELj1ELj16ENS_18Kernel_traits_baseILj256ES2_S2_fS2_fjLj128EEEEELb1ELb1ELb1ELb1EEEvNS_9FwdParamsE --------------------------
	.section	.nv.info._ZN10layer_norm13ln_fwd_kernelINS_13Kernel_traitsI13__nv_bfloat16S2_fS2_fjLj256ELj1ELj4ELj1ELj16ENS_18Kernel_traits_baseILj256ES2_S2_fS2_fjLj128EEEEELb1ELb1ELb1ELb1EEEvNS_9FwdParamsE,"",@"SHT_CUDA_INFO"
	.sectionflags	@""
	.align	4


	//----- nvinfo : EIATTR_CUDA_API_VERSION
	.align		4
        /*0000*/ 	.byte	0x04, 0x37
        /*0002*/ 	.short	(.L_2106 - .L_2105)
.L_2105:
        /*0004*/ 	.word	0x00000082


	//----- nvinfo : EIATTR_KPARAM_INFO
	.align		4
.L_2106:
        /*0008*/ 	.byte	0x04, 0x17
        /*000a*/ 	.short	(.L_2108 - .L_2107)
.L_2107:
        /*000c*/ 	.word	0x00000000
        /*0010*/ 	.short	0x0000
        /*0012*/ 	.short	0x0000
        /*0014*/ 	.byte	0x00, 0xf0, 0xa1, 0x03


	//----- nvinfo : EIATTR_SPARSE_MMA_MASK
	.align		4
.L_2108:
        /*0018*/ 	.byte	0x03, 0x50
        /*001a*/ 	.short	0x0000


	//----- nvinfo : EIATTR_MAXREG_COUNT
	.align		4
        /*001c*/ 	.byte	0x03, 0x1b
        /*001e*/ 	.short	0x00ff


	//----- nvinfo : EIATTR_MERCURY_ISA_VERSION
	.align		4
        /*0020*/ 	.byte	0x03, 0x5f
        /*0022*/ 	.short	0x0101


	//----- nvinfo : EIATTR_COOP_GROUP_MASK_REGIDS
	.align		4
        /*0024*/ 	.byte	0x04, 0x29
        /*0026*/ 	.short	(.L_2110 - .L_2109)


	//   ....[0]....
.L_2109:
        /*0028*/ 	.word	0xffffffff


	//   ....[1]....
        /*002c*/ 	.word	0xffffffff


	//   ....[2]....
        /*0030*/ 	.word	0xffffffff


	//   ....[3]....
        /*0034*/ 	.word	0xffffffff


	//   ....[4]....
        /*0038*/ 	.word	0xffffffff


	//   ....[5]....
        /*003c*/ 	.word	0xffffffff


	//   ....[6]....
        /*0040*/ 	.word	0xffffffff


	//   ....[7]....
        /*0044*/ 	.word	0xffffffff


	//   ....[8]....
        /*0048*/ 	.word	0xffffffff


	//   ....[9]....
        /*004c*/ 	.word	0xffffffff


	//   ....[10]....
        /*0050*/ 	.word	0x05000030


	//   ....[11]....
        /*0054*/ 	.word	0x05000030


	//   ....[12]....
        /*0058*/ 	.word	0x05000030


	//   ....[13]....
        /*005c*/ 	.word	0x05000030


	//   ....[14]....
        /*0060*/ 	.word	0x05000030


	//   ....[15]....
        /*0064*/ 	.word	0x05000030


	//   ....[16]....
        /*0068*/ 	.word	0x05000030


	//   ....[17]....
        /*006c*/ 	.word	0x05000030


	//   ....[18]....
        /*0070*/ 	.word	0x05000030


	//   ....[19]....
        /*0074*/ 	.word	0x05000030


	//----- nvinfo : EIATTR_COOP_GROUP_INSTR_OFFSETS
	.align		4
.L_2110:
        /*0078*/ 	.byte	0x04, 0x28
        /*007a*/ 	.short	(.L_2112 - .L_2111)


	//   ....[0]....
.L_2111:
        /*007c*/ 	.word	0x00003c60


	//   ....[1]....
        /*0080*/ 	.word	0x00003c90


	//   ....[2]....
        /*0084*/ 	.word	0x00003cb0


	//   ....[3]....
        /*0088*/ 	.word	0x00003cd0


	//   ....[4]....
        /*008c*/ 	.word	0x00003cf0


	//   ....[5]....
        /*0090*/ 	.word	0x00003e20


	//   ....[6]....
        /*0094*/ 	.word	0x00003e40


	//   ....[7]....
        /*0098*/ 	.word	0x00003e60


	//   ....[8]....
        /*009c*/ 	.word	0x00003e80


	//   ....[9]....
        /*00a0*/ 	.word	0x00003ea0


	//   ....[10]....
        /*00a4*/ 	.word	0x000043a0


	//   ....[11]....
        /*00a8*/ 	.word	0x00004430


	//   ....[12]....
        /*00ac*/ 	.word	0x00004490


	//   ....[13]....
        /*00b0*/ 	.word	0x000044f0


	//   ....[14]....
        /*00b4*/ 	.word	0x00004550


	//   ....[15]....
        /*00b8*/ 	.word	0x000046c0


	//   ....[16]....
        /*00bc*/ 	.word	0x00004720


	//   ....[17]....
        /*00c0*/ 	.word	0x00004780


	//   ....[18]....
        /*00c4*/ 	.word	0x000047e0


	//   ....[19]....
        /*00c8*/ 	.word	0x00004840


	//----- nvinfo : EIATTR_EXIT_INSTR_OFFSETS
	.align		4
.L_2112:
        /*00cc*/ 	.byte	0x04, 0x1c
        /*00ce*/ 	.short	(.L_2114 - .L_2113)


	//   ....[0]....
.L_2113:
        /*00d0*/ 	.word	0x00000240


	//   ....[1]....
        /*00d4*/ 	.word	0x00004330


	//----- nvinfo : EIATTR_MAX_THREADS
	.align		4
.L_2114:
        /*00d8*/ 	.byte	0x04, 0x05
        /*00da*/ 	.short	(.L_2116 - .L_2115)
.L_2115:
        /*00dc*/ 	.word	0x00000080
        /*00e0*/ 	.word	0x00000001
        /*00e4*/ 	.word	0x00000001


	//----- nvinfo : EIATTR_CRS_STACK_SIZE
	.align		4
.L_2116:
        /*00e8*/ 	.byte	0x04, 0x1e
        /*00ea*/ 	.short	(.L_2118 - .L_2117)
.L_2117:
        /*00ec*/ 	.word	0x00000000


	//----- nvinfo : EIATTR_CBANK_PARAM_SIZE
	.align		4
.L_2118:
        /*00f0*/ 	.byte	0x03, 0x19
        /*00f2*/ 	.short	0x00e8


	//----- nvinfo : EIATTR_PARAM_CBANK
	.align		4
        /*00f4*/ 	.byte	0x04, 0x0a
        /*00f6*/ 	.short	(.L_2120 - .L_2119)
	.align		4
.L_2119:
        /*00f8*/ 	.word	index@(.nv.constant0._ZN10layer_norm13ln_fwd_kernelINS_13Kernel_traitsI13__nv_bfloat16S2_fS2_fjLj256ELj1ELj4ELj1ELj16ENS_18Kernel_traits_baseILj256ES2_S2_fS2_fjLj128EEEEELb1ELb1ELb1ELb1EEEvNS_9FwdParamsE)
        /*00fc*/ 	.short	0x0210
        /*00fe*/ 	.short	0x00e8


	//----- nvinfo : EIATTR_SW_WAR
	.align		4
.L_2120:
        /*0100*/ 	.byte	0x04, 0x36
        /*0102*/ 	.short	(.L_2122 - .L_2121)
.L_2121:
        /*0104*/ 	.word	0x00000008
.L_2122:


//--------------------- .nv.info._ZN10layer_norm13ln_fwd_kernelINS_13Kernel_traitsIf13__nv_bfloat16fS2_fjLj256ELj1ELj4ELj1ELj16ENS_18Kernel_traits_baseILj256EfS2_fS2_fjLj128EEEEELb0ELb0ELb0ELb0EEEvNS_9FwdParamsE --------------------------
	.section	.nv.info._ZN10layer_norm13ln_fwd_kernelINS_13Kernel_traitsIf13__nv_bfloat16fS2_fjLj256ELj1ELj4ELj1ELj16ENS_18Kernel_traits_baseILj256EfS2_fS2_fjLj128EEEEELb0ELb0ELb0ELb0EEEvNS_9FwdParamsE,"",@"SHT_CUDA_INFO"
	.sectionflags	@""
	.align	4


	//----- nvinfo : EIATTR_CUDA_API_VERSION
	.align		4
        /*0000*/ 	.byte	0x04, 0x37
        /*0002*/ 	.short	(.L_2124 - .L_2123)
.L_2123:
        /*0004*/ 	.word	0x00000082


	//----- nvinfo : EIATTR_KPARAM_INFO
	.align		4
.L_2124:
        /*0008*/ 	.byte	0x04, 0x17
        /*000a*/ 	.short	(.L_2126 - .L_2125)
.L_2125:
        /*000c*/ 	.word	0x00000000
        /*0010*/ 	.short	0x0000
        /*0012*/ 	.short	0x0000
        /*0014*/ 	.byte	0x00, 0xf0, 0xa1, 0x03


	//----- nvinfo : EIATTR_SPARSE_MMA_MASK
	.align		4
.L_2126:
        /*0018*/ 	.byte	0x03, 0x50
        /*001a*/ 	.short	0x0000


	//----- nvinfo : EIATTR_MAXREG_COUNT
	.align		4
        /*001c*/ 	.byte	0x03, 0x1b
        /*001e*/ 	.short	0x00ff


	//----- nvinfo : EIATTR_MERCURY_ISA_VERSION
	.align		4
        /*0020*/ 	.byte	0x03, 0x5f
        /*0022*/ 	.short	0x0101


	//----- nvinfo : EIATTR_COOP_GROUP_MASK_REGIDS
	.align		4
        /*0024*/ 	.byte	0x04, 0x29
        /*0026*/ 	.short	(.L_2128 - .L_2127)


	//   ....[0]....
.L_2127:
        /*0028*/ 	.word	0xffffffff


	//   ....[1]....
        /*002c*/ 	.word	0xffffffff


	//   ....[2]....
        /*0030*/ 	.word	0xffffffff


	//   ....[3]....
        /*0034*/ 	.word	0xffffffff


	//   ....[4]....
        /*0038*/ 	.word	0xffffffff


	//   ....[5]....
        /*003c*/ 	.word	0xffffffff


	//   ....[6]....
        /*0040*/ 	.word	0xffffffff


	//   ....[7]....
        /*0044*/ 	.word	0xffffffff


	//   ....[8]....
        /*0048*/ 	.word	0xffffffff


	//   ....[9]....
        /*004c*/ 	.word	0xffffffff


	//   ....[10]....
        /*0050*/ 	.word	0x05000025


	//   ....[11]....
        /*0054*/ 	.word	0x05000025


	//   ....[12]....
        /*0058*/ 	.word	0x05000025


	//   ....[13]....
        /*005c*/ 	.word	0x05000025


	//   ....[14]....
        /*0060*/ 	.word	0x05000025


	//   ....[15]....
        /*0064*/ 	.word	0x05000025


	//   ....[16]....
        /*0068*/ 	.word	0x05000025


	//   ....[17]....
        /*006c*/ 	.word	0x05000025


	//   ....[18]....
        /*0070*/ 	.word	0x05000025


	//   ....[19]....
        /*0074*/ 	.word	0x05000025


	//----- nvinfo : EIATTR_COOP_GROUP_INSTR_OFFSETS
	.align		4
.L_2128:
        /*0078*/ 	.byte	0x04, 0x28
        /*007a*/ 	.short	(.L_2130 - .L_2129)


	//   ....[0]....
.L_2129:
        /*007c*/ 	.word	0x000006e0


	//   ....[1]....
        /*0080*/ 	.word	0x00000710


	//   ....[2]....
        /*0084*/ 	.word	0x00000730


	//   ....[3]....
        /*0088*/ 	.word	0x00000750


	//   ....[4]....
        /*008c*/ 	.word	0x00000770


	//   ....[5]....
        /*0090*/ 	.word	0x000008b0


	//   ....[6]....
        /*0094*/ 	.word	0x000008d0


	//   ....[7]....
        /*0098*/ 	.word	0x000008f0


	//   ....[8]....
        /*009c*/ 	.word	0x00000910


	//   ....[9]....
        /*00a0*/ 	.word	0x00000930


	//   ....[10]....
        /*00a4*/ 	.word	0x00000ce0


	//   ....[11]....
        /*00a8*/ 	.word	0x00000d70


	//   ....[12]....
        /*00ac*/ 	.word	0x00000dd0


	//   ....[13]....
        /*00b0*/ 	.word	0x00000e30


	//   ....[14]....
        /*00b4*/ 	.word	0x00000e90


	//   ....[15]....
        /*00b8*/ 	.word	0x00001010


	//   ....[16]....
        /*00bc*/ 	.word	0x00001070


	//   ....[17]....
        /*00c0*/ 	.word	0x000010d0


	//   ....[18]....
        /*00c4*/ 	.word	0x00001130


	//   ....[19]....
        /*00c8*/ 	.word	0x00001190


	//----- nvinfo : EIATTR_EXIT_INSTR_OFFSETS
	.align		4
.L_2130:
        /*00cc*/ 	.byte	0x04, 0x1c
        /*00ce*/ 	.short	(.L_2132 - .L_2131)


	//   ....[0]....
.L_2131:
        /*00d0*/ 	.word	0x00000210


	//   ....[1]....
        /*00d4*/ 	.word	0x00000c70


	//----- nvinfo : EIATTR_MAX_THREADS
	.align		4
.L_2132:
        /*00d8*/ 	.byte	0x04, 0x05
        /*00da*/ 	.short	(.L_2134 - .L_2133)
.L_2133:
        /*00dc*/ 	.word	0x00000080
        /*00e0*/ 	.word	0x00000001
        /*00e4*/ 	.word	0x00000001


	//----- nvinfo : EIATTR_CRS_STACK_SIZE
	.align		4
.L_2134:
        /*00e8*/ 	.byte	0x04, 0x1e
        /*00ea*/ 	.short	(.L_2136 - .L_2135)
.L_2135:
        /*00ec*/ 	.word	0x00000000


	//----- nvinfo : EIATTR_CBANK_PARAM_SIZE
	.align		4
.L_2136:
        /*00f0*/ 	.byte	0x03, 0x19
        /*00f2*/ 	.short	0x00e8


	//----- nvinfo : EIATTR_PARAM_CBANK
	.align		4
        /*00f4*/ 	.byte	0x04, 0x0a
        /*00f6*/ 	.short	(.L_2138 - .L_2137)
	.align		4
.L_2137:
        /*00f8*/ 	.word	index@(.nv.constant0._ZN10layer_norm13ln_fwd_kernelINS_13Kernel_traitsIf13__nv_bfloat16fS2_fjLj256ELj1ELj4ELj1ELj16ENS_18Kernel_traits_baseILj256EfS2_fS2_fjLj128EEEEELb0ELb0ELb0ELb0EEEvNS_9FwdParamsE)
        /*00fc*/ 	.short	0x0210
        /*00fe*/ 	.short	0x00e8


	//----- nvinfo : EIATTR_SW_WAR
	.align		4
.L_2138:
        /*0100*/ 	.byte	0x04, 0x36
        /*0102*/ 	.short	(.L_2140 - .L_2139)
.L_2139:
        /*0104*/ 	.word	0x00000008
.L_2140:


//--------------------- .nv.info._ZN10layer_norm13ln_fwd_kernelINS_13Kernel_traitsIf13__nv_bfloat16fS2_fjLj256ELj1ELj4ELj1ELj16ENS_18Kernel_traits_baseILj256EfS2_fS2_fjLj128EEEEELb0ELb0ELb0ELb1EEEvNS_9FwdParamsE --------------------------
	.section	.nv.info._ZN10layer_norm13ln_fwd_kernelINS_13Kernel_traitsIf13__nv_bfloat16fS2_fjLj256ELj1ELj4ELj1ELj16ENS_18Kernel_traits_baseILj256EfS2_fS2_fjLj128EEEEELb0ELb0ELb0ELb1EEEvNS_9FwdParamsE,"",@"SHT_CUDA_INFO"
	.sectionflags	@""
	.align	4


	//----- nvinfo : EIATTR_CUDA_API_VERSION
	.align		4
        /*0000*/ 	.byte	0x04, 0x37
        /*0002*/ 	.short	(.L_2142 - .L_2141)
.L_2141:
        /*0004*/ 	.word	0x00000082


	//----- nvinfo : EIATTR_KPARAM_INFO
	.align		4
.L_2142:
        /*0008*/ 	.byte	0x04, 0x17
        /*000a*/ 	.short	(.L_2144 - .L_2143)
.L_2143:
        /*000c*/ 	.word	0x00000000
        /*0010*/ 	.short	0x0000
        /*0012*/ 	.short	0x0000
        /*0014*/ 	.byte	0x00, 0xf0, 0xa1, 0x03


	//----- nvinfo : EIATTR_SPARSE_MMA_MASK
	.align		4
.L_2144:
        /*0018*/ 	.byte	0x03, 0x50
        /*001a*/ 	.short	0x0000


	//----- nvinfo : EIATTR_MAXREG_COUNT
	.align		4
        /*001c*/ 	.byte	0x03, 0x1b
        /*001e*/ 	.short	0x00ff


	//----- nvinfo : EIATTR_MERCURY_ISA_VERSION
	.align		4
        /*0020*/ 	.byte	0x03, 0x5f
        /*0022*/ 	.short	0x0101


	//----- nvinfo : EIATTR_COOP_GROUP_MASK_REGIDS
	.align		4
        /*0024*/ 	.byte	0x04, 0x29
        /*0026*/ 	.short	(.L_2146 - .L_2145)


	//   ....[0]....
.L_2145:
        /*0028*/ 	.word	0xffffffff


	//   ....[1]....
        /*002c*/ 	.word	0xffffffff


	//   ....[2]....
        /*0030*/ 	.word	0xffffffff


	//   ....[3]....
        /*0034*/ 	.word	0xffffffff


	//   ....[4]....
        /*0038*/ 	.word	0xffffffff


	//   ....[5]....
        /*003c*/ 	.word	0xffffffff


	//   ....[6]....
        /*0040*/ 	.word	0xffffffff


	//   ....[7]....
        /*0044*/ 	.word	0xffffffff


	//   ....[8]....
        /*0048*/ 	.word	0xffffffff


	//   ....[9]....
        /*004c*/ 	.word	0xffffffff


	//   ....[10]....
        /*0050*/ 	.word	0x05000027


	//   ....[11]....
        /*0054*/ 	.word	0x05000027


	//   ....[12]....
        /*0058*/ 	.word	0x05000027


	//   ....[13]....
        /*005c*/ 	.word	0x05000027


	//   ....[14]....
        /*0060*/ 	.word	0x05000027


	//   ....[15]....
        /*0064*/ 	.word	0x05000027


	//   ....[16]....
        /*0068*/ 	.word	0x05000027


	//   ....[17]....
        /*006c*/ 	.word	0x05000027


	//   ....[18]....
        /*0070*/ 	.word	0x05000027


	//   ....[19]....
        /*0074*/ 	.word	0x05000027


	//----- nvinfo : EIATTR_COOP_GROUP_INSTR_OFFSETS
	.align		4
.L_2146:
        /*0078*/ 	.byte	0x04, 0x28
        /*007a*/ 	.short	(.L_2148 - .L_2147)


	//   ....[0]....
.L_2147:
        /*007c*/ 	.word	0x00000650


	//   ....[1]....
        /*0080*/ 	.word	0x00000680


	//   ....[2]....
        /*0084*/ 	.word	0x000006a0


	//   ....[3]....
        /*0088*/ 	.word	0x000006c0


	//   ....[4]....
        /*008c*/ 	.word	0x000006e0


	//   ....[5]....
        /*0090*/ 	.word	0x00000810


	//   ....[6]....
        /*0094*/ 	.word	0x00000830


	//   ....[7]....
        /*0098*/ 	.word	0x00000850


	//   ....[8]....
        /*009c*/ 	.word	0x00000870


	//   ....[9]....
        /*00a0*/ 	.word	0x00000890


	//   ....[10]....
        /*00a4*/ 	.word	0x00000c10


	//   ....[11]....
        /*00a8*/ 	.word	0x00000ca0


	//   ....[12]....
        /*00ac*/ 	.word	0x00000d00


	//   ....[13]....
        /*00b0*/ 	.word	0x00000d60


	//   ....[14]....
        /*00b4*/ 	.word	0x00000dc0


	//   ....[15]....
        /*00b8*/ 	.word	0x00000f30


	//   ....[16]....
        /*00bc*/ 	.word	0x00000f90


	//   ....[17]....
        /*00c0*/ 	.word	0x00000ff0


	//   ....[18]....
        /*00c4*/ 	.word	0x00001050


	//   ....[19]....
        /*00c8*/ 	.word	0x000010b0


	//----- nvinfo : EIATTR_EXIT_INSTR_OFFSETS
	.align		4
.L_2148:
        /*00cc*/ 	.byte	0x04, 0x1c
        /*00ce*/ 	.short	(.L_2150 - .L_2149)


	//   ....[0]....
.L_2149:
        /*00d0*/ 	.word	0x00000190


	//   ....[1]....
        /*00d4*/ 	.word	0x00000ba0


	//----- nvinfo : EIATTR_MAX_THREADS
	.align		4
.L_2150:
        /*00d8*/ 	.byte	0x04, 0x05
        /*00da*/ 	.short	(.L_2152 - .L_2151)
.L_2151:
        /*00dc*/ 	.word	0x00000080
        /*00e0*/ 	.word	0x00000001
        /*00e4*/ 	.word	0x00000001


	//----- nvinfo : EIATTR_CRS_STACK_SIZE
	.align		4
.L_2152:
        /*00e8*/ 	.byte	0x04, 0x1e
        /*00ea*/ 	.short	(.L_2154 - .L_2153)
.L_2153:
        /*00ec*/ 	.word	0x00000000


	//----- nvinfo : EIATTR_CBANK_PARAM_SIZE
	.align		4
.L_2154:
        /*00f0*/ 	.byte	0x03, 0x19
        /*00f2*/ 	.short	0x00e8


	//----- nvinfo : EIATTR_PARAM_CBANK
	.align		4
        /*00f4*/ 	.byte	0x04, 0x0a
        /*00f6*/ 	.short	(.L_2156 - .L_2155)
	.align		4
.L_2155:
        /*00f8*/ 	.word	index@(.nv.constant0._ZN10layer_norm13ln_fwd_kernelINS_13Kernel_traitsIf13__nv_bfloat16fS2_fjLj256ELj1ELj4ELj1ELj16ENS_18Kernel_traits_baseILj256EfS2_fS2_fjLj128EEEEELb0ELb0ELb0ELb1EEEvNS_9FwdParamsE)
        /*00fc*/ 	.short	0x0210
        /*00fe*/ 	.short	0x00e8


	//----- nvinfo : EIATTR_SW_WAR
	.align		4
.L_2156:
        /*0100*/ 	.byte	0x04, 0x36
        /*0102*/ 	.short	(.L_2158 - .L_2157)
.L_2157:
        /*0104*/ 	.word	0x00000008
.L_2158:


//--------------------- .nv.info._ZN10layer_norm13ln_fwd_kernelINS_13Kernel_traitsIf13__nv_bfloat16fS2_fjLj256ELj1ELj4ELj1ELj16ENS_18Kernel_traits_baseILj256EfS2_fS2_fjLj128EEEEELb0ELb0ELb1ELb0EEEvNS_9FwdParamsE --------------------------
	.section	.nv.info._ZN10layer_norm13ln_fwd_kernelINS_13Kernel_traitsIf13__nv_bfloat16fS2_fjLj256ELj1ELj4ELj1ELj16ENS_18Kernel_traits_baseILj256EfS2_fS2_fjLj128EEEEELb0ELb0ELb1ELb0EEEvNS_9FwdParamsE,"",@"SHT_CUDA_INFO"
	.sectionflags	@""
	.align	4


	//----- nvinfo : EIATTR_CUDA_API_VERSION
	.align		4
        /*0000*/ 	.byte	0x04, 0x37
        /*0002*/ 	.short	(.L_2160 - .L_2159)
.L_2159:
        /*0004*/ 	.word	0x00000082


	//----- nvinfo : EIATTR_KPARAM_INFO
	.align		4
.L_2160:
        /*0008*/ 	.byte	0x04, 0x17
        /*000a*/ 	.short	(.L_2162 - .L_2161)
.L_2161:
        /*000c*/ 	.word	0x00000000
        /*0010*/ 	.short	0x0000
        /*0012*/ 	.short	0x0000
        /*0014*/ 	.byte	0x00, 0xf0, 0xa1, 0x03


	//----- nvinfo : EIATTR_SPARSE_MMA_MASK
	.align		4
.L_2162:
        /*0018*/ 	.byte	0x03, 0x50
        /*001a*/ 	.short	0x0000


	//----- nvinfo : EIATTR_MAXREG_COUNT
	.align		4
        /*001c*/ 	.byte	0x03, 0x1b
        /*001e*/ 	.short	0x00ff


	//----- nvinfo : EIATTR_MERCURY_ISA_VERSION
	.align		4
        /*0020*/ 	.byte	0x03, 0x5f
        /*0022*/ 	.short	0x0101


	//----- nvinfo : EIATTR_COOP_GROUP_MASK_REGIDS
	.align		4
        /*0024*/ 	.byte	0x04, 0x29
        /*0026*/ 	.short	(.L_2164 - .L_2163)


	//   ....[0]....
.L_2163:
        /*0028*/ 	.word	0xffffffff


	//   ....[1]....
        /*002c*/ 	.word	0xffffffff


	//   ....[2]....
        /*0030*/ 	.word	0xffffffff


	//   ....[3]....
        /*0034*/ 	.word	0xffffffff


	//   ....[4]....
        /*0038*/ 	.word	0xffffffff


	//   ....[5]....
        /*003c*/ 	.word	0xffffffff


	//   ....[6]....
        /*0040*/ 	.word	0xffffffff


	//   ....[7]....
        /*0044*/ 	.word	0xffffffff


	//   ....[8]....
        /*0048*/ 	.word	0xffffffff


	//   ....[9]....
        /*004c*/ 	.word	0xffffffff


	//   ....[10]....
        /*0050*/ 	.word	0x05000028


	//   ....[11]....
        /*0054*/ 	.word	0x05000028


	//   ....[12]....
        /*0058*/ 	.word	0x05000028


	//   ....[13]....
        /*005c*/ 	.word	0x05000028


	//   ....[14]....
        /*0060*/ 	.word	0x05000028


	//   ....[15]....
        /*0064*/ 	.word	0x05000028


	//   ....[16]....
        /*0068*/ 	.word	0x05000028


	//   ....[17]....
        /*006c*/ 	.word	0x05000028


	//   ....[18]....
        /*0070*/ 	.word	0x05000028


	//   ....[19]....
        /*0074*/ 	.word	0x05000028


	//----- nvinfo : EIATTR_COOP_GROUP_INSTR_OFFSETS
	.align		4
.L_2164:
        /*0078*/ 	.byte	0x04, 0x28
        /*007a*/ 	.short	(.L_2166 - .L_2165)


	//   ....[0]....
.L_2165:
        /*007c*/ 	.word	0x00000a30


	//   ....[1]....
        /*0080*/ 	.word	0x00000a60


	//   ....[2]....
        /*0084*/ 	.word	0x00000a80


	//   ....[3]....
        /*0088*/ 	.word	0x00000aa0


	//   ....[4]....
        /*008c*/ 	.word	0x00000ac0


	//   ....[5]....
        /*0090*/ 	.word	0x00000c00


	//   ....[6]....
        /*0094*/ 	.word	0x00000c20


	//   ....[7]....
        /*0098*/ 	.word	0x00000c40


	//   ....[8]....
        /*009c*/ 	.word	0x00000c60


	//   ....[9]....
        /*00a0*/ 	.word	0x00000c80


	//   ....[10]....
        /*00a4*/ 	.word	0x000010c0


	//   ....[11]....
        /*00a8*/ 	.word	0x00001150


	//   ....[12]....
        /*00ac*/ 	.word	0x000011b0


	//   ....[13]....
        /*00b0*/ 	.word	0x00001210


	//   ....[14]....
        /*00b4*/ 	.word	0x00001270


	//   ....[15]....
        /*00b8*/ 	.word	0x00001400


	//   ....[16]....
        /*00bc*/ 	.word	0x00001450


	//   ....[17]....
        /*00c0*/ 	.word	0x000014b0


	//   ....[18]....
        /*00c4*/ 	.word	0x00001510


	//   ....[19]....
        /*00c8*/ 	.word	0x00001570


	//----- nvinfo : EIATTR_EXIT_INSTR_OFFSETS
	.align		4
.L_2166:
        /*00cc*/ 	.byte	0x04, 0x1c
        /*00ce*/ 	.short	(.L_2168 - .L_2167)


	//   ....[0]....
.L_2167:
        /*00d0*/ 	.word	0x00000210


	//   ....[1]....
        /*00d4*/ 	.word	0x00001050


	//----- nvinfo : EIATTR_MAX_THREADS
	.align		4
.L_2168:
        /*00d8*/ 	.byte	0x04, 0x05
        /*00da*/ 	.short	(.L_2170 - .L_2169)
.L_2169:
        /*00dc*/ 	.word	0x00000080
        /*00e0*/ 	.word	0x00000001
        /*00e4*/ 	.word	0x00000001


	//----- nvinfo : EIATTR_CRS_STACK_SIZE
	.align		4
.L_2170:
        /*00e8*/ 	.byte	0x04, 0x1e
        /*00ea*/ 	.short	(.L_2172 - .L_2171)
.L_2171:
        /*00ec*/ 	.word	0x00000000


	//----- nvinfo : EIATTR_CBANK_PARAM_SIZE
	.align		4
.L_2172:
        /*00f0*/ 	.byte	0x03, 0x19
        /*00f2*/ 	.short	0x00e8


	//----- nvinfo : EIATTR_PARAM_CBANK
	.align		4
        /*00f4*/ 	.byte	0x04, 0x0a
        /*00f6*/ 	.short	(.L_2174 - .L_2173)
	.align		4
.L_2173:
        /*00f8*/ 	.word	index@(.nv.constant0._ZN10layer_norm13ln_fwd_kernelINS_13Kernel_traitsIf13__nv_bfloat16fS2_fjLj256ELj1ELj4ELj1ELj16ENS_18Kernel_traits_baseILj256EfS2_fS2_fjLj128EEEEELb0ELb0ELb1ELb0EEEvNS_9FwdParamsE)
        /*00fc*/ 	.short	0x0210
        /*00fe*/ 	.short	0x00e8


	//----- nvinfo : EIATTR_SW_WAR
	.align		4
.L_2174:
        /*0100*/ 	.byte	0x04, 0x36
        /*0102*/ 	.short	(.L_2176 - .L_2175)
.L_2175:
        /*0104*/ 	.word	0x00000008
.L_2176:


//--------------------- .nv.info._ZN10layer_norm13ln_fwd_kernelINS_13Kernel_traitsIf13__nv_bfloat16fS2_fjLj256ELj1ELj4ELj1ELj16ENS_18Kernel_traits_baseILj256EfS2_fS2_fjLj128EEEEELb0ELb0ELb1ELb1EEEvNS_9FwdParamsE --------------------------
	.section	.nv.info._ZN10layer_norm13ln_fwd_kernelINS_13Kernel_traitsIf13__nv_bfloat16fS2_fjLj256ELj1ELj4ELj1ELj16ENS_18Kernel_traits_baseILj256EfS2_fS2_fjLj128EEEEELb0ELb0ELb1ELb1EEEvNS_9FwdParamsE,"",@"SHT_CUDA_INFO"
	.sectionflags	@""
	.align	4


	//----- nvinfo : EIATTR_CUDA_API_VERSION
	.align		4
        /*0000*/ 	.byte	0x04, 0x37
        /*0002*/ 	.short	(.L_2178 - .L_2177)
.L_2177:
        /*0004*/ 	.word	0x00000082


	//----- nvinfo : EIATTR_KPARAM_INFO
	.align		4
.L_2178:
        /*0008*/ 	.byte	0x04, 0x17
        /*000a*/ 	.short	(.L_2180 - .L_2179)
.L_2179:
        /*000c*/ 	.word	0x00000000
        /*0010*/ 	.short	0x0000
        /*0012*/ 	.short	0x0000
        /*0014*/ 	.byte	0x00, 0xf0, 0xa1, 0x03


	//----- nvinfo : EIATTR_SPARSE_MMA_MASK
	.align		4
.L_2180:
        /*0018*/ 	.byte	0x03, 0x50
        /*001a*/ 	.short	0x0000


	//----- nvinfo : EIATTR_MAXREG_COUNT
	.align		4
        /*001c*/ 	.byte	0x03, 0x1b
        /*001e*/ 	.short	0x00ff


	//----- nvinfo : EIATTR_MERCURY_ISA_VERSION
	.align		4
        /*0020*/ 	.byte	0x03, 0x5f
        /*0022*/ 	.short	0x0101


	//----- nvinfo : EIATTR_COOP_GROUP_MASK_REGIDS
	.align		4
        /*0024*/ 	.byte	0x04, 0x29
        /*0026*/ 	.short	(.L_2182 - .L_2181)


	//   ....[0]....
.L_2181:
        /*0028*/ 	.word	0xffffffff


	//   ....[1]....
        /*002c*/ 	.word	0xffffffff


	//   ....[2]....
        /*0030*/ 	.word	0xffffffff


	//   ....[3]....
        /*0034*/ 	.word	0xffffffff


	//   ....[4]....
        /*0038*/ 	.word	0xffffffff


	//   ....[5]....
        /*003c*/ 	.word	0xffffffff


	//   ....[6]....
        /*0040*/ 	.word	0xffffffff


	//   ....[7]....
        /*0044*/ 	.word	0xffffffff


	//   ....[8]....
        /*0048*/ 	.word	0xffffffff


	//   ....[9]....
        /*004c*/ 	.word	0xffffffff


	//   ....[10]....
        /*0050*/ 	.word	0x05000002


	//   ....[11]....
        /*0054*/ 	.word	0x05000002


	//   ....[12]....
        /*0058*/ 	.word	0x05000002


	//   ....[13]....
        /*005c*/ 	.word	0x05000002


	//   ....[14]....
        /*0060*/ 	.word	0x05000002


	//   ....[15]....
        /*0064*/ 	.word	0x05000002


	//   ....[16]....
        /*0068*/ 	.word	0x05000002


	//   ....[17]....
        /*006c*/ 	.word	0x05000002


	//   ....[18]....
        /*0070*/ 	.word	0x05000002


	//   ....[19]....
        /*0074*/ 	.word	0x05000002


	//----- nvinfo : EIATTR_COOP_GROUP_INSTR_OFFSETS
	.align		4
.L_2182:
        /*0078*/ 	.byte	0x04, 0x28
        /*007a*/ 	.short	(.L_2184 - .L_2183)


	//   ....[0]....
.L_2183:
        /*007c*/ 	.word	0x00000990


	//   ....[1]....
        /*0080*/ 	.word	0x000009c0


	//   ....[2]....
        /*0084*/ 	.word	0x000009e0


	//   ....[3]....
        /*0088*/ 	.word	0x00000a00


	//   ....[4]....
        /*008c*/ 	.word	0x00000a20


	//   ....[5]....
        /*0090*/ 	.word	0x00000b50


	//   ....[6]....
        /*0094*/ 	.word	0x00000b70


	//   ....[7]....
        /*0098*/ 	.word	0x00000b90


	//   ....[8]....
        /*009c*/ 	.word	0x00000bb0


	//   ....[9]....
        /*00a0*/ 	.word	0x00000bd0


	//   ....[10]....
        /*00a4*/ 	.word	0x00001000


	//   ....[11]....
        /*00a8*/ 	.word	0x00001090


	//   ....[12]....
        /*00ac*/ 	.word	0x000010f0


	//   ....[13]....
        /*00b0*/ 	.word	0x00001150


	//   ....[14]....
        /*00b4*/ 	.word	0x000011b0


	//   ....[15]....
        /*00b8*/ 	.word	0x00001320


	//   ....[16]....
        /*00bc*/ 	.word	0x00001380


	//   ....[17]....
        /*00c0*/ 	.word	0x000013e0


	//   ....[18]....
        /*00c4*/ 	.word	0x00001440


	//   ....[19]....
        /*00c8*/ 	.word	0x000014a0


	//----- nvinfo : EIATTR_EXIT_INSTR_OFFSETS
	.align		4
.L_2184:
        /*00cc*/ 	.byte	0x04, 0x1c
        /*00ce*/ 	.short	(.L_2186 - .L_2185)


	//   ....[0]....
.L_2185:
        /*00d0*/ 	.word	0x00000190


	//   ....[1]....
        /*00d4*/ 	.word	0x00000f90


	//----- nvinfo : EIATTR_MAX_THREADS
	.align		4
.L_2186:
        /*00d8*/ 	.byte	0x04, 0x05
        /*00da*/ 	.short	(.L_2188 - .L_2187)
.L_2187:
        /*00dc*/ 	.word	0x00000080
        /*00e0*/ 	.word	0x00000001
        /*00e4*/ 	.word	0x00000001


	//----- nvinfo : EIATTR_CRS_STACK_SIZE
	.align		4
.L_2188:
        /*00e8*/ 	.byte	0x04, 0x1e
        /*00ea*/ 	.short	(.L_2190 - .L_2189)
.L_2189:
        /*00ec*/ 	.word	0x00000000


	//----- nvinfo : EIATTR_CBANK_PARAM_SIZE
	.align		4
.L_2190:
        /*00f0*/ 	.byte	0x03, 0x19
        /*00f2*/ 	.short	0x00e8


	//----- nvinfo : EIATTR_PARAM_CBANK
	.align		4
        /*00f4*/ 	.byte	0x04, 0x0a
        /*00f6*/ 	.short	(.L_2192 - .L_2191)
	.align		4
.L_2191:
        /*00f8*/ 	.word	index@(.nv.constant0._ZN10layer_norm13ln_fwd_kernelINS_13Kernel_traitsIf13__nv_bfloat16fS2_fjLj256ELj1ELj4ELj1ELj16ENS_18Kernel_traits_baseILj256EfS2_fS2_fjLj128EEEEELb0ELb0ELb1ELb1EEEvNS_9FwdParamsE)
        /*00fc*/ 	.short	0x0210
        /*00fe*/ 	.short	0x00e8


	//----- nvinfo : EIATTR_SW_WAR
	.align		4
.L_2192:
        /*0100*/ 	.byte	0x04, 0x36
        /*0102*/ 	.short	(.L_2194 - .L_2193)
.L_2193:
        /*0104*/ 	.word	0x00000008
.L_2194:


//--------------------- .nv.info._ZN10layer_norm13ln_fwd_kernelINS_13Kernel_traitsIf13__nv_bfloat16fS2_fjLj256ELj1ELj4ELj1ELj16ENS_18Kernel_traits_baseILj256EfS2_fS2_fjLj128EEEEELb0ELb1ELb0ELb0EEEvNS_9FwdParamsE --------------------------
	.section	.nv.info._ZN10layer_norm13ln_fwd_kernelINS_13Kernel_traitsIf13__nv_bfloat16fS2_fjLj256ELj1ELj4ELj1ELj16ENS_18Kernel_traits_baseILj256EfS2_fS2_fjLj128EEEEELb0ELb1ELb0ELb0EEEvNS_9FwdParamsE,"",@"SHT_CUDA_INFO"
	.sectionflags	@""
	.align	4


	//----- nvinfo : EIATTR_CUDA_API_VERSION
	.align		4
        /*0000*/ 	.byte	0x04, 0x37
        /*0002*/ 	.short	(.L_2196 - .L_2195)
.L_2195:
        /*0004*/ 	.word	0x00000082


	//----- nvinfo : EIATTR_KPARAM_INFO
	.align		4
.L_2196:
        /*0008*/ 	.byte	0x04, 0x17
        /*000a*/ 	.short	(.L_2198 - .L_2197)
.L_2197:
        /*000c*/ 	.word	0x00000000
        /*0010*/ 	.short	0x0000
        /*0012*/ 	.short	0x0000
        /*0014*/ 	.byte	0x00, 0xf0, 0xa1, 0x03


	//----- nvinfo : EIATTR_SPARSE_MMA_MASK
	.align		4
.L_2198:
        /*0018*/ 	.byte	0x03, 0x50
        /*001a*/ 	.short	0x0000


	//----- nvinfo : EIATTR_MAXREG_COUNT
	.align		4
        /*001c*/ 	.byte	0x03, 0x1b
        /*001e*/ 	.short	0x00ff


	//----- nvinfo : EIATTR_MERCURY_ISA_VERSION
	.align		4
        /*0020*/ 	.byte	0x03, 0x5f
        /*0022*/ 	.short	0x0101


	//----- nvinfo : EIATTR_COOP_GROUP_MASK_REGIDS
	.align		4
        /*0024*/ 	.byte	0x04, 0x29
        /*0026*/ 	.short	(.L_2200 - .L_2199)


	//   ....[0]....
.L_2199:
        /*0028*/ 	.word	0xffffffff


	//   ....[1]....
        /*002c*/ 	.word	0xffffffff


	//   ....[2]....
        /*0030*/ 	.word	0xffffffff


	//   ....[3]....
        /*0034*/ 	.word	0xffffffff


	//   ....[4]....
        /*0038*/ 	.word	0xffffffff


	//   ....[5]....
        /*003c*/ 	.word	0xffffffff


	//   ....[6]....
        /*0040*/ 	.word	0xffffffff


	//   ....[7]....
        /*0044*/ 	.word	0xffffffff


	//   ....[8]....
        /*0048*/ 	.word	0xffffffff


	//   ....[9]....
        /*004c*/ 	.word	0xffffffff


	//   ....[10]....
        /*0050*/ 	.word	0x0500002c


	//   ....[11]....
        /*0054*/ 	.word	0x0500002c


	//   ....[12]....
        /*0058*/ 	.word	0x0500002c


	//   ....[13]....
        /*005c*/ 	.word	0x0500002c


	//   ....[14]....
        /*0060*/ 	.word	0x0500002c


	//   ....[15]....
        /*0064*/ 	.word	0x0500002c


	//   ....[16]....
        /*0068*/ 	.word	0x0500002c


	//   ....[17]....
        /*006c*/ 	.word	0x0500002c


	//   ....[18]....
        /*0070*/ 	.word	0x0500002c


	//   ....[19]....
        /*0074*/ 	.word	0x0500002c


	//----- nvinfo : EIATTR_COOP_GROUP_INSTR_OFFSETS
	.align		4
.L_2200:
        /*0078*/ 	.byte	0x04, 0x28
        /*007a*/ 	.short	(.L_2202 - .L_2201)


	//   ....[0]....
.L_2201:
        /*007c*/ 	.word	0x000007b0


	//   ....[1]....
        /*0080*/ 	.word	0x000007e0


	//   ....[2]....
        /*0084*/ 	.word	0x00000800


	//   ....[3]....
        /*0088*/ 	.word	0x00000820


	//   ....[4]....
        /*008c*/ 	.word	0x00000840


	//   ....[5]....
        /*0090*/ 	.word	0x00000980


	//   ....[6]....
        /*0094*/ 	.word	0x000009a0


	//   ....[7]....
        /*0098*/ 	.word	0x000009c0


	//   ....[8]....
        /*009c*/ 	.word	0x000009e0


	//   ....[9]....
        /*00a0*/ 	.word	0x00000a00


	//   ....[10]....
        /*00a4*/ 	.word	0x00000db0


	//   ....[11]....
        /*00a8*/ 	.word	0x00000e40


	//   ....[12]....
        /*00ac*/ 	.word	0x00000ea0


	//   ....[13]....
        /*00b0*/ 	.word	0x00000f00


	//   ....[14]....
        /*00b4*/ 	.word	0x00000f60


	//   ....[15]....
        /*00b8*/ 	.word	0x000010e0


	//   ....[16]....
        /*00bc*/ 	.word	0x00001140


	//   ....[17]....
        /*00c0*/ 	.word	0x000011a0


	//   ....[18]....
        /*00c4*/ 	.word	0x00001200


	//   ....[19]....
        /*00c8*/ 	.word	0x00001260


	//----- nvinfo : EIATTR_EXIT_INSTR_OFFSETS
	.align		4
.L_2202:
        /*00cc*/ 	.byte	0x04, 0x1c
        /*00ce*/ 	.short	(.L_2204 - .L_2203)


	//   ....[0]....
.L_2203:
        /*00d0*/ 	.word	0x00000260


	//   ....[1]....
        /*00d4*/ 	.word	0x00000d40


	//----- nvinfo : EIATTR_MAX_THREADS
	.align		4
.L_2204:
        /*00d8*/ 	.byte	0x04, 0x05
        /*00da*/ 	.short	(.L_2206 - .L_2205)
.L_2205:
        /*00dc*/ 	.word	0x00000080
        /*00e0*/ 	.word	0x00000001
        /*00e4*/ 	.word	0x00000001


	//----- nvinfo : EIATTR_CRS_STACK_SIZE
	.align		4
.L_2206:
        /*00e8*/ 	.byte	0x04, 0x1e
        /*00ea*/ 	.short	(.L_2208 - .L_2207)
.L_2207:
        /*00ec*/ 	.word	0x00000000


	//----- nvinfo : EIATTR_CBANK_PARAM_SIZE
	.align		4
.L_2208:
        /*00f0*/ 	.byte	0x03, 0x19
        /*00f2*/ 	.short	0x00e8


	//----- nvinfo : EIATTR_PARAM_CBANK
	.align		4
        /*00f4*/ 	.byte	0x04, 0x0a
        /*00f6*/ 	.short	(.L_2210 - .L_2209)
	.align		4
.L_2209:
        /*00f8*/ 	.word	index@(.nv.constant0._ZN10layer_norm13ln_fwd_kernelINS_13Kernel_traitsIf13__nv_bfloat16fS2_fjLj256ELj1ELj4ELj1ELj16ENS_18Kernel_traits_baseILj256EfS2_fS2_fjLj128EEEEELb0ELb1ELb0ELb0EEEvNS_9FwdParamsE)
        /*00fc*/ 	.short	0x0210
        /*00fe*/ 	.short	0x00e8


	//----- nvinfo : EIATTR_SW_WAR
	.align		4
.L_2210:
        /*0100*/ 	.byte	0x04, 0x36
        /*0102*/ 	.short	(.L_2212 - .L_2211)
.L_2211:
        /*0104*/ 	.word	0x00000008
.L_2212:


//--------------------- .nv.info._ZN10layer_norm13ln_fwd_kernelINS_13Kernel_traitsIf13__nv_bfloat16fS2_fjLj256ELj1ELj4ELj1ELj16ENS_18Kernel_traits_baseILj256EfS2_fS2_fjLj128EEEEELb0ELb1ELb0ELb1EEEvNS_9FwdParamsE --------------------------
	.section	.nv.info._ZN10layer_norm13ln_fwd_kernelINS_13Kernel_traitsIf13__nv_bfloat16fS2_fjLj256ELj1ELj4ELj1ELj16ENS_18Kernel_traits_baseILj256EfS2_fS2_fjLj128EEEEELb0ELb1ELb0ELb1EEEvNS_9FwdParamsE,"",@"SHT_CUDA_INFO"
	.sectionflags	@""
	.align	4


	//----- nvinfo : EIATTR_CUDA_API_VERSION
	.align		4
        /*0000*/ 	.byte	0x04, 0x37
        /*0002*/ 	.short	(.L_2214 - .L_2213)
.L_2213:
        /*0004*/ 	.word	0x00000082


	//----- nvinfo : EIATTR_KPARAM_INFO
	.align		4
.L_2214:
        /*0008*/ 	.byte	0x04, 0x17
        /*000a*/ 	.short	(.L_2216 - .L_2215)
.L_2215:
        /*000c*/ 	.word	0x00000000
        /*0010*/ 	.short	0x0000
        /*0012*/ 	.short	0x0000
        /*0014*/ 	.byte	0x00, 0xf0, 0xa1, 0x03


	//----- nvinfo : EIATTR_SPARSE_MMA_MASK
	.align		4
.L_2216:
        /*0018*/ 	.byte	0x03, 0x50
        /*001a*/ 	.short	0x0000


	//----- nvinfo : EIATTR_MAXREG_COUNT
	.align		4
        /*001c*/ 	.byte	0x03, 0x1b
        /*001e*/ 	.short	0x00ff


	//----- nvinfo : EIATTR_MERCURY_ISA_VERSION
	.align		4
        /*0020*/ 	.byte	0x03, 0x5f
        /*0022*/ 	.short	0x0101


	//----- nvinfo : EIATTR_COOP_GROUP_MASK_REGIDS
	.align		4
        /*0024*/ 	.byte	0x04, 0x29
        /*0026*/ 	.short	(.L_2218 - .L_2217)


	//   ....[0]....
.L_2217:
        /*0028*/ 	.word	0xffffffff


	//   ....[1]....
        /*002c*/ 	.word	0xffffffff


	//   ....[2]....
        /*0030*/ 	.word	0xffffffff


	//   ....[3]....
        /*0034*/ 	.word	0xffffffff


	//   ....[4]....
        /*0038*/ 	.word	0xffffffff


	//   ....[5]....
        /*003c*/ 	.word	0xffffffff


	//   ....[6]....
        /*0040*/ 	.word	0xffffffff


	//   ....[7]....
        /*0044*/ 	.word	0xffffffff


	//   ....[8]....
        /*0048*/ 	.word	0xffffffff


	//   ....[9]....
        /*004c*/ 	.word	0xffffffff


	//   ....[10]....
        /*0050*/ 	.word	0x0500002f


	//   ....[11]....
        /*0054*/ 	.word	0x0500002f


	//   ....[12]....
        /*0058*/ 	.word	0x0500002f


	//   ....[13]....
        /*005c*/ 	.word	0x0500002f


	//   ....[14]....
        /*0060*/ 	.word	0x0500002f


	//   ....[15]....
        /*0064*/ 	.word	0x0500002f


	//   ....[16]....
        /*0068*/ 	.word	0x0500002f


	//   ....[17]....
        /*006c*/ 	.word	0x0500002f


	//   ....[18]....
        /*0070*/ 	.word	0x0500002f


	//   ....[19]....
        /*0074*/ 	.word	0x0500002f


	//----- nvinfo : EIATTR_COOP_GROUP_INSTR_OFFSETS
	.align		4
.L_2218:
        /*0078*/ 	.byte	0x04, 0x28
        /*007a*/ 	.short	(.L_2220 - .L_2219)


	//   ....[0]....
.L_2219:
        /*007c*/ 	.word	0x00000720


	//   ....[1]....
        /*0080*/ 	.word	0x00000750


	//   ....[2]....
        /*0084*/ 	.word	0x00000770


	//   ....[3]....
        /*0088*/ 	.word	0x00000790


	//   ....[4]....
        /*008c*/ 	.word	0x000007b0


	//   ....[5]....
        /*0090*/ 	.word	0x000008e0


	//   ....[6]....
        /*0094*/ 	.word	0x00000900


	//   ....[7]....
        /*0098*/ 	.word	0x00000920


	//   ....[8]....
        /*009c*/ 	.word	0x00000940


	//   ....[9]....
        /*00a0*/ 	.word	0x00000960


	//   ....[10]....
        /*00a4*/ 	.word	0x00000ce0


	//   ....[11]....
        /*00a8*/ 	.word	0x00000d70


	//   ....[12]....
        /*00ac*/ 	.word	0x00000dd0


	//   ....[13]....
        /*00b0*/ 	.word	0x00000e30


	//   ....[14]....
        /*00b4*/ 	.word	0x00000e90


	//   ....[15]....
        /*00b8*/ 	.word	0x00001000


	//   ....[16]....
        /*00bc*/ 	.word	0x00001060


	//   ....[17]....
        /*00c0*/ 	.word	0x000010c0


	//   ....[18]....
        /*00c4*/ 	.word	0x00001120


	//   ....[19]....
        /*00c8*/ 	.word	0x00001180


	//----- nvinfo : EIATTR_EXIT_INSTR_OFFSETS
	.align		4
.L_2220:
        /*00cc*/ 	.byte	0x04, 0x1c
        /*00ce*/ 	.short	(.L_2222 - .L_2221)


	//   ....[0]....
.L_2221:
        /*00d0*/ 	.word	0x000001c0


	//   ....[1]....
        /*00d4*/ 	.word	0x00000c70


	//----- nvinfo : EIATTR_MAX_THREADS
	.align		4
.L_2222:
        /*00d8*/ 	.byte	0x04, 0x05
        /*00da*/ 	.short	(.L_2224 - .L_2223)
.L_2223:
        /*00dc*/ 	.word	0x00000080
        /*00e0*/ 	.word	0x00000001
        /*00e4*/ 	.word	0x00000001


	//----- nvinfo : EIATTR_CRS_STACK_SIZE
	.align		4
.L_2224:
        /*00e8*/ 	.byte	0x04, 0x1e
        /*00ea*/ 	.short	(.L_2226 - .L_2225)
.L_2225:
        /*00ec*/ 	.word	0x00000000


	//----- nvinfo : EIATTR_CBANK_PARAM_SIZE
	.align		4
.L_2226:
        /*00f0*/ 	.byte	0x03, 0x19
        /*00f2*/ 	.short	0x00e8


	//----- nvinfo : EIATTR_PARAM_CBANK
	.align		4
        /*00f4*/ 	.byte	0x04, 0x0a
        /*00f6*/ 	.short	(.L_2228 - .L_2227)
	.align		4
.L_2227:
        /*00f8*/ 	.word	index@(.nv.constant0._ZN10layer_norm13ln_fwd_kernelINS_13Kernel_traitsIf13__nv_bfloat16fS2_fjLj256ELj1ELj4ELj1ELj16ENS_18Kernel_traits_baseILj256EfS2_fS2_fjLj128EEEEELb0ELb1ELb0ELb1EEEvNS_9FwdParamsE)
        /*00fc*/ 	.short	0x0210
        /*00fe*/ 	.short	0x00e8


	//----- nvinfo : EIATTR_SW_WAR
	.align		4
.L_2228:
        /*0100*/ 	.byte	0x04, 0x36
        /*0102*/ 	.short	(.L_2230 - .L_2229)
.L_2229:
        /*0104*/ 	.word	0x00000008
.L_2230:


//--------------------- .nv.info._ZN10layer_norm13ln_fwd_kernelINS_13Kernel_traitsIf13__nv_bfloat16fS2_fjLj256ELj1ELj4ELj1ELj16ENS_18Kernel_traits_baseILj256EfS2_fS2_fjLj128EEEEELb0ELb1ELb1ELb0EEEvNS_9FwdParamsE --------------------------
	.section	.nv.info._ZN10layer_norm13ln_fwd_kernelINS_13Kernel_traitsIf13__nv_bfloat16fS2_fjLj256ELj1ELj4ELj1ELj16ENS_18Kernel_traits_baseILj256EfS2_fS2_fjLj128EEEEELb0ELb1ELb1ELb0EEEvNS_9FwdParamsE,"",@"SHT_CUDA_INFO"
	.sectionflags	@""
	.align	4


	//----- nvinfo : EIATTR_CUDA_API_VERSION
	.align		4
        /*0000*/ 	.byte	0x04, 0x37
        /*0002*/ 	.short	(.L_2232 - .L_2231)
.L_2231:
        /*0004*/ 	.word	0x00000082


	//----- nvinfo : EIATTR_KPARAM_INFO
	.align		4
.L_2232:
        /*0008*/ 	.byte	0x04, 0x17
        /*000a*/ 	.short	(.L_2234 - .L_2233)
.L_2233:
        /*000c*/ 	.word	0x00000000
        /*0010*/ 	.short	0x0000
        /*0012*/ 	.short	0x0000
        /*0014*/ 	.byte	0x00, 0xf0, 0xa1, 0x03


	//----- nvinfo : EIATTR_SPARSE_MMA_MASK
	.align		4
.L_2234:
        /*0018*/ 	.byte	0x03, 0x50
        /*001a*/ 	.short	0x0000


	//----- nvinfo : EIATTR_MAXREG_COUNT
	.align		4
        /*001c*/ 	.byte	0x03, 0x1b
        /*001e*/ 	.short	0x00ff


	//----- nvinfo : EIATTR_MERCURY_ISA_VERSION
	.align		4
        /*0020*/ 	.byte	0x03, 0x5f
        /*0022*/ 	.short	0x0101


	//----- nvinfo : EIATTR_COOP_GROUP_MASK_REGIDS
	.align		4
        /*0024*/ 	.byte	0x04, 0x29
        /*0026*/ 	.short	(.L_2236 - .L_2235)


	//   ....[0]....
.L_2235:
        /*0028*/ 	.word	0xffffffff


	//   ....[1]....
        /*002c*/ 	.word	0xffffffff


	//   ....[2]....
        /*0030*/ 	.word	0xffffffff


	//   ....[3]....
        /*0034*/ 	.word	0xffffffff


	//   ....[4]....
        /*0038*/ 	.word	0xffffffff


	//   ....[5]....
        /*003c*/ 	.word	0xffffffff


	//   ....[6]....
        /*0040*/ 	.word	0xffffffff


	//   ....[7]....
        /*0044*/ 	.word	0xffffffff


	//   ....[8]....
        /*0048*/ 	.word	0xffffffff


	//   ....[9]....
        /*004c*/ 	.word	0xffffffff


	//   ....[10]....
        /*0050*/ 	.word	0x05000030


	//   ....[11]....
        /*0054*/ 	.word	0x05000030


	//   ....[12]....
        /*0058*/ 	.word	0x05000030


	//   ....[13]....
        /*005c*/ 	.word	0x05000030


	//   ....[14]....
        /*0060*/ 	.word	0x05000030


	//   ....[15]....
        /*0064*/ 	.word	0x05000030


	//   ....[16]....
        /*0068*/ 	.word	0x05000030


	//   ....[17]....
        /*006c*/ 	.word	0x05000030


	//   ....[18]....
        /*0070*/ 	.word	0x05000030


	//   ....[19]....
        /*0074*/ 	.word	0x05000030


	//----- nvinfo : EIATTR_COOP_GROUP_INSTR_OFFSETS
	.align		4
.L_2236:
        /*0078*/ 	.byte	0x04, 0x28
        /*007a*/ 	.short	(.L_2238 - .L_2237)


	//   ....[0]....
.L_2237:
        /*007c*/ 	.word	0x00000b00


	//   ....[1]....
        /*0080*/ 	.word	0x00000b30


	//   ....[2]....
        /*0084*/ 	.word	0x00000b50


	//   ....[3]....
        /*0088*/ 	.word	0x00000b70


	//   ....[4]....
        /*008c*/ 	.word	0x00000b90


	//   ....[5]....
        /*0090*/ 	.word	0x00000cd0


	//   ....[6]....
        /*0094*/ 	.word	0x00000cf0


	//   ....[7]....
        /*0098*/ 	.word	0x00000d10


	//   ....[8]....
        /*009c*/ 	.word	0x00000d30


	//   ....[9]....
        /*00a0*/ 	.word	0x00000d50


	//   ....[10]....
        /*00a4*/ 	.word	0x00001190


	//   ....[11]....
        /*00a8*/ 	.word	0x00001220


	//   ....[12]....
        /*00ac*/ 	.word	0x00001280


	//   ....[13]....
        /*00b0*/ 	.word	0x000012e0


	//   ....[14]....
        /*00b4*/ 	.word	0x00001340


	//   ....[15]....
        /*00b8*/ 	.word	0x000014d0


	//   ....[16]....
        /*00bc*/ 	.word	0x00001520


	//   ....[17]....
        /*00c0*/ 	.word	0x00001580


	//   ....[18]....
        /*00c4*/ 	.word	0x000015e0


	//   ....[19]....
        /*00c8*/ 	.word	0x00001640


	//----- nvinfo : EIATTR_EXIT_INSTR_OFFSETS
	.align		4
.L_2238:
        /*00cc*/ 	.byte	0x04, 0x1c
        /*00ce*/ 	.short	(.L_2240 - .L_2239)


	//   ....[0]....
.L_2239:
        /*00d0*/ 	.word	0x00000260


	//   ....[1]....
        /*00d4*/ 	.word	0x00001120


	//----- nvinfo : EIATTR_MAX_THREADS
	.align		4
.L_2240:
        /*00d8*/ 	.byte	0x04, 0x05
        /*00da*/ 	.short	(.L_2242 - .L_2241)
.L_2241:
        /*00dc*/ 	.word	0x00000080
        /*00e0*/ 	.word	0x00000001
        /*00e4*/ 	.word	0x00000001


	//----- nvinfo : EIATTR_CRS_STACK_SIZE
	.align		4
.L_2242:
        /*00e8*/ 	.byte	0x04, 0x1e
        /*00ea*/ 	.short	(.L_2244 - .L_2243)
.L_2243:
        /*00ec*/ 	.word	0x00000000


	//----- nvinfo : EIATTR_CBANK_PARAM_SIZE
	.align		4
.L_2244:
        /*00f0*/ 	.byte	0x03, 0x19
        /*00f2*/ 	.short	0x00e8


	//----- nvinfo : EIATTR_PARAM_CBANK
	.align		4
        /*00f4*/ 	.byte	0x04, 0x0a
        /*00f6*/ 	.short	(.L_2246 - .L_2245)
	.align		4
.L_2245:
        /*00f8*/ 	.word	index@(.nv.constant0._ZN10layer_norm13ln_fwd_kernelINS_13Kernel_traitsIf13__nv_bfloat16fS2_fjLj256ELj1ELj4ELj1ELj16ENS_18Kernel_traits_baseILj256EfS2_fS2_fjLj128EEEEELb0ELb1ELb1ELb0EEEvNS_9FwdParamsE)
        /*00fc*/ 	.short	0x0210
        /*00fe*/ 	.short	0x00e8


	//----- nvinfo : EIATTR_SW_WAR
	.align		4
.L_2246:
        /*0100*/ 	.byte	0x04, 0x36
        /*0102*/ 	.short	(.L_2248 - .L_2247)
.L_2247:
        /*0104*/ 	.word	0x00000008
.L_2248:


//--------------------- .nv.info._ZN10layer_norm13ln_fwd_kernelINS_13Kernel_traitsIf13__nv_bfloat16fS2_fjLj256ELj1ELj4ELj1ELj16ENS_18Kernel_traits_baseILj256EfS2_fS2_fjLj128EEEEELb0ELb1ELb1ELb1EEEvNS_9FwdParamsE --------------------------
	.section	.nv.info._ZN10layer_norm13ln_fwd_kernelINS_13Kernel_traitsIf13__nv_bfloat16fS2_fjLj256ELj1ELj4ELj1ELj16ENS_18Kernel_traits_baseILj256EfS2_fS2_fjLj128EEEEELb0ELb1ELb1ELb1EEEvNS_9FwdParamsE,"",@"SHT_CUDA_INFO"
	.sectionflags	@""
	.align	4


	//----- nvinfo : EIATTR_CUDA_API_VERSION
	.align		4
        /*0000*/ 	.byte	0x04, 0x37
        /*0002*/ 	.short	(.L_2250 - .L_2249)
.L_2249:
        /*0004*/ 	.word	0x00000082


	//----- nvinfo : EIATTR_KPARAM_INFO
	.align		4
.L_2250:
        /*0008*/ 	.byte	0x04, 0x17
        /*000a*/ 	.short	(.L_2252 - .L_2251)
.L_2251:
        /*000c*/ 	.word	0x00000000
        /*0010*/ 	.short	0x0000
        /*0012*/ 	.short	0x0000
        /*0014*/ 	.byte	0x00, 0xf0, 0xa1, 0x03


	//----- nvinfo : EIATTR_SPARSE_MMA_MASK
	.align		4
.L_2252:
        /*0018*/ 	.byte	0x03, 0x50
        /*001a*/ 	.short	0x0000


	//----- nvinfo : EIATTR_MAXREG_COUNT
	.align		4
        /*001c*/ 	.byte	0x03, 0x1b
        /*001e*/ 	.short	0x00ff


	//----- nvinfo : EIATTR_MERCURY_ISA_VERSION
	.align		4
        /*0020*/ 	.byte	0x03, 0x5f
        /*0022*/ 	.short	0x0101


	//----- nvinfo : EIATTR_COOP_GROUP_MASK_REGIDS
	.align		4
        /*0024*/ 	.byte	0x04, 0x29
        /*0026*/ 	.short	(.L_2254 - .L_2253)


	//   ....[0]....
.L_2253:
        /*0028*/ 	.word	0xffffffff


	//   ....[1]....
        /*002c*/ 	.word	0xffffffff


	//   ....[2]....
        /*0030*/ 	.word	0xffffffff


	//   ....[3]....
        /*0034*/ 	.word	0xffffffff


	//   ....[4]....
        /*0038*/ 	.word	0xffffffff


	//   ....[5]....
        /*003c*/ 	.word	0xffffffff


	//   ....[6]....
        /*0040*/ 	.word	0xffffffff


	//   ....[7]....
        /*0044*/ 	.word	0xffffffff


	//   ....[8]....
        /*0048*/ 	.word	0xffffffff


	//   ....[9]....
        /*004c*/ 	.word	0xffffffff


	//   ....[10]....
        /*0050*/ 	.word	0x05000002


	//   ....[11]....
        /*0054*/ 	.word	0x05000002


	//   ....[12]....
        /*0058*/ 	.word	0x05000002


	//   ....[13]....
        /*005c*/ 	.word	0x05000002


	//   ....[14]....
        /*0060*/ 	.word	0x05000002


	//   ....[15]....
        /*0064*/ 	.word	0x05000002


	//   ....[16]....
        /*0068*/ 	.word	0x05000002


	//   ....[17]....
        /*006c*/ 	.word	0x05000002


	//   ....[18]....
        /*0070*/ 	.word	0x05000002


	//   ....[19]....
        /*0074*/ 	.word	0x05000002


	//----- nvinfo : EIATTR_COOP_GROUP_INSTR_OFFSETS
	.align		4
.L_2254:
        /*0078*/ 	.byte	0x04, 0x28
        /*007a*/ 	.short	(.L_2256 - .L_2255)


	//   ....[0]....
.L_2255:
        /*007c*/ 	.word	0x00000a60


	//   ....[1]....
        /*0080*/ 	.word	0x00000a90


	//   ....[2]....
        /*0084*/ 	.word	0x00000ab0


	//   ....[3]....
        /*0088*/ 	.word	0x00000ad0


	//   ....[4]....
        /*008c*/ 	.word	0x00000af0


	//   ....[5]....
        /*0090*/ 	.word	0x00000c20


	//   ....[6]....
        /*0094*/ 	.word	0x00000c40


	//   ....[7]....
        /*0098*/ 	.word	0x00000c60


	//   ....[8]....
        /*009c*/ 	.word	0x00000c80


	//   ....[9]....
        /*00a0*/ 	.word	0x00000ca0


	//   ....[10]....
        /*00a4*/ 	.word	0x000010d0


	//   ....[11]....
        /*00a8*/ 	.word	0x00001160


	//   ....[12]....
        /*00ac*/ 	.word	0x000011c0


	//   ....[13]....
        /*00b0*/ 	.word	0x00001220


	//   ....[14]....
        /*00b4*/ 	.word	0x00001280


	//   ....[15]....
        /*00b8*/ 	.word	0x000013f0


	//   ....[16]....
        /*00bc*/ 	.word	0x00001450


	//   ....[17]....
        /*00c0*/ 	.word	0x000014b0


	//   ....[18]....
        /*00c4*/ 	.word	0x00001510


	//   ....[19]....
        /*00c8*/ 	.word	0x00001570


	//----- nvinfo : EIATTR_EXIT_INSTR_OFFSETS
	.align		4
.L_2256:
        /*00cc*/ 	.byte	0x04, 0x1c
        /*00ce*/ 	.short	(.L_2258 - .L_2257)


	//   ....[0]....
.L_2257:
        /*00d0*/ 	.word	0x00000190


	//   ....[1]....
        /*00d4*/ 	.word	0x00001060


	//----- nvinfo : EIATTR_MAX_THREADS
	.align		4
.L_2258:
        /*00d8*/ 	.byte	0x04, 0x05
        /*00da*/ 	.short	(.L_2260 - .L_2259)
.L_2259:
        /*00dc*/ 	.word	0x00000080
        /*00e0*/ 	.word	0x00000001
        /*00e4*/ 	.word	0x00000001


	//----- nvinfo : EIATTR_CRS_STACK_SIZE
	.align		4
.L_2260:
        /*00e8*/ 	.byte	0x04, 0x1e
        /*00ea*/ 	.short	(.L_2262 - .L_2261)
.L_2261:
        /*00ec*/ 	.word	0x00000000


	//----- nvinfo : EIATTR_CBANK_PARAM_SIZE
	.align		4
.L_2262:
        /*00f0*/ 	.byte	0x03, 0x19
        /*00f2*/ 	.short	0x00e8


	//----- nvinfo : EIATTR_PARAM_CBANK
	.align		4
        /*00f4*/ 	.byte	0x04, 0x0a
        /*00f6*/ 	.short	(.L_2264 - .L_2263)
	.align		4
.L_2263:
        /*00f8*/ 	.word	index@(.nv.constant0._ZN10layer_norm13ln_fwd_kernelINS_13Kernel_traitsIf13__nv_bfloat16fS2_fjLj256ELj1ELj4ELj1ELj16ENS_18Kernel_traits_baseILj256EfS2_fS2_fjLj128EEEEELb0ELb1ELb1ELb1EEEvNS_9FwdParamsE)
        /*00fc*/ 	.short	0x0210
        /*00fe*/ 	.short	0x00e8


	//----- nvinfo : EIATTR_SW_WAR
	.align		4
.L_2264:
        /*0100*/ 	.byte	0x04, 0x36
        /*0102*/ 	.short	(.L_2266 - .L_2265)
.L_2265:
        /*0104*/ 	.word	0x00000008
.L_2266:


//--------------------- .nv.info._ZN10layer_norm13ln_fwd_kernelINS_13Kernel_traitsIf13__nv_bfloat16fS2_fjLj256ELj1ELj4ELj1ELj16ENS_18Kernel_traits_baseILj256EfS2_fS2_fjLj128EEEEELb1ELb0ELb0ELb0EEEvNS_9FwdParamsE --------------------------
	.section	.nv.info._ZN10layer_norm13ln_fwd_kernelINS_13Kernel_traitsIf13__nv_bfloat16fS2_fjLj256ELj1ELj4ELj1ELj16ENS_18Kernel_traits_baseILj256EfS2_fS2_fjLj128EEEEELb1ELb0ELb0ELb0EEEvNS_9FwdParamsE,"",@"SHT_CUDA_INFO"
	.sectionflags	@""
	.align	4


	//----- nvinfo : EIATTR_CUDA_API_VERSION
	.align		4
        /*0000*/ 	.byte	0x04, 0x37
        /*0002*/ 	.short	(.L_2268 - .L_2267)
.L_2267:
        /*0004*/ 	.word	0x00000082


	//----- nvinfo : EIATTR_KPARAM_INFO
	.align		4
.L_2268:
        /*0008*/ 	.byte	0x04, 0x17
        /*000a*/ 	.short	(.L_2270 - .L_2269)
.L_2269:
        /*000c*/ 	.word	0x00000000
        /*0010*/ 	.short	0x0000
        /*0012*/ 	.short	0x0000
        /*0014*/ 	.byte	0x00, 0xf0, 0xa1, 0x03


	//----- nvinfo : EIATTR_SPARSE_MMA_MASK
	.align		4
.L_2270:
        /*0018*/ 	.byte	0x03, 0x50
        /*001a*/ 	.short	0x0000


	//----- nvinfo : EIATTR_MAXREG_COUNT
	.align		4
        /*001c*/ 	.byte	0x03, 0x1b
        /*001e*/ 	.short	0x00ff


	//----- nvinfo : EIATTR_MERCURY_ISA_VERSION
	.align		4
        /*0020*/ 	.byte	0x03, 0x5f
        /*0022*/ 	.short	0x0101


	//----- nvinfo : EIATTR_COOP_GROUP_MASK_REGIDS
	.align		4
        /*0024*/ 	.byte	0x04, 0x29
        /*0026*/ 	.short	(.L_2272 - .L_2271)


	//   ....[0]....
.L_2271:
        /*0028*/ 	.word	0xffffffff


	//   ....[1]....
        /*002c*/ 	.word	0xffffffff


	//   ....[2]....
        /*0030*/ 	.word	0xffffffff


	//   ....[3]....
        /*0034*/ 	.word	0xffffffff


	//   ....[4]....
        /*0038*/ 	.word	0xffffffff


	//   ....[5]....
        /*003c*/ 	.word	0xffffffff


	//   ....[6]....
        /*0040*/ 	.word	0xffffffff


	//   ....[7]....
        /*0044*/ 	.word	0xffffffff


	//   ....[8]....
        /*0048*/ 	.word	0xffffffff


	//   ....[9]....
        /*004c*/ 	.word	0xffffffff


	//   ....[10]....
        /*0050*/ 	.word	0x05000025


	//   ....[11]....
        /*0054*/ 	.word	0x05000025


	//   ....[12]....
        /*0058*/ 	.word	0x05000025


	//   ....[13]....
        /*005c*/ 	.word	0x05000025


	//   ....[14]....
        /*0060*/ 	.word	0x05000025


	//   ....[15]....
        /*0064*/ 	.word	0x05000025


	//   ....[16]....
        /*0068*/ 	.word	0x05000025


	//   ....[17]....
        /*006c*/ 	.word	0x05000025


	//   ....[18]....
        /*0070*/ 	.word	0x05000025


	//   ....[19]....
        /*0074*/ 	.word	0x05000025


	//----- nvinfo : EIATTR_COOP_GROUP_INSTR_OFFSETS
	.align		4
.L_2272:
        /*0078*/ 	.byte	0x04, 0x28
        /*007a*/ 	.short	(.L_2274 - .L_2273)


	//   ....[0]....
.L_2273:
        /*007c*/ 	.word	0x00003730


	//   ....[1]....
        /*0080*/ 	.word	0x00003760


	//   ....[2]....
        /*0084*/ 	.word	0x00003780


	//   ....[3]....
        /*0088*/ 	.word	0x000037a0


	//   ....[4]....
        /*008c*/ 	.word	0x000037c0


	//   ....[5]....
        /*0090*/ 	.word	0x00003900


	//   ....[6]....
        /*0094*/ 	.word	0x00003920


	//   ....[7]....
        /*0098*/ 	.word	0x00003940


	//   ....[8]....
        /*009c*/ 	.word	0x00003960


	//   ....[9]....
        /*00a0*/ 	.word	0x00003980


	//   ....[10]....
        /*00a4*/ 	.word	0x00003d60


	//   ....[11]....
        /*00a8*/ 	.word	0x00003e00


	//   ....[12]....
        /*00ac*/ 	.word	0x00003e60


	//   ....[13]....
        /*00b0*/ 	.word	0x00003ec0


	//   ....[14]....
        /*00b4*/ 	.word	0x00003f20


	//   ....[15]....
        /*00b8*/ 	.word	0x000040b0


	//   ....[16]....
        /*00bc*/ 	.word	0x00004110


	//   ....[17]....
        /*00c0*/ 	.word	0x00004170


	//   ....[18]....
        /*00c4*/ 	.word	0x000041d0


	//   ....[19]....
        /*00c8*/ 	.word	0x00004230


	//----- nvinfo : EIATTR_EXIT_INSTR_OFFSETS
	.align		4
.L_2274:
        /*00cc*/ 	.byte	0x04, 0x1c
        /*00ce*/ 	.short	(.L_2276 - .L_2275)


	//   ....[0]....
.L_2275:
        /*00d0*/ 	.word	0x00000340


	//   ....[1]....
        /*00d4*/ 	.word	0x00003cf0


	//----- nvinfo : EIATTR_MAX_THREADS
	.align		4
.L_2276:
        /*00d8*/ 	.byte	0x04, 0x05
        /*00da*/ 	.short	(.L_2278 - .L_2277)
.L_2277:
        /*00dc*/ 	.word	0x00000080
        /*00e0*/ 	.word	0x00000001
        /*00e4*/ 	.word	0x00000001


	//----- nvinfo : EIATTR_CRS_STACK_SIZE
	.align		4
.L_2278:
        /*00e8*/ 	.byte	0x04, 0x1e
        /*00ea*/ 	.short	(.L_2280 - .L_2279)
.L_2279:
        /*00ec*/ 	.word	0x00000000


	//----- nvinfo : EIATTR_CBANK_PARAM_SIZE
	.align		4
.L_2280:
        /*00f0*/ 	.byte	0x03, 0x19
        /*00f2*/ 	.short	0x00e8


	//----- nvinfo : EIATTR_PARAM_CBANK
	.align		4
        /*00f4*/ 	.byte	0x04, 0x0a
        /*00f6*/ 	.short	(.L_2282 - .L_2281)
	.align		4
.L_2281:
        /*00f8*/ 	.word	index@(.nv.constant0._ZN10layer_norm13ln_fwd_kernelINS_13Kernel_traitsIf13__nv_bfloat16fS2_fjLj256ELj1ELj4ELj1ELj16ENS_18Kernel_traits_baseILj256EfS2_fS2_fjLj128EEEEELb1ELb0ELb0ELb0EEEvNS_9FwdParamsE)
        /*00fc*/ 	.short	0x0210
        /*00fe*/ 	.short	0x00e8


	//----- nvinfo : EIATTR_SW_WAR
	.align		4
.L_2282:
        /*0100*/ 	.byte	0x04, 0x36
        /*0102*/ 	.short	(.L_2284 - .L_2283)
.L_2283:
        /*0104*/ 	.word	0x00000008
.L_2284:


//--------------------- .nv.info._ZN10layer_norm13ln_fwd_kernelINS_13Kernel_traitsIf13__nv_bfloat16fS2_fjLj256ELj1ELj4ELj1ELj16ENS_18Kernel_traits_baseILj256EfS2_fS2_fjLj128EEEEELb1ELb0ELb0ELb1EEEvNS_9FwdParamsE --------------------------
	.section	.nv.info._ZN10layer_norm13ln_fwd_kernelINS_13Kernel_traitsIf13__nv_bfloat16fS2_fjLj256ELj1ELj4ELj1ELj16ENS_18Kernel_traits_baseILj256EfS2_fS2_fjLj128EEEEELb1ELb0ELb0ELb1EEEvNS_9FwdParamsE,"",@"SHT_CUDA_INFO"
	.sectionflags	@""
	.align	4


	//----- nvinfo : EIATTR_CUDA_API_VERSION
	.align		4
        /*0000*/ 	.byte	0x04, 0x37
        /*0002*/ 	.short	(.L_2286 - .L_2285)
.L_2285:
        /*0004*/ 	.word	0x00000082


	//----- nvinfo : EIATTR_KPARAM_INFO
	.align		4
.L_2286:
        /*0008*/ 	.byte	0x04, 0x17
        /*000a*/ 	.short	(.L_2288 - .L_2287)
.L_2287:
        /*000c*/ 	.word	0x00000000
        /*0010*/ 	.short	0x0000
        /*0012*/ 	.short	0x0000
        /*0014*/ 	.byte	0x00, 0xf0, 0xa1, 0x03


	//----- nvinfo : EIATTR_SPARSE_MMA_MASK
	.align		4
.L_2288:
        /*0018*/ 	.byte	0x03, 0x50
        /*001a*/ 	.short	0x0000


	//----- nvinfo : EIATTR_MAXREG_COUNT
	.align		4
        /*001c*/ 	.byte	0x03, 0x1b
        /*001e*/ 	.short	0x00ff


	//----- nvinfo : EIATTR_MERCURY_ISA_VERSION
	.align		4
        /*0020*/ 	.byte	0x03, 0x5f
        /*0022*/ 	.short	0x0101


	//----- nvinfo : EIATTR_COOP_GROUP_MASK_REGIDS
	.align		4
        /*0024*/ 	.byte	0x04, 0x29
        /*0026*/ 	.short	(.L_2290 - .L_2289)


	//   ....[0]....
.L_2289:
        /*0028*/ 	.word	0xffffffff


	//   ....[1]....
        /*002c*/ 	.word	0xffffffff


	//   ....[2]....
        /*0030*/ 	.word	0xffffffff


	//   ....[3]....
        /*0034*/ 	.word	0xffffffff


	//   ....[4]....
        /*0038*/ 	.word	0xffffffff


	//   ....[5]....
        /*003c*/ 	.word	0xffffffff


	//   ....[6]....
        /*0040*/ 	.word	0xffffffff


	//   ....[7]....
        /*0044*/ 	.word	0xffffffff


	//   ....[8]....
        /*0048*/ 	.word	0xffffffff


	//   ....[9]....
        /*004c*/ 	.word	0xffffffff


	//   ....[10]....
        /*0050*/ 	.word	0x0500002e


	//   ....[11]....
        /*0054*/ 	.word	0x0500002e


	//   ....[12]....
        /*0058*/ 	.word	0x0500002e


	//   ....[13]....
        /*005c*/ 	.word	0x0500002e


	//   ....[14]....
        /*0060*/ 	.word	0x0500002e


	//   ....[15]....
        /*0064*/ 	.word	0x0500002e


	//   ....[16]....
        /*0068*/ 	.word	0x0500002e


	//   ....[17]....
        /*006c*/ 	.word	0x0500002e


	//   ....[18]....
        /*0070*/ 	.word	0x0500002e


	//   ....[19]....
        /*0074*/ 	.word	0x0500002e


	//----- nvinfo : EIATTR_COOP_GROUP_INSTR_OFFSETS
	.align		4
.L_2290:
        /*0078*/ 	.byte	0x04, 0x28
        /*007a*/ 	.short	(.L_2292 - .L_2291)


	//   ....[0]....
.L_2291:
        /*007c*/ 	.word	0x00003720


	//   ....[1]....
        /*0080*/ 	.word	0x00003750


	//   ....[2]....
        /*0084*/ 	.word	0x00003770


	//   ....[3]....
        /*0088*/ 	.word	0x00003790


	//   ....[4]....
        /*008c*/ 	.word	0x000037b0


	//   ....[5]....
        /*0090*/ 	.word	0x000038e0


	//   ....[6]....
        /*0094*/ 	.word	0x00003900


	//   ....[7]....
        /*0098*/ 	.word	0x00003920


	//   ....[8]....
        /*009c*/ 	.word	0x00003940


	//   ....[9]....
        /*00a0*/ 	.word	0x00003960


	//   ....[10]....
        /*00a4*/ 	.word	0x00003d10


	//   ....[11]....
        /*00a8*/ 	.word	0x00003db0


	//   ....[12]....
        /*00ac*/ 	.word	0x00003e10


	//   ....[13]....
        /*00b0*/ 	.word	0x00003e70


	//   ....[14]....
        /*00b4*/ 	.word	0x00003ed0


	//   ....[15]....
        /*00b8*/ 	.word	0x00004050


	//   ....[16]....
        /*00bc*/ 	.word	0x000040b0


	//   ....[17]....
        /*00c0*/ 	.word	0x00004110


	//   ....[18]....
        /*00c4*/ 	.word	0x00004170


	//   ....[19]....
        /*00c8*/ 	.word	0x000041d0


	//----- nvinfo : EIATTR_EXIT_INSTR_OFFSETS
	.align		4
.L_2292:
        /*00cc*/ 	.byte	0x04, 0x1c
        /*00ce*/ 	.short	(.L_2294 - .L_2293)


	//   ....[0]....
.L_2293:
        /*00d0*/ 	.word	0x00000270


	//   ....[1]....
        /*00d4*/ 	.word	0x00003ca0


	//----- nvinfo : EIATTR_MAX_THREADS
	.align		4
.L_2294:
        /*00d8*/ 	.byte	0x04, 0x05
        /*00da*/ 	.short	(.L_2296 - .L_2295)
.L_2295:
        /*00dc*/ 	.word	0x00000080
        /*00e0*/ 	.word	0x00000001
        /*00e4*/ 	.word	0x00000001


	//----- nvinfo : EIATTR_CRS_STACK_SIZE
	.align		4
.L_2296:
        /*00e8*/ 	.byte	0x04, 0x1e
        /*00ea*/ 	.short	(.L_2298 - .L_2297)
.L_2297:
        /*00ec*/ 	.word	0x00000000


	//----- nvinfo : EIATTR_CBANK_PARAM_SIZE
	.align		4
.L_2298:
        /*00f0*/ 	.byte	0x03, 0x19
        /*00f2*/ 	.short	0x00e8


	//----- nvinfo : EIATTR_PARAM_CBANK
	.align		4
        /*00f4*/ 	.byte	0x04, 0x0a
        /*00f6*/ 	.short	(.L_2300 - .L_2299)
	.align		4
.L_2299:
        /*00f8*/ 	.word	index@(.nv.constant0._ZN10layer_norm13ln_fwd_kernelINS_13Kernel_traitsIf13__nv_bfloat16fS2_fjLj256ELj1ELj4ELj1ELj16ENS_18Kernel_traits_baseILj256EfS2_fS2_fjLj128EEEEELb1ELb0ELb0ELb1EEEvNS_9FwdParamsE)
        /*00fc*/ 	.short	0x0210
        /*00fe*/ 	.short	0x00e8


	//----- nvinfo : EIATTR_SW_WAR
	.align		4
.L_2300:
        /*0100*/ 	.byte	0x04, 0x36
        /*0102*/ 	.short	(.L_2302 - .L_2301)
.L_2301:
        /*0104*/ 	.word	0x00000008
.L_2302:


//--------------------- .nv.info._ZN10layer_norm13ln_fwd_kernelINS_13Kernel_traitsIf13__nv_bfloat16fS2_fjLj256ELj1ELj4ELj1ELj16ENS_18Kernel_traits_baseILj256EfS2_fS2_fjLj128EEEEELb1ELb0ELb1ELb0EEEvNS_9FwdParamsE --------------------------
	.section	.nv.info._ZN10layer_norm13ln_fwd_kernelINS_13Kernel_traitsIf13__nv_bfloat16fS2_fjLj256ELj1ELj4ELj1ELj16ENS_18Kernel_traits_baseILj256EfS2_fS2_fjLj128EEEEELb1ELb0ELb1ELb0EEEvNS_9FwdParamsE,"",@"SHT_CUDA_INFO"
	.sectionflags	@""
	.align	4


	//----- nvinfo : EIATTR_CUDA_API_VERSION
	.align		4
        /*0000*/ 	.byte	0x04, 0x37
        /*0002*/ 	.short	(.L_2304 - .L_2303)
.L_2303:
        /*0004*/ 	.word	0x00000082


	//----- nvinfo : EIATTR_KPARAM_INFO
	.align		4
.L_2304:
        /*0008*/ 	.byte	0x04, 0x17
        /*000a*/ 	.short	(.L_2306 - .L_2305)
.L_2305:
        /*000c*/ 	.word	0x00000000
        /*0010*/ 	.short	0x0000
        /*0012*/ 	.short	0x0000
        /*0014*/ 	.byte	0x00, 0xf0, 0xa1, 0x03


	//----- nvinfo : EIATTR_SPARSE_MMA_MASK
	.align		4
.L_2306:
        /*0018*/ 	.byte	0x03, 0x50
        /*001a*/ 	.short	0x0000


	//----- nvinfo : EIATTR_MAXREG_COUNT
	.align		4
        /*001c*/ 	.byte	0x03, 0x1b
        /*001e*/ 	.short	0x00ff


	//----- nvinfo : EIATTR_MERCURY_ISA_VERSION
	.align		4
        /*0020*/ 	.byte	0x03, 0x5f
        /*0022*/ 	.short	0x0101


	//----- nvinfo : EIATTR_COOP_GROUP_MASK_REGIDS
	.align		4
        /*0024*/ 	.byte	0x04, 0x29
        /*0026*/ 	.short	(.L_2308 - .L_2307)


	//   ....[0]....
.L_2307:
        /*0028*/ 	.word	0xffffffff


	//   ....[1]....
        /*002c*/ 	.word	0xffffffff


	//   ....[2]....
        /*0030*/ 	.word	0xffffffff


	//   ....[3]....
        /*0034*/ 	.word	0xffffffff


	//   ....[4]....
        /*0038*/ 	.word	0xffffffff


	//   ....[5]....
        /*003c*/ 	.word	0xffffffff


	//   ....[6]....
        /*0040*/ 	.word	0xffffffff


	//   ....[7]....
        /*0044*/ 	.word	0xffffffff


	//   ....[8]....
        /*0048*/ 	.word	0xffffffff


	//   ....[9]....
        /*004c*/ 	.word	0xffffffff


	//   ....[10]....
        /*0050*/ 	.word	0x0500002e


	//   ....[11]....
        /*0054*/ 	.word	0x0500002e


	//   ....[12]....
        /*0058*/ 	.word	0x0500002e


	//   ....[13]....
        /*005c*/ 	.word	0x0500002e


	//   ....[14]....
        /*0060*/ 	.word	0x0500002e


	//   ....[15]....
        /*0064*/ 	.word	0x0500002e


	//   ....[16]....
        /*0068*/ 	.word	0x0500002e


	//   ....[17]....
        /*006c*/ 	.word	0x0500002e


	//   ....[18]....
        /*0070*/ 	.word	0x0500002e


	//   ....[19]....
        /*0074*/ 	.word	0x0500002e


	//----- nvinfo : EIATTR_COOP_GROUP_INSTR_OFFSETS
	.align		4
.L_2308:
        /*0078*/ 	.byte	0x04, 0x28
        /*007a*/ 	.short	(.L_2310 - .L_2309)


	//   ....[0]....
.L_2309:
        /*007c*/ 	.word	0x00003ae0


	//   ....[1]....
        /*0080*/ 	.word	0x00003b10


	//   ....[2]....
        /*0084*/ 	.word	0x00003b30


	//   ....[3]....
        /*0088*/ 	.word	0x00003b50


	//   ....[4]....
        /*008c*/ 	.word	0x00003b70


	//   ....[5]....
        /*0090*/ 	.word	0x00003cb0


	//   ....[6]....
        /*0094*/ 	.word	0x00003cd0


	//   ....[7]....
        /*0098*/ 	.word	0x00003cf0


	//   ....[8]....
        /*009c*/ 	.word	0x00003d10


	//   ....[9]....
        /*00a0*/ 	.word	0x00003d30


	//   ....[10]....
        /*00a4*/ 	.word	0x00004180


	//   ....[11]....
        /*00a8*/ 	.word	0x00004210


	//   ....[12]....
        /*00ac*/ 	.word	0x00004270


	//   ....[13]....
        /*00b0*/ 	.word	0x000042d0


	//   ....[14]....
        /*00b4*/ 	.word	0x00004330


	//   ....[15]....
        /*00b8*/ 	.word	0x000044b0


	//   ....[16]....
        /*00bc*/ 	.word	0x00004510


	//   ....[17]....
        /*00c0*/ 	.word	0x00004570


	//   ....[18]....
        /*00c4*/ 	.word	0x000045d0


	//   ....[19]....
        /*00c8*/ 	.word	0x00004630


	//----- nvinfo : EIATTR_EXIT_INSTR_OFFSETS
	.align		4
.L_2310:
        /*00cc*/ 	.byte	0x04, 0x1c
        /*00ce*/ 	.short	(.L_2312 - .L_2311)


	//   ....[0]....
.L_2311:
        /*00d0*/ 	.word	0x00000320


	//   ....[1]....
        /*00d4*/ 	.word	0x00004110


	//----- nvinfo : EIATTR_MAX_THREADS
	.align		4
.L_2312:
        /*00d8*/ 	.byte	0x04, 0x05
        /*00da*/ 	.short	(.L_2314 - .L_2313)
.L_2313:
        /*00dc*/ 	.word	0x00000080
        /*00e0*/ 	.word	0x00000001
        /*00e4*/ 	.word	0x00000001


	//----- nvinfo : EIATTR_CRS_STACK_SIZE
	.align		4
.L_2314:
        /*00e8*/ 	.byte	0x04, 0x1e
        /*00ea*/ 	.short	(.L_2316 - .L_2315)
.L_2315:
        /*00ec*/ 	.word	0x00000000


	//----- nvinfo : EIATTR_CBANK_PARAM_SIZE
	.align		4
.L_2316:
        /*00f0*/ 	.byte	0x03, 0x19
        /*00f2*/ 	.short	0x00e8


	//----- nvinfo : EIATTR_PARAM_CBANK
	.align		4
        /*00f4*/ 	.byte	0x04, 0x0a
        /*00f6*/ 	.short	(.L_2318 - .L_2317)
	.align		4
.L_2317:
        /*00f8*/ 	.word	index@(.nv.constant0._ZN10layer_norm13ln_fwd_kernelINS_13Kernel_traitsIf13__nv_bfloat16fS2_fjLj256ELj1ELj4ELj1ELj16ENS_18Kernel_traits_baseILj256EfS2_fS2_fjLj128EEEEELb1ELb0ELb1ELb0EEEvNS_9FwdParamsE)
        /*00fc*/ 	.short	0x0210
        /*00fe*/ 	.short	0x00e8


	//----- nvinfo : EIATTR_SW_WAR
	.align		4
.L_2318:
        /*0100*/ 	.byte	0x04, 0x36
        /*0102*/ 	.short	(.L_2320 - .L_2319)
.L_2319:
        /*0104*/ 	.word	0x00000008
.L_2320:


//--------------------- .nv.info._ZN10layer_norm13ln_fwd_kernelINS_13Kernel_traitsIf13__nv_bfloat16fS2_fjLj256ELj1ELj4ELj1ELj16ENS_18Kernel_traits_baseILj256EfS2_fS2_fjLj128EEEEELb1ELb0ELb1ELb1EEEvNS_9FwdParamsE --------------------------
	.section	.nv.info._ZN10layer_norm13ln_fwd_kernelINS_13Kernel_traitsIf13__nv_bfloat16fS2_fjLj256ELj1ELj4ELj1ELj16ENS_18Kernel_traits_baseILj256EfS2_fS2_fjLj128EEEEELb1ELb0ELb1ELb1EEEvNS_9FwdParamsE,"",@"SHT_CUDA_INFO"
	.sectionflags	@""
	.align	4


	//----- nvinfo : EIATTR_CUDA_API_VERSION
	.align		4
        /*0000*/ 	.byte	0x04, 0x37
        /*0002*/ 	.short	(.L_2322 - .L_2321)
.L_2321:
        /*0004*/ 	.word	0x00000082


	//----- nvinfo : EIATTR_KPARAM_INFO
	.align		4
.L_2322:
        /*0008*/ 	.byte	0x04, 0x17
        /*000a*/ 	.short	(.L_2324 - .L_2323)
.L_2323:
        /*000c*/ 	.word	0x00000000
        /*0010*/ 	.short	0x0000
        /*0012*/ 	.short	0x0000
        /*0014*/ 	.byte	0x00, 0xf0, 0xa1, 0x03


	//----- nvinfo : EIATTR_SPARSE_MMA_MASK
	.align		4
.L_2324:
        /*0018*/ 	.byte	0x03, 0x50
        /*001a*/ 	.short	0x0000


	//----- nvinfo : EIATTR_MAXREG_COUNT
	.align		4
        /*001c*/ 	.byte	0x03, 0x1b
        /*001e*/ 	.short	0x00ff


	//----- nvinfo : EIATTR_MERCURY_ISA_VERSION
	.align		4
        /*0020*/ 	.byte	0x03, 0x5f
        /*0022*/ 	.short	0x0101


	//----- nvinfo : EIATTR_COOP_GROUP_MASK_REGIDS
	.align		4
        /*0024*/ 	.byte	0x04, 0x29
        /*0026*/ 	.short	(.L_2326 - .L_2325)


	//   ....[0]....
.L_2325:
        /*0028*/ 	.word	0xffffffff


	//   ....[1]....
        /*002c*/ 	.word	0xffffffff


	//   ....[2]....
        /*0030*/ 	.word	0xffffffff


	//   ....[3]....
        /*0034*/ 	.word	0xffffffff


	//   ....[4]....
        /*0038*/ 	.word	0xffffffff


	//   ....[5]....
        /*003c*/ 	.word	0xffffffff


	//   ....[6]....
        /*0040*/ 	.word	0xffffffff


	//   ....[7]....
        /*0044*/ 	.word	0xffffffff


	//   ....[8]....
        /*0048*/ 	.word	0xffffffff


	//   ....[9]....
        /*004c*/ 	.word	0xffffffff


	//   ....[10]....
        /*0050*/ 	.word	0x05000034


	//   ....[11]....
        /*0054*/ 	.word	0x05000034


	//   ....[12]....
        /*0058*/ 	.word	0x05000034


	//   ....[13]....
        /*005c*/ 	.word	0x05000034


	//   ....[14]....
        /*0060*/ 	.word	0x05000034


	//   ....[15]....
        /*0064*/ 	.word	0x05000034


	//   ....[16]....
        /*0068*/ 	.word	0x05000034


	//   ....[17]....
        /*006c*/ 	.word	0x05000034


	//   ....[18]....
        /*0070*/ 	.word	0x05000034


	//   ....[19]....
        /*0074*/ 	.word	0x05000034


	//----- nvinfo : EIATTR_COOP_GROUP_INSTR_OFFSETS
	.align		4
.L_2326:
        /*0078*/ 	.byte	0x04, 0x28
        /*007a*/ 	.short	(.L_2328 - .L_2327)


	//   ....[0]....
.L_2327:
        /*007c*/ 	.word	0x00003a90


	//   ....[1]....
        /*0080*/ 	.word	0x00003ac0


	//   ....[2]....
        /*0084*/ 	.word	0x00003ae0


	//   ....[3]....
        /*0088*/ 	.word	0x00003b00


	//   ....[4]....
        /*008c*/ 	.word	0x00003b20


	//   ....[5]....
        /*0090*/ 	.word	0x00003c50


	//   ....[6]....
        /*0094*/ 	.word	0x00003c70


	//   ....[7]....
        /*0098*/ 	.word	0x00003c90


	//   ....[8]....
        /*009c*/ 	.word	0x00003cb0


	//   ....[9]....
        /*00a0*/ 	.word	0x00003cd0


	//   ....[10]....
        /*00a4*/ 	.word	0x00004100


	//   ....[11]....
        /*00a8*/ 	.word	0x000041a0


	//   ....[12]....
        /*00ac*/ 	.word	0x00004200


	//   ....[13]....
        /*00b0*/ 	.word	0x00004260


	//   ....[14]....
        /*00b4*/ 	.word	0x000042c0


	//   ....[15]....
        /*00b8*/ 	.word	0x00004430


	//   ....[16]....
        /*00bc*/ 	.word	0x00004490


	//   ....[17]....
        /*00c0*/ 	.word	0x000044f0


	//   ....[18]....
        /*00c4*/ 	.word	0x00004550


	//   ....[19]....
        /*00c8*/ 	.word	0x000045b0


	//----- nvinfo : EIATTR_EXIT_INSTR_OFFSETS
	.align		4
.L_2328:
        /*00cc*/ 	.byte	0x04, 0x1c
        /*00ce*/ 	.short	(.L_2330 - .L_2329)


	//   ....[0]....
.L_2329:
        /*00d0*/ 	.word	0x00000280


	//   ....[1]....
        /*00d4*/ 	.word	0x000040a0


	//----- nvinfo : EIATTR_MAX_THREADS
	.align		4
.L_2330:
        /*00d8*/ 	.byte	0x04, 0x05
        /*00da*/ 	.short	(.L_2332 - .L_2331)
.L_2331:
        /*00dc*/ 	.word	0x00000080
        /*00e0*/ 	.word	0x00000001
        /*00e4*/ 	.word	0x00000001


	//----- nvinfo : EIATTR_CRS_STACK_SIZE
	.align		4
.L_2332:
        /*00e8*/ 	.byte	0x04, 0x1e
        /*00ea*/ 	.short	(.L_2334 - .L_2333)
.L_2333:
        /*00ec*/ 	.word	0x00000000


	//----- nvinfo : EIATTR_CBANK_PARAM_SIZE
	.align		4
.L_2334:
        /*00f0*/ 	.byte	0x03, 0x19
        /*00f2*/ 	.short	0x00e8


	//----- nvinfo : EIATTR_PARAM_CBANK
	.align		4
        /*00f4*/ 	.byte	0x04, 0x0a
        /*00f6*/ 	.short	(.L_2336 - .L_2335)
	.align		4
.L_2335:
        /*00f8*/ 	.word	index@(.nv.constant0._ZN10layer_norm13ln_fwd_kernelINS_13Kernel_traitsIf13__nv_bfloat16fS2_fjLj256ELj1ELj4ELj1ELj16ENS_18Kernel_traits_baseILj256EfS2_fS2_fjLj128EEEEELb1ELb0ELb1ELb1EEEvNS_9FwdParamsE)
        /*00fc*/ 	.short	0x0210
        /*00fe*/ 	.short	0x00e8


	//----- nvinfo : EIATTR_SW_WAR
	.align		4
.L_2336:
        /*0100*/ 	.byte	0x04, 0x36
        /*0102*/ 	.short	(.L_2338 - .L_2337)
.L_2337:
        /*0104*/ 	.word	0x00000008
.L_2338:


//--------------------- .nv.info._ZN10layer_norm13ln_fwd_kernelINS_13Kernel_traitsIf13__nv_bfloat16fS2_fjLj256ELj1ELj4ELj1ELj16ENS_18Kernel_traits_baseILj256EfS2_fS2_fjLj128EEEEELb1ELb1ELb0ELb0EEEvNS_9FwdParamsE --------------------------
	.section	.nv.info._ZN10layer_norm13ln_fwd_kernelINS_13Kernel_traitsIf13__nv_bfloat16fS2_fjLj256ELj1ELj4ELj1ELj16ENS_18Kernel_traits_baseILj256EfS2_fS2_fjLj128EEEEELb1ELb1ELb0ELb0EEEvNS_9FwdParamsE,"",@"SHT_CUDA_INFO"
	.sectionflags	@""
	.align	4


	//----- nvinfo : EIATTR_CUDA_API_VERSION
	.align		4
        /*0000*/ 	.byte	0x04, 0x37
        /*0002*/ 	.short	(.L_2340 - .L_2339)
.L_2339:
        /*0004*/ 	.word	0x00000082


	//----- nvinfo : EIATTR_KPARAM_INFO
	.align		4
.L_2340:
        /*0008*/ 	.byte	0x04, 0x17
        /*000a*/ 	.short	(.L_2342 - .L_2341)
.L_2341:
        /*000c*/ 	.word	0x00000000
        /*0010*/ 	.short	0x0000
        /*0012*/ 	.short	0x0000
        /*0014*/ 	.byte	0x00, 0xf0, 0xa1, 0x03


	//----- nvinfo : EIATTR_SPARSE_MMA_MASK
	.align		4
.L_2342:
        /*0018*/ 	.byte	0x03, 0x50
        /*001a*/ 	.short	0x0000


	//----- nvinfo : EIATTR_MAXREG_COUNT
	.align		4
        /*001c*/ 	.byte	0x03, 0x1b
        /*001e*/ 	.short	0x00ff


	//----- nvinfo : EIATTR_MERCURY_ISA_VERSION
	.align		4
        /*0020*/ 	.byte	0x03, 0x5f
        /*0022*/ 	.short	0x0101


	//----- nvinfo : EIATTR_COOP_GROUP_MASK_REGIDS
	.align		4
        /*0024*/ 	.byte	0x04, 0x29
        /*0026*/ 	.short	(.L_2344 - .L_2343)


	//   ....[0]....
.L_2343:
        /*0028*/ 	.word	0xffffffff


	//   ....[1]....
        /*002c*/ 	.word	0xffffffff


	//   ....[2]....
        /*0030*/ 	.word	0xffffffff


	//   ....[3]....
        /*0034*/ 	.word	0xffffffff


	//   ....[4]....
        /*0038*/ 	.word	0xffffffff


	//   ....[5]....
        /*003c*/ 	.word	0xffffffff


	//   ....[6]....
        /*0040*/ 	.word	0xffffffff


	//   ....[7]....
        /*0044*/ 	.word	0xffffffff


	//   ....[8]....
        /*0048*/ 	.word	0xffffffff


	//   ....[9]....
        /*004c*/ 	.word	0xffffffff


	//   ....[10]....
        /*0050*/ 	.word	0x0500002d


	//   ....[11]....
        /*0054*/ 	.word	0x0500002d


	//   ....[12]....
        /*0058*/ 	.word	0x0500002d


	//   ....[13]....
        /*005c*/ 	.word	0x0500002d


	//   ....[14]....
        /*0060*/ 	.word	0x0500002d


	//   ....[15]....
        /*0064*/ 	.word	0x0500002d


	//   ....[16]....
        /*0068*/ 	.word	0x0500002d


	//   ....[17]....
        /*006c*/ 	.word	0x0500002d


	//   ....[18]....
        /*0070*/ 	.word	0x0500002d


	//   ....[19]....
        /*0074*/ 	.word	0x0500002d


	//----- nvinfo : EIATTR_COOP_GROUP_INSTR_OFFSETS
	.align		4
.L_2344:
        /*0078*/ 	.byte	0x04, 0x28
        /*007a*/ 	.short	(.L_2346 - .L_2345)


	//   ....[0]....
.L_2345:
        /*007c*/ 	.word	0x00003800


	//   ....[1]....
        /*0080*/ 	.word	0x00003830


	//   ....[2]....
        /*0084*/ 	.word	0x00003850


	//   ....[3]....
        /*0088*/ 	.word	0x00003870


	//   ....[4]....
        /*008c*/ 	.word	0x00003890


	//   ....[5]....
        /*0090*/ 	.word	0x000039d0


	//   ....[6]....
        /*0094*/ 	.word	0x000039f0


	//   ....[7]....
        /*0098*/ 	.word	0x00003a10


	//   ....[8]....
        /*009c*/ 	.word	0x00003a30


	//   ....[9]....
        /*00a0*/ 	.word	0x00003a50


	//   ....[10]....
        /*00a4*/ 	.word	0x00003e30


	//   ....[11]....
        /*00a8*/ 	.word	0x00003ed0


	//   ....[12]....
        /*00ac*/ 	.word	0x00003f30


	//   ....[13]....
        /*00b0*/ 	.word	0x00003f90


	//   ....[14]....
        /*00b4*/ 	.word	0x00003ff0


	//   ....[15]....
        /*00b8*/ 	.word	0x00004180


	//   ....[16]....
        /*00bc*/ 	.word	0x000041e0


	//   ....[17]....
        /*00c0*/ 	.word	0x00004240


	//   ....[18]....
        /*00c4*/ 	.word	0x000042a0


	//   ....[19]....
        /*00c8*/ 	.word	0x00004300


	//----- nvinfo : EIATTR_EXIT_INSTR_OFFSETS
	.align		4
.L_2346:
        /*00cc*/ 	.byte	0x04, 0x1c
        /*00ce*/ 	.short	(.L_2348 - .L_2347)


	//   ....[0]....
.L_2347:
        /*00d0*/ 	.word	0x00000390


	//   ....[1]....
        /*00d4*/ 	.word	0x00003dc0


	//----- nvinfo : EIATTR_MAX_THREADS
	.align		4
.L_2348:
        /*00d8*/ 	.byte	0x04, 0x05
        /*00da*/ 	.short	(.L_2350 - .L_2349)
.L_2349:
        /*00dc*/ 	.word	0x00000080
        /*00e0*/ 	.word	0x00000001
        /*00e4*/ 	.word	0x00000001


	//----- nvinfo : EIATTR_CRS_STACK_SIZE
	.align		4
.L_2350:
        /*00e8*/ 	.byte	0x04, 0x1e
        /*00ea*/ 	.short	(.L_2352 - .L_2351)
.L_2351:
        /*00ec*/ 	.word	0x00000000


	//----- nvinfo : EIATTR_CBANK_PARAM_SIZE
	.align		4
.L_2352:
        /*00f0*/ 	.byte	0x03, 0x19
        /*00f2*/ 	.short	0x00e8


	//----- nvinfo : EIATTR_PARAM_CBANK
	.align		4
        /*00f4*/ 	.byte	0x04, 0x0a
        /*00f6*/ 	.short	(.L_2354 - .L_2353)
	.align		4
.L_2353:
        /*00f8*/ 	.word	index@(.nv.constant0._ZN10layer_norm13ln_fwd_kernelINS_13Kernel_traitsIf13__nv_bfloat16fS2_fjLj256ELj1ELj4ELj1ELj16ENS_18Kernel_traits_baseILj256EfS2_fS2_fjLj128EEEEELb1ELb1ELb0ELb0EEEvNS_9FwdParamsE)
        /*00fc*/ 	.short	0x0210
        /*00fe*/ 	.short	0x00e8


	//----- nvinfo : EIATTR_SW_WAR
	.align		4
.L_2354:
        /*0100*/ 	.byte	0x04, 0x36
        /*0102*/ 	.short	(.L_2356 - .L_2355)
.L_2355:
        /*0104*/ 	.word	0x00000008
.L_2356:


//--------------------- .nv.info._ZN10layer_norm13ln_fwd_kernelINS_13Kernel_traitsIf13__nv_bfloat16fS2_fjLj256ELj1ELj4ELj1ELj16ENS_18Kernel_traits_baseILj256EfS2_fS2_fjLj128EEEEELb1ELb1ELb0ELb1EEEvNS_9FwdParamsE --------------------------
	.section	.nv.info._ZN10layer_norm13ln_fwd_kernelINS_13Kernel_traitsIf13__nv_bfloat16fS2_fjLj256ELj1ELj4ELj1ELj16ENS_18Kernel_traits_baseILj256EfS2_fS2_fjLj128EEEEELb1ELb1ELb0ELb1EEEvNS_9FwdParamsE,"",@"SHT_CUDA_INFO"
	.sectionflags	@""
	.align	4


	//----- nvinfo : EIATTR_CUDA_API_VERSION
	.align		4
        /*0000*/ 	.byte	0x04, 0x37
        /*0002*/ 	.short	(.L_2358 - .L_2357)
.L_2357:
        /*0004*/ 	.word	0x00000082


	//----- nvinfo : EIATTR_KPARAM_INFO
	.align		4
.L_2358:
        /*0008*/ 	.byte	0x04, 0x17
        /*000a*/ 	.short	(.L_2360 - .L_2359)
.L_2359:
        /*000c*/ 	.word	0x00000000
        /*0010*/ 	.short	0x0000
        /*0012*/ 	.short	0x0000
        /*0014*/ 	.byte	0x00, 0xf0, 0xa1, 0x03


	//----- nvinfo : EIATTR_SPARSE_MMA_MASK
	.align		4
.L_2360:
        /*0018*/ 	.byte	0x03, 0x50
        /*001a*/ 	.short	0x0000


	//----- nvinfo : EIATTR_MAXREG_COUNT
	.align		4
        /*001c*/ 	.byte	0x03, 0x1b
        /*001e*/ 	.short	0x00ff


	//----- nvinfo : EIATTR_MERCURY_ISA_VERSION
	.align		4
        /*0020*/ 	.byte	0x03, 0x5f
        /*0022*/ 	.short	0x0101


	//----- nvinfo : EIATTR_COOP_GROUP_MASK_REGIDS
	.align		4
        /*0024*/ 	.byte	0x04, 0x29
        /*0026*/ 	.short	(.L_2362 - .L_2361)


	//   ....[0]....
.L_2361:
        /*0028*/ 	.word	0xffffffff


	//   ....[1]....
        /*002c*/ 	.word	0xffffffff


	//   ....[2]....
        /*0030*/ 	.word	0xffffffff


	//   ....[3]....
        /*0034*/ 	.word	0xffffffff


	//   ....[4]....
        /*0038*/ 	.word	0xffffffff


	//   ....[5]....
        /*003c*/ 	.word	0xffffffff


	//   ....[6]....
        /*0040*/ 	.word	0xffffffff


	//   ....[7]....
        /*0044*/ 	.word	0xffffffff


	//   ....[8]....
        /*0048*/ 	.word	0xffffffff


	//   ....[9]....
        /*004c*/ 	.word	0xffffffff


	//   ....[10]....
        /*0050*/ 	.word	0x05000031


	//   ....[11]....
        /*0054*/ 	.word	0x05000031


	//   ....[12]....
        /*0058*/ 	.word	0x05000031


	//   ....[13]....
        /*005c*/ 	.word	0x05000031


	//   ....[14]....
        /*0060*/ 	.word	0x05000031


	//   ....[15]....
        /*0064*/ 	.word	0x05000031


	//   ....[16]....
        /*0068*/ 	.word	0x05000031


	//   ....[17]....
        /*006c*/ 	.word	0x05000031


	//   ....[18]....
        /*0070*/ 	.word	0x05000031


	//   ....[19]....
        /*0074*/ 	.word	0x05000031


	//----- nvinfo : EIATTR_COOP_GROUP_INSTR_OFFSETS
	.align		4
.L_2362:
        /*0078*/ 	.byte	0x04, 0x28
        /*007a*/ 	.short	(.L_2364 - .L_2363)


	//   ....[0]....
.L_2363:
        /*007c*/ 	.word	0x00003890


	//   ....[1]....
        /*0080*/ 	.word	0x000038c0


	//   ....[2]....
        /*0084*/ 	.word	0x000038e0


	//   ....[3]....
        /*0088*/ 	.word	0x00003900


	//   ....[4]....
        /*008c*/ 	.word	0x00003920


	//   ....[5]....
        /*0090*/ 	.word	0x00003a50


	//   ....[6]....
        /*0094*/ 	.word	0x00003a70


	//   ....[7]....
        /*0098*/ 	.word	0x00003a90


	//   ....[8]....
        /*009c*/ 	.word	0x00003ab0


	//   ....[9]....
        /*00a0*/ 	.word	0x00003ad0


	//   ....[10]....
        /*00a4*/ 	.word	0x00003e80


	//   ....[11]....
        /*00a8*/ 	.word	0x00003f20


	//   ....[12]....
        /*00ac*/ 	.word	0x00003f70


	//   ....[13]....
        /*00b0*/ 	.word	0x00003fd0


	//   ....[14]....
        /*00b4*/ 	.word	0x00004030


	//   ....[15]....
        /*00b8*/ 	.word	0x000041b0


	//   ....[16]....
        /*00bc*/ 	.word	0x00004200


	//   ....[17]....
        /*00c0*/ 	.word	0x00004260


	//   ....[18]....
        /*00c4*/ 	.word	0x000042c0


	//   ....[19]....
        /*00c8*/ 	.word	0x00004320


	//----- nvinfo : EIATTR_EXIT_INSTR_OFFSETS
	.align		4
.L_2364:
        /*00cc*/ 	.byte	0x04, 0x1c
        /*00ce*/ 	.short	(.L_2366 - .L_2365)


	//   ....[0]....
.L_2365:
        /*00d0*/ 	.word	0x00000260


	//   ....[1]....
        /*00d4*/ 	.word	0x00003e10


	//----- nvinfo : EIATTR_MAX_THREADS
	.align		4
.L_2366:
        /*00d8*/ 	.byte	0x04, 0x05
        /*00da*/ 	.short	(.L_2368 - .L_2367)
.L_2367:
        /*00dc*/ 	.word	0x00000080
        /*00e0*/ 	.word	0x00000001
        /*00e4*/ 	.word	0x00000001


	//----- nvinfo : EIATTR_CRS_STACK_SIZE
	.align		4
.L_2368:
        /*00e8*/ 	.byte	0x04, 0x1e
        /*00ea*/ 	.short	(.L_2370 - .L_2369)
.L_2369:
        /*00ec*/ 	.word	0x00000000


	//----- nvinfo : EIATTR_CBANK_PARAM_SIZE
	.align		4
.L_2370:
        /*00f0*/ 	.byte	0x03, 0x19
        /*00f2*/ 	.short	0x00e8


	//----- nvinfo : EIATTR_PARAM_CBANK
	.align		4
        /*00f4*/ 	.byte	0x04, 0x0a
        /*00f6*/ 	.short	(.L_2372 - .L_2371)
	.align		4
.L_2371:
        /*00f8*/ 	.word	index@(.nv.constant0._ZN10layer_norm13ln_fwd_kernelINS_13Kernel_traitsIf13__nv_bfloat16fS2_fjLj256ELj1ELj4ELj1ELj16ENS_18Kernel_traits_baseILj256EfS2_fS2_fjLj128EEEEELb1ELb1ELb0ELb1EEEvNS_9FwdParamsE)
        /*00fc*/ 	.short	0x0210
        /*00fe*/ 	.short	0x00e8


	//----- nvinfo : EIATTR_SW_WAR
	.align		4
.L_2372:
        /*0100*/ 	.byte	0x04, 0x36
        /*0102*/ 	.short	(.L_2374 - .L_2373)
.L_2373:
        /*0104*/ 	.word	0x00000008
.L_2374:


//--------------------- .nv.info._ZN10layer_norm13ln_fwd_kernelINS_13Kernel_traitsIf13__nv_bfloat16fS2_fjLj256ELj1ELj4ELj1ELj16ENS_18Kernel_traits_baseILj256EfS2_fS2_fjLj128EEEEELb1ELb1ELb1ELb0EEEvNS_9FwdParamsE --------------------------
	.section	.nv.info._ZN10layer_norm13ln_fwd_kernelINS_13Kernel_traitsIf13__nv_bfloat16fS2_fjLj256ELj1ELj4ELj1ELj16ENS_18Kernel_traits_baseILj256EfS2_fS2_fjLj128EEEEELb1ELb1ELb1ELb0EEEvNS_9FwdParamsE,"",@"SHT_CUDA_INFO"
	.sectionflags	@""
	.align	4


	//----- nvinfo : EIATTR_CUDA_API_VERSION
	.align		4
        /*0000*/ 	.byte	0x04, 0x37
        /*0002*/ 	.short	(.L_2376 - .L_2375)
.L_2375:
        /*0004*/ 	.word	0x00000082


	//----- nvinfo : EIATTR_KPARAM_INFO
	.align		4
.L_2376:
        /*0008*/ 	.byte	0x04, 0x17
        /*000a*/ 	.short	(.L_2378 - .L_2377)
.L_2377:
        /*000c*/ 	.word	0x00000000
        /*0010*/ 	.short	0x0000
        /*0012*/ 	.short	0x0000
        /*0014*/ 	.byte	0x00, 0xf0, 0xa1, 0x03


	//----- nvinfo : EIATTR_SPARSE_MMA_MASK
	.align		4
.L_2378:
        /*0018*/ 	.byte	0x03, 0x50
        /*001a*/ 	.short	0x0000


	//----- nvinfo : EIATTR_MAXREG_COUNT
	.align		4
        /*001c*/ 	.byte	0x03, 0x1b
        /*001e*/ 	.short	0x00ff


	//----- nvinfo : EIATTR_MERCURY_ISA_VERSION
	.align		4
        /*0020*/ 	.byte	0x03, 0x5f
        /*0022*/ 	.short	0x0101


	//----- nvinfo : EIATTR_COOP_GROUP_MASK_REGIDS
	.align		4
        /*0024*/ 	.byte	0x04, 0x29
        /*0026*/ 	.short	(.L_2380 - .L_2379)


	//   ....[0]....
.L_2379:
        /*0028*/ 	.word	0xffffffff


	//   ....[1]....
        /*002c*/ 	.word	0xffffffff


	//   ....[2]....
        /*0030*/ 	.word	0xffffffff


	//   ....[3]....
        /*0034*/ 	.word	0xffffffff


	//   ....[4]....
        /*0038*/ 	.word	0xffffffff


	//   ....[5]....
        /*003c*/ 	.word	0xffffffff


	//   ....[6]....
        /*0040*/ 	.word	0xffffffff


	//   ....[7]....
        /*0044*/ 	.word	0xffffffff


	//   ....[8]....
        /*0048*/ 	.word	0xffffffff


	//   ....[9]....
        /*004c*/ 	.word	0xffffffff


	//   ....[10]....
        /*0050*/ 	.word	0x05000036


	//   ....[11]....
        /*0054*/ 	.word	0x05000036


	//   ....[12]....
        /*0058*/ 	.word	0x05000036


	//   ....[13]....
        /*005c*/ 	.word	0x05000036


	//   ....[14]....
        /*0060*/ 	.word	0x05000036


	//   ....[15]....
        /*0064*/ 	.word	0x05000036


	//   ....[16]....
        /*0068*/ 	.word	0x05000036


	//   ....[17]....
        /*006c*/ 	.word	0x05000036


	//   ....[18]....
        /*0070*/ 	.word	0x05000036


	//   ....[19]....
        /*0074*/ 	.word	0x05000036


	//----- nvinfo : EIATTR_COOP_GROUP_INSTR_OFFSETS
	.align		4
.L_2380:
        /*0078*/ 	.byte	0x04, 0x28
        /*007a*/ 	.short	(.L_2382 - .L_2381)


	//   ....[0]....
.L_2381:
        /*007c*/ 	.word	0x00003bb0


	//   ....[1]....
        /*0080*/ 	.word	0x00003be0


	//   ....[2]....
        /*0084*/ 	.word	0x00003c00


	//   ....[3]....
        /*0088*/ 	.word	0x00003c20


	//   ....[4]....
        /*008c*/ 	.word	0x00003c40


	//   ....[5]....
        /*0090*/ 	.word	0x00003d80


	//   ....[6]....
        /*0094*/ 	.word	0x00003da0


	//   ....[7]....
        /*0098*/ 	.word	0x00003dc0


	//   ....[8]....
        /*009c*/ 	.word	0x00003de0


	//   ....[9]....
        /*00a0*/ 	.word	0x00003e00


	//   ....[10]....
        /*00a4*/ 	.word	0x00004250


	//   ....[11]....
        /*00a8*/ 	.word	0x000042e0


	//   ....[12]....
        /*00ac*/ 	.word	0x00004340


	//   ....[13]....
        /*00b0*/ 	.word	0x000043a0


	//   ....[14]....
        /*00b4*/ 	.word	0x00004400


	//   ....[15]....
        /*00b8*/ 	.word	0x00004580


	//   ....[16]....
        /*00bc*/ 	.word	0x000045e0


	//   ....[17]....
        /*00c0*/ 	.word	0x00004640


	//   ....[18]....
        /*00c4*/ 	.word	0x000046a0


	//   ....[19]....
        /*00c8*/ 	.word	0x00004700


	//----- nvinfo : EIATTR_EXIT_INSTR_OFFSETS
	.align		4
.L_2382:
        /*00cc*/ 	.byte	0x04, 0x1c
        /*00ce*/ 	.short	(.L_2384 - .L_2383)


	//   ....[0]....
.L_2383:
        /*00d0*/ 	.word	0x00000370


	//   ....[1]....
        /*00d4*/ 	.word	0x000041e0


	//----- nvinfo : EIATTR_MAX_THREADS
	.align		4
.L_2384:
        /*00d8*/ 	.byte	0x04, 0x05
        /*00da*/ 	.short	(.L_2386 - .L_2385)
.L_2385:
        /*00dc*/ 	.word	0x00000080
        /*00e0*/ 	.word	0x00000001
        /*00e4*/ 	.word	0x00000001


	//----- nvinfo : EIATTR_CRS_STACK_SIZE
	.align		4
.L_2386:
        /*00e8*/ 	.byte	0x04, 0x1e
        /*00ea*/ 	.short	(.L_2388 - .L_2387)
.L_2387:
        /*00ec*/ 	.word	0x00000000


	//----- nvinfo : EIATTR_CBANK_PARAM_SIZE
	.align		4
.L_2388:
        /*00f0*/ 	.byte	0x03, 0x19
        /*00f2*/ 	.short	0x00e8


	//----- nvinfo : EIATTR_PARAM_CBANK
	.align		4
        /*00f4*/ 	.byte	0x04, 0x0a
        /*00f6*/ 	.short	(.L_2390 - .L_2389)
	.align		4
.L_2389:
        /*00f8*/ 	.word	index@(.nv.constant0._ZN10layer_norm13ln_fwd_kernelINS_13Kernel_traitsIf13__nv_bfloat16fS2_fjLj256ELj1ELj4ELj1ELj16ENS_18Kernel_traits_baseILj256EfS2_fS2_fjLj128EEEEELb1ELb1ELb1ELb0EEEvNS_9FwdParamsE)
        /*00fc*/ 	.short	0x0210
        /*00fe*/ 	.short	0x00e8


	//----- nvinfo : EIATTR_SW_WAR
	.align		4
.L_2390:
        /*0100*/ 	.byte	0x04, 0x36
        /*0102*/ 	.short	(.L_2392 - .L_2391)
.L_2391:
        /*0104*/ 	.word	0x00000008
.L_2392:


//--------------------- .nv.info._ZN10layer_norm13ln_fwd_kernelINS_13Kernel_traitsIf13__nv_bfloat16fS2_fjLj256ELj1ELj4ELj1ELj16ENS_18Kernel_traits_baseILj256EfS2_fS2_fjLj128EEEEELb1ELb1ELb1ELb1EEEvNS_9FwdParamsE --------------------------
	.section	.nv.info._ZN10layer_norm13ln_fwd_kernelINS_13Kernel_traitsIf13__nv_bfloat16fS2_fjLj256ELj1ELj4ELj1ELj16ENS_18Kernel_traits_baseILj256EfS2_fS2_fjLj128EEEEELb1ELb1ELb1ELb1EEEvNS_9FwdParamsE,"",@"SHT_CUDA_INFO"
	.sectionflags	@""
	.align	4


	//----- nvinfo : EIATTR_CUDA_API_VERSION
	.align		4
        /*0000*/ 	.byte	0x04, 0x37
        /*0002*/ 	.short	(.L_2394 - .L_2393)
.L_2393:
        /*0004*/ 	.word	0x00000082


	//----- nvinfo : EIATTR_KPARAM_INFO
	.align		4
.L_2394:
        /*0008*/ 	.byte	0x04, 0x17
        /*000a*/ 	.short	(.L_2396 - .L_2395)
.L_2395:
        /*000c*/ 	.word	0x00000000
        /*0010*/ 	.short	0x0000
        /*0012*/ 	.short	0x0000
        /*0014*/ 	.byte	0x00, 0xf0, 0xa1, 0x03


	//----- nvinfo : EIATTR_SPARSE_MMA_MASK
	.align		4
.L_2396:
        /*0018*/ 	.byte	0x03, 0x50
        /*001a*/ 	.short	0x0000


	//----- nvinfo : EIATTR_MAXREG_COUNT
	.align		4
        /*001c*/ 	.byte	0x03, 0x1b
        /*001e*/ 	.short	0x00ff


	//----- nvinfo : EIATTR_MERCURY_ISA_VERSION
	.align		4
        /*0020*/ 	.byte	0x03, 0x5f
        /*0022*/ 	.short	0x0101


	//----- nvinfo : EIATTR_COOP_GROUP_MASK_REGIDS
	.align		4
        /*0024*/ 	.byte	0x04, 0x29
        /*0026*/ 	.short	(.L_2398 - .L_2397)


	//   ....[0]....
.L_2397:
        /*0028*/ 	.word	0xffffffff


	//   ....[1]....
        /*002c*/ 	.word	0xffffffff


	//   ....[2]....
        /*0030*/ 	.word	0xffffffff


	//   ....[3]....
        /*0034*/ 	.word	0xffffffff


	//   ....[4]....
        /*0038*/ 	.word	0xffffffff


	//   ....[5]....
        /*003c*/ 	.word	0xffffffff


	//   ....[6]....
        /*0040*/ 	.word	0xffffffff


	//   ....[7]....
        /*0044*/ 	.word	0xffffffff


	//   ....[8]....
        /*0048*/ 	.word	0xffffffff


	//   ....[9]....
        /*004c*/ 	.word	0xffffffff


	//   ....[10]....
        /*0050*/ 	.word	0x0500003c


	//   ....[11]....
        /*0054*/ 	.word	0x0500003c


	//   ....[12]....
        /*0058*/ 	.word	0x0500003c


	//   ....[13]....
        /*005c*/ 	.word	0x0500003c


	//   ....[14]....
        /*0060*/ 	.word	0x0500003c


	//   ....[15]....
        /*0064*/ 	.word	0x0500003c


	//   ....[16]....
        /*0068*/ 	.word	0x0500003c


	//   ....[17]....
        /*006c*/ 	.word	0x0500003c


	//   ....[18]....
        /*0070*/ 	.word	0x0500003c


	//   ....[19]....
        /*0074*/ 	.word	0x0500003c


	//----- nvinfo : EIATTR_COOP_GROUP_INSTR_OFFSETS
	.align		4
.L_2398:
        /*0078*/ 	.byte	0x04, 0x28
        /*007a*/ 	.short	(.L_2400 - .L_2399)


	//   ....[0]....
.L_2399:
        /*007c*/ 	.word	0x00003b60


	//   ....[1]....
        /*0080*/ 	.word	0x00003b90


	//   ....[2]....
        /*0084*/ 	.word	0x00003bb0


	//   ....[3]....
        /*0088*/ 	.word	0x00003bd0


	//   ....[4]....
        /*008c*/ 	.word	0x00003bf0


	//   ....[5]....
        /*0090*/ 	.word	0x00003d20


	//   ....[6]....
        /*0094*/ 	.word	0x00003d40


	//   ....[7]....
        /*0098*/ 	.word	0x00003d60


	//   ....[8]....
        /*009c*/ 	.word	0x00003d80


	//   ....[9]....
        /*00a0*/ 	.word	0x00003da0


	//   ....[10]....
        /*00a4*/ 	.word	0x000041d0


	//   ....[11]....
        /*00a8*/ 	.word	0x00004270


	//   ....[12]....
        /*00ac*/ 	.word	0x000042d0


	//   ....[13]....
        /*00b0*/ 	.word	0x00004330


	//   ....[14]....
        /*00b4*/ 	.word	0x00004390


	//   ....[15]....
        /*00b8*/ 	.word	0x00004500


	//   ....[16]....
        /*00bc*/ 	.word	0x00004560


	//   ....[17]....
        /*00c0*/ 	.word	0x000045c0


	//   ....[18]....
        /*00c4*/ 	.word	0x00004620


	//   ....[19]....
        /*00c8*/ 	.word	0x00004680


	//----- nvinfo : EIATTR_EXIT_INSTR_OFFSETS
	.align		4
.L_2400:
        /*00cc*/ 	.byte	0x04, 0x1c
        /*00ce*/ 	.short	(.L_2402 - .L_2401)


	//   ....[0]....
.L_2401:
        /*00d0*/ 	.word	0x00000280


	//   ....[1]....
        /*00d4*/ 	.word	0x00004170


	//----- nvinfo : EIATTR_MAX_THREADS
	.align		4
.L_2402:
        /*00d8*/ 	.byte	0x04, 0x05
        /*00da*/ 	.short	(.L_2404 - .L_2403)
.L_2403:
        /*00dc*/ 	.word	0x00000080
        /*00e0*/ 	.word	0x00000001
        /*00e4*/ 	.word	0x00000001


	//----- nvinfo : EIATTR_CRS_STACK_SIZE
	.align		4
.L_2404:
        /*00e8*/ 	.byte	0x04, 0x1e
        /*00ea*/ 	.short	(.L_2406 - .L_2405)
.L_2405:
        /*00ec*/ 	.word	0x00000000


	//----- nvinfo : EIATTR_CBANK_PARAM_SIZE
	.align		4
.L_2406:
        /*00f0*/ 	.byte	0x03, 0x19
        /*00f2*/ 	.short	0x00e8


	//----- nvinfo : EIATTR_PARAM_CBANK
	.align		4
        /*00f4*/ 	.byte	0x04, 0x0a
        /*00f6*/ 	.short	(.L_2408 - .L_2407)
	.align		4
.L_2407:
        /*00f8*/ 	.word	index@(.nv.constant0._ZN10layer_norm13ln_fwd_kernelINS_13Kernel_traitsIf13__nv_bfloat16fS2_fjLj256ELj1ELj4ELj1ELj16ENS_18Kernel_traits_baseILj256EfS2_fS2_fjLj128EEEEELb1ELb1ELb1ELb1EEEvNS_9FwdParamsE)
        /*00fc*/ 	.short	0x0210
        /*00fe*/ 	.short	0x00e8


	//----- nvinfo : EIATTR_SW_WAR
	.align		4
.L_2408:
        /*0100*/ 	.byte	0x04, 0x36
        /*0102*/ 	.short	(.L_2410 - .L_2409)
.L_2409:
        /*0104*/ 	.word	0x00000008
.L_2410:


//--------------------- .nv.info._ZN10layer_norm13ln_fwd_kernelINS_13Kernel_traitsIf6__halfS2_S2_fjLj256ELj1ELj4ELj1ELj16ENS_18Kernel_traits_baseILj256EfS2_S2_S2_fjLj128EEEEELb0ELb0ELb0ELb0EEEvNS_9FwdParamsE --------------------------
	.section	.nv.info._ZN10layer_norm13ln_fwd_kernelINS_13Kernel_traitsIf6__halfS2_S2_fjLj256ELj1ELj4ELj1ELj16ENS_18Kernel_traits_baseILj256EfS2_S2_S2_fjLj128EEEEELb0ELb0ELb0ELb0EEEvNS_9FwdParamsE,"",@"SHT_CUDA_INFO"
	.sectionflags	@""
	.align	4


	//----- nvinfo : EIATTR_CUDA_API_VERSION
	.align		4
        /*0000*/ 	.byte	0x04, 0x37
        /*0002*/ 	.short	(.L_2412 - .L_2411)
.L_2411:
        /*0004*/ 	.word	0x00000082


	//----- nvinfo : EIATTR_KPARAM_INFO
	.align		4
.L_2412:
        /*0008*/ 	.byte	0x04, 0x17
        /*000a*/ 	.short	(.L_2414 - .L_2413)
.L_2413:
        /*000c*/ 	.word	0x00000000
        /*0010*/ 	.short	0x0000
        /*0012*/ 	.short	0x0000
        /*0014*/ 	.byte	0x00, 0xf0, 0xa1, 0x03


	//----- nvinfo : EIATTR_SPARSE_MMA_MASK
	.align		4
.L_2414:
        /*0018*/ 	.byte	0x03, 0x50
        /*001a*/ 	.short	0x0000


	//----- nvinfo : EIATTR_MAXREG_COUNT
	.align		4
        /*001c*/ 	.byte	0x03, 0x1b
        /*001e*/ 	.short	0x00ff


	//----- nvinfo : EIATTR_MERCURY_ISA_VERSION
	.align		4
        /*0020*/ 	.byte	0x03, 0x5f
        /*0022*/ 	.short	0x0101


	//----- nvinfo : EIATTR_COOP_GROUP_MASK_REGIDS
	.align		4
        /*0024*/ 	.byte	0x04, 0x29
        /*0026*/ 	.short	(.L_2416 - .L_2415)


	//   ....[0]....
.L_2415:
        /*0028*/ 	.word	0xffffffff


	//   ....[1]....
        /*002c*/ 	.word	0xffffffff


	//   ....[2]....
        /*0030*/ 	.word	0xffffffff


	//   ....[3]....
        /*0034*/ 	.word	0xffffffff


	//   ....[4]....
        /*0038*/ 	.word	0xffffffff


	//   ....[5]....
        /*003c*/ 	.word	0xffffffff


	//   ....[6]....
        /*0040*/ 	.word	0xffffffff


	//   ....[7]....
        /*0044*/ 	.word	0xffffffff


	//   ....[8]....
        /*0048*/ 	.word	0xffffffff


	//   ....[9]....
        /*004c*/ 	.word	0xffffffff


	//   ....[10]....
        /*0050*/ 	.word	0x0500001e


	//   ....[11]....
        /*0054*/ 	.word	0x0500001e


	//   ....[12]....
        /*0058*/ 	.word	0x0500001e


	//   ....[13]....
        /*005c*/ 	.word	0x0500001e


	//   ....[14]....
        /*0060*/ 	.word	0x0500001e


	//   ....[15]....
        /*0064*/ 	.word	0x0500001e


	//   ....[16]....
        /*0068*/ 	.word	0x0500001e


	//   ....[17]....
        /*006c*/ 	.word	0x0500001e


	//   ....[18]....
        /*0070*/ 	.word	0x0500001e


	//   ....[19]....
        /*0074*/ 	.word	0x0500001e


	//----- nvinfo : EIATTR_COOP_GROUP_INSTR_OFFSETS
	.align		4
.L_2416:
        /*0078*/ 	.byte	0x04, 0x28
        /*007a*/ 	.short	(.L_2418 - .L_2417)


	//   ....[0]....
.L_2417:
        /*007c*/ 	.word	0x00000b30


	//   ....[1]....
        /*0080*/ 	.word	0x00000b60


	//   ....[2]....
        /*0084*/ 	.word	0x00000b80


	//   ....[3]....
        /*0088*/ 	.word	0x00000ba0


	//   ....[4]....
        /*008c*/ 	.word	0x00000bc0


	//   ....[5]....
        /*0090*/ 	.word	0x00000d00


	//   ....[6]....
        /*0094*/ 	.word	0x00000d20


	//   ....[7]....
        /*0098*/ 	.word	0x00000d40


	//   ....[8]....
        /*009c*/ 	.word	0x00000d60


	//   ....[9]....
        /*00a0*/ 	.word	0x00000d80


	//   ....[10]....
        /*00a4*/ 	.word	0x00001130


	//   ....[11]....
        /*00a8*/ 	.word	0x000011c0


	//   ....[12]....
        /*00ac*/ 	.word	0x00001220


	//   ....[13]....
        /*00b0*/ 	.word	0x00001280


	//   ....[14]....
        /*00b4*/ 	.word	0x000012e0


	//   ....[15]....
        /*00b8*/ 	.word	0x00001460


	//   ....[16]....
        /*00bc*/ 	.word	0x000014c0


	//   ....[17]....
        /*00c0*/ 	.word	0x00001520


	//   ....[18]....
        /*00c4*/ 	.word	0x00001580


	//   ....[19]....
        /*00c8*/ 	.word	0x000015e0


	//----- nvinfo : EIATTR_EXIT_INSTR_OFFSETS
	.align		4
.L_2418:
        /*00cc*/ 	.byte	0x04, 0x1c
        /*00ce*/ 	.short	(.L_2420 - .L_2419)


	//   ....[0]....
.L_2419:
        /*00d0*/ 	.word	0x00000210


	//   ....[1]....
        /*00d4*/ 	.word	0x000010c0


	//----- nvinfo : EIATTR_MAX_THREADS
	.align		4
.L_2420:
        /*00d8*/ 	.byte	0x04, 0x05
        /*00da*/ 	.short	(.L_2422 - .L_2421)
.L_2421:
        /*00dc*/ 	.word	0x00000080
        /*00e0*/ 	.word	0x00000001
        /*00e4*/ 	.word	0x00000001


	//----- nvinfo : EIATTR_CRS_STACK_SIZE
	.align		4
.L_2422:
        /*00e8*/ 	.byte	0x04, 0x1e
        /*00ea*/ 	.short	(.L_2424 - .L_2423)
.L_2423:
        /*00ec*/ 	.word	0x00000000


	//----- nvinfo : EIATTR_CBANK_PARAM_SIZE
	.align		4
.L_2424:
        /*00f0*/ 	.byte	0x03, 0x19
        /*00f2*/ 	.short	0x00e8


	//----- nvinfo : EIATTR_PARAM_CBANK
	.align		4
        /*00f4*/ 	.byte	0x04, 0x0a
        /*00f6*/ 	.short	(.L_2426 - .L_2425)
	.align		4
.L_2425:
        /*00f8*/ 	.word	index@(.nv.constant0._ZN10layer_norm13ln_fwd_kernelINS_13Kernel_traitsIf6__halfS2_S2_fjLj256ELj1ELj4ELj1ELj16ENS_18Kernel_traits_baseILj256EfS2_S2_S2_fjLj128EEEEELb0ELb0ELb0ELb0EEEvNS_9FwdParamsE)
        /*00fc*/ 	.short	0x0210
        /*00fe*/ 	.short	0x00e8


	//----- nvinfo : EIATTR_SW_WAR
	.align		4
.L_2426:
        /*0100*/ 	.byte	0x04, 0x36
        /*0102*/ 	.short	(.L_2428 - .L_2427)
.L_2427:
        /*0104*/ 	.word	0x00000008
.L_2428:


//--------------------- .nv.info._ZN10layer_norm13ln_fwd_kernelINS_13Kernel_traitsIf6__halfS2_S2_fjLj256ELj1ELj4ELj1ELj16ENS_18Kernel_traits_baseILj256EfS2_S2_S2_fjLj128EEEEELb0ELb0ELb0ELb1EEEvNS_9FwdParamsE --------------------------
	.section	.nv.info._ZN10layer_norm13ln_fwd_kernelINS_13Kernel_traitsIf6__halfS2_S2_fjLj256ELj1ELj4ELj1ELj16ENS_18Kernel_traits_baseILj256EfS2_S2_S2_fjLj128EEEEELb0ELb0ELb0ELb1EEEvNS_9FwdParamsE,"",@"SHT_CUDA_INFO"
	.sectionflags	@""
	.align	4


	//----- nvinfo : EIATTR_CUDA_API_VERSION
	.align		4
        /*0000*/ 	.byte	0x04, 0x37
        /*0002*/ 	.short	(.L_2430 - .L_2429)
.L_2429:
        /*0004*/ 	.word	0x00000082


	//----- nvinfo : EIATTR_KPARAM_INFO
	.align		4
.L_2430:
        /*0008*/ 	.byte	0x04, 0x17
        /*000a*/ 	.short	(.L_2432 - .L_2431)
.L_2431:
        /*000c*/ 	.word	0x00000000
        /*0010*/ 	.short	0x0000
        /*0012*/ 	.short	0x0000
        /*0014*/ 	.byte	0x00, 0xf0, 0xa1, 0x03


	//----- nvinfo : EIATTR_SPARSE_MMA_MASK
	.align		4
.L_2432:
        /*0018*/ 	.byte	0x03, 0x50
        /*001a*/ 	.short	0x0000


	//----- nvinfo : EIATTR_MAXREG_COUNT
	.align		4
        /*001c*/ 	.byte	0x03, 0x1b
        /*001e*/ 	.short	0x00ff


	//----- nvinfo : EIATTR_MERCURY_ISA_VERSION
	.align		4
        /*0020*/ 	.byte	0x03, 0x5f
        /*0022*/ 	.short	0x0101


	//----- nvinfo : EIATTR_COOP_GROUP_MASK_REGIDS
	.align		4
        /*0024*/ 	.byte	0x04, 0x29
        /*0026*/ 	.short	(.L_2434 - .L_2433)


	//   ....[0]....
.L_2433:
        /*0028*/ 	.word	0xffffffff


	//   ....[1]....
        /*002c*/ 	.word	0xffffffff


	//   ....[2]....
        /*0030*/ 	.word	0xffffffff


	//   ....[3]....
        /*0034*/ 	.word	0xffffffff


	//   ....[4]....
        /*0038*/ 	.word	0xffffffff


	//   ....[5]....
        /*003c*/ 	.word	0xffffffff


	//   ....[6]....
        /*0040*/ 	.word	0xffffffff


	//   ....[7]....
        /*0044*/ 	.word	0xffffffff


	//   ....[8]....
        /*0048*/ 	.word	0xffffffff


	//   ....[9]....
        /*004c*/ 	.word	0xffffffff


	//   ....[10]....
        /*0050*/ 	.word	0x05000003


	//   ....[11]....
        /*0054*/ 	.word	0x05000003


	//   ....[12]....
        /*0058*/ 	.word	0x05000003


	//   ....[13]....
        /*005c*/ 	.word	0x05000003


	//   ....[14]....
        /*0060*/ 	.word	0x05000003


	//   ....[15]....
        /*0064*/ 	.word	0x05000003


	//   ....[16]....
        /*0068*/ 	.word	0x05000003


	//   ....[17]....
        /*006c*/ 	.word	0x05000003


	//   ....[18]....
        /*0070*/ 	.word	0x05000003


	//   ....[19]....
        /*0074*/ 	.word	0x05000003


	//----- nvinfo : EIATTR_COOP_GROUP_INSTR_OFFSETS
	.align		4
.L_2434:
        /*0078*/ 	.byte	0x04, 0x28
        /*007a*/ 	.short	(.L_2436 - .L_2435)


	//   ....[0]....
.L_2435:
        /*007c*/ 	.word	0x00000920


	//   ....[1]....
        /*0080*/ 	.word	0x00000950


	//   ....[2]....
        /*0084*/ 	.word	0x00000970


	//   ....[3]....
        /*0088*/ 	.word	0x00000990


	//   ....[4]....
        /*008c*/ 	.word	0x000009b0


	//   ....[5]....
        /*0090*/ 	.word	0x00000ae0


	//   ....[6]....
        /*0094*/ 	.word	0x00000b00


	//   ....[7]....
        /*0098*/ 	.word	0x00000b20


	//   ....[8]....
        /*009c*/ 	.word	0x00000b40


	//   ....[9]....
        /*00a0*/ 	.word	0x00000b60


	//   ....[10]....
        /*00a4*/ 	.word	0x00000ee0


	//   ....[11]....
        /*00a8*/ 	.word	0x00000f80


	//   ....[12]....
        /*00ac*/ 	.word	0x00000fd0


	//   ....[13]....
        /*00b0*/ 	.word	0x00001030


	//   ....[14]....
        /*00b4*/ 	.word	0x00001090


	//   ....[15]....
        /*00b8*/ 	.word	0x00001210


	//   ....[16]....
        /*00bc*/ 	.word	0x00001260


	//   ....[17]....
        /*00c0*/ 	.word	0x000012c0


	//   ....[18]....
        /*00c4*/ 	.word	0x00001320


	//   ....[19]....
        /*00c8*/ 	.word	0x00001380


	//----- nvinfo : EIATTR_EXIT_INSTR_OFFSETS
	.align		4
.L_2436:
        /*00cc*/ 	.byte	0x04, 0x1c
        /*00ce*/ 	.short	(.L_2438 - .L_2437)


	//   ....[0]....
.L_2437:
        /*00d0*/ 	.word	0x000001d0


	//   ....[1]....
        /*00d4*/ 	.word	0x00000e70


	//----- nvinfo : EIATTR_MAX_THREADS
	.align		4
.L_2438:
        /*00d8*/ 	.byte	0x04, 0x05
        /*00da*/ 	.short	(.L_2440 - .L_2439)
.L_2439:
        /*00dc*/ 	.word	0x00000080
        /*00e0*/ 	.word	0x00000001
        /*00e4*/ 	.word	0x00000001


	//----- nvinfo : EIATTR_CRS_STACK_SIZE
	.align		4
.L_2440:
        /*00e8*/ 	.byte	0x04, 0x1e
        /*00ea*/ 	.short	(.L_2442 - .L_2441)
.L_2441:
        /*00ec*/ 	.word	0x00000000


	//----- nvinfo : EIATTR_CBANK_PARAM_SIZE
	.align		4
.L_2442:
        /*00f0*/ 	.byte	0x03, 0x19
        /*00f2*/ 	.short	0x00e8


	//----- nvinfo : EIATTR_PARAM_CBANK
	.align		4
        /*00f4*/ 	.byte	0x04, 0x0a
        /*00f6*/ 	.short	(.L_2444 - .L_2443)
	.align		4
.L_2443:
        /*00f8*/ 	.word	index@(.nv.constant0._ZN10layer_norm13ln_fwd_kernelINS_13Kernel_traitsIf6__halfS2_S2_fjLj256ELj1ELj4ELj1ELj16ENS_18Kernel_traits_baseILj256EfS2_S2_S2_fjLj128EEEEELb0ELb0ELb0ELb1EEEvNS_9FwdParamsE)
        /*00fc*/ 	.short	0x0210
        /*00fe*/ 	.short	0x00e8


	//----- nvinfo : EIATTR_SW_WAR
	.align		4
.L_2444:
        /*0100*/ 	.byte	0x04, 0x36
        /*0102*/ 	.short	(.L_2446 - .L_2445)
.L_2445:
        /*0104*/ 	.word	0x00000008
.L_2446:


//--------------------- .nv.info._ZN10layer_norm13ln_fwd_kernelINS_13Kernel_traitsIf6__halfS2_S2_fjLj256ELj1ELj4ELj1ELj16ENS_18Kernel_traits_baseILj256EfS2_S2_S2_fjLj128EEEEELb0ELb0ELb1ELb0EEEvNS_9FwdParamsE --------------------------
	.section	.nv.info._ZN10layer_norm13ln_fwd_kernelINS_13Kernel_traitsIf6__halfS2_S2_fjLj256ELj1ELj4ELj1ELj16ENS_18Kernel_traits_baseILj256EfS2_S2_S2_fjLj128EEEEELb0ELb0ELb1ELb0EEEvNS_9FwdParamsE,"",@"SHT_CUDA_INFO"
	.sectionflags	@""
	.align	4


	//----- nvinfo : EIATTR_CUDA_API_VERSION
	.align		4
        /*0000*/ 	.byte	0x04, 0x37
        /*0002*/ 	.short	(.L_2448 - .L_2447)
.L_2447:
        /*0004*/ 	.word	0x00000082


	//----- nvinfo : EIATTR_KPARAM_INFO
	.align		4
.L_2448:
        /*0008*/ 	.byte	0x04, 0x17
        /*000a*/ 	.short	(.L_2450 - .L_2449)
.L_2449:
        /*000c*/ 	.word	0x00000000
        /*0010*/ 	.short	0x0000
        /*0012*/ 	.short	0x0000
        /*0014*/ 	.byte	0x00, 0xf0, 0xa1, 0x03


	//----- nvinfo : EIATTR_SPARSE_MMA_MASK
	.align		4
.L_2450:
        /*0018*/ 	.byte	0x03, 0x50
        /*001a*/ 	.short	0x0000


	//----- nvinfo : EIATTR_MAXREG_COUNT
	.align		4
        /*001c*/ 	.byte	0x03, 0x1b
        /*001e*/ 	.short	0x00ff


	//----- nvinfo : EIATTR_MERCURY_ISA_VERSION
	.align		4
        /*0020*/ 	.byte	0x03, 0x5f
        /*0022*/ 	.short	0x0101


	//----- nvinfo : EIATTR_COOP_GROUP_MASK_REGIDS
	.align		4
        /*0024*/ 	.byte	0x04, 0x29
        /*0026*/ 	.short	(.L_2452 - .L_2451)


	//   ....[0]....
.L_2451:
        /*0028*/ 	.word	0xffffffff


	//   ....[1]....
        /*002c*/ 	.word	0xffffffff


	//   ....[2]....
        /*0030*/ 	.word	0xffffffff


	//   ....[3]....
        /*0034*/ 	.word	0xffffffff


	//   ....[4]....
        /*0038*/ 	.word	0xffffffff


	//   ....[5]....
        /*003c*/ 	.word	0xffffffff


	//   ....[6]....
        /*0040*/ 	.word	0xffffffff


	//   ....[7]....
        /*0044*/ 	.word	0xffffffff


	//   ....[8]....
        /*0048*/ 	.word	0xffffffff


	//   ....[9]....
        /*004c*/ 	.word	0xffffffff


	//   ....[10]....
        /*0050*/ 	.word	0x0500001d


	//   ....[11]....
        /*0054*/ 	.word	0x0500001d


	//   ....[12]....
        /*0058*/ 	.word	0x0500001d


	//   ....[13]....
        /*005c*/ 	.word	0x0500001d


	//   ....[14]....
        /*0060*/ 	.word	0x0500001d


	//   ....[15]....
        /*0064*/ 	.word	0x0500001d


	//   ....[16]....
        /*0068*/ 	.word	0x0500001d


	//   ....[17]....
        /*006c*/ 	.word	0x0500001d


	//   ....[18]....
        /*0070*/ 	.word	0x0500001d


	//   ....[19]....
        /*0074*/ 	.word	0x0500001d


	//----- nvinfo : EIATTR_COOP_GROUP_INSTR_OFFSETS
	.align		4
.L_2452:
        /*0078*/ 	.byte	0x04, 0x28
        /*007a*/ 	.short	(.L_2454 - .L_2453)


	//   ....[0]....
.L_2453:
        /*007c*/ 	.word	0x00000b10


	//   ....[1]....
        /*0080*/ 	.word	0x00000b40


	//   ....[2]....
        /*0084*/ 	.word	0x00000b60


	//   ....[3]....
        /*0088*/ 	.word	0x00000b80


	//   ....[4]....
        /*008c*/ 	.word	0x00000ba0


	//   ....[5]....
        /*0090*/ 	.word	0x00000ce0


	//   ....[6]....
        /*0094*/ 	.word	0x00000d00


	//   ....[7]....
        /*0098*/ 	.word	0x00000d20


	//   ....[8]....
        /*009c*/ 	.word	0x00000d40


	//   ....[9]....
        /*00a0*/ 	.word	0x00000d60


	//   ....[10]....
        /*00a4*/ 	.word	0x000011a0


	//   ....[11]....
        /*00a8*/ 	.word	0x00001230


	//   ....[12]....
        /*00ac*/ 	.word	0x00001290


	//   ....[13]....
        /*00b0*/ 	.word	0x000012f0


	//   ....[14]....
        /*00b4*/ 	.word	0x00001340


	//   ....[15]....
        /*00b8*/ 	.word	0x000014c0


	//   ....[16]....
        /*00bc*/ 	.word	0x00001520


	//   ....[17]....
        /*00c0*/ 	.word	0x00001580


	//   ....[18]....
        /*00c4*/ 	.word	0x000015d0


	//   ....[19]....
        /*00c8*/ 	.word	0x00001620


	//----- nvinfo : EIATTR_EXIT_INSTR_OFFSETS
	.align		4
.L_2454:
        /*00cc*/ 	.byte	0x04, 0x1c
        /*00ce*/ 	.short	(.L_2456 - .L_2455)


	//   ....[0]....
.L_2455:
        /*00d0*/ 	.word	0x00000210


	//   ....[1]....
        /*00d4*/ 	.word	0x00001130


	//----- nvinfo : EIATTR_MAX_THREADS
	.align		4
.L_2456:
        /*00d8*/ 	.byte	0x04, 0x05
        /*00da*/ 	.short	(.L_2458 - .L_2457)
.L_2457:
        /*00dc*/ 	.word	0x00000080
        /*00e0*/ 	.word	0x00000001
        /*00e4*/ 	.word	0x00000001


	//----- nvinfo : EIATTR_CRS_STACK_SIZE
	.align		4
.L_2458:
        /*00e8*/ 	.byte	0x04, 0x1e
        /*00ea*/ 	.short	(.L_2460 - .L_2459)
.L_2459:
        /*00ec*/ 	.word	0x00000000


	//----- nvinfo : EIATTR_CBANK_PARAM_SIZE
	.align		4
.L_2460:
        /*00f0*/ 	.byte	0x03, 0x19
        /*00f2*/ 	.short	0x00e8


	//----- nvinfo : EIATTR_PARAM_CBANK
	.align		4
        /*00f4*/ 	.byte	0x04, 0x0a
        /*00f6*/ 	.short	(.L_2462 - .L_2461)
	.align		4
.L_2461:
        /*00f8*/ 	.word	index@(.nv.constant0._ZN10layer_norm13ln_fwd_kernelINS_13Kernel_traitsIf6__halfS2_S2_fjLj256ELj1ELj4ELj1ELj16ENS_18Kernel_traits_baseILj256EfS2_S2_S2_fjLj128EEEEELb0ELb0ELb1ELb0EEEvNS_9FwdParamsE)
        /*00fc*/ 	.short	0x0210
        /*00fe*/ 	.short	0x00e8


	//----- nvinfo : EIATTR_SW_WAR
	.align		4
.L_2462:
        /*0100*/ 	.byte	0x04, 0x36
        /*0102*/ 	.short	(.L_2464 - .L_2463)
.L_2463:
        /*0104*/ 	.word	0x00000008
.L_2464:


//--------------------- .nv.info._ZN10layer_norm13ln_fwd_kernelINS_13Kernel_traitsIf6__halfS2_S2_fjLj256ELj1ELj4ELj1ELj16ENS_18Kernel_traits_baseILj256EfS2_S2_S2_fjLj128EEEEELb0ELb0ELb1ELb1EEEvNS_9FwdParamsE --------------------------
	.section	.nv.info._ZN10layer_norm13ln_fwd_kernelINS_13Kernel_traitsIf6__halfS2_S2_fjLj256ELj1ELj4ELj1ELj16ENS_18Kernel_traits_baseILj256EfS2_S2_S2_fjLj128EEEEELb0ELb0ELb1ELb1EEEvNS_9FwdParamsE,"",@"SHT_CUDA_INFO"
	.sectionflags	@""
	.align	4


	//----- nvinfo : EIATTR_CUDA_API_VERSION
	.align		4
        /*0000*/ 	.byte	0x04, 0x37
        /*0002*/ 	.short	(.L_2466 - .L_2465)
.L_2465:
        /*0004*/ 	.word	0x00000082


	//----- nvinfo : EIATTR_KPARAM_INFO
	.align		4
.L_2466:
        /*0008*/ 	.byte	0x04, 0x17
        /*000a*/ 	.short	(.L_2468 - .L_2467)
.L_2467:
        /*000c*/ 	.word	0x00000000
        /*0010*/ 	.short	0x0000
        /*0012*/ 	.short	0x0000
        /*0014*/ 	.byte	0x00, 0xf0, 0xa1, 0x03


	//----- nvinfo : EIATTR_SPARSE_MMA_MASK
	.align		4
.L_2468:
        /*0018*/ 	.byte	0x03, 0x50
        /*001a*/ 	.short	0x0000


	//----- nvinfo : EIATTR_MAXREG_COUNT
	.align		4
        /*001c*/ 	.byte	0x03, 0x1b
        /*001e*/ 	.short	0x00ff


	//----- nvinfo : EIATTR_MERCURY_ISA_VERSION
	.align		4
        /*0020*/ 	.byte	0x03, 0x5f
        /*0022*/ 	.short	0x0101


	//----- nvinfo : EIATTR_COOP_GROUP_MASK_REGIDS
	.align		4
        /*0024*/ 	.byte	0x04, 0x29
        /*0026*/ 	.short	(.L_2470 - .L_2469)


	//   ....[0]....
.L_2469:
        /*0028*/ 	.word	0xffffffff


	//   ....[1]....
        /*002c*/ 	.word	0xffffffff


	//   ....[2]....
        /*0030*/ 	.word	0xffffffff


	//   ....[3]....
        /*0034*/ 	.word	0xffffffff


	//   ....[4]....
        /*0038*/ 	.word	0xffffffff


	//   ....[5]....
        /*003c*/ 	.word	0xffffffff


	//   ....[6]....
        /*0040*/ 	.word	0xffffffff


	//   ....[7]....
        /*0044*/ 	.word	0xffffffff


	//   ....[8]....
        /*0048*/ 	.word	0xffffffff


	//   ....[9]....
        /*004c*/ 	.word	0xffffffff


	//   ....[10]....
        /*0050*/ 	.word	0x0500001d


	//   ....[11]....
        /*0054*/ 	.word	0x0500001d


	//   ....[12]....
        /*0058*/ 	.word	0x0500001d


	//   ....[13]....
        /*005c*/ 	.word	0x0500001d


	//   ....[14]....
        /*0060*/ 	.word	0x0500001d


	//   ....[15]....
        /*0064*/ 	.word	0x0500001d


	//   ....[16]....
        /*0068*/ 	.word	0x0500001d


	//   ....[17]....
        /*006c*/ 	.word	0x0500001d


	//   ....[18]....
        /*0070*/ 	.word	0x0500001d


	//   ....[19]....
        /*0074*/ 	.word	0x0500001d


	//----- nvinfo : EIATTR_COOP_GROUP_INSTR_OFFSETS
	.align		4
.L_2470:
        /*0078*/ 	.byte	0x04, 0x28
        /*007a*/ 	.short	(.L_2472 - .L_2471)


	//   ....[0]....
.L_2471:
        /*007c*/ 	.word	0x00000a70


	//   ....[1]....
        /*0080*/ 	.word	0x00000aa0


	//   ....[2]....
        /*0084*/ 	.word	0x00000ac0


	//   ....[3]....
        /*0088*/ 	.word	0x00000ae0


	//   ....[4]....
        /*008c*/ 	.word	0x00000b00


	//   ....[5]....
        /*0090*/ 	.word	0x00000c30


	//   ....[6]....
        /*0094*/ 	.word	0x00000c50


	//   ....[7]....
        /*0098*/ 	.word	0x00000c70


	//   ....[8]....
        /*009c*/ 	.word	0x00000c90


	//   ....[9]....
        /*00a0*/ 	.word	0x00000cb0


	//   ....[10]....
        /*00a4*/ 	.word	0x000010e0


	//   ....[11]....
        /*00a8*/ 	.word	0x00001170


	//   ....[12]....
        /*00ac*/ 	.word	0x000011c0


	//   ....[13]....
        /*00b0*/ 	.word	0x00001220


	//   ....[14]....
        /*00b4*/ 	.word	0x00001280


	//   ....[15]....
        /*00b8*/ 	.word	0x000013f0


	//   ....[16]....
        /*00bc*/ 	.word	0x00001450


	//   ....[17]....
        /*00c0*/ 	.word	0x000014b0


	//   ....[18]....
        /*00c4*/ 	.word	0x00001500


	//   ....[19]....
        /*00c8*/ 	.word	0x00001550


	//----- nvinfo : EIATTR_EXIT_INSTR_OFFSETS
	.align		4
.L_2472:
        /*00cc*/ 	.byte	0x04, 0x1c
        /*00ce*/ 	.short	(.L_2474 - .L_2473)


	//   ....[0]....
.L_2473:
        /*00d0*/ 	.word	0x00000190


	//   ....[1]....
        /*00d4*/ 	.word	0x00001070


	//----- nvinfo : EIATTR_MAX_THREADS
	.align		4
.L_2474:
        /*00d8*/ 	.byte	0x04, 0x05
        /*00da*/ 	.short	(.L_2476 - .L_2475)
.L_2475:
        /*00dc*/ 	.word	0x00000080
        /*00e0*/ 	.word	0x00000001
        /*00e4*/ 	.word	0x00000001


	//----- nvinfo : EIATTR_CRS_STACK_SIZE
	.align		4
.L_2476:
        /*00e8*/ 	.byte	0x04, 0x1e
        /*00ea*/ 	.short	(.L_2478 - .L_2477)
.L_2477:
        /*00ec*/ 	.word	0x00000000


	//----- nvinfo : EIATTR_CBANK_PARAM_SIZE
	.align		4
.L_2478:
        /*00f0*/ 	.byte	0x03, 0x19
        /*00f2*/ 	.short	0x00e8


	//----- nvinfo : EIATTR_PARAM_CBANK
	.align		4
        /*00f4*/ 	.byte	0x04, 0x0a
        /*00f6*/ 	.short	(.L_2480 - .L_2479)
	.align		4
.L_2479:
        /*00f8*/ 	.word	index@(.nv.constant0._ZN10layer_norm13ln_fwd_kernelINS_13Kernel_traitsIf6__halfS2_S2_fjLj256ELj1ELj4ELj1ELj16ENS_18Kernel_traits_baseILj256EfS2_S2_S2_fjLj128EEEEELb0ELb0ELb1ELb1EEEvNS_9FwdParamsE)
        /*00fc*/ 	.short	0x0210
        /*00fe*/ 	.short	0x00e8


	//----- nvinfo : EIATTR_SW_WAR
	.align		4
.L_2480:
        /*0100*/ 	.byte	0x04, 0x36
        /*0102*/ 	.short	(.L_2482 - .L_2481)
.L_2481:
        /*0104*/ 	.word	0x00000008
.L_2482:


//--------------------- .nv.info._ZN10layer_norm13ln_fwd_kernelINS_13Kernel_traitsIf6__halfS2_S2_fjLj256ELj1ELj4ELj1ELj16ENS_18Kernel_traits_baseILj256EfS2_S2_S2_fjLj128EEEEELb0ELb1ELb0ELb0EEEvNS_9FwdParamsE --------------------------
	.section	.nv.info._ZN10layer_norm13ln_fwd_kernelINS_13Kernel_traitsIf6__halfS2_S2_fjLj256ELj1ELj4ELj1ELj16ENS_18Kernel_traits_baseILj256EfS2_S2_S2_fjLj128EEEEELb0ELb1ELb0ELb0EEEvNS_9FwdParamsE,"",@"SHT_CUDA_INFO"
	.sectionflags	@""
	.align	4


	//----- nvinfo : EIATTR_CUDA_API_VERSION
	.align		4
        /*0000*/ 	.byte	0x04, 0x37
        /*0002*/ 	.short	(.L_2484 - .L_2483)
.L_2483:
        /*0004*/ 	.word	0x00000082


	//----- nvinfo : EIATTR_KPARAM_INFO
	.align		4
.L_2484:
        /*0008*/ 	.byte	0x04, 0x17
        /*000a*/ 	.short	(.L_2486 - .L_2485)
.L_2485:
        /*000c*/ 	.word	0x00000000
        /*0010*/ 	.short	0x0000
        /*0012*/ 	.short	0x0000
        /*0014*/ 	.byte	0x00, 0xf0, 0xa1, 0x03


	//----- nvinfo : EIATTR_SPARSE_MMA_MASK
	.align		4
.L_2486:
        /*0018*/ 	.byte	0x03, 0x50
        /*001a*/ 	.short	0x0000


	//----- nvinfo : EIATTR_MAXREG_COUNT
	.align		4
        /*001c*/ 	.byte	0x03, 0x1b
        /*001e*/ 	.short	0x00ff


	//----- nvinfo : EIATTR_MERCURY_ISA_VERSION
	.align		4
        /*0020*/ 	.byte	0x03, 0x5f
        /*0022*/ 	.short	0x0101


	//----- nvinfo : EIATTR_COOP_GROUP_MASK_REGIDS
	.align		4
        /*0024*/ 	.byte	0x04, 0x29
        /*0026*/ 	.short	(.L_2488 - .L_2487)


	//   ....[0]....
.L_2487:
        /*0028*/ 	.word	0xffffffff


	//   ....[1]....
        /*002c*/ 	.word	0xffffffff


	//   ....[2]....
        /*0030*/ 	.word	0xffffffff


	//   ....[3]....
        /*0034*/ 	.word	0xffffffff


	//   ....[4]....
        /*0038*/ 	.word	0xffffffff


	//   ....[5]....
        /*003c*/ 	.word	0xffffffff


	//   ....[6]....
        /*0040*/ 	.word	0xffffffff


	//   ....[7]....
        /*0044*/ 	.word	0xffffffff


	//   ....[8]....
        /*0048*/ 	.word	0xffffffff


	//   ....[9]....
        /*004c*/ 	.word	0xffffffff


	//   ....[10]....
        /*0050*/ 	.word	0x05000025


	//   ....[11]....
        /*0054*/ 	.word	0x05000025


	//   ....[12]....
        /*0058*/ 	.word	0x05000025


	//   ....[13]....
        /*005c*/ 	.word	0x05000025


	//   ....[14]....
        /*0060*/ 	.word	0x05000025


	//   ....[15]....
        /*0064*/ 	.word	0x05000025


	//   ....[16]....
        /*0068*/ 	.word	0x05000025


	//   ....[17]....
        /*006c*/ 	.word	0x05000025


	//   ....[18]....
        /*0070*/ 	.word	0x05000025


	//   ....[19]....
        /*0074*/ 	.word	0x05000025


	//----- nvinfo : EIATTR_COOP_GROUP_INSTR_OFFSETS
	.align		4
.L_2488:
        /*0078*/ 	.byte	0x04, 0x28
        /*007a*/ 	.short	(.L_2490 - .L_2489)


	//   ....[0]....
.L_2489:
        /*007c*/ 	.word	0x000007e0


	//   ....[1]....
        /*0080*/ 	.word	0x00000800


	//   ....[2]....
        /*0084*/ 	.word	0x00000820


	//   ....[3]....
        /*0088*/ 	.word	0x00000850


	//   ....[4]....
        /*008c*/ 	.word	0x00000870


	//   ....[5]....
        /*0090*/ 	.word	0x000009b0


	//   ....[6]....
        /*0094*/ 	.word	0x000009d0


	//   ....[7]....
        /*0098*/ 	.word	0x000009f0


	//   ....[8]....
        /*009c*/ 	.word	0x00000a10


	//   ....[9]....
        /*00a0*/ 	.word	0x00000a30


	//   ....[10]....
        /*00a4*/ 	.word	0x00000de0


	//   ....[11]....
        /*00a8*/ 	.word	0x00000e80


	//   ....[12]....
        /*00ac*/ 	.word	0x00000ef0


	//   ....[13]....
        /*00b0*/ 	.word	0x00000f70


	//   ....[14]....
        /*00b4*/ 	.word	0x00000fe0


	//   ....[15]....
        /*00b8*/ 	.word	0x00001170


	//   ....[16]....
        /*00bc*/ 	.word	0x000011e0


	//   ....[17]....
        /*00c0*/ 	.word	0x00001250


	//   ....[18]....
        /*00c4*/ 	.word	0x000012c0


	//   ....[19]....
        /*00c8*/ 	.word	0x00001330


	//----- nvinfo : EIATTR_EXIT_INSTR_OFFSETS
	.align		4
.L_2490:
        /*00cc*/ 	.byte	0x04, 0x1c
        /*00ce*/ 	.short	(.L_2492 - .L_2491)


	//   ....[0]....
.L_2491:
        /*00d0*/ 	.word	0x00000260


	//   ....[1]....
        /*00d4*/ 	.word	0x00000d70


	//----- nvinfo : EIATTR_MAX_THREADS
	.align		4
.L_2492:
        /*00d8*/ 	.byte	0x04, 0x05
        /*00da*/ 	.short	(.L_2494 - .L_2493)
.L_2493:
        /*00dc*/ 	.word	0x00000080
        /*00e0*/ 	.word	0x00000001
        /*00e4*/ 	.word	0x00000001


	//----- nvinfo : EIATTR_CRS_STACK_SIZE
	.align		4
.L_2494:
        /*00e8*/ 	.byte	0x04, 0x1e
        /*00ea*/ 	.short	(.L_2496 - .L_2495)
.L_2495:
        /*00ec*/ 	.word	0x00000000


	//----- nvinfo : EIATTR_CBANK_PARAM_SIZE
	.align		4
.L_2496:
        /*00f0*/ 	.byte	0x03, 0x19
        /*00f2*/ 	.short	0x00e8


	//----- nvinfo : EIATTR_PARAM_CBANK
	.align		4
        /*00f4*/ 	.byte	0x04, 0x0a
        /*00f6*/ 	.short	(.L_2498 - .L_2497)
	.align		4
.L_2497:
        /*00f8*/ 	.word	index@(.nv.constant0._ZN10layer_norm13ln_fwd_kernelINS_13Kernel_traitsIf6__halfS2_S2_fjLj256ELj1ELj4ELj1ELj16ENS_18Kernel_traits_baseILj256EfS2_S2_S2_fjLj128EEEEELb0ELb1ELb0ELb0EEEvNS_9FwdParamsE)
        /*00fc*/ 	.short	0x0210
        /*00fe*/ 	.short	0x00e8


	//----- nvinfo : EIATTR_SW_WAR
	.align		4
.L_2498:
        /*0100*/ 	.byte	0x04, 0x36
        /*0102*/ 	.short	(.L_2500 - .L_2499)
.L_2499:
        /*0104*/ 	.word	0x00000008
.L_2500:


//--------------------- .nv.info._ZN10layer_norm13ln_fwd_kernelINS_13Kernel_traitsIf6__halfS2_S2_fjLj256ELj1ELj4ELj1ELj16ENS_18Kernel_traits_baseILj256EfS2_S2_S2_fjLj128EEEEELb0ELb1ELb0ELb1EEEvNS_9FwdParamsE --------------------------
	.section	.nv.info._ZN10layer_norm13ln_fwd_kernelINS_13Kernel_traitsIf6__halfS2_S2_fjLj256ELj1ELj4ELj1ELj16ENS_18Kernel_traits_baseILj256EfS2_S2_S2_fjLj128EEEEELb0ELb1ELb0ELb1EEEvNS_9FwdParamsE,"",@"SHT_CUDA_INFO"
	.sectionflags	@""
	.align	4


	//----- nvinfo : EIATTR_CUDA_API_VERSION
	.align		4
        /*0000*/ 	.byte	0x04, 0x37
        /*0002*/ 	.short	(.L_2502 - .L_2501)
.L_2501:
        /*0004*/ 	.word	0x00000082


	//----- nvinfo : EIATTR_KPARAM_INFO
	.align		4
.L_2502:
        /*0008*/ 	.byte	0x04, 0x17
        /*000a*/ 	.short	(.L_2504 - .L_2503)
.L_2503:
        /*000c*/ 	.word	0x00000000
        /*0010*/ 	.short	0x0000
        /*0012*/ 	.short	0x0000
        /*0014*/ 	.byte	0x00, 0xf0, 0xa1, 0x03


	//----- nvinfo : EIATTR_SPARSE_MMA_MASK
	.align		4
.L_2504:
        /*0018*/ 	.byte	0x03, 0x50
        /*001a*/ 	.short	0x0000


	//----- nvinfo : EIATTR_MAXREG_COUNT
	.align		4
        /*001c*/ 	.byte	0x03, 0x1b
        /*001e*/ 	.short	0x00ff


	//----- nvinfo : EIATTR_MERCURY_ISA_VERSION
	.align		4
        /*0020*/ 	.byte	0x03, 0x5f
        /*0022*/ 	.short	0x0101


	//----- nvinfo : EIATTR_COOP_GROUP_MASK_REGIDS
	.align		4
        /*0024*/ 	.byte	0x04, 0x29
        /*0026*/ 	.short	(.L_2506 - .L_2505)


	//   ....[0]....
.L_2505:
        /*0028*/ 	.word	0xffffffff


	//   ....[1]....
        /*002c*/ 	.word	0xffffffff


	//   ....[2]....
        /*0030*/ 	.word	0xffffffff


	//   ....[3]....
        /*0034*/ 	.word	0xffffffff


	//   ....[4]....
        /*0038*/ 	.word	0xffffffff


	//   ....[5]....
        /*003c*/ 	.word	0xffffffff


	//   ....[6]....
        /*0040*/ 	.word	0xffffffff


	//   ....[7]....
        /*0044*/ 	.word	0xffffffff


	//   ....[8]....
        /*0048*/ 	.word	0xffffffff


	//   ....[9]....
        /*004c*/ 	.word	0xffffffff


	//   ....[10]....
        /*0050*/ 	.word	0x05000003


	//   ....[11]....
        /*0054*/ 	.word	0x05000003


	//   ....[12]....
        /*0058*/ 	.word	0x05000003


	//   ....[13]....
        /*005c*/ 	.word	0x05000003


	//   ....[14]....
        /*0060*/ 	.word	0x05000003


	//   ....[15]....
        /*0064*/ 	.word	0x05000003


	//   ....[16]....
        /*0068*/ 	.word	0x05000003


	//   ....[17]....
        /*006c*/ 	.word	0x05000003


	//   ....[18]....
        /*0070*/ 	.word	0x05000003


	//   ....[19]....
        /*0074*/ 	.word	0x05000003


	//----- nvinfo : EIATTR_COOP_GROUP_INSTR_OFFSETS
	.align		4
.L_2506:
        /*0078*/ 	.byte	0x04, 0x28
        /*007a*/ 	.short	(.L_2508 - .L_2507)


	//   ....[0]....
.L_2507:
        /*007c*/ 	.word	0x00000780


	//   ....[1]....
        /*0080*/ 	.word	0x000007b0


	//   ....[2]....
        /*0084*/ 	.word	0x000007d0


	//   ....[3]....
        /*0088*/ 	.word	0x000007f0


	//   ....[4]....
        /*008c*/ 	.word	0x00000810


	//   ....[5]....
        /*0090*/ 	.word	0x00000940


	//   ....[6]....
        /*0094*/ 	.word	0x00000960


	//   ....[7]....
        /*0098*/ 	.word	0x00000980


	//   ....[8]....
        /*009c*/ 	.word	0x000009a0


	//   ....[9]....
        /*00a0*/ 	.word	0x000009c0


	//   ....[10]....
        /*00a4*/ 	.word	0x00000d40


	//   ....[11]....
        /*00a8*/ 	.word	0x00000df0


	//   ....[12]....
        /*00ac*/ 	.word	0x00000e60


	//   ....[13]....
        /*00b0*/ 	.word	0x00000ed0


	//   ....[14]....
        /*00b4*/ 	.word	0x00000f40


	//   ....[15]....
        /*00b8*/ 	.word	0x000010d0


	//   ....[16]....
        /*00bc*/ 	.word	0x00001140


	//   ....[17]....
        /*00c0*/ 	.word	0x000011b0


	//   ....[18]....
        /*00c4*/ 	.word	0x00001220


	//   ....[19]....
        /*00c8*/ 	.word	0x00001290


	//----- nvinfo : EIATTR_EXIT_INSTR_OFFSETS
	.align		4
.L_2508:
        /*00cc*/ 	.byte	0x04, 0x1c
        /*00ce*/ 	.short	(.L_2510 - .L_2509)


	//   ....[0]....
.L_2509:
        /*00d0*/ 	.word	0x00000190


	//   ....[1]....
        /*00d4*/ 	.word	0x00000cd0


	//----- nvinfo : EIATTR_MAX_THREADS
	.align		4
.L_2510:
        /*00d8*/ 	.byte	0x04, 0x05
        /*00da*/ 	.short	(.L_2512 - .L_2511)
.L_2511:
        /*00dc*/ 	.word	0x00000080
        /*00e0*/ 	.word	0x00000001
        /*00e4*/ 	.word	0x00000001


	//----- nvinfo : EIATTR_CRS_STACK_SIZE
	.align		4
.L_2512:
        /*00e8*/ 	.byte	0x04, 0x1e
        /*00ea*/ 	.short	(.L_2514 - .L_2513)
.L_2513:
        /*00ec*/ 	.word	0x00000000


	//----- nvinfo : EIATTR_CBANK_PARAM_SIZE
	.align		4
.L_2514:
        /*00f0*/ 	.byte	0x03, 0x19
        /*00f2*/ 	.short	0x00e8


	//----- nvinfo : EIATTR_PARAM_CBANK
	.align		4
        /*00f4*/ 	.byte	0x04, 0x0a
        /*00f6*/ 	.short	(.L_2516 - .L_2515)
	.align		4
.L_2515:
        /*00f8*/ 	.word	index@(.nv.constant0._ZN10layer_norm13ln_fwd_kernelINS_13Kernel_traitsIf6__halfS2_S2_fjLj256ELj1ELj4ELj1ELj16ENS_18Kernel_traits_baseILj256EfS2_S2_S2_fjLj128EEEEELb0ELb1ELb0ELb1EEEvNS_9FwdParamsE)
        /*00fc*/ 	.short	0x0210
        /*00fe*/ 	.short	0x00e8


	//----- nvinfo : EIATTR_SW_WAR
	.align		4
.L_2516:
        /*0100*/ 	.byte	0x04, 0x36
        /*0102*/ 	.short	(.L_2518 - .L_2517)
.L_2517:
        /*0104*/ 	.word	0x00000008
.L_2518:


//--------------------- .nv.info._ZN10layer_norm13ln_fwd_kernelINS_13Kernel_traitsIf6__halfS2_S2_fjLj256ELj1ELj4ELj1ELj16ENS_18Kernel_traits_baseILj256EfS2_S2_S2_fjLj128EEEEELb0ELb1ELb1ELb0EEEvNS_9FwdParamsE --------------------------
	.section	.nv.info._ZN10layer_norm13ln_fwd_kernelINS_13Kernel_traitsIf6__halfS2_S2_fjLj256ELj1ELj4ELj1ELj16ENS_18Kernel_traits_baseILj256EfS2_S2_S2_fjLj128EEEEELb0ELb1ELb1ELb0EEEvNS_9FwdParamsE,"",@"SHT_CUDA_INFO"
	.sectionflags	@""
	.align	4


	//----- nvinfo : EIATTR_CUDA_API_VERSION
	.align		4
        /*0000*/ 	.byte	0x04, 0x37
        /*0002*/ 	.short	(.L_2520 - .L_2519)
.L_2519:
        /*0004*/ 	.word	0x00000082


	//----- nvinfo : EIATTR_KPARAM_INFO
	.align		4
.L_2520:
        /*0008*/ 	.byte	0x04, 0x17
        /*000a*/ 	.short	(.L_2522 - .L_2521)
.L_2521:
        /*000c*/ 	.word	0x00000000
        /*0010*/ 	.short	0x0000
        /*0012*/ 	.short	0x0000
        /*0014*/ 	.byte	0x00, 0xf0, 0xa1, 0x03


	//----- nvinfo : EIATTR_SPARSE_MMA_MASK
	.align		4
.L_2522:
        /*0018*/ 	.byte	0x03, 0x50
        /*001a*/ 	.short	0x0000


	//----- nvinfo : EIATTR_MAXREG_COUNT
	.align		4
        /*001c*/ 	.byte	0x03, 0x1b
        /*001e*/ 	.short	0x00ff


	//----- nvinfo : EIATTR_MERCURY_ISA_VERSION
	.align		4
        /*0020*/ 	.byte	0x03, 0x5f
        /*0022*/ 	.short	0x0101


	//----- nvinfo : EIATTR_COOP_GROUP_MASK_REGIDS
	.align		4
        /*0024*/ 	.byte	0x04, 0x29
        /*0026*/ 	.short	(.L_2524 - .L_2523)


	//   ....[0]....
.L_2523:
        /*0028*/ 	.word	0xffffffff


	//   ....[1]....
        /*002c*/ 	.word	0xffffffff


	//   ....[2]....
        /*0030*/ 	.word	0xffffffff


	//   ....[3]....
        /*0034*/ 	.word	0xffffffff


	//   ....[4]....
        /*0038*/ 	.word	0xffffffff


	//   ....[5]....
        /*003c*/ 	.word	0xffffffff


	//   ....[6]....
        /*0040*/ 	.word	0xffffffff


	//   ....[7]....
        /*0044*/ 	.word	0xffffffff


	//   ....[8]....
        /*0048*/ 	.word	0xffffffff


	//   ....[9]....
        /*004c*/ 	.word	0xffffffff


	//   ....[10]....
        /*0050*/ 	.word	0x05000025


	//   ....[11]....
        /*0054*/ 	.word	0x05000025


	//   ....[12]....
        /*0058*/ 	.word	0x05000025


	//   ....[13]....
        /*005c*/ 	.word	0x05000025


	//   ....[14]....
        /*0060*/ 	.word	0x05000025


	//   ....[15]....
        /*0064*/ 	.word	0x05000025


	//   ....[16]....
        /*0068*/ 	.word	0x05000025


	//   ....[17]....
        /*006c*/ 	.word	0x05000025


	//   ....[18]....
        /*0070*/ 	.word	0x05000025


	//   ....[19]....
        /*0074*/ 	.word	0x05000025


	//----- nvinfo : EIATTR_COOP_GROUP_INSTR_OFFSETS
	.align		4
.L_2524:
        /*0078*/ 	.byte	0x04, 0x28
        /*007a*/ 	.short	(.L_2526 - .L_2525)


	//   ....[0]....
.L_2525:
        /*007c*/ 	.word	0x00000be0


	//   ....[1]....
        /*0080*/ 	.word	0x00000c10


	//   ....[2]....
        /*0084*/ 	.word	0x00000c30


	//   ....[3]....
        /*0088*/ 	.word	0x00000c50


	//   ....[4]....
        /*008c*/ 	.word	0x00000c70


	//   ....[5]....
        /*0090*/ 	.word	0x00000db0


	//   ....[6]....
        /*0094*/ 	.word	0x00000dd0


	//   ....[7]....
        /*0098*/ 	.word	0x00000df0


	//   ....[8]....
        /*009c*/ 	.word	0x00000e10


	//   ....[9]....
        /*00a0*/ 	.word	0x00000e30


	//   ....[10]....
        /*00a4*/ 	.word	0x00001270


	//   ....[11]....
        /*00a8*/ 	.word	0x00001300


	//   ....[12]....
        /*00ac*/ 	.word	0x00001360


	//   ....[13]....
        /*00b0*/ 	.word	0x000013c0


	//   ....[14]....
        /*00b4*/ 	.word	0x00001410


	//   ....[15]....
        /*00b8*/ 	.word	0x00001590


	//   ....[16]....
        /*00bc*/ 	.word	0x000015f0


	//   ....[17]....
        /*00c0*/ 	.word	0x00001650


	//   ....[18]....
        /*00c4*/ 	.word	0x000016a0


	//   ....[19]....
        /*00c8*/ 	.word	0x000016f0


	//----- nvinfo : EIATTR_EXIT_INSTR_OFFSETS
	.align		4
.L_2526:
        /*00cc*/ 	.byte	0x04, 0x1c
        /*00ce*/ 	.short	(.L_2528 - .L_2527)


	//   ....[0]....
.L_2527:
        /*00d0*/ 	.word	0x00000260


	//   ....[1]....
        /*00d4*/ 	.word	0x00001200


	//----- nvinfo : EIATTR_MAX_THREADS
	.align		4
.L_2528:
        /*00d8*/ 	.byte	0x04, 0x05
        /*00da*/ 	.short	(.L_2530 - .L_2529)
.L_2529:
        /*00dc*/ 	.word	0x00000080
        /*00e0*/ 	.word	0x00000001
        /*00e4*/ 	.word	0x00000001


	//----- nvinfo : EIATTR_CRS_STACK_SIZE
	.align		4
.L_2530:
        /*00e8*/ 	.byte	0x04, 0x1e
        /*00ea*/ 	.short	(.L_2532 - .L_2531)
.L_2531:
        /*00ec*/ 	.word	0x00000000


	//----- nvinfo : EIATTR_CBANK_PARAM_SIZE
	.align		4
.L_2532:
        /*00f0*/ 	.byte	0x03, 0x19
        /*00f2*/ 	.short	0x00e8


	//----- nvinfo : EIATTR_PARAM_CBANK
	.align		4
        /*00f4*/ 	.byte	0x04, 0x0a
        /*00f6*/ 	.short	(.L_2534 - .L_2533)
	.align		4
.L_2533:
        /*00f8*/ 	.word	index@(.nv.constant0._ZN10layer_norm13ln_fwd_kernelINS_13Kernel_traitsIf6__halfS2_S2_fjLj256ELj1ELj4ELj1ELj16ENS_18Kernel_traits_baseILj256EfS2_S2_S2_fjLj128EEEEELb0ELb1ELb1ELb0EEEvNS_9FwdParamsE)
        /*00fc*/ 	.short	0x0210
        /*00fe*/ 	.short	0x00e8


	//----- nvinfo : EIATTR_SW_WAR
	.align		4
.L_2534:
        /*0100*/ 	.byte	0x04, 0x36
        /*0102*/ 	.short	(.L_2536 - .L_2535)
.L_2535:
        /*0104*/ 	.word	0x00000008
.L_2536:


//--------------------- .nv.info._ZN10layer_norm13ln_fwd_kernelINS_13Kernel_traitsIf6__halfS2_S2_fjLj256ELj1ELj4ELj1ELj16ENS_18Kernel_traits_baseILj256EfS2_S2_S2_fjLj128EEEEELb0ELb1ELb1ELb1EEEvNS_9FwdParamsE --------------------------
	.section	.nv.info._ZN10layer_norm13ln_fwd_kernelINS_13Kernel_traitsIf6__halfS2_S2_fjLj256ELj1ELj4ELj1ELj16ENS_18Kernel_traits_baseILj256EfS2_S2_S2_fjLj128EEEEELb0ELb1ELb1ELb1EEEvNS_9FwdParamsE,"",@"SHT_CUDA_INFO"
	.sectionflags	@""
	.align	4


	//----- nvinfo : EIATTR_CUDA_API_VERSION
	.align		4
        /*0000*/ 	.byte	0x04, 0x37
        /*0002*/ 	.short	(.L_2538 - .L_2537)
.L_2537:
        /*0004*/ 	.word	0x00000082


	//----- nvinfo : EIATTR_KPARAM_INFO
	.align		4
.L_2538:
        /*0008*/ 	.byte	0x04, 0x17
        /*000a*/ 	.short	(.L_2540 - .L_2539)
.L_2539:
        /*000c*/ 	.word	0x00000000
        /*0010*/ 	.short	0x0000
        /*0012*/ 	.short	0x0000
        /*0014*/ 	.byte	0x00, 0xf0, 0xa1, 0x03


	//----- nvinfo : EIATTR_SPARSE_MMA_MASK
	.align		4
.L_2540:
        /*0018*/ 	.byte	0x03, 0x50
        /*001a*/ 	.short	0x0000


	//----- nvinfo : EIATTR_MAXREG_COUNT
	.align		4
        /*001c*/ 	.byte	0x03, 0x1b
        /*001e*/ 	.short	0x00ff


	//----- nvinfo : EIATTR_MERCURY_ISA_VERSION
	.align		4
        /*0020*/ 	.byte	0x03, 0x5f
        /*0022*/ 	.short	0x0101


	//----- nvinfo : EIATTR_COOP_GROUP_MASK_REGIDS
	.align		4
        /*0024*/ 	.byte	0x04, 0x29
        /*0026*/ 	.short	(.L_2542 - .L_2541)


	//   ....[0]....
.L_2541:
        /*0028*/ 	.word	0xffffffff


	//   ....[1]....
        /*002c*/ 	.word	0xffffffff


	//   ....[2]....
        /*0030*/ 	.word	0xffffffff


	//   ....[3]....
        /*0034*/ 	.word	0xffffffff


	//   ....[4]....
        /*0038*/ 	.word	0xffffffff


	//   ....[5]....
        /*003c*/ 	.word	0xffffffff


	//   ....[6]....
        /*0040*/ 	.word	0xffffffff


	//   ....[7]....
        /*0044*/ 	.word	0xffffffff


	//   ....[8]....
        /*0048*/ 	.word	0xffffffff


	//   ....[9]....
        /*004c*/ 	.word	0xffffffff


	//   ....[10]....
        /*0050*/ 	.word	0x05000025


	//   ....[11]....
        /*0054*/ 	.word	0x05000025


	//   ....[12]....
        /*0058*/ 	.word	0x05000025


	//   ....[13]....
        /*005c*/ 	.word	0x05000025


	//   ....[14]....
        /*0060*/ 	.word	0x05000025


	//   ....[15]....
        /*0064*/ 	.word	0x05000025


	//   ....[16]....
        /*0068*/ 	.word	0x05000025


	//   ....[17]....
        /*006c*/ 	.word	0x05000025


	//   ....[18]....
        /*0070*/ 	.word	0x05000025


	//   ....[19]....
        /*0074*/ 	.word	0x05000025


	//----- nvinfo : EIATTR_COOP_GROUP_INSTR_OFFSETS
	.align		4
.L_2542:
        /*0078*/ 	.byte	0x04, 0x28
        /*007a*/ 	.short	(.L_2544 - .L_2543)


	//   ....[0]....
.L_2543:
        /*007c*/ 	.word	0x00000b40


	//   ....[1]....
        /*0080*/ 	.word	0x00000b70


	//   ....[2]....
        /*0084*/ 	.word	0x00000b90


	//   ....[3]....
        /*0088*/ 	.word	0x00000bb0


	//   ....[4]....
        /*008c*/ 	.word	0x00000bd0


	//   ....[5]....
        /*0090*/ 	.word	0x00000d00


	//   ....[6]....
        /*0094*/ 	.word	0x00000d20


	//   ....[7]....
        /*0098*/ 	.word	0x00000d40


	//   ....[8]....
        /*009c*/ 	.word	0x00000d60


	//   ....[9]....
        /*00a0*/ 	.word	0x00000d80


	//   ....[10]....
        /*00a4*/ 	.word	0x000011b0


	//   ....[11]....
        /*00a8*/ 	.word	0x00001240


	//   ....[12]....
        /*00ac*/ 	.word	0x00001290


	//   ....[13]....
        /*00b0*/ 	.word	0x000012f0


	//   ....[14]....
        /*00b4*/ 	.word	0x00001350


	//   ....[15]....
        /*00b8*/ 	.word	0x000014c0


	//   ....[16]....
        /*00bc*/ 	.word	0x00001520


	//   ....[17]....
        /*00c0*/ 	.word	0x00001580


	//   ....[18]....
        /*00c4*/ 	.word	0x000015d0


	//   ....[19]....
        /*00c8*/ 	.word	0x00001620


	//----- nvinfo : EIATTR_EXIT_INSTR_OFFSETS
	.align		4
.L_2544:
        /*00cc*/ 	.byte	0x04, 0x1c
        /*00ce*/ 	.short	(.L_2546 - .L_2545)


	//   ....[0]....
.L_2545:
        /*00d0*/ 	.word	0x00000190


	//   ....[1]....
        /*00d4*/ 	.word	0x00001140


	//----- nvinfo : EIATTR_MAX_THREADS
	.align		4
.L_2546:
        /*00d8*/ 	.byte	0x04, 0x05
        /*00da*/ 	.short	(.L_2548 - .L_2547)
.L_2547:
        /*00dc*/ 	.word	0x00000080
        /*00e0*/ 	.word	0x00000001
        /*00e4*/ 	.word	0x00000001


	//----- nvinfo : EIATTR_CRS_STACK_SIZE
	.align		4
.L_2548:
        /*00e8*/ 	.byte	0x04, 0x1e
        /*00ea*/ 	.short	(.L_2550 - .L_2549)
.L_2549:
        /*00ec*/ 	.word	0x00000000


	//----- nvinfo : EIATTR_CBANK_PARAM_SIZE
	.align		4
.L_2550:
        /*00f0*/ 	.byte	0x03, 0x19
        /*00f2*/ 	.short	0x00e8


	//----- nvinfo : EIATTR_PARAM_CBANK
	.align		4
        /*00f4*/ 	.byte	0x04, 0x0a
        /*00f6*/ 	.short	(.L_2552 - .L_2551)
	.align		4
.L_2551:
        /*00f8*/ 	.word	index@(.nv.constant0._ZN10layer_norm13ln_fwd_kernelINS_13Kernel_traitsIf6__halfS2_S2_fjLj256ELj1ELj4ELj1ELj16ENS_18Kernel_traits_baseILj256EfS2_S2_S2_fjLj128EEEEELb0ELb1ELb1ELb1EEEvNS_9FwdParamsE)
        /*00fc*/ 	.short	0x0210
        /*00fe*/ 	.short	0x00e8


	//----- nvinfo : EIATTR_SW_WAR
	.align		4
.L_2552:
        /*0100*/ 	.byte	0x04, 0x36
        /*0102*/ 	.short	(.L_2554 - .L_2553)
.L_2553:
        /*0104*/ 	.word	0x00000008
.L_2554:


//--------------------- .nv.info._ZN10layer_norm13ln_fwd_kernelINS_13Kernel_traitsIf6__halfS2_S2_fjLj256ELj1ELj4ELj1ELj16ENS_18Kernel_traits_baseILj256EfS2_S2_S2_fjLj128EEEEELb1ELb0ELb0ELb0EEEvNS_9FwdParamsE --------------------------
	.section	.nv.info._ZN10layer_norm13ln_fwd_kernelINS_13Kernel_traitsIf6__halfS2_S2_fjLj256ELj1ELj4ELj1ELj16ENS_18Kernel_traits_baseILj256EfS2_S2_S2_fjLj128EEEEELb1ELb0ELb0ELb0EEEvNS_9FwdParamsE,"",@"SHT_CUDA_INFO"
	.sectionflags	@""
	.align	4


	//----- nvinfo : EIATTR_CUDA_API_VERSION
	.align		4
        /*0000*/ 	.byte	0x04, 0x37
        /*0002*/ 	.short	(.L_2556 - .L_2555)
.L_2555:
        /*0004*/ 	.word	0x00000082


	//----- nvinfo : EIATTR_KPARAM_INFO
	.align		4
.L_2556:
        /*0008*/ 	.byte	0x04, 0x17
        /*000a*/ 	.short	(.L_2558 - .L_2557)
.L_2557:
        /*000c*/ 	.word	0x00000000
        /*0010*/ 	.short	0x0000
        /*0012*/ 	.short	0x0000
        /*0014*/ 	.byte	0x00, 0xf0, 0xa1, 0x03


	//----- nvinfo : EIATTR_SPARSE_MMA_MASK
	.align		4
.L_2558:
        /*0018*/ 	.byte	0x03, 0x50
        /*001a*/ 	.short	0x0000


	//----- nvinfo : EIATTR_MAXREG_COUNT
	.align		4
        /*001c*/ 	.byte	0x03, 0x1b
        /*001e*/ 	.short	0x00ff


	//----- nvinfo : EIATTR_MERCURY_ISA_VERSION
	.align		4
        /*0020*/ 	.byte	0x03, 0x5f
        /*0022*/ 	.short	0x0101


	//----- nvinfo : EIATTR_COOP_GROUP_MASK_REGIDS
	.align		4
        /*0024*/ 	.byte	0x04, 0x29
        /*0026*/ 	.short	(.L_2560 - .L_2559)


	//   ....[0]....
.L_2559:
        /*0028*/ 	.word	0xffffffff


	//   ....[1]....
        /*002c*/ 	.word	0xffffffff


	//   ....[2]....
        /*0030*/ 	.word	0xffffffff


	//   ....[3]....
        /*0034*/ 	.word	0xffffffff


	//   ....[4]....
        /*0038*/ 	.word	0xffffffff


	//   ....[5]....
        /*003c*/ 	.word	0xffffffff


	//   ....[6]....
        /*0040*/ 	.word	0xffffffff


	//   ....[7]....
        /*0044*/ 	.word	0xffffffff


	//   ....[8]....
        /*0048*/ 	.word	0xffffffff


	//   ....[9]....
        /*004c*/ 	.word	0xffffffff


	//   ....[10]....
        /*0050*/ 	.word	0x0500001e


	//   ....[11]....
        /*0054*/ 	.word	0x0500001e


	//   ....[12]....
        /*0058*/ 	.word	0x0500001e


	//   ....[13]....
        /*005c*/ 	.word	0x0500001e


	//   ....[14]....
        /*0060*/ 	.word	0x0500001e


	//   ....[15]....
        /*0064*/ 	.word	0x0500001e


	//   ....[16]....
        /*0068*/ 	.word	0x0500001e


	//   ....[17]....
        /*006c*/ 	.word	0x0500001e


	//   ....[18]....
        /*0070*/ 	.word	0x0500001e


	//   ....[19]....
        /*0074*/ 	.word	0x0500001e


	//----- nvinfo : EIATTR_COOP_GROUP_INSTR_OFFSETS
	.align		4
.L_2560:
        /*0078*/ 	.byte	0x04, 0x28
        /*007a*/ 	.short	(.L_2562 - .L_2561)


	//   ....[0]....
.L_2561:
        /*007c*/ 	.word	0x00003770


	//   ....[1]....
        /*0080*/ 	.word	0x00003790


	//   ....[2]....
        /*0084*/ 	.word	0x000037b0


	//   ....[3]....
        /*0088*/ 	.word	0x000037e0


	//   ....[4]....
        /*008c*/ 	.word	0x00003800


	//   ....[5]....
        /*0090*/ 	.word	0x00003940


	//   ....[6]....
        /*0094*/ 	.word	0x00003960


	//   ....[7]....
        /*0098*/ 	.word	0x00003980


	//   ....[8]....
        /*009c*/ 	.word	0x000039a0


	//   ....[9]....
        /*00a0*/ 	.word	0x000039c0


	//   ....[10]....
        /*00a4*/ 	.word	0x00003da0


	//   ....[11]....
        /*00a8*/ 	.word	0x00003e40


	//   ....[12]....
        /*00ac*/ 	.word	0x00003eb0


	//   ....[13]....
        /*00b0*/ 	.word	0x00003f30


	//   ....[14]....
        /*00b4*/ 	.word	0x00003fa0


	//   ....[15]....
        /*00b8*/ 	.word	0x00004140


	//   ....[16]....
        /*00bc*/ 	.word	0x000041b0


	//   ....[17]....
        /*00c0*/ 	.word	0x00004220


	//   ....[18]....
        /*00c4*/ 	.word	0x00004290


	//   ....[19]....
        /*00c8*/ 	.word	0x00004300


	//----- nvinfo : EIATTR_EXIT_INSTR_OFFSETS
	.align		4
.L_2562:
        /*00cc*/ 	.byte	0x04, 0x1c
        /*00ce*/ 	.short	(.L_2564 - .L_2563)


	//   ....[0]....
.L_2563:
        /*00d0*/ 	.word	0x00000320


	//   ....[1]....
        /*00d4*/ 	.word	0x00003d30


	//----- nvinfo : EIATTR_MAX_THREADS
	.align		4
.L_2564:
        /*00d8*/ 	.byte	0x04, 0x05
        /*00da*/ 	.short	(.L_2566 - .L_2565)
.L_2565:
        /*00dc*/ 	.word	0x00000080
        /*00e0*/ 	.word	0x00000001
        /*00e4*/ 	.word	0x00000001


	//----- nvinfo : EIATTR_CRS_STACK_SIZE
	.align		4
.L_2566:
        /*00e8*/ 	.byte	0x04, 0x1e
        /*00ea*/ 	.short	(.L_2568 - .L_2567)
.L_2567:
        /*00ec*/ 	.word	0x00000000


	//----- nvinfo : EIATTR_CBANK_PARAM_SIZE
	.align		4
.L_2568:
        /*00f0*/ 	.byte	0x03, 0x19
        /*00f2*/ 	.short	0x00e8


	//----- nvinfo : EIATTR_PARAM_CBANK
	.align		4
        /*00f4*/ 	.byte	0x04, 0x0a
        /*00f6*/ 	.short	(.L_2570 - .L_2569)
	.align		4
.L_2569:
        /*00f8*/ 	.word	index@(.nv.constant0._ZN10layer_norm13ln_fwd_kernelINS_13Kernel_traitsIf6__halfS2_S2_fjLj256ELj1ELj4ELj1ELj16ENS_18Kernel_traits_baseILj256EfS2_S2_S2_fjLj128EEEEELb1ELb0ELb0ELb0EEEvNS_9FwdParamsE)
        /*00fc*/ 	.short	0x0210
        /*00fe*/ 	.short	0x00e8


	//----- nvinfo : EIATTR_SW_WAR
	.align		4
.L_2570:
        /*0100*/ 	.byte	0x04, 0x36
        /*0102*/ 	.short	(.L_2572 - .L_2571)
.L_2571:
        /*0104*/ 	.word	0x00000008
.L_2572:


//--------------------- .nv.info._ZN10layer_norm13ln_fwd_kernelINS_13Kernel_traitsIf6__halfS2_S2_fjLj256ELj1ELj4ELj1ELj16ENS_18Kernel_traits_baseILj256EfS2_S2_S2_fjLj128EEEEELb1ELb0ELb0ELb1EEEvNS_9FwdParamsE --------------------------
	.section	.nv.info._ZN10layer_norm13ln_fwd_kernelINS_13Kernel_traitsIf6__halfS2_S2_fjLj256ELj1ELj4ELj1ELj16ENS_18Kernel_traits_baseILj256EfS2_S2_S2_fjLj128EEEEELb1ELb0ELb0ELb1EEEvNS_9FwdParamsE,"",@"SHT_CUDA_INFO"
	.sectionflags	@""
	.align	4


	//----- nvinfo : EIATTR_CUDA_API_VERSION
	.align		4
        /*0000*/ 	.byte	0x04, 0x37
        /*0002*/ 	.short	(.L_2574 - .L_2573)
.L_2573:
        /*0004*/ 	.word	0x00000082


	//----- nvinfo : EIATTR_KPARAM_INFO
	.align		4
.L_2574:
        /*0008*/ 	.byte	0x04, 0x17
        /*000a*/ 	.short	(.L_2576 - .L_2575)
.L_2575:
        /*000c*/ 	.word	0x00000000
        /*0010*/ 	.short	0x0000
        /*0012*/ 	.short	0x0000
        /*0014*/ 	.byte	0x00, 0xf0, 0xa1, 0x03


	//----- nvinfo : EIATTR_SPARSE_MMA_MASK
	.align		4
.L_2576:
        /*0018*/ 	.byte	0x03, 0x50
        /*001a*/ 	.short	0x0000


	//----- nvinfo : EIATTR_MAXREG_COUNT
	.align		4
        /*001c*/ 	.byte	0x03, 0x1b
        /*001e*/ 	.short	0x00ff


	//----- nvinfo : EIATTR_MERCURY_ISA_VERSION
	.align		4
        /*0020*/ 	.byte	0x03, 0x5f
        /*0022*/ 	.short	0x0101


	//----- nvinfo : EIATTR_COOP_GROUP_MASK_REGIDS
	.align		4
        /*0024*/ 	.byte	0x04, 0x29
        /*0026*/ 	.short	(.L_2578 - .L_2577)


	//   ....[0]....
.L_2577:
        /*0028*/ 	.word	0xffffffff


	//   ....[1]....
        /*002c*/ 	.word	0xffffffff


	//   ....[2]....
        /*0030*/ 	.word	0xffffffff


	//   ....[3]....
        /*0034*/ 	.word	0xffffffff


	//   ....[4]....
        /*0038*/ 	.word	0xffffffff


	//   ....[5]....
        /*003c*/ 	.word	0xffffffff


	//   ....[6]....
        /*0040*/ 	.word	0xffffffff


	//   ....[7]....
        /*0044*/ 	.word	0xffffffff


	//   ....[8]....
        /*0048*/ 	.word	0xffffffff


	//   ....[9]....
        /*004c*/ 	.word	0xffffffff


	//   ....[10]....
        /*0050*/ 	.word	0x0500001e


	//   ....[11]....
        /*0054*/ 	.word	0x0500001e


	//   ....[12]....
        /*0058*/ 	.word	0x0500001e


	//   ....[13]....
        /*005c*/ 	.word	0x0500001e


	//   ....[14]....
        /*0060*/ 	.word	0x0500001e


	//   ....[15]....
        /*0064*/ 	.word	0x0500001e


	//   ....[16]....
        /*0068*/ 	.word	0x0500001e


	//   ....[17]....
        /*006c*/ 	.word	0x0500001e


	//   ....[18]....
        /*0070*/ 	.word	0x0500001e


	//   ....[19]....
        /*0074*/ 	.word	0x0500001e


	//----- nvinfo : EIATTR_COOP_GROUP_INSTR_OFFSETS
	.align		4
.L_2578:
        /*0078*/ 	.byte	0x04, 0x28
        /*007a*/ 	.short	(.L_2580 - .L_2579)


	//   ....[0]....
.L_2579:
        /*007c*/ 	.word	0x00003680


	//   ....[1]....
        /*0080*/ 	.word	0x000036b0


	//   ....[2]....
        /*0084*/ 	.word	0x000036d0


	//   ....[3]....
        /*0088*/ 	.word	0x000036f0


	//   ....[4]....
        /*008c*/ 	.word	0x00003710


	//   ....[5]....
        /*0090*/ 	.word	0x00003840


	//   ....[6]....
        /*0094*/ 	.word	0x00003860


	//   ....[7]....
        /*0098*/ 	.word	0x00003880


	//   ....[8]....
        /*009c*/ 	.word	0x000038a0


	//   ....[9]....
        /*00a0*/ 	.word	0x000038c0


	//   ....[10]....
        /*00a4*/ 	.word	0x00003c70


	//   ....[11]....
        /*00a8*/ 	.word	0x00003d10


	//   ....[12]....
        /*00ac*/ 	.word	0x00003d70


	//   ....[13]....
        /*00b0*/ 	.word	0x00003dd0


	//   ....[14]....
        /*00b4*/ 	.word	0x00003e30


	//   ....[15]....
        /*00b8*/ 	.word	0x00003fa0


	//   ....[16]....
        /*00bc*/ 	.word	0x00004000


	//   ....[17]....
        /*00c0*/ 	.word	0x00004060


	//   ....[18]....
        /*00c4*/ 	.word	0x000040c0


	//   ....[19]....
        /*00c8*/ 	.word	0x00004120


	//----- nvinfo : EIATTR_EXIT_INSTR_OFFSETS
	.align		4
.L_2580:
        /*00cc*/ 	.byte	0x04, 0x1c
        /*00ce*/ 	.short	(.L_2582 - .L_2581)


	//   ....[0]....
.L_2581:
        /*00d0*/ 	.word	0x00000230


	//   ....[1]....
        /*00d4*/ 	.word	0x00003c10


	//----- nvinfo : EIATTR_MAX_THREADS
	.align		4
.L_2582:
        /*00d8*/ 	.byte	0x04, 0x05
        /*00da*/ 	.short	(.L_2584 - .L_2583)
.L_2583:
        /*00dc*/ 	.word	0x00000080
        /*00e0*/ 	.word	0x00000001
        /*00e4*/ 	.word	0x00000001


	//----- nvinfo : EIATTR_CRS_STACK_SIZE
	.align		4
.L_2584:
        /*00e8*/ 	.byte	0x04, 0x1e
        /*00ea*/ 	.short	(.L_2586 - .L_2585)
.L_2585:
        /*00ec*/ 	.word	0x00000000


	//----- nvinfo : EIATTR_CBANK_PARAM_SIZE
	.align		4
.L_2586:
        /*00f0*/ 	.byte	0x03, 0x19
        /*00f2*/ 	.short	0x00e8


	//----- nvinfo : EIATTR_PARAM_CBANK
	.align		4
        /*00f4*/ 	.byte	0x04, 0x0a
        /*00f6*/ 	.short	(.L_2588 - .L_2587)
	.align		4
.L_2587:
        /*00f8*/ 	.word	index@(.nv.constant0._ZN10layer_norm13ln_fwd_kernelINS_13Kernel_traitsIf6__halfS2_S2_fjLj256ELj1ELj4ELj1ELj16ENS_18Kernel_traits_baseILj256EfS2_S2_S2_fjLj128EEEEELb1ELb0ELb0ELb1EEEvNS_9FwdParamsE)
        /*00fc*/ 	.short	0x0210
        /*00fe*/ 	.short	0x00e8


	//----- nvinfo : EIATTR_SW_WAR
	.align		4
.L_2588:
        /*0100*/ 	.byte	0x04, 0x36
        /*0102*/ 	.short	(.L_2590 - .L_2589)
.L_2589:
        /*0104*/ 	.word	0x00000008
.L_2590:


//--------------------- .nv.info._ZN10layer_norm13ln_fwd_kernelINS_13Kernel_traitsIf6__halfS2_S2_fjLj256ELj1ELj4ELj1ELj16ENS_18Kernel_traits_baseILj256EfS2_S2_S2_fjLj128EEEEELb1ELb0ELb1ELb0EEEvNS_9FwdParamsE --------------------------
	.section	.nv.info._ZN10layer_norm13ln_fwd_kernelINS_13Kernel_traitsIf6__halfS2_S2_fjLj256ELj1ELj4ELj1ELj16ENS_18Kernel_traits_baseILj256EfS2_S2_S2_fjLj128EEEEELb1ELb0ELb1ELb0EEEvNS_9FwdParamsE,"",@"SHT_CUDA_INFO"
	.sectionflags	@""
	.align	4


	//----- nvinfo : EIATTR_CUDA_API_VERSION
	.align		4
        /*0000*/ 	.byte	0x04, 0x37
        /*0002*/ 	.short	(.L_2592 - .L_2591)
.L_2591:
        /*0004*/ 	.word	0x00000082


	//----- nvinfo : EIATTR_KPARAM_INFO
	.align		4
.L_2592:
        /*0008*/ 	.byte	0x04, 0x17
        /*000a*/ 	.short	(.L_2594 - .L_2593)
.L_2593:
        /*000c*/ 	.word	0x00000000
        /*0010*/ 	.short	0x0000
        /*0012*/ 	.short	0x0000
        /*0014*/ 	.byte	0x00, 0xf0, 0xa1, 0x03


	//----- nvinfo : EIATTR_SPARSE_MMA_MASK
	.align		4
.L_2594:
        /*0018*/ 	.byte	0x03, 0x50
        /*001a*/ 	.short	0x0000


	//----- nvinfo : EIATTR_MAXREG_COUNT
	.align		4
        /*001c*/ 	.byte	0x03, 0x1b
        /*001e*/ 	.short	0x00ff


	//----- nvinfo : EIATTR_MERCURY_ISA_VERSION
	.align		4
        /*0020*/ 	.byte	0x03, 0x5f
        /*0022*/ 	.short	0x0101


	//----- nvinfo : EIATTR_COOP_GROUP_MASK_REGIDS
	.align		4
        /*0024*/ 	.byte	0x04, 0x29
        /*0026*/ 	.short	(.L_2596 - .L_2595)


	//   ....[0]....
.L_2595:
        /*0028*/ 	.word	0xffffffff


	//   ....[1]....
        /*002c*/ 	.word	0xffffffff


	//   ....[2]....
        /*0030*/ 	.word	0xffffffff


	//   ....[3]....
        /*0034*/ 	.word	0xffffffff


	//   ....[4]....
        /*0038*/ 	.word	0xffffffff


	//   ....[5]....
        /*003c*/ 	.word	0xffffffff


	//   ....[6]....
        /*0040*/ 	.word	0xffffffff


	//   ....[7]....
        /*0044*/ 	.word	0xffffffff


	//   ....[8]....
        /*0048*/ 	.word	0xffffffff


	//   ....[9]....
        /*004c*/ 	.word	0xffffffff


	//   ....[10]....
        /*0050*/ 	.word	0x05000021


	//   ....[11]....
        /*0054*/ 	.word	0x05000021


	//   ....[12]....
        /*0058*/ 	.word	0x05000021


	//   ....[13]....
        /*005c*/ 	.word	0x05000021


	//   ....[14]....
        /*0060*/ 	.word	0x05000021


	//   ....[15]....
        /*0064*/ 	.word	0x05000021


	//   ....[16]....
        /*0068*/ 	.word	0x05000021


	//   ....[17]....
        /*006c*/ 	.word	0x05000021


	//   ....[18]....
        /*0070*/ 	.word	0x05000021


	//   ....[19]....
        /*0074*/ 	.word	0x05000021


	//----- nvinfo : EIATTR_COOP_GROUP_INSTR_OFFSETS
	.align		4
.L_2596:
        /*0078*/ 	.byte	0x04, 0x28
        /*007a*/ 	.short	(.L_2598 - .L_2597)


	//   ....[0]....
.L_2597:
        /*007c*/ 	.word	0x00003d20


	//   ....[1]....
        /*0080*/ 	.word	0x00003d50


	//   ....[2]....
        /*0084*/ 	.word	0x00003d70


	//   ....[3]....
        /*0088*/ 	.word	0x00003d90


	//   ....[4]....
        /*008c*/ 	.word	0x00003db0


	//   ....[5]....
        /*0090*/ 	.word	0x00003ef0


	//   ....[6]....
        /*0094*/ 	.word	0x00003f10


	//   ....[7]....
        /*0098*/ 	.word	0x00003f30


	//   ....[8]....
        /*009c*/ 	.word	0x00003f50


	//   ....[9]....
        /*00a0*/ 	.word	0x00003f70


	//   ....[10]....
        /*00a4*/ 	.word	0x000043f0


	//   ....[11]....
        /*00a8*/ 	.word	0x00004490


	//   ....[12]....
        /*00ac*/ 	.word	0x000044e0


	//   ....[13]....
        /*00b0*/ 	.word	0x00004540


	//   ....[14]....
        /*00b4*/ 	.word	0x000045a0


	//   ....[15]....
        /*00b8*/ 	.word	0x00004730


	//   ....[16]....
        /*00bc*/ 	.word	0x00004780


	//   ....[17]....
        /*00c0*/ 	.word	0x000047e0


	//   ....[18]....
        /*00c4*/ 	.word	0x00004840


	//   ....[19]....
        /*00c8*/ 	.word	0x000048a0


	//----- nvinfo : EIATTR_EXIT_INSTR_OFFSETS
	.align		4
.L_2598:
        /*00cc*/ 	.byte	0x04, 0x1c
        /*00ce*/ 	.short	(.L_2600 - .L_2599)


	//   ....[0]....
.L_2599:
        /*00d0*/ 	.word	0x00000320


	//   ....[1]....
        /*00d4*/ 	.word	0x00004380


	//----- nvinfo : EIATTR_MAX_THREADS
	.align		4
.L_2600:
        /*00d8*/ 	.byte	0x04, 0x05
        /*00da*/ 	.short	(.L_2602 - .L_2601)
.L_2601:
        /*00dc*/ 	.word	0x00000080
        /*00e0*/ 	.word	0x00000001
        /*00e4*/ 	.word	0x00000001


	//----- nvinfo : EIATTR_CRS_STACK_SIZE
	.align		4
.L_2602:
        /*00e8*/ 	.byte	0x04, 0x1e
        /*00ea*/ 	.short	(.L_2604 - .L_2603)
.L_2603:
        /*00ec*/ 	.word	0x00000000


	//----- nvinfo : EIATTR_CBANK_PARAM_SIZE
	.align		4
.L_2604:
        /*00f0*/ 	.byte	0x03, 0x19
        /*00f2*/ 	.short	0x00e8


	//----- nvinfo : EIATTR_PARAM_CBANK
	.align		4
        /*00f4*/ 	.byte	0x04, 0x0a
        /*00f6*/ 	.short	(.L_2606 - .L_2605)
	.align		4
.L_2605:
        /*00f8*/ 	.word	index@(.nv.constant0._ZN10layer_norm13ln_fwd_kernelINS_13Kernel_traitsIf6__halfS2_S2_fjLj256ELj1ELj4ELj1ELj16ENS_18Kernel_traits_baseILj256EfS2_S2_S2_fjLj128EEEEELb1ELb0ELb1ELb0EEEvNS_9FwdParamsE)
        /*00fc*/ 	.short	0x0210
        /*00fe*/ 	.short	0x00e8


	//----- nvinfo : EIATTR_SW_WAR
	.align		4
.L_2606:
        /*0100*/ 	.byte	0x04, 0x36
        /*0102*/ 	.short	(.L_2608 - .L_2607)
.L_2607:
        /*0104*/ 	.word	0x00000008
.L_2608:


//--------------------- .nv.info._ZN10layer_norm13ln_fwd_kernelINS_13Kernel_traitsIf6__halfS2_S2_fjLj256ELj1ELj4ELj1ELj16ENS_18Kernel_traits_baseILj256EfS2_S2_S2_fjLj128EEEEELb1ELb0ELb1ELb1EEEvNS_9FwdParamsE --------------------------
	.section	.nv.info._ZN10layer_norm13ln_fwd_kernelINS_13Kernel_traitsIf6__halfS2_S2_fjLj256ELj1ELj4ELj1ELj16ENS_18Kernel_traits_baseILj256EfS2_S2_S2_fjLj128EEEEELb1ELb0ELb1ELb1EEEvNS_9FwdParamsE,"",@"SHT_CUDA_INFO"
	.sectionflags	@""
	.align	4


	//----- nvinfo : EIATTR_CUDA_API_VERSION
	.align		4
        /*0000*/ 	.byte	0x04, 0x37
        /*0002*/ 	.short	(.L_2610 - .L_2609)
.L_2609:
        /*0004*/ 	.word	0x00000082


	//----- nvinfo : EIATTR_KPARAM_INFO
	.align		4
.L_2610:
        /*0008*/ 	.byte	0x04, 0x17
        /*000a*/ 	.short	(.L_2612 - .L_2611)
.L_2611:
        /*000c*/ 	.word	0x00000000
        /*0010*/ 	.short	0x0000
        /*0012*/ 	.short	0x0000
        /*0014*/ 	.byte	0x00, 0xf0, 0xa1, 0x03


	//----- nvinfo : EIATTR_SPARSE_MMA_MASK
	.align		4
.L_2612:
        /*0018*/ 	.byte	0x03, 0x50
        /*001a*/ 	.short	0x0000


	//----- nvinfo : EIATTR_MAXREG_COUNT
	.align		4
        /*001c*/ 	.byte	0x03, 0x1b
        /*001e*/ 	.short	0x00ff


	//----- nvinfo : EIATTR_MERCURY_ISA_VERSION
	.align		4
        /*0020*/ 	.byte	0x03, 0x5f
        /*0022*/ 	.short	0x0101


	//----- nvinfo : EIATTR_COOP_GROUP_MASK_REGIDS
	.align		4
        /*0024*/ 	.byte	0x04, 0x29
        /*0026*/ 	.short	(.L_2614 - .L_2613)


	//   ....[0]....
.L_2613:
        /*0028*/ 	.word	0xffffffff


	//   ....[1]....
        /*002c*/ 	.word	0xffffffff


	//   ....[2]....
        /*0030*/ 	.word	0xffffffff


	//   ....[3]....
        /*0034*/ 	.word	0xffffffff


	//   ....[4]....
        /*0038*/ 	.word	0xffffffff


	//   ....[5]....
        /*003c*/ 	.word	0xffffffff


	//   ....[6]....
        /*0040*/ 	.word	0xffffffff


	//   ....[7]....
        /*0044*/ 	.word	0xffffffff


	//   ....[8]....
        /*0048*/ 	.word	0xffffffff


	//   ....[9]....
        /*004c*/ 	.word	0xffffffff


	//   ....[10]....
        /*0050*/ 	.word	0x05000021


	//   ....[11]....
        /*0054*/ 	.word	0x05000021


	//   ....[12]....
        /*0058*/ 	.word	0x05000021


	//   ....[13]....
        /*005c*/ 	.word	0x05000021


	//   ....[14]....
        /*0060*/ 	.word	0x05000021


	//   ....[15]....
        /*0064*/ 	.word	0x05000021


	//   ....[16]....
        /*0068*/ 	.word	0x05000021


	//   ....[17]....
        /*006c*/ 	.word	0x05000021


	//   ....[18]....
        /*0070*/ 	.word	0x05000021


	//   ....[19]....
        /*0074*/ 	.word	0x05000021


	//----- nvinfo : EIATTR_COOP_GROUP_INSTR_OFFSETS
	.align		4
.L_2614:
        /*0078*/ 	.byte	0x04, 0x28
        /*007a*/ 	.short	(.L_2616 - .L_2615)


	//   ....[0]....
.L_2615:
        /*007c*/ 	.word	0x00003cc0


	//   ....[1]....
        /*0080*/ 	.word	0x00003cf0


	//   ....[2]....
        /*0084*/ 	.word	0x00003d10


	//   ....[3]....
        /*0088*/ 	.word	0x00003d30


	//   ....[4]....
        /*008c*/ 	.word	0x00003d50


	//   ....[5]....
        /*0090*/ 	.word	0x00003e80


	//   ....[6]....
        /*0094*/ 	.word	0x00003ea0


	//   ....[7]....
        /*0098*/ 	.word	0x00003ec0


	//   ....[8]....
        /*009c*/ 	.word	0x00003ee0


	//   ....[9]....
        /*00a0*/ 	.word	0x00003f00


	//   ....[10]....
        /*00a4*/ 	.word	0x00004360


	//   ....[11]....
        /*00a8*/ 	.word	0x00004400


	//   ....[12]....
        /*00ac*/ 	.word	0x00004460


	//   ....[13]....
        /*00b0*/ 	.word	0x000044c0


	//   ....[14]....
        /*00b4*/ 	.word	0x00004520


	//   ....[15]....
        /*00b8*/ 	.word	0x000046a0


	//   ....[16]....
        /*00bc*/ 	.word	0x000046f0


	//   ....[17]....
        /*00c0*/ 	.word	0x00004750


	//   ....[18]....
        /*00c4*/ 	.word	0x000047b0


	//   ....[19]....
        /*00c8*/ 	.word	0x00004810


	//----- nvinfo : EIATTR_EXIT_INSTR_OFFSETS
	.align		4
.L_2616:
        /*00cc*/ 	.byte	0x04, 0x1c
        /*00ce*/ 	.short	(.L_2618 - .L_2617)


	//   ....[0]....
.L_2617:
        /*00d0*/ 	.word	0x00000270


	//   ....[1]....
        /*00d4*/ 	.word	0x00004300


	//----- nvinfo : EIATTR_MAX_THREADS
	.align		4
.L_2618:
        /*00d8*/ 	.byte	0x04, 0x05
        /*00da*/ 	.short	(.L_2620 - .L_2619)
.L_2619:
        /*00dc*/ 	.word	0x00000080
        /*00e0*/ 	.word	0x00000001
        /*00e4*/ 	.word	0x00000001


	//----- nvinfo : EIATTR_CRS_STACK_SIZE
	.align		4
.L_2620:
        /*00e8*/ 	.byte	0x04, 0x1e
        /*00ea*/ 	.short	(.L_2622 - .L_2621)
.L_2621:
        /*00ec*/ 	.word	0x00000000


	//----- nvinfo : EIATTR_CBANK_PARAM_SIZE
	.align		4
.L_2622:
        /*00f0*/ 	.byte	0x03, 0x19
        /*00f2*/ 	.short	0x00e8


	//----- nvinfo : EIATTR_PARAM_CBANK
	.align		4
        /*00f4*/ 	.byte	0x04, 0x0a
        /*00f6*/ 	.short	(.L_2624 - .L_2623)
	.align		4
.L_2623:
        /*00f8*/ 	.word	index@(.nv.constant0._ZN10layer_norm13ln_fwd_kernelINS_13Kernel_traitsIf6__halfS2_S2_fjLj256ELj1ELj4ELj1ELj16ENS_18Kernel_traits_baseILj256EfS2_S2_S2_fjLj128EEEEELb1ELb0ELb1ELb1EEEvNS_9FwdParamsE)
        /*00fc*/ 	.short	0x0210
        /*00fe*/ 	.short	0x00e8


	//----- nvinfo : EIATTR_SW_WAR
	.align		4
.L_2624:
        /*0100*/ 	.byte	0x04, 0x36
        /*0102*/ 	.short	(.L_2626 - .L_2625)
.L_2625:
        /*0104*/ 	.word	0x00000008
.L_2626:


//--------------------- .nv.info._ZN10layer_norm13ln_fwd_kernelINS_13Kernel_traitsIf6__halfS2_S2_fjLj256ELj1ELj4ELj1ELj16ENS_18Kernel_traits_baseILj256EfS2_S2_S2_fjLj128EEEEELb1ELb1ELb0ELb0EEEvNS_9FwdParamsE --------------------------
	.section	.nv.info._ZN10layer_norm13ln_fwd_kernelINS_13Kernel_traitsIf6__halfS2_S2_fjLj256ELj1ELj4ELj1ELj16ENS_18Kernel_traits_baseILj256EfS2_S2_S2_fjLj128EEEEELb1ELb1ELb0ELb0EEEvNS_9FwdParamsE,"",@"SHT_CUDA_INFO"
	.sectionflags	@""
	.align	4


	//----- nvinfo : EIATTR_CUDA_API_VERSION
	.align		4
        /*0000*/ 	.byte	0x04, 0x37
        /*0002*/ 	.short	(.L_2628 - .L_2627)
.L_2627:
        /*0004*/ 	.word	0x00000082


	//----- nvinfo : EIATTR_KPARAM_INFO
	.align		4
.L_2628:
        /*0008*/ 	.byte	0x04, 0x17
        /*000a*/ 	.short	(.L_2630 - .L_2629)
.L_2629:
        /*000c*/ 	.word	0x00000000
        /*0010*/ 	.short	0x0000
        /*0012*/ 	.short	0x0000
        /*0014*/ 	.byte	0x00, 0xf0, 0xa1, 0x03


	//----- nvinfo : EIATTR_SPARSE_MMA_MASK
	.align		4
.L_2630:
        /*0018*/ 	.byte	0x03, 0x50
        /*001a*/ 	.short	0x0000


	//----- nvinfo : EIATTR_MAXREG_COUNT
	.align		4
        /*001c*/ 	.byte	0x03, 0x1b
        /*001e*/ 	.short	0x00ff


	//----- nvinfo : EIATTR_MERCURY_ISA_VERSION
	.align		4
        /*0020*/ 	.byte	0x03, 0x5f
        /*0022*/ 	.short	0x0101


	//----- nvinfo : EIATTR_COOP_GROUP_MASK_REGIDS
	.align		4
        /*0024*/ 	.byte	0x04, 0x29
        /*0026*/ 	.short	(.L_2632 - .L_2631)


	//   ....[0]....
.L_2631:
        /*0028*/ 	.word	0xffffffff


	//   ....[1]....
        /*002c*/ 	.word	0xffffffff


	//   ....[2]....
        /*0030*/ 	.word	0xffffffff


	//   ....[3]....
        /*0034*/ 	.word	0xffffffff


	//   ....[4]....
        /*0038*/ 	.word	0xffffffff


	//   ....[5]....
        /*003c*/ 	.word	0xffffffff


	//   ....[6]....
        /*0040*/ 	.word	0xffffffff


	//   ....[7]....
        /*0044*/ 	.word	0xffffffff


	//   ....[8]....
        /*0048*/ 	.word	0xffffffff


	//   ....[9]....
        /*004c*/ 	.word	0xffffffff


	//   ....[10]....
        /*0050*/ 	.word	0x05000026


	//   ....[11]....
        /*0054*/ 	.word	0x05000026


	//   ....[12]....
        /*0058*/ 	.word	0x05000026


	//   ....[13]....
        /*005c*/ 	.word	0x05000026


	//   ....[14]....
        /*0060*/ 	.word	0x05000026


	//   ....[15]....
        /*0064*/ 	.word	0x05000026


	//   ....[16]....
        /*0068*/ 	.word	0x05000026


	//   ....[17]....
        /*006c*/ 	.word	0x05000026


	//   ....[18]....
        /*0070*/ 	.word	0x05000026


	//   ....[19]....
        /*0074*/ 	.word	0x05000026


	//----- nvinfo : EIATTR_COOP_GROUP_INSTR_OFFSETS
	.align		4
.L_2632:
        /*0078*/ 	.byte	0x04, 0x28
        /*007a*/ 	.short	(.L_2634 - .L_2633)


	//   ....[0]....
.L_2633:
        /*007c*/ 	.word	0x00003830


	//   ....[1]....
        /*0080*/ 	.word	0x00003850


	//   ....[2]....
        /*0084*/ 	.word	0x00003870


	//   ....[3]....
        /*0088*/ 	.word	0x000038a0


	//   ....[4]....
        /*008c*/ 	.word	0x000038c0


	//   ....[5]....
        /*0090*/ 	.word	0x00003a00


	//   ....[6]....
        /*0094*/ 	.word	0x00003a20


	//   ....[7]....
        /*0098*/ 	.word	0x00003a40


	//   ....[8]....
        /*009c*/ 	.word	0x00003a60


	//   ....[9]....
        /*00a0*/ 	.word	0x00003a80


	//   ....[10]....
        /*00a4*/ 	.word	0x00003e60


	//   ....[11]....
        /*00a8*/ 	.word	0x00003f00


	//   ....[12]....
        /*00ac*/ 	.word	0x00003f70


	//   ....[13]....
        /*00b0*/ 	.word	0x00003ff0


	//   ....[14]....
        /*00b4*/ 	.word	0x00004060


	//   ....[15]....
        /*00b8*/ 	.word	0x00004200


	//   ....[16]....
        /*00bc*/ 	.word	0x00004270


	//   ....[17]....
        /*00c0*/ 	.word	0x000042e0


	//   ....[18]....
        /*00c4*/ 	.word	0x00004350


	//   ....[19]....
        /*00c8*/ 	.word	0x000043c0


	//----- nvinfo : EIATTR_EXIT_INSTR_OFFSETS
	.align		4
.L_2634:
        /*00cc*/ 	.byte	0x04, 0x1c
        /*00ce*/ 	.short	(.L_2636 - .L_2635)


	//   ....[0]....
.L_2635:
        /*00d0*/ 	.word	0x00000370


	//   ....[1]....
        /*00d4*/ 	.word	0x00003df0


	//----- nvinfo : EIATTR_MAX_THREADS
	.align		4
.L_2636:
        /*00d8*/ 	.byte	0x04, 0x05
        /*00da*/ 	.short	(.L_2638 - .L_2637)
.L_2637:
        /*00dc*/ 	.word	0x00000080
        /*00e0*/ 	.word	0x00000001
        /*00e4*/ 	.word	0x00000001


	//----- nvinfo : EIATTR_CRS_STACK_SIZE
	.align		4
.L_2638:
        /*00e8*/ 	.byte	0x04, 0x1e
        /*00ea*/ 	.short	(.L_2640 - .L_2639)
.L_2639:
        /*00ec*/ 	.word	0x00000000


	//----- nvinfo : EIATTR_CBANK_PARAM_SIZE
	.align		4
.L_2640:
        /*00f0*/ 	.byte	0x03, 0x19
        /*00f2*/ 	.short	0x00e8


	//----- nvinfo : EIATTR_PARAM_CBANK
	.align		4
        /*00f4*/ 	.byte	0x04, 0x0a
        /*00f6*/ 	.short	(.L_2642 - .L_2641)
	.align		4
.L_2641:
        /*00f8*/ 	.word	index@(.nv.constant0._ZN10layer_norm13ln_fwd_kernelINS_13Kernel_traitsIf6__halfS2_S2_fjLj256ELj1ELj4ELj1ELj16ENS_18Kernel_traits_baseILj256EfS2_S2_S2_fjLj128EEEEELb1ELb1ELb0ELb0EEEvNS_9FwdParamsE)
        /*00fc*/ 	.short	0x0210
        /*00fe*/ 	.short	0x00e8


	//----- nvinfo : EIATTR_SW_WAR
	.align		4
.L_2642:
        /*0100*/ 	.byte	0x04, 0x36
        /*0102*/ 	.short	(.L_2644 - .L_2643)
.L_2643:
        /*0104*/ 	.word	0x00000008
.L_2644:


//--------------------- .nv.info._ZN10layer_norm13ln_fwd_kernelINS_13Kernel_traitsIf6__halfS2_S2_fjLj256ELj1ELj4ELj1ELj16ENS_18Kernel_traits_baseILj256EfS2_S2_S2_fjLj128EEEEELb1ELb1ELb0ELb1EEEvNS_9FwdParamsE --------------------------
	.section	.nv.info._ZN10layer_norm13ln_fwd_kernelINS_13Kernel_traitsIf6__halfS2_S2_fjLj256ELj1ELj4ELj1ELj16ENS_18Kernel_traits_baseILj256EfS2_S2_S2_fjLj128EEEEELb1ELb1ELb0ELb1EEEvNS_9FwdParamsE,"",@"SHT_CUDA_INFO"
	.sectionflags	@""
	.align	4


	//----- nvinfo : EIATTR_CUDA_API_VERSION
	.align		4
        /*0000*/ 	.byte	0x04, 0x37
        /*0002*/ 	.short	(.L_2646 - .L_2645)
.L_2645:
        /*0004*/ 	.word	0x00000082


	//----- nvinfo : EIATTR_KPARAM_INFO
	.align		4
.L_2646:
        /*0008*/ 	.byte	0x04, 0x17
        /*000a*/ 	.short	(.L_2648 - .L_2647)
.L_2647:
        /*000c*/ 	.word	0x00000000
        /*0010*/ 	.short	0x0000
        /*0012*/ 	.short	0x0000
        /*0014*/ 	.byte	0x00, 0xf0, 0xa1, 0x03


	//----- nvinfo : EIATTR_SPARSE_MMA_MASK
	.align		4
.L_2648:
        /*0018*/ 	.byte	0x03, 0x50
        /*001a*/ 	.short	0x0000


	//----- nvinfo : EIATTR_MAXREG_COUNT
	.align		4
        /*001c*/ 	.byte	0x03, 0x1b
        /*001e*/ 	.short	0x00ff


	//----- nvinfo : EIATTR_MERCURY_ISA_VERSION
	.align		4
        /*0020*/ 	.byte	0x03, 0x5f
        /*0022*/ 	.short	0x0101


	//----- nvinfo : EIATTR_COOP_GROUP_MASK_REGIDS
	.align		4
        /*0024*/ 	.byte	0x04, 0x29
        /*0026*/ 	.short	(.L_2650 - .L_2649)


	//   ....[0]....
.L_2649:
        /*0028*/ 	.word	0xffffffff


	//   ....[1]....
        /*002c*/ 	.word	0xffffffff


	//   ....[2]....
        /*0030*/ 	.word	0xffffffff


	//   ....[3]....
        /*0034*/ 	.word	0xffffffff


	//   ....[4]....
        /*0038*/ 	.word	0xffffffff


	//   ....[5]....
        /*003c*/ 	.word	0xffffffff


	//   ....[6]....
        /*0040*/ 	.word	0xffffffff


	//   ....[7]....
        /*0044*/ 	.word	0xffffffff


	//   ....[8]....
        /*0048*/ 	.word	0xffffffff


	//   ....[9]....
        /*004c*/ 	.word	0xffffffff


	//   ....[10]....
        /*0050*/ 	.word	0x05000026


	//   ....[11]....
        /*0054*/ 	.word	0x05000026


	//   ....[12]....
        /*0058*/ 	.word	0x05000026


	//   ....[13]....
        /*005c*/ 	.word	0x05000026


	//   ....[14]....
        /*0060*/ 	.word	0x05000026


	//   ....[15]....
        /*0064*/ 	.word	0x05000026


	//   ....[16]....
        /*0068*/ 	.word	0x05000026


	//   ....[17]....
        /*006c*/ 	.word	0x05000026


	//   ....[18]....
        /*0070*/ 	.word	0x05000026


	//   ....[19]....
        /*0074*/ 	.word	0x05000026


	//----- nvinfo : EIATTR_COOP_GROUP_INSTR_OFFSETS
	.align		4
.L_2650:
        /*0078*/ 	.byte	0x04, 0x28
        /*007a*/ 	.short	(.L_2652 - .L_2651)


	//   ....[0]....
.L_2651:
        /*007c*/ 	.word	0x00003720


	//   ....[1]....
        /*0080*/ 	.word	0x00003750


	//   ....[2]....
        /*0084*/ 	.word	0x00003770


	//   ....[3]....
        /*0088*/ 	.word	0x00003790


	//   ....[4]....
        /*008c*/ 	.word	0x000037b0


	//   ....[5]....
        /*0090*/ 	.word	0x000038e0


	//   ....[6]....
        /*0094*/ 	.word	0x00003900


	//   ....[7]....
        /*0098*/ 	.word	0x00003920


	//   ....[8]....
        /*009c*/ 	.word	0x00003940


	//   ....[9]....
        /*00a0*/ 	.word	0x00003960


	//   ....[10]....
        /*00a4*/ 	.word	0x00003d20


	//   ....[11]....
        /*00a8*/ 	.word	0x00003db0


	//   ....[12]....
        /*00ac*/ 	.word	0x00003e10


	//   ....[13]....
        /*00b0*/ 	.word	0x00003e70


	//   ....[14]....
        /*00b4*/ 	.word	0x00003ed0


	//   ....[15]....
        /*00b8*/ 	.word	0x00004050


	//   ....[16]....
        /*00bc*/ 	.word	0x000040a0


	//   ....[17]....
        /*00c0*/ 	.word	0x00004100


	//   ....[18]....
        /*00c4*/ 	.word	0x00004160


	//   ....[19]....
        /*00c8*/ 	.word	0x000041c0


	//----- nvinfo : EIATTR_EXIT_INSTR_OFFSETS
	.align		4
.L_2652:
        /*00cc*/ 	.byte	0x04, 0x1c
        /*00ce*/ 	.short	(.L_2654 - .L_2653)


	//   ....[0]....
.L_2653:
        /*00d0*/ 	.word	0x00000230


	//   ....[1]....
        /*00d4*/ 	.word	0x00003cb0


	//----- nvinfo : EIATTR_MAX_THREADS
	.align		4
.L_2654:
        /*00d8*/ 	.byte	0x04, 0x05
        /*00da*/ 	.short	(.L_2656 - .L_2655)
.L_2655:
        /*00dc*/ 	.word	0x00000080
        /*00e0*/ 	.word	0x00000001
        /*00e4*/ 	.word	0x00000001


	//----- nvinfo : EIATTR_CRS_STACK_SIZE
	.align		4
.L_2656:
        /*00e8*/ 	.byte	0x04, 0x1e
        /*00ea*/ 	.short	(.L_2658 - .L_2657)
.L_2657:
        /*00ec*/ 	.word	0x00000000


	//----- nvinfo : EIATTR_CBANK_PARAM_SIZE
	.align		4
.L_2658:
        /*00f0*/ 	.byte	0x03, 0x19
        /*00f2*/ 	.short	0x00e8


	//----- nvinfo : EIATTR_PARAM_CBANK
	.align		4
        /*00f4*/ 	.byte	0x04, 0x0a
        /*00f6*/ 	.short	(.L_2660 - .L_2659)
	.align		4
.L_2659:
        /*00f8*/ 	.word	index@(.nv.constant0._ZN10layer_norm13ln_fwd_kernelINS_13Kernel_traitsIf6__halfS2_S2_fjLj256ELj1ELj4ELj1ELj16ENS_18Kernel_traits_baseILj256EfS2_S2_S2_fjLj128EEEEELb1ELb1ELb0ELb1EEEvNS_9FwdParamsE)
        /*00fc*/ 	.short	0x0210
        /*00fe*/ 	.short	0x00e8


	//----- nvinfo : EIATTR_SW_WAR
	.align		4
.L_2660:
        /*0100*/ 	.byte	0x04, 0x36
        /*0102*/ 	.short	(.L_2662 - .L_2661)
.L_2661:
        /*0104*/ 	.word	0x00000008
.L_2662:


//--------------------- .nv.info._ZN10layer_norm13ln_fwd_kernelINS_13Kernel_traitsIf6__halfS2_S2_fjLj256ELj1ELj4ELj1ELj16ENS_18Kernel_traits_baseILj256EfS2_S2_S2_fjLj128EEEEELb1ELb1ELb1ELb0EEEvNS_9FwdParamsE --------------------------
	.section	.nv.info._ZN10layer_norm13ln_fwd_kernelINS_13Kernel_traitsIf6__halfS2_S2_fjLj256ELj1ELj4ELj1ELj16ENS_18Kernel_traits_baseILj256EfS2_S2_S2_fjLj128EEEEELb1ELb1ELb1ELb0EEEvNS_9FwdParamsE,"",@"SHT_CUDA_INFO"
	.sectionflags	@""
	.align	4


	//----- nvinfo : EIATTR_CUDA_API_VERSION
	.align		4
        /*0000*/ 	.byte	0x04, 0x37
        /*0002*/ 	.short	(.L_2664 - .L_2663)
.L_2663:
        /*0004*/ 	.word	0x00000082


	//----- nvinfo : EIATTR_KPARAM_INFO
	.align		4
.L_2664:
        /*0008*/ 	.byte	0x04, 0x17
        /*000a*/ 	.short	(.L_2666 - .L_2665)
.L_2665:
        /*000c*/ 	.word	0x00000000
        /*0010*/ 	.short	0x0000
        /*0012*/ 	.short	0x0000
        /*0014*/ 	.byte	0x00, 0xf0, 0xa1, 0x03


	//----- nvinfo : EIATTR_SPARSE_MMA_MASK
	.align		4
.L_2666:
        /*0018*/ 	.byte	0x03, 0x50
        /*001a*/ 	.short	0x0000


	//----- nvinfo : EIATTR_MAXREG_COUNT
	.align		4
        /*001c*/ 	.byte	0x03, 0x1b
        /*001e*/ 	.short	0x00ff


	//----- nvinfo : EIATTR_MERCURY_ISA_VERSION
	.align		4
        /*0020*/ 	.byte	0x03, 0x5f
        /*0022*/ 	.short	0x0101


	//----- nvinfo : EIATTR_COOP_GROUP_MASK_REGIDS
	.align		4
        /*0024*/ 	.byte	0x04, 0x29
        /*0026*/ 	.short	(.L_2668 - .L_2667)


	//   ....[0]....
.L_2667:
        /*0028*/ 	.word	0xffffffff


	//   ....[1]....
        /*002c*/ 	.word	0xffffffff


	//   ....[2]....
        /*0030*/ 	.word	0xffffffff


	//   ....[3]....
        /*0034*/ 	.word	0xffffffff


	//   ....[4]....
        /*0038*/ 	.word	0xffffffff


	//   ....[5]....
        /*003c*/ 	.word	0xffffffff


	//   ....[6]....
        /*0040*/ 	.word	0xffffffff


	//   ....[7]....
        /*0044*/ 	.word	0xffffffff


	//   ....[8]....
        /*0048*/ 	.word	0xffffffff


	//   ....[9]....
        /*004c*/ 	.word	0xffffffff


	//   ....[10]....
        /*0050*/ 	.word	0x05000029


	//   ....[11]....
        /*0054*/ 	.word	0x05000029


	//   ....[12]....
        /*0058*/ 	.word	0x05000029


	//   ....[13]....
        /*005c*/ 	.word	0x05000029


	//   ....[14]....
        /*0060*/ 	.word	0x05000029


	//   ....[15]....
        /*0064*/ 	.word	0x05000029


	//   ....[16]....
        /*0068*/ 	.word	0x05000029


	//   ....[17]....
        /*006c*/ 	.word	0x05000029


	//   ....[18]....
        /*0070*/ 	.word	0x05000029


	//   ....[19]....
        /*0074*/ 	.word	0x05000029


	//----- nvinfo : EIATTR_COOP_GROUP_INSTR_OFFSETS
	.align		4
.L_2668:
        /*0078*/ 	.byte	0x04, 0x28
        /*007a*/ 	.short	(.L_2670 - .L_2669)


	//   ....[0]....
.L_2669:
        /*007c*/ 	.word	0x00003df0


	//   ....[1]....
        /*0080*/ 	.word	0x00003e20


	//   ....[2]....
        /*0084*/ 	.word	0x00003e40


	//   ....[3]....
        /*0088*/ 	.word	0x00003e60


	//   ....[4]....
        /*008c*/ 	.word	0x00003e80


	//   ....[5]....
        /*0090*/ 	.word	0x00003fc0


	//   ....[6]....
        /*0094*/ 	.word	0x00003fe0


	//   ....[7]....
        /*0098*/ 	.word	0x00004000


	//   ....[8]....
        /*009c*/ 	.word	0x00004020


	//   ....[9]....
        /*00a0*/ 	.word	0x00004040


	//   ....[10]....
        /*00a4*/ 	.word	0x000044c0


	//   ....[11]....
        /*00a8*/ 	.word	0x00004560


	//   ....[12]....
        /*00ac*/ 	.word	0x000045b0


	//   ....[13]....
        /*00b0*/ 	.word	0x00004610


	//   ....[14]....
        /*00b4*/ 	.word	0x00004670


	//   ....[15]....
        /*00b8*/ 	.word	0x00004800


	//   ....[16]....
        /*00bc*/ 	.word	0x00004850


	//   ....[17]....
        /*00c0*/ 	.word	0x000048b0


	//   ....[18]....
        /*00c4*/ 	.word	0x00004910


	//   ....[19]....
        /*00c8*/ 	.word	0x00004970


	//----- nvinfo : EIATTR_EXIT_INSTR_OFFSETS
	.align		4
.L_2670:
        /*00cc*/ 	.byte	0x04, 0x1c
        /*00ce*/ 	.short	(.L_2672 - .L_2671)


	//   ....[0]....
.L_2671:
        /*00d0*/ 	.word	0x00000370


	//   ....[1]....
        /*00d4*/ 	.word	0x00004450


	//----- nvinfo : EIATTR_MAX_THREADS
	.align		4
.L_2672:
        /*00d8*/ 	.byte	0x04, 0x05
        /*00da*/ 	.short	(.L_2674 - .L_2673)
.L_2673:
        /*00dc*/ 	.word	0x00000080
        /*00e0*/ 	.word	0x00000001
        /*00e4*/ 	.word	0x00000001


	//----- nvinfo : EIATTR_CRS_STACK_SIZE
	.align		4
.L_2674:
        /*00e8*/ 	.byte	0x04, 0x1e
        /*00ea*/ 	.short	(.L_2676 - .L_2675)
.L_2675:
        /*00ec*/ 	.word	0x00000000


	//----- nvinfo : EIATTR_CBANK_PARAM_SIZE
	.align		4
.L_2676:
        /*00f0*/ 	.byte	0x03, 0x19
        /*00f2*/ 	.short	0x00e8


	//----- nvinfo : EIATTR_PARAM_CBANK
	.align		4
        /*00f4*/ 	.byte	0x04, 0x0a
        /*00f6*/ 	.short	(.L_2678 - .L_2677)
	.align		4
.L_2677:
        /*00f8*/ 	.word	index@(.nv.constant0._ZN10layer_norm13ln_fwd_kernelINS_13Kernel_traitsIf6__halfS2_S2_fjLj256ELj1ELj4ELj1ELj16ENS_18Kernel_traits_baseILj256EfS2_S2_S2_fjLj128EEEEELb1ELb1ELb1ELb0EEEvNS_9FwdParamsE)
        /*00fc*/ 	.short	0x0210
        /*00fe*/ 	.short	0x00e8


	//----- nvinfo : EIATTR_SW_WAR
	.align		4
.L_2678:
        /*0100*/ 	.byte	0x04, 0x36
        /*0102*/ 	.short	(.L_2680 - .L_2679)
.L_2679:
        /*0104*/ 	.word	0x00000008
.L_2680:


//--------------------- .nv.info._ZN10layer_norm13ln_fwd_kernelINS_13Kernel_traitsIf6__halfS2_S2_fjLj256ELj1ELj4ELj1ELj16ENS_18Kernel_traits_baseILj256EfS2_S2_S2_fjLj128EEEEELb1ELb1ELb1ELb1EEEvNS_9FwdParamsE --------------------------
	.section	.nv.info._ZN10layer_norm13ln_fwd_kernelINS_13Kernel_traitsIf6__halfS2_S2_fjLj256ELj1ELj4ELj1ELj16ENS_18Kernel_traits_baseILj256EfS2_S2_S2_fjLj128EEEEELb1ELb1ELb1ELb1EEEvNS_9FwdParamsE,"",@"SHT_CUDA_INFO"
	.sectionflags	@""
	.align	4


	//----- nvinfo : EIATTR_CUDA_API_VERSION
	.align		4
        /*0000*/ 	.byte	0x04, 0x37
        /*0002*/ 	.short	(.L_2682 - .L_2681)
.L_2681:
        /*0004*/ 	.word	0x00000082


	//----- nvinfo : EIATTR_KPARAM_INFO
	.align		4
.L_2682:
        /*0008*/ 	.byte	0x04, 0x17
        /*000a*/ 	.short	(.L_2684 - .L_2683)
.L_2683:
        /*000c*/ 	.word	0x00000000
        /*0010*/ 	.short	0x0000
        /*0012*/ 	.short	0x0000
        /*0014*/ 	.byte	0x00, 0xf0, 0xa1, 0x03


	//----- nvinfo : EIATTR_SPARSE_MMA_MASK
	.align		4
.L_2684:
        /*0018*/ 	.byte	0x03, 0x50
        /*001a*/ 	.short	0x0000


	//----- nvinfo : EIATTR_MAXREG_COUNT
	.align		4
        /*001c*/ 	.byte	0x03, 0x1b
        /*001e*/ 	.short	0x00ff


	//----- nvinfo : EIATTR_MERCURY_ISA_VERSION
	.align		4
        /*0020*/ 	.byte	0x03, 0x5f
        /*0022*/ 	.short	0x0101


	//----- nvinfo : EIATTR_COOP_GROUP_MASK_REGIDS
	.align		4
        /*0024*/ 	.byte	0x04, 0x29
        /*0026*/ 	.short	(.L_2686 - .L_2685)


	//   ....[0]....
.L_2685:
        /*0028*/ 	.word	0xffffffff


	//   ....[1]....
        /*002c*/ 	.word	0xffffffff


	//   ....[2]....
        /*0030*/ 	.word	0xffffffff


	//   ....[3]....
        /*0034*/ 	.word	0xffffffff


	//   ....[4]....
        /*0038*/ 	.word	0xffffffff


	//   ....[5]....
        /*003c*/ 	.word	0xffffffff


	//   ....[6]....
        /*0040*/ 	.word	0xffffffff


	//   ....[7]....
        /*0044*/ 	.word	0xffffffff


	//   ....[8]....
        /*0048*/ 	.word	0xffffffff


	//   ....[9]....
        /*004c*/ 	.word	0xffffffff


	//   ....[10]....
        /*0050*/ 	.word	0x05000029


	//   ....[11]....
        /*0054*/ 	.word	0x05000029


	//   ....[12]....
        /*0058*/ 	.word	0x05000029


	//   ....[13]....
        /*005c*/ 	.word	0x05000029


	//   ....[14]....
        /*0060*/ 	.word	0x05000029


	//   ....[15]....
        /*0064*/ 	.word	0x05000029


	//   ....[16]....
        /*0068*/ 	.word	0x05000029


	//   ....[17]....
        /*006c*/ 	.word	0x05000029


	//   ....[18]....
        /*0070*/ 	.word	0x05000029


	//   ....[19]....
        /*0074*/ 	.word	0x05000029


	//----- nvinfo : EIATTR_COOP_GROUP_INSTR_OFFSETS
	.align		4
.L_2686:
        /*0078*/ 	.byte	0x04, 0x28
        /*007a*/ 	.short	(.L_2688 - .L_2687)


	//   ....[0]....
.L_2687:
        /*007c*/ 	.word	0x00003d90


	//   ....[1]....
        /*0080*/ 	.word	0x00003dc0


	//   ....[2]....
        /*0084*/ 	.word	0x00003de0


	//   ....[3]....
        /*0088*/ 	.word	0x00003e00


	//   ....[4]....
        /*008c*/ 	.word	0x00003e20


	//   ....[5]....
        /*0090*/ 	.word	0x00003f50


	//   ....[6]....
        /*0094*/ 	.word	0x00003f70


	//   ....[7]....
        /*0098*/ 	.word	0x00003f90


	//   ....[8]....
        /*009c*/ 	.word	0x00003fb0


	//   ....[9]....
        /*00a0*/ 	.word	0x00003fd0


	//   ....[10]....
        /*00a4*/ 	.word	0x00004430


	//   ....[11]....
        /*00a8*/ 	.word	0x000044d0


	//   ....[12]....
        /*00ac*/ 	.word	0x00004530


	//   ....[13]....
        /*00b0*/ 	.word	0x00004590


	//   ....[14]....
        /*00b4*/ 	.word	0x000045f0


	//   ....[15]....
        /*00b8*/ 	.word	0x00004770


	//   ....[16]....
        /*00bc*/ 	.word	0x000047c0


	//   ....[17]....
        /*00c0*/ 	.word	0x00004820


	//   ....[18]....
        /*00c4*/ 	.word	0x00004880


	//   ....[19]....
        /*00c8*/ 	.word	0x000048e0


	//----- nvinfo : EIATTR_EXIT_INSTR_OFFSETS
	.align		4
.L_2688:
        /*00cc*/ 	.byte	0x04, 0x1c
        /*00ce*/ 	.short	(.L_2690 - .L_2689)


	//   ....[0]....
.L_2689:
        /*00d0*/ 	.word	0x00000270


	//   ....[1]....
        /*00d4*/ 	.word	0x000043d0


	//----- nvinfo : EIATTR_MAX_THREADS
	.align		4
.L_2690:
        /*00d8*/ 	.byte	0x04, 0x05
        /*00da*/ 	.short	(.L_2692 - .L_2691)
.L_2691:
        /*00dc*/ 	.word	0x00000080
        /*00e0*/ 	.word	0x00000001
        /*00e4*/ 	.word	0x00000001


	//----- nvinfo : EIATTR_CRS_STACK_SIZE
	.align		4
.L_2692:
        /*00e8*/ 	.byte	0x04, 0x1e
        /*00ea*/ 	.short	(.L_2694 - .L_2693)
.L_2693:
        /*00ec*/ 	.word	0x00000000


	//----- nvinfo : EIATTR_CBANK_PARAM_SIZE
	.align		4
.L_2694:
        /*00f0*/ 	.byte	0x03, 0x19
        /*00f2*/ 	.short	0x00e8


	//----- nvinfo : EIATTR_PARAM_CBANK
	.align		4
        /*00f4*/ 	.byte	0x04, 0x0a
        /*00f6*/ 	.short	(.L_2696 - .L_2695)
	.align		4
.L_2695:
        /*00f8*/ 	.word	index@(.nv.constant0._ZN10layer_norm13ln_fwd_kernelINS_13Kernel_traitsIf6__halfS2_S2_fjLj256ELj1ELj4ELj1ELj16ENS_18Kernel_traits_baseILj256EfS2_S2_S2_fjLj128EEEEELb1ELb1ELb1ELb1EEEvNS_9FwdParamsE)
        /*00fc*/ 	.short	0x0210
        /*00fe*/ 	.short	0x00e8


	//----- nvinfo : EIATTR_SW_WAR
	.align		4
.L_2696:
        /*0100*/ 	.byte	0x04, 0x36
        /*0102*/ 	.short	(.L_2698 - .L_2697)
.L_2697:
        /*0104*/ 	.word	0x00000008
.L_2698:


//--------------------- .nv.info._ZN10layer_norm13ln_fwd_kernelINS_13Kernel_traitsI6__halfS2_fS2_fjLj256ELj1ELj4ELj1ELj16ENS_18Kernel_traits_baseILj256ES2_S2_fS2_fjLj128EEEEELb0ELb0ELb0ELb0EEEvNS_9FwdParamsE --------------------------
	.section	.nv.info._ZN10layer_norm13ln_fwd_kernelINS_13Kernel_traitsI6__halfS2_fS2_fjLj256ELj1ELj4ELj1ELj16ENS_18Kernel_traits_baseILj256ES2_S2_fS2_fjLj128EEEEELb0ELb0ELb0ELb0EEEvNS_9FwdParamsE,"",@"SHT_CUDA_INFO"
	.sectionflags	@""
	.align	4


	//----- nvinfo : EIATTR_CUDA_API_VERSION
	.align		4
        /*0000*/ 	.byte	0x04, 0x37
        /*0002*/ 	.short	(.L_2700 - .L_2699)
.L_2699:
        /*0004*/ 	.word	0x00000082


	//----- nvinfo : EIATTR_KPARAM_INFO
	.align		4
.L_2700:
        /*0008*/ 	.byte	0x04, 0x17
        /*000a*/ 	.short	(.L_2702 - .L_2701)
.L_2701:
        /*000c*/ 	.word	0x00000000
        /*0010*/ 	.short	0x0000
        /*0012*/ 	.short	0x0000
        /*0014*/ 	.byte	0x00, 0xf0, 0xa1, 0x03


	//----- nvinfo : EIATTR_SPARSE_MMA_MASK
	.align		4
.L_2702:
        /*0018*/ 	.byte	0x03, 0x50
        /*001a*/ 	.short	0x0000


	//----- nvinfo : EIATTR_MAXREG_COUNT
	.align		4
        /*001c*/ 	.byte	0x03, 0x1b
        /*001e*/ 	.short	0x00ff


	//----- nvinfo : EIATTR_MERCURY_ISA_VERSION
	.align		4
        /*0020*/ 	.byte	0x03, 0x5f
        /*0022*/ 	.short	0x0101


	//----- nvinfo : EIATTR_COOP_GROUP_MASK_REGIDS
	.align		4
        /*0024*/ 	.byte	0x04, 0x29
        /*0026*/ 	.short	(.L_2704 - .L_2703)


	//   ....[0]....
.L_2703:
        /*0028*/ 	.word	0xffffffff


	//   ....[1]....
        /*002c*/ 	.word	0xffffffff


	//   ....[2]....
        /*0030*/ 	.word	0xffffffff


	//   ....[3]....
        /*0034*/ 	.word	0xffffffff


	//   ....[4]....
        /*0038*/ 	.word	0xffffffff


	//   ....[5]....
        /*003c*/ 	.word	0xffffffff


	//   ....[6]....
        /*0040*/ 	.word	0xffffffff


	//   ....[7]....
        /*0044*/ 	.word	0xffffffff


	//   ....[8]....
        /*0048*/ 	.word	0xffffffff


	//   ....[9]....
        /*004c*/ 	.word	0xffffffff


	//   ....[10]....
        /*0050*/ 	.word	0x0500001a


	//   ....[11]....
        /*0054*/ 	.word	0x0500001a


	//   ....[12]....
        /*0058*/ 	.word	0x0500001a


	//   ....[13]....
        /*005c*/ 	.word	0x0500001a


	//   ....[14]....
        /*0060*/ 	.word	0x0500001a


	//   ....[15]....
        /*0064*/ 	.word	0x0500001a


	//   ....[16]....
        /*0068*/ 	.word	0x0500001a


	//   ....[17]....
        /*006c*/ 	.word	0x0500001a


	//   ....[18]....
        /*0070*/ 	.word	0x0500001a


	//   ....[19]....
        /*0074*/ 	.word	0x0500001a


	//----- nvinfo : EIATTR_COOP_GROUP_INSTR_OFFSETS
	.align		4
.L_2704:
        /*0078*/ 	.byte	0x04, 0x28
        /*007a*/ 	.short	(.L_2706 - .L_2705)


	//   ....[0]....
.L_2705:
        /*007c*/ 	.word	0x00000760


	//   ....[1]....
        /*0080*/ 	.word	0x00000790


	//   ....[2]....
        /*0084*/ 	.word	0x000007b0


	//   ....[3]....
        /*0088*/ 	.word	0x000007d0


	//   ....[4]....
        /*008c*/ 	.word	0x000007f0


	//   ....[5]....
        /*0090*/ 	.word	0x00000930


	//   ....[6]....
        /*0094*/ 	.word	0x00000950


	//   ....[7]....
        /*0098*/ 	.word	0x00000970


	//   ....[8]....
        /*009c*/ 	.word	0x00000990


	//   ....[9]....
        /*00a0*/ 	.word	0x000009b0


	//   ....[10]....
        /*00a4*/ 	.word	0x00000d60


	//   ....[11]....
        /*00a8*/ 	.word	0x00000df0


	//   ....[12]....
        /*00ac*/ 	.word	0x00000e50


	//   ....[13]....
        /*00b0*/ 	.word	0x00000eb0


	//   ....[14]....
        /*00b4*/ 	.word	0x00000f10


	//   ....[15]....
        /*00b8*/ 	.word	0x00001090


	//   ....[16]....
        /*00bc*/ 	.word	0x000010f0


	//   ....[17]....
        /*00c0*/ 	.word	0x00001150


	//   ....[18]....
        /*00c4*/ 	.word	0x000011b0


	//   ....[19]....
        /*00c8*/ 	.word	0x00001210


	//----- nvinfo : EIATTR_EXIT_INSTR_OFFSETS
	.align		4
.L_2706:
        /*00cc*/ 	.byte	0x04, 0x1c
        /*00ce*/ 	.short	(.L_2708 - .L_2707)


	//   ....[0]....
.L_2707:
        /*00d0*/ 	.word	0x000001d0


	//   ....[1]....
        /*00d4*/ 	.word	0x00000cf0


	//----- nvinfo : EIATTR_MAX_THREADS
	.align		4
.L_2708:
        /*00d8*/ 	.byte	0x04, 0x05
        /*00da*/ 	.short	(.L_2710 - .L_2709)
.L_2709:
        /*00dc*/ 	.word	0x00000080
        /*00e0*/ 	.word	0x00000001
        /*00e4*/ 	.word	0x00000001


	//----- nvinfo : EIATTR_CRS_STACK_SIZE
	.align		4
.L_2710:
        /*00e8*/ 	.byte	0x04, 0x1e
        /*00ea*/ 	.short	(.L_2712 - .L_2711)
.L_2711:
        /*00ec*/ 	.word	0x00000000


	//----- nvinfo : EIATTR_CBANK_PARAM_SIZE
	.align		4
.L_2712:
        /*00f0*/ 	.byte	0x03, 0x19
        /*00f2*/ 	.short	0x00e8


	//----- nvinfo : EIATTR_PARAM_CBANK
	.align		4
        /*00f4*/ 	.byte	0x04, 0x0a
        /*00f6*/ 	.short	(.L_2714 - .L_2713)
	.align		4
.L_2713:
        /*00f8*/ 	.word	index@(.nv.constant0._ZN10layer_norm13ln_fwd_kernelINS_13Kernel_traitsI6__halfS2_fS2_fjLj256ELj1ELj4ELj1ELj16ENS_18Kernel_traits_baseILj256ES2_S2_fS2_fjLj128EEEEELb0ELb0ELb0ELb0EEEvNS_9FwdParamsE)
        /*00fc*/ 	.short	0x0210
        /*00fe*/ 	.short	0x00e8


	//----- nvinfo : EIATTR_SW_WAR
	.align		4
.L_2714:
        /*0100*/ 	.byte	0x04, 0x36
        /*0102*/ 	.short	(.L_2716 - .L_2715)
.L_2715:
        /*0104*/ 	.word	0x00000008
.L_2716:


//--------------------- .nv.info._ZN10layer_norm13ln_fwd_kernelINS_13Kernel_traitsI6__halfS2_fS2_fjLj256ELj1ELj4ELj1ELj16ENS_18Kernel_traits_baseILj256ES2_S2_fS2_fjLj128EEEEELb0ELb0ELb0ELb1EEEvNS_9FwdParamsE --------------------------
	.section	.nv.info._ZN10layer_norm13ln_fwd_kernelINS_13Kernel_traitsI6__halfS2_fS2_fjLj256ELj1ELj4ELj1ELj16ENS_18Kernel_traits_baseILj256ES2_S2_fS2_fjLj128EEEEELb0ELb0ELb0ELb1EEEvNS_9FwdParamsE,"",@"SHT_CUDA_INFO"
	.sectionflags	@""
	.align	4


	//----- nvinfo : EIATTR_CUDA_API_VERSION
	.align		4
        /*0000*/ 	.byte	0x04, 0x37
        /*0002*/ 	.short	(.L_2718 - .L_2717)
.L_2717:
        /*0004*/ 	.word	0x00000082


	//----- nvinfo : EIATTR_KPARAM_INFO
	.align		4
.L_2718:
        /*0008*/ 	.byte	0x04, 0x17
        /*000a*/ 	.short	(.L_2720 - .L_2719)
.L_2719:
        /*000c*/ 	.word	0x00000000
        /*0010*/ 	.short	0x0000
        /*0012*/ 	.short	0x0000
        /*0014*/ 	.byte	0x00, 0xf0, 0xa1, 0x03


	//----- nvinfo : EIATTR_SPARSE_MMA_MASK
	.align		4
.L_2720:
        /*0018*/ 	.byte	0x03, 0x50
        /*001a*/ 	.short	0x0000


	//----- nvinfo : EIATTR_MAXREG_COUNT
	.align		4
        /*001c*/ 	.byte	0x03, 0x1b
        /*001e*/ 	.short	0x00ff


	//----- nvinfo : EIATTR_MERCURY_ISA_VERSION
	.align		4
        /*0020*/ 	.byte	0x03, 0x5f
        /*0022*/ 	.short	0x0101


	//----- nvinfo : EIATTR_COOP_GROUP_MASK_REGIDS
	.align		4
        /*0024*/ 	.byte	0x04, 0x29
        /*0026*/ 	.short	(.L_2722 - .L_2721)


	//   ....[0]....
.L_2721:
        /*0028*/ 	.word	0xffffffff


	//   ....[1]....
        /*002c*/ 	.word	0xffffffff


	//   ....[2]....
        /*0030*/ 	.word	0xffffffff


	//   ....[3]....
        /*0034*/ 	.word	0xffffffff


	//   ....[4]....
        /*0038*/ 	.word	0xffffffff


	//   ....[5]....
        /*003c*/ 	.word	0xffffffff


	//   ....[6]....
        /*0040*/ 	.word	0xffffffff


	//   ....[7]....
        /*0044*/ 	.word	0xffffffff


	//   ....[8]....
        /*0048*/ 	.word	0xffffffff


	//   ....[9]....
        /*004c*/ 	.word	0xffffffff


	//   ....[10]....
        /*0050*/ 	.word	0x05000027


	//   ....[11]....
        /*0054*/ 	.word	0x05000027


	//   ....[12]....
        /*0058*/ 	.word	0x05000027


	//   ....[13]....
        /*005c*/ 	.word	0x05000027


	//   ....[14]....
        /*0060*/ 	.word	0x05000027


	//   ....[15]....
        /*0064*/ 	.word	0x05000027


	//   ....[16]....
        /*0068*/ 	.word	0x05000027


	//   ....[17]....
        /*006c*/ 	.word	0x05000027


	//   ....[18]....
        /*0070*/ 	.word	0x05000027


	//   ....[19]....
        /*0074*/ 	.word	0x05000027


	//----- nvinfo : EIATTR_COOP_GROUP_INSTR_OFFSETS
	.align		4
.L_2722:
        /*0078*/ 	.byte	0x04, 0x28
        /*007a*/ 	.short	(.L_2724 - .L_2723)


	//   ....[0]....
.L_2723:
        /*007c*/ 	.word	0x000006d0


	//   ....[1]....
        /*0080*/ 	.word	0x00000700


	//   ....[2]....
        /*0084*/ 	.word	0x00000720


	//   ....[3]....
        /*0088*/ 	.word	0x00000740


	//   ....[4]....
        /*008c*/ 	.word	0x00000760


	//   ....[5]....
        /*0090*/ 	.word	0x00000890


	//   ....[6]....
        /*0094*/ 	.word	0x000008b0


	//   ....[7]....
        /*0098*/ 	.word	0x000008d0


	//   ....[8]....
        /*009c*/ 	.word	0x000008f0


	//   ....[9]....
        /*00a0*/ 	.word	0x00000910


	//   ....[10]....
        /*00a4*/ 	.word	0x00000c80


	//   ....[11]....
        /*00a8*/ 	.word	0x00000d20


	//   ....[12]....
        /*00ac*/ 	.word	0x00000d80


	//   ....[13]....
        /*00b0*/ 	.word	0x00000de0


	//   ....[14]....
        /*00b4*/ 	.word	0x00000e40


	//   ....[15]....
        /*00b8*/ 	.word	0x00000fb0


	//   ....[16]....
        /*00bc*/ 	.word	0x00001010


	//   ....[17]....
        /*00c0*/ 	.word	0x00001070


	//   ....[18]....
        /*00c4*/ 	.word	0x000010d0


	//   ....[19]....
        /*00c8*/ 	.word	0x00001130


	//----- nvinfo : EIATTR_EXIT_INSTR_OFFSETS
	.align		4
.L_2724:
        /*00cc*/ 	.byte	0x04, 0x1c
        /*00ce*/ 	.short	(.L_2726 - .L_2725)


	//   ....[0]....
.L_2725:
        /*00d0*/ 	.word	0x00000140


	//   ....[1]....
        /*00d4*/ 	.word	0x00000c20


	//----- nvinfo : EIATTR_MAX_THREADS
	.align		4
.L_2726:
        /*00d8*/ 	.byte	0x04, 0x05
        /*00da*/ 	.short	(.L_2728 - .L_2727)
.L_2727:
        /*00dc*/ 	.word	0x00000080
        /*00e0*/ 	.word	0x00000001
        /*00e4*/ 	.word	0x00000001


	//----- nvinfo : EIATTR_CRS_STACK_SIZE
	.align		4
.L_2728:
        /*00e8*/ 	.byte	0x04, 0x1e
        /*00ea*/ 	.short	(.L_2730 - .L_2729)
.L_2729:
        /*00ec*/ 	.word	0x00000000


	//----- nvinfo : EIATTR_CBANK_PARAM_SIZE
	.align		4
.L_2730:
        /*00f0*/ 	.byte	0x03, 0x19
        /*00f2*/ 	.short	0x00e8


	//----- nvinfo : EIATTR_PARAM_CBANK
	.align		4
        /*00f4*/ 	.byte	0x04, 0x0a
        /*00f6*/ 	.short	(.L_2732 - .L_2731)
	.align		4
.L_2731:
        /*00f8*/ 	.word	index@(.nv.constant0._ZN10layer_norm13ln_fwd_kernelINS_13Kernel_traitsI6__halfS2_fS2_fjLj256ELj1ELj4ELj1ELj16ENS_18Kernel_traits_baseILj256ES2_S2_fS2_fjLj128EEEEELb0ELb0ELb0ELb1EEEvNS_9FwdParamsE)
        /*00fc*/ 	.short	0x0210
        /*00fe*/ 	.short	0x00e8


	//----- nvinfo : EIATTR_SW_WAR
	.align		4
.L_2732:
        /*0100*/ 	.byte	0x04, 0x36
        /*0102*/ 	.short	(.L_2734 - .L_2733)
.L_2733:
        /*0104*/ 	.word	0x00000008
.L_2734:


//--------------------- .nv.info._ZN10layer_norm13ln_fwd_kernelINS_13Kernel_traitsI6__halfS2_fS2_fjLj256ELj1ELj4ELj1ELj16ENS_18Kernel_traits_baseILj256ES2_S2_fS2_fjLj128EEEEELb0ELb0ELb1ELb0EEEvNS_9FwdParamsE --------------------------
	.section	.nv.info._ZN10layer_norm13ln_fwd_kernelINS_13Kernel_traitsI6__halfS2_fS2_fjLj256ELj1ELj4ELj1ELj16ENS_18Kernel_traits_baseILj256ES2_S2_fS2_fjLj128EEEEELb0ELb0ELb1ELb0EEEvNS_9FwdParamsE,"",@"SHT_CUDA_INFO"
	.sectionflags	@""
	.align	4


	//----- nvinfo : EIATTR_CUDA_API_VERSION
	.align		4
        /*0000*/ 	.byte	0x04, 0x37
        /*0002*/ 	.short	(.L_2736 - .L_2735)
.L_2735:
        /*0004*/ 	.word	0x00000082


	//----- nvinfo : EIATTR_KPARAM_INFO
	.align		4
.L_2736:
        /*0008*/ 	.byte	0x04, 0x17
        /*000a*/ 	.short	(.L_2738 - .L_2737)
.L_2737:
        /*000c*/ 	.word	0x00000000
        /*0010*/ 	.short	0x0000
        /*0012*/ 	.short	0x0000
        /*0014*/ 	.byte	0x00, 0xf0, 0xa1, 0x03


	//----- nvinfo : EIATTR_SPARSE_MMA_MASK
	.align		4
.L_2738:
        /*0018*/ 	.byte	0x03, 0x50
        /*001a*/ 	.short	0x0000


	//----- nvinfo : EIATTR_MAXREG_COUNT
	.align		4
        /*001c*/ 	.byte	0x03, 0x1b
        /*001e*/ 	.short	0x00ff


	//----- nvinfo : EIATTR_MERCURY_ISA_VERSION
	.align		4
        /*0020*/ 	.byte	0x03, 0x5f
        /*0022*/ 	.short	0x0101


	//----- nvinfo : EIATTR_COOP_GROUP_MASK_REGIDS
	.align		4
        /*0024*/ 	.byte	0x04, 0x29
        /*0026*/ 	.short	(.L_2740 - .L_2739)


	//   ....[0]....
.L_2739:
        /*0028*/ 	.word	0xffffffff


	//   ....[1]....
        /*002c*/ 	.word	0xffffffff


	//   ....[2]....
        /*0030*/ 	.word	0xffffffff


	//   ....[3]....
        /*0034*/ 	.word	0xffffffff


	//   ....[4]....
        /*0038*/ 	.word	0xffffffff


	//   ....[5]....
        /*003c*/ 	.word	0xffffffff


	//   ....[6]....
        /*0040*/ 	.word	0xffffffff


	//   ....[7]....
        /*0044*/ 	.word	0xffffffff


	//   ....[8]....
        /*0048*/ 	.word	0xffffffff


	//   ....[9]....
        /*004c*/ 	.word	0xffffffff


	//   ....[10]....
        /*0050*/ 	.word	0x0500001d


	//   ....[11]....
        /*0054*/ 	.word	0x0500001d


	//   ....[12]....
        /*0058*/ 	.word	0x0500001d


	//   ....[13]....
        /*005c*/ 	.word	0x0500001d


	//   ....[14]....
        /*0060*/ 	.word	0x0500001d


	//   ....[15]....
        /*0064*/ 	.word	0x0500001d


	//   ....[16]....
        /*0068*/ 	.word	0x0500001d


	//   ....[17]....
        /*006c*/ 	.word	0x0500001d


	//   ....[18]....
        /*0070*/ 	.word	0x0500001d


	//   ....[19]....
        /*0074*/ 	.word	0x0500001d


	//----- nvinfo : EIATTR_COOP_GROUP_INSTR_OFFSETS
	.align		4
.L_2740:
        /*0078*/ 	.byte	0x04, 0x28
        /*007a*/ 	.short	(.L_2742 - .L_2741)


	//   ....[0]....
.L_2741:
        /*007c*/ 	.word	0x00000ab0


	//   ....[1]....
        /*0080*/ 	.word	0x00000ae0


	//   ....[2]....
        /*0084*/ 	.word	0x00000b00


	//   ....[3]....
        /*0088*/ 	.word	0x00000b20


	//   ....[4]....
        /*008c*/ 	.word	0x00000b40


	//   ....[5]....
        /*0090*/ 	.word	0x00000c80


	//   ....[6]....
        /*0094*/ 	.word	0x00000ca0


	//   ....[7]....
        /*0098*/ 	.word	0x00000cc0


	//   ....[8]....
        /*009c*/ 	.word	0x00000ce0


	//   ....[9]....
        /*00a0*/ 	.word	0x00000d00


	//   ....[10]....
        /*00a4*/ 	.word	0x00001140


	//   ....[11]....
        /*00a8*/ 	.word	0x000011d0


	//   ....[12]....
        /*00ac*/ 	.word	0x00001230


	//   ....[13]....
        /*00b0*/ 	.word	0x00001290


	//   ....[14]....
        /*00b4*/ 	.word	0x000012f0


	//   ....[15]....
        /*00b8*/ 	.word	0x00001480


	//   ....[16]....
        /*00bc*/ 	.word	0x000014d0


	//   ....[17]....
        /*00c0*/ 	.word	0x00001530


	//   ....[18]....
        /*00c4*/ 	.word	0x00001590


	//   ....[19]....
        /*00c8*/ 	.word	0x000015f0


	//----- nvinfo : EIATTR_EXIT_INSTR_OFFSETS
	.align		4
.L_2742:
        /*00cc*/ 	.byte	0x04, 0x1c
        /*00ce*/ 	.short	(.L_2744 - .L_2743)


	//   ....[0]....
.L_2743:
        /*00d0*/ 	.word	0x000001d0


	//   ....[1]....
        /*00d4*/ 	.word	0x000010d0


	//----- nvinfo : EIATTR_MAX_THREADS
	.align		4
.L_2744:
        /*00d8*/ 	.byte	0x04, 0x05
        /*00da*/ 	.short	(.L_2746 - .L_2745)
.L_2745:
        /*00dc*/ 	.word	0x00000080
        /*00e0*/ 	.word	0x00000001
        /*00e4*/ 	.word	0x00000001


	//----- nvinfo : EIATTR_CRS_STACK_SIZE
	.align		4
.L_2746:
        /*00e8*/ 	.byte	0x04, 0x1e
        /*00ea*/ 	.short	(.L_2748 - .L_2747)
.L_2747:
        /*00ec*/ 	.word	0x00000000


	//----- nvinfo : EIATTR_CBANK_PARAM_SIZE
	.align		4
.L_2748:
        /*00f0*/ 	.byte	0x03, 0x19
        /*00f2*/ 	.short	0x00e8


	//----- nvinfo : EIATTR_PARAM_CBANK
	.align		4
        /*00f4*/ 	.byte	0x04, 0x0a
        /*00f6*/ 	.short	(.L_2750 - .L_2749)
	.align		4
.L_2749:
        /*00f8*/ 	.word	index@(.nv.constant0._ZN10layer_norm13ln_fwd_kernelINS_13Kernel_traitsI6__halfS2_fS2_fjLj256ELj1ELj4ELj1ELj16ENS_18Kernel_traits_baseILj256ES2_S2_fS2_fjLj128EEEEELb0ELb0ELb1ELb0EEEvNS_9FwdParamsE)
        /*00fc*/ 	.short	0x0210
        /*00fe*/ 	.short	0x00e8


	//----- nvinfo : EIATTR_SW_WAR
	.align		4
.L_2750:
        /*0100*/ 	.byte	0x04, 0x36
        /*0102*/ 	.short	(.L_2752 - .L_2751)
.L_2751:
        /*0104*/ 	.word	0x00000008
.L_2752:


//--------------------- .nv.info._ZN10layer_norm13ln_fwd_kernelINS_13Kernel_traitsI6__halfS2_fS2_fjLj256ELj1ELj4ELj1ELj16ENS_18Kernel_traits_baseILj256ES2_S2_fS2_fjLj128EEEEELb0ELb0ELb1ELb1EEEvNS_9FwdParamsE --------------------------
	.section	.nv.info._ZN10layer_norm13ln_fwd_kernelINS_13Kernel_traitsI6__halfS2_fS2_fjLj256ELj1ELj4ELj1ELj16ENS_18Kernel_traits_baseILj256ES2_S2_fS2_fjLj128EEEEELb0ELb0ELb1ELb1EEEvNS_9FwdParamsE,"",@"SHT_CUDA_INFO"
	.sectionflags	@""
	.align	4


	//----- nvinfo : EIATTR_CUDA_API_VERSION
	.align		4
        /*0000*/ 	.byte	0x04, 0x37
        /*0002*/ 	.short	(.L_2754 - .L_2753)
.L_2753:
        /*0004*/ 	.word	0x00000082


	//----- nvinfo : EIATTR_KPARAM_INFO
	.align		4
.L_2754:
        /*0008*/ 	.byte	0x04, 0x17
        /*000a*/ 	.short	(.L_2756 - .L_2755)
.L_2755:
        /*000c*/ 	.word	0x00000000
        /*0010*/ 	.short	0x0000
        /*0012*/ 	.short	0x0000
        /*0014*/ 	.byte	0x00, 0xf0, 0xa1, 0x03


	//----- nvinfo : EIATTR_SPARSE_MMA_MASK
	.align		4
.L_2756:
        /*0018*/ 	.byte	0x03, 0x50
        /*001a*/ 	.short	0x0000


	//----- nvinfo : EIATTR_MAXREG_COUNT
	.align		4
        /*001c*/ 	.byte	0x03, 0x1b
        /*001e*/ 	.short	0x00ff


	//----- nvinfo : EIATTR_MERCURY_ISA_VERSION
	.align		4
        /*0020*/ 	.byte	0x03, 0x5f
        /*0022*/ 	.short	0x0101


	//----- nvinfo : EIATTR_COOP_GROUP_MASK_REGIDS
	.align		4
        /*0024*/ 	.byte	0x04, 0x29
        /*0026*/ 	.short	(.L_2758 - .L_2757)


	//   ....[0]....
.L_2757:
        /*0028*/ 	.word	0xffffffff


	//   ....[1]....
        /*002c*/ 	.word	0xffffffff


	//   ....[2]....
        /*0030*/ 	.word	0xffffffff


	//   ....[3]....
        /*0034*/ 	.word	0xffffffff


	//   ....[4]....
        /*0038*/ 	.word	0xffffffff


	//   ....[5]....
        /*003c*/ 	.word	0xffffffff


	//   ....[6]....
        /*0040*/ 	.word	0xffffffff


	//   ....[7]....
        /*0044*/ 	.word	0xffffffff


	//   ....[8]....
        /*0048*/ 	.word	0xffffffff


	//   ....[9]....
        /*004c*/ 	.word	0xffffffff


	//   ....[10]....
        /*0050*/ 	.word	0x05000025


	//   ....[11]....
        /*0054*/ 	.word	0x05000025


	//   ....[12]....
        /*0058*/ 	.word	0x05000025


	//   ....[13]....
        /*005c*/ 	.word	0x05000025


	//   ....[14]....
        /*0060*/ 	.word	0x05000025


	//   ....[15]....
        /*0064*/ 	.word	0x05000025


	//   ....[16]....
        /*0068*/ 	.word	0x05000025


	//   ....[17]....
        /*006c*/ 	.word	0x05000025


	//   ....[18]....
        /*0070*/ 	.word	0x05000025


	//   ....[19]....
        /*0074*/ 	.word	0x05000025


	//----- nvinfo : EIATTR_COOP_GROUP_INSTR_OFFSETS
	.align		4
.L_2758:
        /*0078*/ 	.byte	0x04, 0x28
        /*007a*/ 	.short	(.L_2760 - .L_2759)


	//   ....[0]....
.L_2759:
        /*007c*/ 	.word	0x00000a10


	//   ....[1]....
        /*0080*/ 	.word	0x00000a40


	//   ....[2]....
        /*0084*/ 	.word	0x00000a60


	//   ....[3]....
        /*0088*/ 	.word	0x00000a80


	//   ....[4]....
        /*008c*/ 	.word	0x00000aa0


	//   ....[5]....
        /*0090*/ 	.word	0x00000bd0


	//   ....[6]....
        /*0094*/ 	.word	0x00000bf0


	//   ....[7]....
        /*0098*/ 	.word	0x00000c10


	//   ....[8]....
        /*009c*/ 	.word	0x00000c30


	//   ....[9]....
        /*00a0*/ 	.word	0x00000c50


	//   ....[10]....
        /*00a4*/ 	.word	0x00001080


	//   ....[11]....
        /*00a8*/ 	.word	0x00001110


	//   ....[12]....
        /*00ac*/ 	.word	0x00001170


	//   ....[13]....
        /*00b0*/ 	.word	0x000011d0


	//   ....[14]....
        /*00b4*/ 	.word	0x00001230


	//   ....[15]....
        /*00b8*/ 	.word	0x000013a0


	//   ....[16]....
        /*00bc*/ 	.word	0x00001400


	//   ....[17]....
        /*00c0*/ 	.word	0x00001460


	//   ....[18]....
        /*00c4*/ 	.word	0x000014c0


	//   ....[19]....
        /*00c8*/ 	.word	0x00001520


	//----- nvinfo : EIATTR_EXIT_INSTR_OFFSETS
	.align		4
.L_2760:
        /*00cc*/ 	.byte	0x04, 0x1c
        /*00ce*/ 	.short	(.L_2762 - .L_2761)


	//   ....[0]....
.L_2761:
        /*00d0*/ 	.word	0x00000140


	//   ....[1]....
        /*00d4*/ 	.word	0x00001010


	//----- nvinfo : EIATTR_MAX_THREADS
	.align		4
.L_2762:
        /*00d8*/ 	.byte	0x04, 0x05
        /*00da*/ 	.short	(.L_2764 - .L_2763)
.L_2763:
        /*00dc*/ 	.word	0x00000080
        /*00e0*/ 	.word	0x00000001
        /*00e4*/ 	.word	0x00000001


	//----- nvinfo : EIATTR_CRS_STACK_SIZE
	.align		4
.L_2764:
        /*00e8*/ 	.byte	0x04, 0x1e
        /*00ea*/ 	.short	(.L_2766 - .L_2765)
.L_2765:
        /*00ec*/ 	.word	0x00000000


	//----- nvinfo : EIATTR_CBANK_PARAM_SIZE
	.align		4
.L_2766:
        /*00f0*/ 	.byte	0x03, 0x19
        /*00f2*/ 	.short	0x00e8


	//----- nvinfo : EIATTR_PARAM_CBANK
	.align		4
        /*00f4*/ 	.byte	0x04, 0x0a
        /*00f6*/ 	.short	(.L_2768 - .L_2767)
	.align		4
.L_2767:
        /*00f8*/ 	.word	index@(.nv.constant0._ZN10layer_norm13ln_fwd_kernelINS_13Kernel_traitsI6__halfS2_fS2_fjLj256ELj1ELj4ELj1ELj16ENS_18Kernel_traits_baseILj256ES2_S2_fS2_fjLj128EEEEELb0ELb0ELb1ELb1EEEvNS_9FwdParamsE)
        /*00fc*/ 	.short	0x0210
        /*00fe*/ 	.short	0x00e8


	//----- nvinfo : EIATTR_SW_WAR
	.align		4
.L_2768:
        /*0100*/ 	.byte	0x04, 0x36
        /*0102*/ 	.short	(.L_2770 - .L_2769)
.L_2769:
        /*0104*/ 	.word	0x00000008
.L_2770:


//--------------------- .nv.info._ZN10layer_norm13ln_fwd_kernelINS_13Kernel_traitsI6__halfS2_fS2_fjLj256ELj1ELj4ELj1ELj16ENS_18Kernel_traits_baseILj256ES2_S2_fS2_fjLj128EEEEELb0ELb1ELb0ELb0EEEvNS_9FwdParamsE --------------------------
	.section	.nv.info._ZN10layer_norm13ln_fwd_kernelINS_13Kernel_traitsI6__halfS2_fS2_fjLj256ELj1ELj4ELj1ELj16ENS_18Kernel_traits_baseILj256ES2_S2_fS2_fjLj128EEEEELb0ELb1ELb0ELb0EEEvNS_9FwdParamsE,"",@"SHT_CUDA_INFO"
	.sectionflags	@""
	.align	4


	//----- nvinfo : EIATTR_CUDA_API_VERSION
	.align		4
        /*0000*/ 	.byte	0x04, 0x37
        /*0002*/ 	.short	(.L_2772 - .L_2771)
.L_2771:
        /*0004*/ 	.word	0x00000082


	//----- nvinfo : EIATTR_KPARAM_INFO
	.align		4
.L_2772:
        /*0008*/ 	.byte	0x04, 0x17
        /*000a*/ 	.short	(.L_2774 - .L_2773)
.L_2773:
        /*000c*/ 	.word	0x00000000
        /*0010*/ 	.short	0x0000
        /*0012*/ 	.short	0x0000
        /*0014*/ 	.byte	0x00, 0xf0, 0xa1, 0x03


	//----- nvinfo : EIATTR_SPARSE_MMA_MASK
	.align		4
.L_2774:
        /*0018*/ 	.byte	0x03, 0x50
        /*001a*/ 	.short	0x0000


	//----- nvinfo : EIATTR_MAXREG_COUNT
	.align		4
        /*001c*/ 	.byte	0x03, 0x1b
        /*001e*/ 	.short	0x00ff


	//----- nvinfo : EIATTR_MERCURY_ISA_VERSION
	.align		4
        /*0020*/ 	.byte	0x03, 0x5f
        /*0022*/ 	.short	0x0101


	//----- nvinfo : EIATTR_COOP_GROUP_MASK_REGIDS
	.align		4
        /*0024*/ 	.byte	0x04, 0x29
        /*0026*/ 	.short	(.L_2776 - .L_2775)


	//   ....[0]....
.L_2775:
        /*0028*/ 	.word	0xffffffff


	//   ....[1]....
        /*002c*/ 	.word	0xffffffff


	//   ....[2]....
        /*0030*/ 	.word	0xffffffff


	//   ....[3]....
        /*0034*/ 	.word	0xffffffff


	//   ....[4]....
        /*0038*/ 	.word	0xffffffff


	//   ....[5]....
        /*003c*/ 	.word	0xffffffff


	//   ....[6]....
        /*0040*/ 	.word	0xffffffff


	//   ....[7]....
        /*0044*/ 	.word	0xffffffff


	//   ....[8]....
        /*0048*/ 	.word	0xffffffff


	//   ....[9]....
        /*004c*/ 	.word	0xffffffff


	//   ....[10]....
        /*0050*/ 	.word	0x0500001a


	//   ....[11]....
        /*0054*/ 	.word	0x0500001a


	//   ....[12]....
        /*0058*/ 	.word	0x0500001a


	//   ....[13]....
        /*005c*/ 	.word	0x0500001a


	//   ....[14]....
        /*0060*/ 	.word	0x0500001a


	//   ....[15]....
        /*0064*/ 	.word	0x0500001a


	//   ....[16]....
        /*0068*/ 	.word	0x0500001a


	//   ....[17]....
        /*006c*/ 	.word	0x0500001a


	//   ....[18]....
        /*0070*/ 	.word	0x0500001a


	//   ....[19]....
        /*0074*/ 	.word	0x0500001a


	//----- nvinfo : EIATTR_COOP_GROUP_INSTR_OFFSETS
	.align		4
.L_2776:
        /*0078*/ 	.byte	0x04, 0x28
        /*007a*/ 	.short	(.L_2778 - .L_2777)


	//   ....[0]....
.L_2777:
        /*007c*/ 	.word	0x000008a0


	//   ....[1]....
        /*0080*/ 	.word	0x000008d0


	//   ....[2]....
        /*0084*/ 	.word	0x000008f0


	//   ....[3]....
        /*0088*/ 	.word	0x00000910


	//   ....[4]....
        /*008c*/ 	.word	0x00000930


	//   ....[5]....
        /*0090*/ 	.word	0x00000a70


	//   ....[6]....
        /*0094*/ 	.word	0x00000a90


	//   ....[7]....
        /*0098*/ 	.word	0x00000ab0


	//   ....[8]....
        /*009c*/ 	.word	0x00000ad0


	//   ....[9]....
        /*00a0*/ 	.word	0x00000af0


	//   ....[10]....
        /*00a4*/ 	.word	0x00000e90


	//   ....[11]....
        /*00a8*/ 	.word	0x00000f30


	//   ....[12]....
        /*00ac*/ 	.word	0x00000f90


	//   ....[13]....
        /*00b0*/ 	.word	0x00000ff0


	//   ....[14]....
        /*00b4*/ 	.word	0x00001050


	//   ....[15]....
        /*00b8*/ 	.word	0x000011d0


	//   ....[16]....
        /*00bc*/ 	.word	0x00001230


	//   ....[17]....
        /*00c0*/ 	.word	0x00001290


	//   ....[18]....
        /*00c4*/ 	.word	0x000012f0


	//   ....[19]....
        /*00c8*/ 	.word	0x00001350


	//----- nvinfo : EIATTR_EXIT_INSTR_OFFSETS
	.align		4
.L_2778:
        /*00cc*/ 	.byte	0x04, 0x1c
        /*00ce*/ 	.short	(.L_2780 - .L_2779)


	//   ....[0]....
.L_2779:
        /*00d0*/ 	.word	0x00000210


	//   ....[1]....
        /*00d4*/ 	.word	0x00000e30


	//----- nvinfo : EIATTR_MAX_THREADS
	.align		4
.L_2780:
        /*00d8*/ 	.byte	0x04, 0x05
        /*00da*/ 	.short	(.L_2782 - .L_2781)
.L_2781:
        /*00dc*/ 	.word	0x00000080
        /*00e0*/ 	.word	0x00000001
        /*00e4*/ 	.word	0x00000001


	//----- nvinfo : EIATTR_CRS_STACK_SIZE
	.align		4
.L_2782:
        /*00e8*/ 	.byte	0x04, 0x1e
        /*00ea*/ 	.short	(.L_2784 - .L_2783)
.L_2783:
        /*00ec*/ 	.word	0x00000000


	//----- nvinfo : EIATTR_CBANK_PARAM_SIZE
	.align		4
.L_2784:
        /*00f0*/ 	.byte	0x03, 0x19
        /*00f2*/ 	.short	0x00e8


	//----- nvinfo : EIATTR_PARAM_CBANK
	.align		4
        /*00f4*/ 	.byte	0x04, 0x0a
        /*00f6*/ 	.short	(.L_2786 - .L_2785)
	.align		4
.L_2785:
        /*00f8*/ 	.word	index@(.nv.constant0._ZN10layer_norm13ln_fwd_kernelINS_13Kernel_traitsI6__halfS2_fS2_fjLj256ELj1ELj4ELj1ELj16ENS_18Kernel_traits_baseILj256ES2_S2_fS2_fjLj128EEEEELb0ELb1ELb0ELb0EEEvNS_9FwdParamsE)
        /*00fc*/ 	.short	0x0210
        /*00fe*/ 	.short	0x00e8


	//----- nvinfo : EIATTR_SW_WAR
	.align		4
.L_2786:
        /*0100*/ 	.byte	0x04, 0x36
        /*0102*/ 	.short	(.L_2788 - .L_2787)
.L_2787:
        /*0104*/ 	.word	0x00000008
.L_2788:


//--------------------- .nv.info._ZN10layer_norm13ln_fwd_kernelINS_13Kernel_traitsI6__halfS2_fS2_fjLj256ELj1ELj4ELj1ELj16ENS_18Kernel_traits_baseILj256ES2_S2_fS2_fjLj128EEEEELb0ELb1ELb0ELb1EEEvNS_9FwdParamsE --------------------------
	.section	.nv.info._ZN10layer_norm13ln_fwd_kernelINS_13Kernel_traitsI6__halfS2_fS2_fjLj256ELj1ELj4ELj1ELj16ENS_18Kernel_traits_baseILj256ES2_S2_fS2_fjLj128EEEEELb0ELb1ELb0ELb1EEEvNS_9FwdParamsE,"",@"SHT_CUDA_INFO"
	.sectionflags	@""
	.align	4


	//----- nvinfo : EIATTR_CUDA_API_VERSION
	.align		4
        /*0000*/ 	.byte	0x04, 0x37
        /*0002*/ 	.short	(.L_2790 - .L_2789)
.L_2789:
        /*0004*/ 	.word	0x00000082


	//----- nvinfo : EIATTR_KPARAM_INFO
	.align		4
.L_2790:
        /*0008*/ 	.byte	0x04, 0x17
        /*000a*/ 	.short	(.L_2792 - .L_2791)
.L_2791:
        /*000c*/ 	.word	0x00000000
        /*0010*/ 	.short	0x0000
        /*0012*/ 	.short	0x0000
        /*0014*/ 	.byte	0x00, 0xf0, 0xa1, 0x03


	//----- nvinfo : EIATTR_SPARSE_MMA_MASK
	.align		4
.L_2792:
        /*0018*/ 	.byte	0x03, 0x50
        /*001a*/ 	.short	0x0000


	//----- nvinfo : EIATTR_MAXREG_COUNT
	.align		4
        /*001c*/ 	.byte	0x03, 0x1b
        /*001e*/ 	.short	0x00ff


	//----- nvinfo : EIATTR_MERCURY_ISA_VERSION
	.align		4
        /*0020*/ 	.byte	0x03, 0x5f
        /*0022*/ 	.short	0x0101


	//----- nvinfo : EIATTR_COOP_GROUP_MASK_REGIDS
	.align		4
        /*0024*/ 	.byte	0x04, 0x29
        /*0026*/ 	.short	(.L_2794 - .L_2793)


	//   ....[0]....
.L_2793:
        /*0028*/ 	.word	0xffffffff


	//   ....[1]....
        /*002c*/ 	.word	0xffffffff


	//   ....[2]....
        /*0030*/ 	.word	0xffffffff


	//   ....[3]....
        /*0034*/ 	.word	0xffffffff


	//   ....[4]....
        /*0038*/ 	.word	0xffffffff


	//   ....[5]....
        /*003c*/ 	.word	0xffffffff


	//   ....[6]....
        /*0040*/ 	.word	0xffffffff


	//   ....[7]....
        /*0044*/ 	.word	0xffffffff


	//   ....[8]....
        /*0048*/ 	.word	0xffffffff


	//   ....[9]....
        /*004c*/ 	.word	0xffffffff


	//   ....[10]....
        /*0050*/ 	.word	0x0500002f


	//   ....[11]....
        /*0054*/ 	.word	0x0500002f


	//   ....[12]....
        /*0058*/ 	.word	0x0500002f


	//   ....[13]....
        /*005c*/ 	.word	0x0500002f


	//   ....[14]....
        /*0060*/ 	.word	0x0500002f


	//   ....[15]....
        /*0064*/ 	.word	0x0500002f


	//   ....[16]....
        /*0068*/ 	.word	0x0500002f


	//   ....[17]....
        /*006c*/ 	.word	0x0500002f


	//   ....[18]....
        /*0070*/ 	.word	0x0500002f


	//   ....[19]....
        /*0074*/ 	.word	0x0500002f


	//----- nvinfo : EIATTR_COOP_GROUP_INSTR_OFFSETS
	.align		4
.L_2794:
        /*0078*/ 	.byte	0x04, 0x28
        /*007a*/ 	.short	(.L_2796 - .L_2795)


	//   ....[0]....
.L_2795:
        /*007c*/ 	.word	0x00000810


	//   ....[1]....
        /*0080*/ 	.word	0x00000840


	//   ....[2]....
        /*0084*/ 	.word	0x00000860


	//   ....[3]....
        /*0088*/ 	.word	0x00000880


	//   ....[4]....
        /*008c*/ 	.word	0x000008a0


	//   ....[5]....
        /*0090*/ 	.word	0x000009d0


	//   ....[6]....
        /*0094*/ 	.word	0x000009f0


	//   ....[7]....
        /*0098*/ 	.word	0x00000a10


	//   ....[8]....
        /*009c*/ 	.word	0x00000a30


	//   ....[9]....
        /*00a0*/ 	.word	0x00000a50


	//   ....[10]....
        /*00a4*/ 	.word	0x00000dc0


	//   ....[11]....
        /*00a8*/ 	.word	0x00000e60


	//   ....[12]....
        /*00ac*/ 	.word	0x00000ec0


	//   ....[13]....
        /*00b0*/ 	.word	0x00000f20


	//   ....[14]....
        /*00b4*/ 	.word	0x00000f80


	//   ....[15]....
        /*00b8*/ 	.word	0x000010f0


	//   ....[16]....
        /*00bc*/ 	.word	0x00001150


	//   ....[17]....
        /*00c0*/ 	.word	0x000011b0


	//   ....[18]....
        /*00c4*/ 	.word	0x00001210


	//   ....[19]....
        /*00c8*/ 	.word	0x00001270


	//----- nvinfo : EIATTR_EXIT_INSTR_OFFSETS
	.align		4
.L_2796:
        /*00cc*/ 	.byte	0x04, 0x1c
        /*00ce*/ 	.short	(.L_2798 - .L_2797)


	//   ....[0]....
.L_2797:
        /*00d0*/ 	.word	0x00000170


	//   ....[1]....
        /*00d4*/ 	.word	0x00000d60


	//----- nvinfo : EIATTR_MAX_THREADS
	.align		4
.L_2798:
        /*00d8*/ 	.byte	0x04, 0x05
        /*00da*/ 	.short	(.L_2800 - .L_2799)
.L_2799:
        /*00dc*/ 	.word	0x00000080
        /*00e0*/ 	.word	0x00000001
        /*00e4*/ 	.word	0x00000001


	//----- nvinfo : EIATTR_CRS_STACK_SIZE
	.align		4
.L_2800:
        /*00e8*/ 	.byte	0x04, 0x1e
        /*00ea*/ 	.short	(.L_2802 - .L_2801)
.L_2801:
        /*00ec*/ 	.word	0x00000000


	//----- nvinfo : EIATTR_CBANK_PARAM_SIZE
	.align		4
.L_2802:
        /*00f0*/ 	.byte	0x03, 0x19
        /*00f2*/ 	.short	0x00e8


	//----- nvinfo : EIATTR_PARAM_CBANK
	.align		4
        /*00f4*/ 	.byte	0x04, 0x0a
        /*00f6*/ 	.short	(.L_2804 - .L_2803)
	.align		4
.L_2803:
        /*00f8*/ 	.word	index@(.nv.constant0._ZN10layer_norm13ln_fwd_kernelINS_13Kernel_traitsI6__halfS2_fS2_fjLj256ELj1ELj4ELj1ELj16ENS_18Kernel_traits_baseILj256ES2_S2_fS2_fjLj128EEEEELb0ELb1ELb0ELb1EEEvNS_9FwdParamsE)
        /*00fc*/ 	.short	0x0210
        /*00fe*/ 	.short	0x00e8


	//----- nvinfo : EIATTR_SW_WAR
	.align		4
.L_2804:
        /*0100*/ 	.byte	0x04, 0x36
        /*0102*/ 	.short	(.L_2806 - .L_2805)
.L_2805:
        /*0104*/ 	.word	0x00000008
.L_2806:


//--------------------- .nv.info._ZN10layer_norm13ln_fwd_kernelINS_13Kernel_traitsI6__halfS2_fS2_fjLj256ELj1ELj4ELj1ELj16ENS_18Kernel_traits_baseILj256ES2_S2_fS2_fjLj128EEEEELb0ELb1ELb1ELb0EEEvNS_9FwdParamsE --------------------------
	.section	.nv.info._ZN10layer_norm13ln_fwd_kernelINS_13Kernel_traitsI6__halfS2_fS2_fjLj256ELj1ELj4ELj1ELj16ENS_18Kernel_traits_baseILj256ES2_S2_fS2_fjLj128EEEEELb0ELb1ELb1ELb0EEEvNS_9FwdParamsE,"",@"SHT_CUDA_INFO"
	.sectionflags	@""
	.align	4


	//----- nvinfo : EIATTR_CUDA_API_VERSION
	.align		4
        /*0000*/ 	.byte	0x04, 0x37
        /*0002*/ 	.short	(.L_2808 - .L_2807)
.L_2807:
        /*0004*/ 	.word	0x00000082


	//----- nvinfo : EIATTR_KPARAM_INFO
	.align		4
.L_2808:
        /*0008*/ 	.byte	0x04, 0x17
        /*000a*/ 	.short	(.L_2810 - .L_2809)
.L_2809:
        /*000c*/ 	.word	0x00000000
        /*0010*/ 	.short	0x0000
        /*0012*/ 	.short	0x0000
        /*0014*/ 	.byte	0x00, 0xf0, 0xa1, 0x03


	//----- nvinfo : EIATTR_SPARSE_MMA_MASK
	.align		4
.L_2810:
        /*0018*/ 	.byte	0x03, 0x50
        /*001a*/ 	.short	0x0000


	//----- nvinfo : EIATTR_MAXREG_COUNT
	.align		4
        /*001c*/ 	.byte	0x03, 0x1b
        /*001e*/ 	.short	0x00ff


	//----- nvinfo : EIATTR_MERCURY_ISA_VERSION
	.align		4
        /*0020*/ 	.byte	0x03, 0x5f
        /*0022*/ 	.short	0x0101


	//----- nvinfo : EIATTR_COOP_GROUP_MASK_REGIDS
	.align		4
        /*0024*/ 	.byte	0x04, 0x29
        /*0026*/ 	.short	(.L_2812 - .L_2811)


	//   ....[0]....
.L_2811:
        /*0028*/ 	.word	0xffffffff


	//   ....[1]....
        /*002c*/ 	.word	0xffffffff


	//   ....[2]....
        /*0030*/ 	.word	0xffffffff


	//   ....[3]....
        /*0034*/ 	.word	0xffffffff


	//   ....[4]....
        /*0038*/ 	.word	0xffffffff


	//   ....[5]....
        /*003c*/ 	.word	0xffffffff


	//   ....[6]....
        /*0040*/ 	.word	0xffffffff


	//   ....[7]....
        /*0044*/ 	.word	0xffffffff


	//   ....[8]....
        /*0048*/ 	.word	0xffffffff


	//   ....[9]....
        /*004c*/ 	.word	0xffffffff


	//   ....[10]....
        /*0050*/ 	.word	0x05000021


	//   ....[11]....
        /*0054*/ 	.word	0x05000021


	//   ....[12]....
        /*0058*/ 	.word	0x05000021


	//   ....[13]....
        /*005c*/ 	.word	0x05000021


	//   ....[14]....
        /*0060*/ 	.word	0x05000021


	//   ....[15]....
        /*0064*/ 	.word	0x05000021


	//   ....[16]....
        /*0068*/ 	.word	0x05000021


	//   ....[17]....
        /*006c*/ 	.word	0x05000021


	//   ....[18]....
        /*0070*/ 	.word	0x05000021


	//   ....[19]....
        /*0074*/ 	.word	0x05000021


	//----- nvinfo : EIATTR_COOP_GROUP_INSTR_OFFSETS
	.align		4
.L_2812:
        /*0078*/ 	.byte	0x04, 0x28
        /*007a*/ 	.short	(.L_2814 - .L_2813)


	//   ....[0]....
.L_2813:
        /*007c*/ 	.word	0x00000bf0


	//   ....[1]....
        /*0080*/ 	.word	0x00000c20


	//   ....[2]....
        /*0084*/ 	.word	0x00000c40


	//   ....[3]....
        /*0088*/ 	.word	0x00000c60


	//   ....[4]....
        /*008c*/ 	.word	0x00000c80


	//   ....[5]....
        /*0090*/ 	.word	0x00000dc0


	//   ....[6]....
        /*0094*/ 	.word	0x00000de0


	//   ....[7]....
        /*0098*/ 	.word	0x00000e00


	//   ....[8]....
        /*009c*/ 	.word	0x00000e20


	//   ....[9]....
        /*00a0*/ 	.word	0x00000e40


	//   ....[10]....
        /*00a4*/ 	.word	0x00001280


	//   ....[11]....
        /*00a8*/ 	.word	0x00001310


	//   ....[12]....
        /*00ac*/ 	.word	0x00001370


	//   ....[13]....
        /*00b0*/ 	.word	0x000013d0


	//   ....[14]....
        /*00b4*/ 	.word	0x00001430


	//   ....[15]....
        /*00b8*/ 	.word	0x000015c0


	//   ....[16]....
        /*00bc*/ 	.word	0x00001610


	//   ....[17]....
        /*00c0*/ 	.word	0x00001670


	//   ....[18]....
        /*00c4*/ 	.word	0x000016d0


	//   ....[19]....
        /*00c8*/ 	.word	0x00001730


	//----- nvinfo : EIATTR_EXIT_INSTR_OFFSETS
	.align		4
.L_2814:
        /*00cc*/ 	.byte	0x04, 0x1c
        /*00ce*/ 	.short	(.L_2816 - .L_2815)


	//   ....[0]....
.L_2815:
        /*00d0*/ 	.word	0x00000210


	//   ....[1]....
        /*00d4*/ 	.word	0x00001210


	//----- nvinfo : EIATTR_MAX_THREADS
	.align		4
.L_2816:
        /*00d8*/ 	.byte	0x04, 0x05
        /*00da*/ 	.short	(.L_2818 - .L_2817)
.L_2817:
        /*00dc*/ 	.word	0x00000080
        /*00e0*/ 	.word	0x00000001
        /*00e4*/ 	.word	0x00000001


	//----- nvinfo : EIATTR_CRS_STACK_SIZE
	.align		4
.L_2818:
        /*00e8*/ 	.byte	0x04, 0x1e
        /*00ea*/ 	.short	(.L_2820 - .L_2819)
.L_2819:
        /*00ec*/ 	.word	0x00000000


	//----- nvinfo : EIATTR_CBANK_PARAM_SIZE
	.align		4
.L_2820:
        /*00f0*/ 	.byte	0x03, 0x19
        /*00f2*/ 	.short	0x00e8


	//----- nvinfo : EIATTR_PARAM_CBANK
	.align		4
        /*00f4*/ 	.byte	0x04, 0x0a
        /*00f6*/ 	.short	(.L_2822 - .L_2821)
	.align		4
.L_2821:
        /*00f8*/ 	.word	index@(.nv.constant0._ZN10layer_norm13ln_fwd_kernelINS_13Kernel_traitsI6__halfS2_fS2_fjLj256ELj1ELj4ELj1ELj16ENS_18Kernel_traits_baseILj256ES2_S2_fS2_fjLj128EEEEELb0ELb1ELb1ELb0EEEvNS_9FwdParamsE)
        /*00fc*/ 	.short	0x0210
        /*00fe*/ 	.short	0x00e8


	//----- nvinfo : EIATTR_SW_WAR
	.align		4
.L_2822:
        /*0100*/ 	.byte	0x04, 0x36
        /*0102*/ 	.short	(.L_2824 - .L_2823)
.L_2823:
        /*0104*/ 	.word	0x00000008
.L_2824:


//--------------------- .nv.info._ZN10layer_norm13ln_fwd_kernelINS_13Kernel_traitsI6__halfS2_fS2_fjLj256ELj1ELj4ELj1ELj16ENS_18Kernel_traits_baseILj256ES2_S2_fS2_fjLj128EEEEELb0ELb1ELb1ELb1EEEvNS_9FwdParamsE --------------------------
	.section	.nv.info._ZN10layer_norm13ln_fwd_kernelINS_13Kernel_traitsI6__halfS2_fS2_fjLj256ELj1ELj4ELj1ELj16ENS_18Kernel_traits_baseILj256ES2_S2_fS2_fjLj128EEEEELb0ELb1ELb1ELb1EEEvNS_9FwdParamsE,"",@"SHT_CUDA_INFO"
	.sectionflags	@""
	.align	4


	//----- nvinfo : EIATTR_CUDA_API_VERSION
	.align		4
        /*0000*/ 	.byte	0x04, 0x37
        /*0002*/ 	.short	(.L_2826 - .L_2825)
.L_2825:
        /*0004*/ 	.word	0x00000082


	//----- nvinfo : EIATTR_KPARAM_INFO
	.align		4
.L_2826:
        /*0008*/ 	.byte	0x04, 0x17
        /*000a*/ 	.short	(.L_2828 - .L_2827)
.L_2827:
        /*000c*/ 	.word	0x00000000
        /*0010*/ 	.short	0x0000
        /*0012*/ 	.short	0x0000
        /*0014*/ 	.byte	0x00, 0xf0, 0xa1, 0x03


	//----- nvinfo : EIATTR_SPARSE_MMA_MASK
	.align		4
.L_2828:
        /*0018*/ 	.byte	0x03, 0x50
        /*001a*/ 	.short	0x0000


	//----- nvinfo : EIATTR_MAXREG_COUNT
	.align		4
        /*001c*/ 	.byte	0x03, 0x1b
        /*001e*/ 	.short	0x00ff


	//----- nvinfo : EIATTR_MERCURY_ISA_VERSION
	.align		4
        /*0020*/ 	.byte	0x03, 0x5f
        /*0022*/ 	.short	0x0101


	//----- nvinfo : EIATTR_COOP_GROUP_MASK_REGIDS
	.align		4
        /*0024*/ 	.byte	0x04, 0x29
        /*0026*/ 	.short	(.L_2830 - .L_2829)


	//   ....[0]....
.L_2829:
        /*0028*/ 	.word	0xffffffff


	//   ....[1]....
        /*002c*/ 	.word	0xffffffff


	//   ....[2]....
        /*0030*/ 	.word	0xffffffff


	//   ....[3]....
        /*0034*/ 	.word	0xffffffff


	//   ....[4]....
        /*0038*/ 	.word	0xffffffff


	//   ....[5]....
        /*003c*/ 	.word	0xffffffff


	//   ....[6]....
        /*0040*/ 	.word	0xffffffff


	//   ....[7]....
        /*0044*/ 	.word	0xffffffff


	//   ....[8]....
        /*0048*/ 	.word	0xffffffff


	//   ....[9]....
        /*004c*/ 	.word	0xffffffff


	//   ....[10]....
        /*0050*/ 	.word	0x05000021


	//   ....[11]....
        /*0054*/ 	.word	0x05000021


	//   ....[12]....
        /*0058*/ 	.word	0x05000021


	//   ....[13]....
        /*005c*/ 	.word	0x05000021


	//   ....[14]....
        /*0060*/ 	.word	0x05000021


	//   ....[15]....
        /*0064*/ 	.word	0x05000021


	//   ....[16]....
        /*0068*/ 	.word	0x05000021


	//   ....[17]....
        /*006c*/ 	.word	0x05000021


	//   ....[18]....
        /*0070*/ 	.word	0x05000021


	//   ....[19]....
        /*0074*/ 	.word	0x05000021


	//----- nvinfo : EIATTR_COOP_GROUP_INSTR_OFFSETS
	.align		4
.L_2830:
        /*0078*/ 	.byte	0x04, 0x28
        /*007a*/ 	.short	(.L_2832 - .L_2831)


	//   ....[0]....
.L_2831:
        /*007c*/ 	.word	0x00000b30


	//   ....[1]....
        /*0080*/ 	.word	0x00000b60


	//   ....[2]....
        /*0084*/ 	.word	0x00000b80


	//   ....[3]....
        /*0088*/ 	.word	0x00000ba0


	//   ....[4]....
        /*008c*/ 	.word	0x00000bc0


	//   ....[5]....
        /*0090*/ 	.word	0x00000cf0


	//   ....[6]....
        /*0094*/ 	.word	0x00000d10


	//   ....[7]....
        /*0098*/ 	.word	0x00000d30


	//   ....[8]....
        /*009c*/ 	.word	0x00000d50


	//   ....[9]....
        /*00a0*/ 	.word	0x00000d70


	//   ....[10]....
        /*00a4*/ 	.word	0x000011c0


	//   ....[11]....
        /*00a8*/ 	.word	0x00001250


	//   ....[12]....
        /*00ac*/ 	.word	0x000012b0


	//   ....[13]....
        /*00b0*/ 	.word	0x00001310


	//   ....[14]....
        /*00b4*/ 	.word	0x00001360


	//   ....[15]....
        /*00b8*/ 	.word	0x000014d0


	//   ....[16]....
        /*00bc*/ 	.word	0x00001530


	//   ....[17]....
        /*00c0*/ 	.word	0x00001590


	//   ....[18]....
        /*00c4*/ 	.word	0x000015e0


	//   ....[19]....
        /*00c8*/ 	.word	0x00001630


	//----- nvinfo : EIATTR_EXIT_INSTR_OFFSETS
	.align		4
.L_2832:
        /*00cc*/ 	.byte	0x04, 0x1c
        /*00ce*/ 	.short	(.L_2834 - .L_2833)


	//   ....[0]....
.L_2833:
        /*00d0*/ 	.word	0x00000170


	//   ....[1]....
        /*00d4*/ 	.word	0x00001150


	//----- nvinfo : EIATTR_MAX_THREADS
	.align		4
.L_2834:
        /*00d8*/ 	.byte	0x04, 0x05
        /*00da*/ 	.short	(.L_2836 - .L_2835)
.L_2835:
        /*00dc*/ 	.word	0x00000080
        /*00e0*/ 	.word	0x00000001
        /*00e4*/ 	.word	0x00000001


	//----- nvinfo : EIATTR_CRS_STACK_SIZE
	.align		4
.L_2836:
        /*00e8*/ 	.byte	0x04, 0x1e
        /*00ea*/ 	.short	(.L_2838 - .L_2837)
.L_2837:
        /*00ec*/ 	.word	0x00000000


	//----- nvinfo : EIATTR_CBANK_PARAM_SIZE
	.align		4
.L_2838:
        /*00f0*/ 	.byte	0x03, 0x19
        /*00f2*/ 	.short	0x00e8


	//----- nvinfo : EIATTR_PARAM_CBANK
	.align		4
        /*00f4*/ 	.byte	0x04, 0x0a
        /*00f6*/ 	.short	(.L_2840 - .L_2839)
	.align		4
.L_2839:
        /*00f8*/ 	.word	index@(.nv.constant0._ZN10layer_norm13ln_fwd_kernelINS_13Kernel_traitsI6__halfS2_fS2_fjLj256ELj1ELj4ELj1ELj16ENS_18Kernel_traits_baseILj256ES2_S2_fS2_fjLj128EEEEELb0ELb1ELb1ELb1EEEvNS_9FwdParamsE)
        /*00fc*/ 	.short	0x0210
        /*00fe*/ 	.short	0x00e8


	//----- nvinfo : EIATTR_SW_WAR
	.align		4
.L_2840:
        /*0100*/ 	.byte	0x04, 0x36
        /*0102*/ 	.short	(.L_2842 - .L_2841)
.L_2841:
        /*0104*/ 	.word	0x00000008
.L_2842:


//--------------------- .nv.info._ZN10layer_norm13ln_fwd_kernelINS_13Kernel_traitsI6__halfS2_fS2_fjLj256ELj1ELj4ELj1ELj16ENS_18Kernel_traits_baseILj256ES2_S2_fS2_fjLj128EEEEELb1ELb0ELb0ELb0EEEvNS_9FwdParamsE --------------------------
	.section	.nv.info._ZN10layer_norm13ln_fwd_kernelINS_13Kernel_traitsI6__halfS2_fS2_fjLj256ELj1ELj4ELj1ELj16ENS_18Kernel_traits_baseILj256ES2_S2_fS2_fjLj128EEEEELb1ELb0ELb0ELb0EEEvNS_9FwdParamsE,"",@"SHT_CUDA_INFO"
	.sectionflags	@""
	.align	4


	//----- nvinfo : EIATTR_CUDA_API_VERSION
	.align		4
        /*0000*/ 	.byte	0x04, 0x37
        /*0002*/ 	.short	(.L_2844 - .L_2843)
.L_2843:
        /*0004*/ 	.word	0x00000082


	//----- nvinfo : EIATTR_KPARAM_INFO
	.align		4
.L_2844:
        /*0008*/ 	.byte	0x04, 0x17
        /*000a*/ 	.short	(.L_2846 - .L_2845)
.L_2845:
        /*000c*/ 	.word	0x00000000
        /*0010*/ 	.short	0x0000
        /*0012*/ 	.short	0x0000
        /*0014*/ 	.byte	0x00, 0xf0, 0xa1, 0x03


	//----- nvinfo : EIATTR_SPARSE_MMA_MASK
	.align		4
.L_2846:
        /*0018*/ 	.byte	0x03, 0x50
        /*001a*/ 	.short	0x0000


	//----- nvinfo : EIATTR_MAXREG_COUNT
	.align		4
        /*001c*/ 	.byte	0x03, 0x1b
        /*001e*/ 	.short	0x00ff


	//----- nvinfo : EIATTR_MERCURY_ISA_VERSION
	.align		4
        /*0020*/ 	.byte	0x03, 0x5f
        /*0022*/ 	.short	0x0101


	//----- nvinfo : EIATTR_COOP_GROUP_MASK_REGIDS
	.align		4
        /*0024*/ 	.byte	0x04, 0x29
        /*0026*/ 	.short	(.L_2848 - .L_2847)


	//   ....[0]....
.L_2847:
        /*0028*/ 	.word	0xffffffff


	//   ....[1]....
        /*002c*/ 	.word	0xffffffff


	//   ....[2]....
        /*0030*/ 	.word	0xffffffff


	//   ....[3]....
        /*0034*/ 	.word	0xffffffff


	//   ....[4]....
        /*0038*/ 	.word	0xffffffff


	//   ....[5]....
        /*003c*/ 	.word	0xffffffff


	//   ....[6]....
        /*0040*/ 	.word	0xffffffff


	//   ....[7]....
        /*0044*/ 	.word	0xffffffff


	//   ....[8]....
        /*0048*/ 	.word	0xffffffff


	//   ....[9]....
        /*004c*/ 	.word	0xffffffff


	//   ....[10]....
        /*0050*/ 	.word	0x05000019


	//   ....[11]....
        /*0054*/ 	.word	0x05000019


	//   ....[12]....
        /*0058*/ 	.word	0x05000019


	//   ....[13]....
        /*005c*/ 	.word	0x05000019


	//   ....[14]....
        /*0060*/ 	.word	0x05000019


	//   ....[15]....
        /*0064*/ 	.word	0x05000019


	//   ....[16]....
        /*0068*/ 	.word	0x05000019


	//   ....[17]....
        /*006c*/ 	.word	0x05000019


	//   ....[18]....
        /*0070*/ 	.word	0x05000019


	//   ....[19]....
        /*0074*/ 	.word	0x05000019


	//----- nvinfo : EIATTR_COOP_GROUP_INSTR_OFFSETS
	.align		4
.L_2848:
        /*0078*/ 	.byte	0x04, 0x28
        /*007a*/ 	.short	(.L_2850 - .L_2849)


	//   ....[0]....
.L_2849:
        /*007c*/ 	.word	0x00003840


	//   ....[1]....
        /*0080*/ 	.word	0x00003870


	//   ....[2]....
        /*0084*/ 	.word	0x00003890


	//   ....[3]....
        /*0088*/ 	.word	0x000038b0


	//   ....[4]....
        /*008c*/ 	.word	0x000038d0


	//   ....[5]....
        /*0090*/ 	.word	0x00003a10


	//   ....[6]....
        /*0094*/ 	.word	0x00003a30


	//   ....[7]....
        /*0098*/ 	.word	0x00003a50


	//   ....[8]....
        /*009c*/ 	.word	0x00003a70


	//   ....[9]....
        /*00a0*/ 	.word	0x00003a90


	//   ....[10]....
        /*00a4*/ 	.word	0x00003e60


	//   ....[11]....
        /*00a8*/ 	.word	0x00003f00


	//   ....[12]....
        /*00ac*/ 	.word	0x00003f60


	//   ....[13]....
        /*00b0*/ 	.word	0x00003fc0


	//   ....[14]....
        /*00b4*/ 	.word	0x00004020


	//   ....[15]....
        /*00b8*/ 	.word	0x000041b0


	//   ....[16]....
        /*00bc*/ 	.word	0x00004210


	//   ....[17]....
        /*00c0*/ 	.word	0x00004270


	//   ....[18]....
        /*00c4*/ 	.word	0x000042d0


	//   ....[19]....
        /*00c8*/ 	.word	0x00004330


	//----- nvinfo : EIATTR_EXIT_INSTR_OFFSETS
	.align		4
.L_2850:
        /*00cc*/ 	.byte	0x04, 0x1c
        /*00ce*/ 	.short	(.L_2852 - .L_2851)


	//   ....[0]....
.L_2851:
        /*00d0*/ 	.word	0x000002e0


	//   ....[1]....
        /*00d4*/ 	.word	0x00003df0


	//----- nvinfo : EIATTR_MAX_THREADS
	.align		4
.L_2852:
        /*00d8*/ 	.byte	0x04, 0x05
        /*00da*/ 	.short	(.L_2854 - .L_2853)
.L_2853:
        /*00dc*/ 	.word	0x00000080
        /*00e0*/ 	.word	0x00000001
        /*00e4*/ 	.word	0x00000001


	//----- nvinfo : EIATTR_CRS_STACK_SIZE
	.align		4
.L_2854:
        /*00e8*/ 	.byte	0x04, 0x1e
        /*00ea*/ 	.short	(.L_2856 - .L_2855)
.L_2855:
        /*00ec*/ 	.word	0x00000000


	//----- nvinfo : EIATTR_CBANK_PARAM_SIZE
	.align		4
.L_2856:
        /*00f0*/ 	.byte	0x03, 0x19
        /*00f2*/ 	.short	0x00e8


	//----- nvinfo : EIATTR_PARAM_CBANK
	.align		4
        /*00f4*/ 	.byte	0x04, 0x0a
        /*00f6*/ 	.short	(.L_2858 - .L_2857)
	.align		4
.L_2857:
        /*00f8*/ 	.word	index@(.nv.constant0._ZN10layer_norm13ln_fwd_kernelINS_13Kernel_traitsI6__halfS2_fS2_fjLj256ELj1ELj4ELj1ELj16ENS_18Kernel_traits_baseILj256ES2_S2_fS2_fjLj128EEEEELb1ELb0ELb0ELb0EEEvNS_9FwdParamsE)
        /*00fc*/ 	.short	0x0210
        /*00fe*/ 	.short	0x00e8


	//----- nvinfo : EIATTR_SW_WAR
	.align		4
.L_2858:
        /*0100*/ 	.byte	0x04, 0x36
        /*0102*/ 	.short	(.L_2860 - .L_2859)
.L_2859:
        /*0104*/ 	.word	0x00000008
.L_2860:


//--------------------- .nv.info._ZN10layer_norm13ln_fwd_kernelINS_13Kernel_traitsI6__halfS2_fS2_fjLj256ELj1ELj4ELj1ELj16ENS_18Kernel_traits_baseILj256ES2_S2_fS2_fjLj128EEEEELb1ELb0ELb0ELb1EEEvNS_9FwdParamsE --------------------------
	.section	.nv.info._ZN10layer_norm13ln_fwd_kernelINS_13Kernel_traitsI6__halfS2_fS2_fjLj256ELj1ELj4ELj1ELj16ENS_18Kernel_traits_baseILj256ES2_S2_fS2_fjLj128EEEEELb1ELb0ELb0ELb1EEEvNS_9FwdParamsE,"",@"SHT_CUDA_INFO"
	.sectionflags	@""
	.align	4


	//----- nvinfo : EIATTR_CUDA_API_VERSION
	.align		4
        /*0000*/ 	.byte	0x04, 0x37
        /*0002*/ 	.short	(.L_2862 - .L_2861)
.L_2861:
        /*0004*/ 	.word	0x00000082


	//----- nvinfo : EIATTR_KPARAM_INFO
	.align		4
.L_2862:
        /*0008*/ 	.byte	0x04, 0x17
        /*000a*/ 	.short	(.L_2864 - .L_2863)
.L_2863:
        /*000c*/ 	.word	0x00000000
        /*0010*/ 	.short	0x0000
        /*0012*/ 	.short	0x0000
        /*0014*/ 	.byte	0x00, 0xf0, 0xa1, 0x03


	//----- nvinfo : EIATTR_SPARSE_MMA_MASK
	.align		4
.L_2864:
        /*0018*/ 	.byte	0x03, 0x50
        /*001a*/ 	.short	0x0000


	//----- nvinfo : EIATTR_MAXREG_COUNT
	.align		4
        /*001c*/ 	.byte	0x03, 0x1b
        /*001e*/ 	.short	0x00ff


	//----- nvinfo : EIATTR_MERCURY_ISA_VERSION
	.align		4
        /*0020*/ 	.byte	0x03, 0x5f
        /*0022*/ 	.short	0x0101


	//----- nvinfo : EIATTR_COOP_GROUP_MASK_REGIDS
	.align		4
        /*0024*/ 	.byte	0x04, 0x29
        /*0026*/ 	.short	(.L_2866 - .L_2865)


	//   ....[0]....
.L_2865:
        /*0028*/ 	.word	0xffffffff


	//   ....[1]....
        /*002c*/ 	.word	0xffffffff


	//   ....[2]....
        /*0030*/ 	.word	0xffffffff


	//   ....[3]....
        /*0034*/ 	.word	0xffffffff


	//   ....[4]....
        /*0038*/ 	.word	0xffffffff


	//   ....[5]....
        /*003c*/ 	.word	0xffffffff


	//   ....[6]....
        /*0040*/ 	.word	0xffffffff


	//   ....[7]....
        /*0044*/ 	.word	0xffffffff


	//   ....[8]....
        /*0048*/ 	.word	0xffffffff


	//   ....[9]....
        /*004c*/ 	.word	0xffffffff


	//   ....[10]....
        /*0050*/ 	.word	0x0500002e


	//   ....[11]....
        /*0054*/ 	.word	0x0500002e


	//   ....[12]....
        /*0058*/ 	.word	0x0500002e


	//   ....[13]....
        /*005c*/ 	.word	0x0500002e


	//   ....[14]....
        /*0060*/ 	.word	0x0500002e


	//   ....[15]....
        /*0064*/ 	.word	0x0500002e


	//   ....[16]....
        /*0068*/ 	.word	0x0500002e


	//   ....[17]....
        /*006c*/ 	.word	0x0500002e


	//   ....[18]....
        /*0070*/ 	.word	0x0500002e


	//   ....[19]....
        /*0074*/ 	.word	0x0500002e


	//----- nvinfo : EIATTR_COOP_GROUP_INSTR_OFFSETS
	.align		4
.L_2866:
        /*0078*/ 	.byte	0x04, 0x28
        /*007a*/ 	.short	(.L_2868 - .L_2867)


	//   ....[0]....
.L_2867:
        /*007c*/ 	.word	0x000036f0


	//   ....[1]....
        /*0080*/ 	.word	0x00003720


	//   ....[2]....
        /*0084*/ 	.word	0x00003740


	//   ....[3]....
        /*0088*/ 	.word	0x00003760


	//   ....[4]....
        /*008c*/ 	.word	0x00003780


	//   ....[5]....
        /*0090*/ 	.word	0x000038b0


	//   ....[6]....
        /*0094*/ 	.word	0x000038d0


	//   ....[7]....
        /*0098*/ 	.word	0x000038f0


	//   ....[8]....
        /*009c*/ 	.word	0x00003910


	//   ....[9]....
        /*00a0*/ 	.word	0x00003930


	//   ....[10]....
        /*00a4*/ 	.word	0x00003ce0


	//   ....[11]....
        /*00a8*/ 	.word	0x00003d80


	//   ....[12]....
        /*00ac*/ 	.word	0x00003de0


	//   ....[13]....
        /*00b0*/ 	.word	0x00003e40


	//   ....[14]....
        /*00b4*/ 	.word	0x00003ea0


	//   ....[15]....
        /*00b8*/ 	.word	0x00004020


	//   ....[16]....
        /*00bc*/ 	.word	0x00004080


	//   ....[17]....
        /*00c0*/ 	.word	0x000040e0


	//   ....[18]....
        /*00c4*/ 	.word	0x00004140


	//   ....[19]....
        /*00c8*/ 	.word	0x000041a0


	//----- nvinfo : EIATTR_EXIT_INSTR_OFFSETS
	.align		4
.L_2868:
        /*00cc*/ 	.byte	0x04, 0x1c
        /*00ce*/ 	.short	(.L_2870 - .L_2869)


	//   ....[0]....
.L_2869:
        /*00d0*/ 	.word	0x00000210


	//   ....[1]....
        /*00d4*/ 	.word	0x00003c70


	//----- nvinfo : EIATTR_MAX_THREADS
	.align		4
.L_2870:
        /*00d8*/ 	.byte	0x04, 0x05
        /*00da*/ 	.short	(.L_2872 - .L_2871)
.L_2871:
        /*00dc*/ 	.word	0x00000080
        /*00e0*/ 	.word	0x00000001
        /*00e4*/ 	.word	0x00000001


	//----- nvinfo : EIATTR_CRS_STACK_SIZE
	.align		4
.L_2872:
        /*00e8*/ 	.byte	0x04, 0x1e
        /*00ea*/ 	.short	(.L_2874 - .L_2873)
.L_2873:
        /*00ec*/ 	.word	0x00000000


	//----- nvinfo : EIATTR_CBANK_PARAM_SIZE
	.align		4
.L_2874:
        /*00f0*/ 	.byte	0x03, 0x19
        /*00f2*/ 	.short	0x00e8


	//----- nvinfo : EIATTR_PARAM_CBANK
	.align		4
        /*00f4*/ 	.byte	0x04, 0x0a
        /*00f6*/ 	.short	(.L_2876 - .L_2875)
	.align		4
.L_2875:
        /*00f8*/ 	.word	index@(.nv.constant0._ZN10layer_norm13ln_fwd_kernelINS_13Kernel_traitsI6__halfS2_fS2_fjLj256ELj1ELj4ELj1ELj16ENS_18Kernel_traits_baseILj256ES2_S2_fS2_fjLj128EEEEELb1ELb0ELb0ELb1EEEvNS_9FwdParamsE)
        /*00fc*/ 	.short	0x0210
        /*00fe*/ 	.short	0x00e8


	//----- nvinfo : EIATTR_SW_WAR
	.align		4
.L_2876:
        /*0100*/ 	.byte	0x04, 0x36
        /*0102*/ 	.short	(.L_2878 - .L_2877)
.L_2877:
        /*0104*/ 	.word	0x00000008
.L_2878:


//--------------------- .nv.info._ZN10layer_norm13ln_fwd_kernelINS_13Kernel_traitsI6__halfS2_fS2_fjLj256ELj1ELj4ELj1ELj16ENS_18Kernel_traits_baseILj256ES2_S2_fS2_fjLj128EEEEELb1ELb0ELb1ELb0EEEvNS_9FwdParamsE --------------------------
	.section	.nv.info._ZN10layer_norm13ln_fwd_kernelINS_13Kernel_traitsI6__halfS2_fS2_fjLj256ELj1ELj4ELj1ELj16ENS_18Kernel_traits_baseILj256ES2_S2_fS2_fjLj128EEEEELb1ELb0ELb1ELb0EEEvNS_9FwdParamsE,"",@"SHT_CUDA_INFO"
	.sectionflags	@""
	.align	4


	//----- nvinfo : EIATTR_CUDA_API_VERSION
	.align		4
        /*0000*/ 	.byte	0x04, 0x37
        /*0002*/ 	.short	(.L_2880 - .L_2879)
.L_2879:
        /*0004*/ 	.word	0x00000082


	//----- nvinfo : EIATTR_KPARAM_INFO
	.align		4
.L_2880:
        /*0008*/ 	.byte	0x04, 0x17
        /*000a*/ 	.short	(.L_2882 - .L_2881)
.L_2881:
        /*000c*/ 	.word	0x00000000
        /*0010*/ 	.short	0x0000
        /*0012*/ 	.short	0x0000
        /*0014*/ 	.byte	0x00, 0xf0, 0xa1, 0x03


	//----- nvinfo : EIATTR_SPARSE_MMA_MASK
	.align		4
.L_2882:
        /*0018*/ 	.byte	0x03, 0x50
        /*001a*/ 	.short	0x0000


	//----- nvinfo : EIATTR_MAXREG_COUNT
	.align		4
        /*001c*/ 	.byte	0x03, 0x1b
        /*001e*/ 	.short	0x00ff


	//----- nvinfo : EIATTR_MERCURY_ISA_VERSION
	.align		4
        /*0020*/ 	.byte	0x03, 0x5f
        /*0022*/ 	.short	0x0101


	//----- nvinfo : EIATTR_COOP_GROUP_MASK_REGIDS
	.align		4
        /*0024*/ 	.byte	0x04, 0x29
        /*0026*/ 	.short	(.L_2884 - .L_2883)


	//   ....[0]....
.L_2883:
        /*0028*/ 	.word	0xffffffff


	//   ....[1]....
        /*002c*/ 	.word	0xffffffff


	//   ....[2]....
        /*0030*/ 	.word	0xffffffff


	//   ....[3]....
        /*0034*/ 	.word	0xffffffff


	//   ....[4]....
        /*0038*/ 	.word	0xffffffff


	//   ....[5]....
        /*003c*/ 	.word	0xffffffff


	//   ....[6]....
        /*0040*/ 	.word	0xffffffff


	//   ....[7]....
        /*0044*/ 	.word	0xffffffff


	//   ....[8]....
        /*0048*/ 	.word	0xffffffff


	//   ....[9]....
        /*004c*/ 	.word	0xffffffff


	//   ....[10]....
        /*0050*/ 	.word	0x05000022


	//   ....[11]....
        /*0054*/ 	.word	0x05000022


	//   ....[12]....
        /*0058*/ 	.word	0x05000022


	//   ....[13]....
        /*005c*/ 	.word	0x05000022


	//   ....[14]....
        /*0060*/ 	.word	0x05000022


	//   ....[15]....
        /*0064*/ 	.word	0x05000022


	//   ....[16]....
        /*0068*/ 	.word	0x05000022


	//   ....[17]....
        /*006c*/ 	.word	0x05000022


	//   ....[18]....
        /*0070*/ 	.word	0x05000022


	//   ....[19]....
        /*0074*/ 	.word	0x05000022


	//----- nvinfo : EIATTR_COOP_GROUP_INSTR_OFFSETS
	.align		4
.L_2884:
        /*0078*/ 	.byte	0x04, 0x28
        /*007a*/ 	.short	(.L_2886 - .L_2885)


	//   ....[0]....
.L_2885:
        /*007c*/ 	.word	0x00003b50


	//   ....[1]....
        /*0080*/ 	.word	0x00003b80


	//   ....[2]....
        /*0084*/ 	.word	0x00003ba0


	//   ....[3]....
        /*0088*/ 	.word	0x00003bc0


	//   ....[4]....
        /*008c*/ 	.word	0x00003be0


	//   ....[5]....
        /*0090*/ 	.word	0x00003d20


	//   ....[6]....
        /*0094*/ 	.word	0x00003d40


	//   ....[7]....
        /*0098*/ 	.word	0x00003d60


	//   ....[8]....
        /*009c*/ 	.word	0x00003d80


	//   ....[9]....
        /*00a0*/ 	.word	0x00003da0


	//   ....[10]....
        /*00a4*/ 	.word	0x00004200


	//   ....[11]....
        /*00a8*/ 	.word	0x000042a0


	//   ....[12]....
        /*00ac*/ 	.word	0x000042f0


	//   ....[13]....
        /*00b0*/ 	.word	0x00004350


	//   ....[14]....
        /*00b4*/ 	.word	0x000043b0


	//   ....[15]....
        /*00b8*/ 	.word	0x00004540


	//   ....[16]....
        /*00bc*/ 	.word	0x00004590


	//   ....[17]....
        /*00c0*/ 	.word	0x000045f0


	//   ....[18]....
        /*00c4*/ 	.word	0x00004650


	//   ....[19]....
        /*00c8*/ 	.word	0x000046b0


	//----- nvinfo : EIATTR_EXIT_INSTR_OFFSETS
	.align		4
.L_2886:
        /*00cc*/ 	.byte	0x04, 0x1c
        /*00ce*/ 	.short	(.L_2888 - .L_2887)


	//   ....[0]....
.L_2887:
        /*00d0*/ 	.word	0x000002d0


	//   ....[1]....
        /*00d4*/ 	.word	0x00004190


	//----- nvinfo : EIATTR_MAX_THREADS
	.align		4
.L_2888:
        /*00d8*/ 	.byte	0x04, 0x05
        /*00da*/ 	.short	(.L_2890 - .L_2889)
.L_2889:
        /*00dc*/ 	.word	0x00000080
        /*00e0*/ 	.word	0x00000001
        /*00e4*/ 	.word	0x00000001


	//----- nvinfo : EIATTR_CRS_STACK_SIZE
	.align		4
.L_2890:
        /*00e8*/ 	.byte	0x04, 0x1e
        /*00ea*/ 	.short	(.L_2892 - .L_2891)
.L_2891:
        /*00ec*/ 	.word	0x00000000


	//----- nvinfo : EIATTR_CBANK_PARAM_SIZE
	.align		4
.L_2892:
        /*00f0*/ 	.byte	0x03, 0x19
        /*00f2*/ 	.short	0x00e8


	//----- nvinfo : EIATTR_PARAM_CBANK
	.align		4
        /*00f4*/ 	.byte	0x04, 0x0a
        /*00f6*/ 	.short	(.L_2894 - .L_2893)
	.align		4
.L_2893:
        /*00f8*/ 	.word	index@(.nv.constant0._ZN10layer_norm13ln_fwd_kernelINS_13Kernel_traitsI6__halfS2_fS2_fjLj256ELj1ELj4ELj1ELj16ENS_18Kernel_traits_baseILj256ES2_S2_fS2_fjLj128EEEEELb1ELb0ELb1ELb0EEEvNS_9FwdParamsE)
        /*00fc*/ 	.short	0x0210
        /*00fe*/ 	.short	0x00e8


	//----- nvinfo : EIATTR_SW_WAR
	.align		4
.L_2894:
        /*0100*/ 	.byte	0x04, 0x36
        /*0102*/ 	.short	(.L_2896 - .L_2895)
.L_2895:
        /*0104*/ 	.word	0x00000008
.L_2896:


//--------------------- .nv.info._ZN10layer_norm13ln_fwd_kernelINS_13Kernel_traitsI6__halfS2_fS2_fjLj256ELj1ELj4ELj1ELj16ENS_18Kernel_traits_baseILj256ES2_S2_fS2_fjLj128EEEEELb1ELb0ELb1ELb1EEEvNS_9FwdParamsE --------------------------
	.section	.nv.info._ZN10layer_norm13ln_fwd_kernelINS_13Kernel_traitsI6__halfS2_fS2_fjLj256ELj1ELj4ELj1ELj16ENS_18Kernel_traits_baseILj256ES2_S2_fS2_fjLj128EEEEELb1ELb0ELb1ELb1EEEvNS_9FwdParamsE,"",@"SHT_CUDA_INFO"
	.sectionflags	@""
	.align	4


	//----- nvinfo : EIATTR_CUDA_API_VERSION
	.align		4
        /*0000*/ 	.byte	0x04, 0x37
        /*0002*/ 	.short	(.L_2898 - .L_2897)
.L_2897:
        /*0004*/ 	.word	0x00000082


	//----- nvinfo : EIATTR_KPARAM_INFO
	.align		4
.L_2898:
        /*0008*/ 	.byte	0x04, 0x17
        /*000a*/ 	.short	(.L_2900 - .L_2899)
.L_2899:
        /*000c*/ 	.word	0x00000000
        /*0010*/ 	.short	0x0000
        /*0012*/ 	.short	0x0000
        /*0014*/ 	.byte	0x00, 0xf0, 0xa1, 0x03


	//----- nvinfo : EIATTR_SPARSE_MMA_MASK
	.align		4
.L_2900:
        /*0018*/ 	.byte	0x03, 0x50
        /*001a*/ 	.short	0x0000


	//----- nvinfo : EIATTR_MAXREG_COUNT
	.align		4
        /*001c*/ 	.byte	0x03, 0x1b
        /*001e*/ 	.short	0x00ff


	//----- nvinfo : EIATTR_MERCURY_ISA_VERSION
	.align		4
        /*0020*/ 	.byte	0x03, 0x5f
        /*0022*/ 	.short	0x0101


	//----- nvinfo : EIATTR_COOP_GROUP_MASK_REGIDS
	.align		4
        /*0024*/ 	.byte	0x04, 0x29
        /*0026*/ 	.short	(.L_2902 - .L_2901)


	//   ....[0]....
.L_2901:
        /*0028*/ 	.word	0xffffffff


	//   ....[1]....
        /*002c*/ 	.word	0xffffffff


	//   ....[2]....
        /*0030*/ 	.word	0xffffffff


	//   ....[3]....
        /*0034*/ 	.word	0xffffffff


	//   ....[4]....
        /*0038*/ 	.word	0xffffffff


	//   ....[5]....
        /*003c*/ 	.word	0xffffffff


	//   ....[6]....
        /*0040*/ 	.word	0xffffffff


	//   ....[7]....
        /*0044*/ 	.word	0xffffffff


	//   ....[8]....
        /*0048*/ 	.word	0xffffffff


	//   ....[9]....
        /*004c*/ 	.word	0xffffffff


	//   ....[10]....
        /*0050*/ 	.word	0x0500002f


	//   ....[11]....
        /*0054*/ 	.word	0x0500002f


	//   ....[12]....
        /*0058*/ 	.word	0x0500002f


	//   ....[13]....
        /*005c*/ 	.word	0x0500002f


	//   ....[14]....
        /*0060*/ 	.word	0x0500002f


	//   ....[15]....
        /*0064*/ 	.word	0x0500002f


	//   ....[16]....
        /*0068*/ 	.word	0x0500002f


	//   ....[17]....
        /*006c*/ 	.word	0x0500002f


	//   ....[18]....
        /*0070*/ 	.word	0x0500002f


	//   ....[19]....
        /*0074*/ 	.word	0x0500002f


	//----- nvinfo : EIATTR_COOP_GROUP_INSTR_OFFSETS
	.align		4
.L_2902:
        /*0078*/ 	.byte	0x04, 0x28
        /*007a*/ 	.short	(.L_2904 - .L_2903)


	//   ....[0]....
.L_2903:
        /*007c*/ 	.word	0x00003a60


	//   ....[1]....
        /*0080*/ 	.word	0x00003a80


	//   ....[2]....
        /*0084*/ 	.word	0x00003aa0


	//   ....[3]....
        /*0088*/ 	.word	0x00003ad0


	//   ....[4]....
        /*008c*/ 	.word	0x00003af0


	//   ....[5]....
        /*0090*/ 	.word	0x00003c20


	//   ....[6]....
        /*0094*/ 	.word	0x00003c40


	//   ....[7]....
        /*0098*/ 	.word	0x00003c60


	//   ....[8]....
        /*009c*/ 	.word	0x00003c80


	//   ....[9]....
        /*00a0*/ 	.word	0x00003ca0


	//   ....[10]....
        /*00a4*/ 	.word	0x00004150


	//   ....[11]....
        /*00a8*/ 	.word	0x000041f0


	//   ....[12]....
        /*00ac*/ 	.word	0x00004260


	//   ....[13]....
        /*00b0*/ 	.word	0x000042e0


	//   ....[14]....
        /*00b4*/ 	.word	0x00004350


	//   ....[15]....
        /*00b8*/ 	.word	0x000044d0


	//   ....[16]....
        /*00bc*/ 	.word	0x00004540


	//   ....[17]....
        /*00c0*/ 	.word	0x000045b0


	//   ....[18]....
        /*00c4*/ 	.word	0x00004620


	//   ....[19]....
        /*00c8*/ 	.word	0x00004690


	//----- nvinfo : EIATTR_EXIT_INSTR_OFFSETS
	.align		4
.L_2904:
        /*00cc*/ 	.byte	0x04, 0x1c
        /*00ce*/ 	.short	(.L_2906 - .L_2905)


	//   ....[0]....
.L_2905:
        /*00d0*/ 	.word	0x00000210


	//   ....[1]....
        /*00d4*/ 	.word	0x000040f0


	//----- nvinfo : EIATTR_MAX_THREADS
	.align		4
.L_2906:
        /*00d8*/ 	.byte	0x04, 0x05
        /*00da*/ 	.short	(.L_2908 - .L_2907)
.L_2907:
        /*00dc*/ 	.word	0x00000080
        /*00e0*/ 	.word	0x00000001
        /*00e4*/ 	.word	0x00000001


	//----- nvinfo : EIATTR_CRS_STACK_SIZE
	.align		4
.L_2908:
        /*00e8*/ 	.byte	0x04, 0x1e
        /*00ea*/ 	.short	(.L_2910 - .L_2909)
.L_2909:
        /*00ec*/ 	.word	0x00000000


	//----- nvinfo : EIATTR_CBANK_PARAM_SIZE
	.align		4
.L_2910:
        /*00f0*/ 	.byte	0x03, 0x19
        /*00f2*/ 	.short	0x00e8


	//----- nvinfo : EIATTR_PARAM_CBANK
	.align		4
        /*00f4*/ 	.byte	0x04, 0x0a
        /*00f6*/ 	.short	(.L_2912 - .L_2911)
	.align		4
.L_2911:
        /*00f8*/ 	.word	index@(.nv.constant0._ZN10layer_norm13ln_fwd_kernelINS_13Kernel_traitsI6__halfS2_fS2_fjLj256ELj1ELj4ELj1ELj16ENS_18Kernel_traits_baseILj256ES2_S2_fS2_fjLj128EEEEELb1ELb0ELb1ELb1EEEvNS_9FwdParamsE)
        /*00fc*/ 	.short	0x0210
        /*00fe*/ 	.short	0x00e8


	//----- nvinfo : EIATTR_SW_WAR
	.align		4
.L_2912:
        /*0100*/ 	.byte	0x04, 0x36
        /*0102*/ 	.short	(.L_2914 - .L_2913)
.L_2913:
        /*0104*/ 	.word	0x00000008
.L_2914:


//--------------------- .nv.info._ZN10layer_norm13ln_fwd_kernelINS_13Kernel_traitsI6__halfS2_fS2_fjLj256ELj1ELj4ELj1ELj16ENS_18Kernel_traits_baseILj256ES2_S2_fS2_fjLj128EEEEELb1ELb1ELb0ELb0EEEvNS_9FwdParamsE --------------------------
	.section	.nv.info._ZN10layer_norm13ln_fwd_kernelINS_13Kernel_traitsI6__halfS2_fS2_fjLj256ELj1ELj4ELj1ELj16ENS_18Kernel_traits_baseILj256ES2_S2_fS2_fjLj128EEEEELb1ELb1ELb0ELb0EEEvNS_9FwdParamsE,"",@"SHT_CUDA_INFO"
	.sectionflags	@""
	.align	4


	//----- nvinfo : EIATTR_CUDA_API_VERSION
	.align		4
        /*0000*/ 	.byte	0x04, 0x37
        /*0002*/ 	.short	(.L_2916 - .L_2915)
.L_2915:
        /*0004*/ 	.word	0x00000082


	//----- nvinfo : EIATTR_KPARAM_INFO
	.align		4
.L_2916:
        /*0008*/ 	.byte	0x04, 0x17
        /*000a*/ 	.short	(.L_2918 - .L_2917)
.L_2917:
        /*000c*/ 	.word	0x00000000
        /*0010*/ 	.short	0x0000
        /*0012*/ 	.short	0x0000
        /*0014*/ 	.byte	0x00, 0xf0, 0xa1, 0x03


	//----- nvinfo : EIATTR_SPARSE_MMA_MASK
	.align		4
.L_2918:
        /*0018*/ 	.byte	0x03, 0x50
        /*001a*/ 	.short	0x0000


	//----- nvinfo : EIATTR_MAXREG_COUNT
	.align		4
        /*001c*/ 	.byte	0x03, 0x1b
        /*001e*/ 	.short	0x00ff


	//----- nvinfo : EIATTR_MERCURY_ISA_VERSION
	.align		4
        /*0020*/ 	.byte	0x03, 0x5f
        /*0022*/ 	.short	0x0101


	//----- nvinfo : EIATTR_COOP_GROUP_MASK_REGIDS
	.align		4
        /*0024*/ 	.byte	0x04, 0x29
        /*0026*/ 	.short	(.L_2920 - .L_2919)


	//   ....[0]....
.L_2919:
        /*0028*/ 	.word	0xffffffff


	//   ....[1]....
        /*002c*/ 	.word	0xffffffff


	//   ....[2]....
        /*0030*/ 	.word	0xffffffff


	//   ....[3]....
        /*0034*/ 	.word	0xffffffff


	//   ....[4]....
        /*0038*/ 	.word	0xffffffff


	//   ....[5]....
        /*003c*/ 	.word	0xffffffff


	//   ....[6]....
        /*0040*/ 	.word	0xffffffff


	//   ....[7]....
        /*0044*/ 	.word	0xffffffff


	//   ....[8]....
        /*0048*/ 	.word	0xffffffff


	//   ....[9]....
        /*004c*/ 	.word	0xffffffff


	//   ....[10]....
        /*0050*/ 	.word	0x0500001d


	//   ....[11]....
        /*0054*/ 	.word	0x0500001d


	//   ....[12]....
        /*0058*/ 	.word	0x0500001d


	//   ....[13]....
        /*005c*/ 	.word	0x0500001d


	//   ....[14]....
        /*0060*/ 	.word	0x0500001d


	//   ....[15]....
        /*0064*/ 	.word	0x0500001d


	//   ....[16]....
        /*0068*/ 	.word	0x0500001d


	//   ....[17]....
        /*006c*/ 	.word	0x0500001d


	//   ....[18]....
        /*0070*/ 	.word	0x0500001d


	//   ....[19]....
        /*0074*/ 	.word	0x0500001d


	//----- nvinfo : EIATTR_COOP_GROUP_INSTR_OFFSETS
	.align		4
.L_2920:
        /*0078*/ 	.byte	0x04, 0x28
        /*007a*/ 	.short	(.L_2922 - .L_2921)


	//   ....[0]....
.L_2921:
        /*007c*/ 	.word	0x00003970


	//   ....[1]....
        /*0080*/ 	.word	0x000039a0


	//   ....[2]....
        /*0084*/ 	.word	0x000039c0


	//   ....[3]....
        /*0088*/ 	.word	0x000039e0


	//   ....[4]....
        /*008c*/ 	.word	0x00003a00


	//   ....[5]....
        /*0090*/ 	.word	0x00003b40


	//   ....[6]....
        /*0094*/ 	.word	0x00003b60


	//   ....[7]....
        /*0098*/ 	.word	0x00003b80


	//   ....[8]....
        /*009c*/ 	.word	0x00003ba0


	//   ....[9]....
        /*00a0*/ 	.word	0x00003bc0


	//   ....[10]....
        /*00a4*/ 	.word	0x00003fa0


	//   ....[11]....
        /*00a8*/ 	.word	0x00004030


	//   ....[12]....
        /*00ac*/ 	.word	0x00004090


	//   ....[13]....
        /*00b0*/ 	.word	0x000040f0


	//   ....[14]....
        /*00b4*/ 	.word	0x00004150


	//   ....[15]....
        /*00b8*/ 	.word	0x000042d0


	//   ....[16]....
        /*00bc*/ 	.word	0x00004330


	//   ....[17]....
        /*00c0*/ 	.word	0x00004390


	//   ....[18]....
        /*00c4*/ 	.word	0x000043f0


	//   ....[19]....
        /*00c8*/ 	.word	0x00004450


	//----- nvinfo : EIATTR_EXIT_INSTR_OFFSETS
	.align		4
.L_2922:
        /*00cc*/ 	.byte	0x04, 0x1c
        /*00ce*/ 	.short	(.L_2924 - .L_2923)


	//   ....[0]....
.L_2923:
        /*00d0*/ 	.word	0x00000310


	//   ....[1]....
        /*00d4*/ 	.word	0x00003f30


	//----- nvinfo : EIATTR_MAX_THREADS
	.align		4
.L_2924:
        /*00d8*/ 	.byte	0x04, 0x05
        /*00da*/ 	.short	(.L_2926 - .L_2925)
.L_2925:
        /*00dc*/ 	.word	0x00000080
        /*00e0*/ 	.word	0x00000001
        /*00e4*/ 	.word	0x00000001


	//----- nvinfo : EIATTR_CRS_STACK_SIZE
	.align		4
.L_2926:
        /*00e8*/ 	.byte	0x04, 0x1e
        /*00ea*/ 	.short	(.L_2928 - .L_2927)
.L_2927:
        /*00ec*/ 	.word	0x00000000


	//----- nvinfo : EIATTR_CBANK_PARAM_SIZE
	.align		4
.L_2928:
        /*00f0*/ 	.byte	0x03, 0x19
        /*00f2*/ 	.short	0x00e8


	//----- nvinfo : EIATTR_PARAM_CBANK
	.align		4
        /*00f4*/ 	.byte	0x04, 0x0a
        /*00f6*/ 	.short	(.L_2930 - .L_2929)
	.align		4
.L_2929:
        /*00f8*/ 	.word	index@(.nv.constant0._ZN10layer_norm13ln_fwd_kernelINS_13Kernel_traitsI6__halfS2_fS2_fjLj256ELj1ELj4ELj1ELj16ENS_18Kernel_traits_baseILj256ES2_S2_fS2_fjLj128EEEEELb1ELb1ELb0ELb0EEEvNS_9FwdParamsE)
        /*00fc*/ 	.short	0x0210
        /*00fe*/ 	.short	0x00e8


	//----- nvinfo : EIATTR_SW_WAR
	.align		4
.L_2930:
        /*0100*/ 	.byte	0x04, 0x36
        /*0102*/ 	.short	(.L_2932 - .L_2931)
.L_2931:
        /*0104*/ 	.word	0x00000008
.L_2932:


//--------------------- .nv.info._ZN10layer_norm13ln_fwd_kernelINS_13Kernel_traitsI6__halfS2_fS2_fjLj256ELj1ELj4ELj1ELj16ENS_18Kernel_traits_baseILj256ES2_S2_fS2_fjLj128EEEEELb1ELb1ELb0ELb1EEEvNS_9FwdParamsE --------------------------
	.section	.nv.info._ZN10layer_norm13ln_fwd_kernelINS_13Kernel_traitsI6__halfS2_fS2_fjLj256ELj1ELj4ELj1ELj16ENS_18Kernel_traits_baseILj256ES2_S2_fS2_fjLj128EEEEELb1ELb1ELb0ELb1EEEvNS_9FwdParamsE,"",@"SHT_CUDA_INFO"
	.sectionflags	@""
	.align	4


	//----- nvinfo : EIATTR_CUDA_API_VERSION
	.align		4
        /*0000*/ 	.byte	0x04, 0x37
        /*0002*/ 	.short	(.L_2934 - .L_2933)
.L_2933:
        /*0004*/ 	.word	0x00000082


	//----- nvinfo : EIATTR_KPARAM_INFO
	.align		4
.L_2934:
        /*0008*/ 	.byte	0x04, 0x17
        /*000a*/ 	.short	(.L_2936 - .L_2935)
.L_2935:
        /*000c*/ 	.word	0x00000000
        /*0010*/ 	.short	0x0000
        /*0012*/ 	.short	0x0000
        /*0014*/ 	.byte	0x00, 0xf0, 0xa1, 0x03


	//----- nvinfo : EIATTR_SPARSE_MMA_MASK
	.align		4
.L_2936:
        /*0018*/ 	.byte	0x03, 0x50
        /*001a*/ 	.short	0x0000


	//----- nvinfo : EIATTR_MAXREG_COUNT
	.align		4
        /*001c*/ 	.byte	0x03, 0x1b
        /*001e*/ 	.short	0x00ff


	//----- nvinfo : EIATTR_MERCURY_ISA_VERSION
	.align		4
        /*0020*/ 	.byte	0x03, 0x5f
        /*0022*/ 	.short	0x0101


	//----- nvinfo : EIATTR_COOP_GROUP_MASK_REGIDS
	.align		4
        /*0024*/ 	.byte	0x04, 0x29
        /*0026*/ 	.short	(.L_2938 - .L_2937)


	//   ....[0]....
.L_2937:
        /*0028*/ 	.word	0xffffffff


	//   ....[1]....
        /*002c*/ 	.word	0xffffffff


	//   ....[2]....
        /*0030*/ 	.word	0xffffffff


	//   ....[3]....
        /*0034*/ 	.word	0xffffffff


	//   ....[4]....
        /*0038*/ 	.word	0xffffffff


	//   ....[5]....
        /*003c*/ 	.word	0xffffffff


	//   ....[6]....
        /*0040*/ 	.word	0xffffffff


	//   ....[7]....
        /*0044*/ 	.word	0xffffffff


	//   ....[8]....
        /*0048*/ 	.word	0xffffffff


	//   ....[9]....
        /*004c*/ 	.word	0xffffffff


	//   ....[10]....
        /*0050*/ 	.word	0x05000020


	//   ....[11]....
        /*0054*/ 	.word	0x05000020


	//   ....[12]....
        /*0058*/ 	.word	0x05000020


	//   ....[13]....
        /*005c*/ 	.word	0x05000020


	//   ....[14]....
        /*0060*/ 	.word	0x05000020


	//   ....[15]....
        /*0064*/ 	.word	0x05000020


	//   ....[16]....
        /*0068*/ 	.word	0x05000020


	//   ....[17]....
        /*006c*/ 	.word	0x05000020


	//   ....[18]....
        /*0070*/ 	.word	0x05000020


	//   ....[19]....
        /*0074*/ 	.word	0x05000020


	//----- nvinfo : EIATTR_COOP_GROUP_INSTR_OFFSETS
	.align		4
.L_2938:
        /*0078*/ 	.byte	0x04, 0x28
        /*007a*/ 	.short	(.L_2940 - .L_2939)


	//   ....[0]....
.L_2939:
        /*007c*/ 	.word	0x00003890


	//   ....[1]....
        /*0080*/ 	.word	0x000038c0


	//   ....[2]....
        /*0084*/ 	.word	0x000038e0


	//   ....[3]....
        /*0088*/ 	.word	0x00003900


	//   ....[4]....
        /*008c*/ 	.word	0x00003920


	//   ....[5]....
        /*0090*/ 	.word	0x00003a50


	//   ....[6]....
        /*0094*/ 	.word	0x00003a70


	//   ....[7]....
        /*0098*/ 	.word	0x00003a90


	//   ....[8]....
        /*009c*/ 	.word	0x00003ab0


	//   ....[9]....
        /*00a0*/ 	.word	0x00003ad0


	//   ....[10]....
        /*00a4*/ 	.word	0x00003e80


	//   ....[11]....
        /*00a8*/ 	.word	0x00003f20


	//   ....[12]....
        /*00ac*/ 	.word	0x00003f80


	//   ....[13]....
        /*00b0*/ 	.word	0x00003fd0


	//   ....[14]....
        /*00b4*/ 	.word	0x00004030


	//   ....[15]....
        /*00b8*/ 	.word	0x000041b0


	//   ....[16]....
        /*00bc*/ 	.word	0x00004200


	//   ....[17]....
        /*00c0*/ 	.word	0x00004260


	//   ....[18]....
        /*00c4*/ 	.word	0x000042c0


	//   ....[19]....
        /*00c8*/ 	.word	0x00004320


	//----- nvinfo : EIATTR_EXIT_INSTR_OFFSETS
	.align		4
.L_2940:
        /*00cc*/ 	.byte	0x04, 0x1c
        /*00ce*/ 	.short	(.L_2942 - .L_2941)


	//   ....[0]....
.L_2941:
        /*00d0*/ 	.word	0x00000210


	//   ....[1]....
        /*00d4*/ 	.word	0x00003e10


	//----- nvinfo : EIATTR_MAX_THREADS
	.align		4
.L_2942:
        /*00d8*/ 	.byte	0x04, 0x05
        /*00da*/ 	.short	(.L_2944 - .L_2943)
.L_2943:
        /*00dc*/ 	.word	0x00000080
        /*00e0*/ 	.word	0x00000001
        /*00e4*/ 	.word	0x00000001


	//----- nvinfo : EIATTR_CRS_STACK_SIZE
	.align		4
.L_2944:
        /*00e8*/ 	.byte	0x04, 0x1e
        /*00ea*/ 	.short	(.L_2946 - .L_2945)
.L_2945:
        /*00ec*/ 	.word	0x00000000


	//----- nvinfo : EIATTR_CBANK_PARAM_SIZE
	.align		4
.L_2946:
        /*00f0*/ 	.byte	0x03, 0x19
        /*00f2*/ 	.short	0x00e8


	//----- nvinfo : EIATTR_PARAM_CBANK
	.align		4
        /*00f4*/ 	.byte	0x04, 0x0a
        /*00f6*/ 	.short	(.L_2948 - .L_2947)
	.align		4
.L_2947:
        /*00f8*/ 	.word	index@(.nv.constant0._ZN10layer_norm13ln_fwd_kernelINS_13Kernel_traitsI6__halfS2_fS2_fjLj256ELj1ELj4ELj1ELj16ENS_18Kernel_traits_baseILj256ES2_S2_fS2_fjLj128EEEEELb1ELb1ELb0ELb1EEEvNS_9FwdParamsE)
        /*00fc*/ 	.short	0x0210
        /*00fe*/ 	.short	0x00e8


	//----- nvinfo : EIATTR_SW_WAR
	.align		4
.L_2948:
        /*0100*/ 	.byte	0x04, 0x36
        /*0102*/ 	.short	(.L_2950 - .L_2949)
.L_2949:
        /*0104*/ 	.word	0x00000008
.L_2950:


//--------------------- .nv.info._ZN10layer_norm13ln_fwd_kernelINS_13Kernel_traitsI6__halfS2_fS2_fjLj256ELj1ELj4ELj1ELj16ENS_18Kernel_traits_baseILj256ES2_S2_fS2_fjLj128EEEEELb1ELb1ELb1ELb0EEEvNS_9FwdParamsE --------------------------
	.section	.nv.info._ZN10layer_norm13ln_fwd_kernelINS_13Kernel_traitsI6__halfS2_fS2_fjLj256ELj1ELj4ELj1ELj16ENS_18Kernel_traits_baseILj256ES2_S2_fS2_fjLj128EEEEELb1ELb1ELb1ELb0EEEvNS_9FwdParamsE,"",@"SHT_CUDA_INFO"
	.sectionflags	@""
	.align	4


	//----- nvinfo : EIATTR_CUDA_API_VERSION
	.align		4
        /*0000*/ 	.byte	0x04, 0x37
        /*0002*/ 	.short	(.L_2952 - .L_2951)
.L_2951:
        /*0004*/ 	.word	0x00000082


	//----- nvinfo : EIATTR_KPARAM_INFO
	.align		4
.L_2952:
        /*0008*/ 	.byte	0x04, 0x17
        /*000a*/ 	.short	(.L_2954 - .L_2953)
.L_2953:
        /*000c*/ 	.word	0x00000000
        /*0010*/ 	.short	0x0000
        /*0012*/ 	.short	0x0000
        /*0014*/ 	.byte	0x00, 0xf0, 0xa1, 0x03


	//----- nvinfo : EIATTR_SPARSE_MMA_MASK
	.align		4
.L_2954:
        /*0018*/ 	.byte	0x03, 0x50
        /*001a*/ 	.short	0x0000


	//----- nvinfo : EIATTR_MAXREG_COUNT
	.align		4
        /*001c*/ 	.byte	0x03, 0x1b
        /*001e*/ 	.short	0x00ff


	//----- nvinfo : EIATTR_MERCURY_ISA_VERSION
	.align		4
        /*0020*/ 	.byte	0x03, 0x5f
        /*0022*/ 	.short	0x0101


	//----- nvinfo : EIATTR_COOP_GROUP_MASK_REGIDS
	.align		4
        /*0024*/ 	.byte	0x04, 0x29
        /*0026*/ 	.short	(.L_2956 - .L_2955)


	//   ....[0]....
.L_2955:
        /*0028*/ 	.word	0xffffffff


	//   ....[1]....
        /*002c*/ 	.word	0xffffffff


	//   ....[2]....
        /*0030*/ 	.word	0xffffffff


	//   ....[3]....
        /*0034*/ 	.word	0xffffffff


	//   ....[4]....
        /*0038*/ 	.word	0xffffffff


	//   ....[5]....
        /*003c*/ 	.word	0xffffffff


	//   ....[6]....
        /*0040*/ 	.word	0xffffffff


	//   ....[7]....
        /*0044*/ 	.word	0xffffffff


	//   ....[8]....
        /*0048*/ 	.word	0xffffffff


	//   ....[9]....
        /*004c*/ 	.word	0xffffffff


	//   ....[10]....
        /*0050*/ 	.word	0x05000026


	//   ....[11]....
        /*0054*/ 	.word	0x05000026


	//   ....[12]....
        /*0058*/ 	.word	0x05000026


	//   ....[13]....
        /*005c*/ 	.word	0x05000026


	//   ....[14]....
        /*0060*/ 	.word	0x05000026


	//   ....[15]....
        /*0064*/ 	.word	0x05000026


	//   ....[16]....
        /*0068*/ 	.word	0x05000026


	//   ....[17]....
        /*006c*/ 	.word	0x05000026


	//   ....[18]....
        /*0070*/ 	.word	0x05000026


	//   ....[19]....
        /*0074*/ 	.word	0x05000026


	//----- nvinfo : EIATTR_COOP_GROUP_INSTR_OFFSETS
	.align		4
.L_2956:
        /*0078*/ 	.byte	0x04, 0x28
        /*007a*/ 	.short	(.L_2958 - .L_2957)


	//   ....[0]....
.L_2957:
        /*007c*/ 	.word	0x00003ca0


	//   ....[1]....
        /*0080*/ 	.word	0x00003cd0


	//   ....[2]....
        /*0084*/ 	.word	0x00003cf0


	//   ....[3]....
        /*0088*/ 	.word	0x00003d10


	//   ....[4]....
        /*008c*/ 	.word	0x00003d30


	//   ....[5]....
        /*0090*/ 	.word	0x00003e70


	//   ....[6]....
        /*0094*/ 	.word	0x00003e90


	//   ....[7]....
        /*0098*/ 	.word	0x00003eb0


	//   ....[8]....
        /*009c*/ 	.word	0x00003ed0


	//   ....[9]....
        /*00a0*/ 	.word	0x00003ef0


	//   ....[10]....
        /*00a4*/ 	.word	0x00004340


	//   ....[11]....
        /*00a8*/ 	.word	0x000043d0


	//   ....[12]....
        /*00ac*/ 	.word	0x00004430


	//   ....[13]....
        /*00b0*/ 	.word	0x00004490


	//   ....[14]....
        /*00b4*/ 	.word	0x000044f0


	//   ....[15]....
        /*00b8*/ 	.word	0x00004670


	//   ....[16]....
        /*00bc*/ 	.word	0x000046d0


	//   ....[17]....
        /*00c0*/ 	.word	0x00004730


	//   ....[18]....
        /*00c4*/ 	.word	0x00004790


	//   ....[19]....
        /*00c8*/ 	.word	0x000047f0


	//----- nvinfo : EIATTR_EXIT_INSTR_OFFSETS
	.align		4
.L_2958:
        /*00cc*/ 	.byte	0x04, 0x1c
        /*00ce*/ 	.short	(.L_2960 - .L_2959)


	//   ....[0]....
.L_2959:
        /*00d0*/ 	.word	0x00000320


	//   ....[1]....
        /*00d4*/ 	.word	0x000042d0


	//----- nvinfo : EIATTR_MAX_THREADS
	.align		4
.L_2960:
        /*00d8*/ 	.byte	0x04, 0x05
        /*00da*/ 	.short	(.L_2962 - .L_2961)
.L_2961:
        /*00dc*/ 	.word	0x00000080
        /*00e0*/ 	.word	0x00000001
        /*00e4*/ 	.word	0x00000001


	//----- nvinfo : EIATTR_CRS_STACK_SIZE
	.align		4
.L_2962:
        /*00e8*/ 	.byte	0x04, 0x1e
        /*00ea*/ 	.short	(.L_2964 - .L_2963)
.L_2963:
        /*00ec*/ 	.word	0x00000000


	//----- nvinfo : EIATTR_CBANK_PARAM_SIZE
	.align		4
.L_2964:
        /*00f0*/ 	.byte	0x03, 0x19
        /*00f2*/ 	.short	0x00e8


	//----- nvinfo : EIATTR_PARAM_CBANK
	.align		4
        /*00f4*/ 	.byte	0x04, 0x0a
        /*00f6*/ 	.short	(.L_2966 - .L_2965)
	.align		4
.L_2965:
        /*00f8*/ 	.word	index@(.nv.constant0._ZN10layer_norm13ln_fwd_kernelINS_13Kernel_traitsI6__halfS2_fS2_fjLj256ELj1ELj4ELj1ELj16ENS_18Kernel_traits_baseILj256ES2_S2_fS2_fjLj128EEEEELb1ELb1ELb1ELb0EEEvNS_9FwdParamsE)
        /*00fc*/ 	.short	0x0210
        /*00fe*/ 	.short	0x00e8


	//----- nvinfo : EIATTR_SW_WAR
	.align		4
.L_2966:
        /*0100*/ 	.byte	0x04, 0x36
        /*0102*/ 	.short	(.L_2968 - .L_2967)
.L_2967:
        /*0104*/ 	.word	0x00000008
.L_2968:


//--------------------- .nv.info._ZN10layer_norm13ln_fwd_kernelINS_13Kernel_traitsI6__halfS2_fS2_fjLj256ELj1ELj4ELj1ELj16ENS_18Kernel_traits_baseILj256ES2_S2_fS2_fjLj128EEEEELb1ELb1ELb1ELb1EEEvNS_9FwdParamsE --------------------------
	.section	.nv.info._ZN10layer_norm13ln_fwd_kernelINS_13Kernel_traitsI6__halfS2_fS2_fjLj256ELj1ELj4ELj1ELj16ENS_18Kernel_traits_baseILj256ES2_S2_fS2_fjLj128EEEEELb1ELb1ELb1ELb1EEEvNS_9FwdParamsE,"",@"SHT_CUDA_INFO"
	.sectionflags	@""
	.align	4


	//----- nvinfo : EIATTR_CUDA_API_VERSION
	.align		4
        /*0000*/ 	.byte	0x04, 0x37
        /*0002*/ 	.short	(.L_2970 - .L_2969)
.L_2969:
        /*0004*/ 	.word	0x00000082


	//----- nvinfo : EIATTR_KPARAM_INFO
	.align		4
.L_2970:
        /*0008*/ 	.byte	0x04, 0x17
        /*000a*/ 	.short	(.L_2972 - .L_2971)
.L_2971:
        /*000c*/ 	.word	0x00000000
        /*0010*/ 	.short	0x0000
        /*0012*/ 	.short	0x0000
        /*0014*/ 	.byte	0x00, 0xf0, 0xa1, 0x03


	//----- nvinfo : EIATTR_SPARSE_MMA_MASK
	.align		4
.L_2972:
        /*0018*/ 	.byte	0x03, 0x50
        /*001a*/ 	.short	0x0000


	//----- nvinfo : EIATTR_MAXREG_COUNT
	.align		4
        /*001c*/ 	.byte	0x03, 0x1b
        /*001e*/ 	.short	0x00ff


	//----- nvinfo : EIATTR_MERCURY_ISA_VERSION
	.align		4
        /*0020*/ 	.byte	0x03, 0x5f
        /*0022*/ 	.short	0x0101


	//----- nvinfo : EIATTR_COOP_GROUP_MASK_REGIDS
	.align		4
        /*0024*/ 	.byte	0x04, 0x29
        /*0026*/ 	.short	(.L_2974 - .L_2973)


	//   ....[0]....
.L_2973:
        /*0028*/ 	.word	0xffffffff


	//   ....[1]....
        /*002c*/ 	.word	0xffffffff


	//   ....[2]....
        /*0030*/ 	.word	0xffffffff


	//   ....[3]....
        /*0034*/ 	.word	0xffffffff


	//   ....[4]....
        /*0038*/ 	.word	0xffffffff


	//   ....[5]....
        /*003c*/ 	.word	0xffffffff


	//   ....[6]....
        /*0040*/ 	.word	0xffffffff


	//   ....[7]....
        /*0044*/ 	.word	0xffffffff


	//   ....[8]....
        /*0048*/ 	.word	0xffffffff


	//   ....[9]....
        /*004c*/ 	.word	0xffffffff


	//   ....[10]....
        /*0050*/ 	.word	0x05000030


	//   ....[11]....
        /*0054*/ 	.word	0x05000030


	//   ....[12]....
        /*0058*/ 	.word	0x05000030


	//   ....[13]....
        /*005c*/ 	.word	0x05000030


	//   ....[14]....
        /*0060*/ 	.word	0x05000030


	//   ....[15]....
        /*0064*/ 	.word	0x05000030


	//   ....[16]....
        /*0068*/ 	.word	0x05000030


	//   ....[17]....
        /*006c*/ 	.word	0x05000030


	//   ....[18]....
        /*0070*/ 	.word	0x05000030


	//   ....[19]....
        /*0074*/ 	.word	0x05000030


	//----- nvinfo : EIATTR_COOP_GROUP_INSTR_OFFSETS
	.align		4
.L_2974:
        /*0078*/ 	.byte	0x04, 0x28
        /*007a*/ 	.short	(.L_2976 - .L_2975)


	//   ....[0]....
.L_2975:
        /*007c*/ 	.word	0x00003ba0


	//   ....[1]....
        /*0080*/ 	.word	0x00003bd0


	//   ....[2]....
        /*0084*/ 	.word	0x00003bf0


	//   ....[3]....
        /*0088*/ 	.word	0x00003c10


	//   ....[4]....
        /*008c*/ 	.word	0x00003c30


	//   ....[5]....
        /*0090*/ 	.word	0x00003d60


	//   ....[6]....
        /*0094*/ 	.word	0x00003d80


	//   ....[7]....
        /*0098*/ 	.word	0x00003da0


	//   ....[8]....
        /*009c*/ 	.word	0x00003dc0


	//   ....[9]....
        /*00a0*/ 	.word	0x00003de0


	//   ....[10]....
        /*00a4*/ 	.word	0x00004290


	//   ....[11]....
        /*00a8*/ 	.word	0x00004330


	//   ....[12]....
        /*00ac*/ 	.word	0x00004390


	//   ....[13]....
        /*00b0*/ 	.word	0x000043f0


	//   ....[14]....
        /*00b4*/ 	.word	0x00004450


	//   ....[15]....
        /*00b8*/ 	.word	0x000045c0


	//   ....[16]....
        /*00bc*/ 	.word	0x00004620


	//   ....[17]....
        /*00c0*/ 	.word	0x00004680


	//   ....[18]....
        /*00c4*/ 	.word	0x000046e0


	//   ....[19]....
        /*00c8*/ 	.word	0x00004740


	//----- nvinfo : EIATTR_EXIT_INSTR_OFFSETS
	.align		4
.L_2976:
        /*00cc*/ 	.byte	0x04, 0x1c
        /*00ce*/ 	.short	(.L_2978 - .L_2977)


	//   ....[0]....
.L_2977:
        /*00d0*/ 	.word	0x00000240


	//   ....[1]....
        /*00d4*/ 	.word	0x00004230


	//----- nvinfo : EIATTR_MAX_THREADS
	.align		4
.L_2978:
        /*00d8*/ 	.byte	0x04, 0x05
        /*00da*/ 	.short	(.L_2980 - .L_2979)
.L_2979:
        /*00dc*/ 	.word	0x00000080
        /*00e0*/ 	.word	0x00000001
        /*00e4*/ 	.word	0x00000001


	//----- nvinfo : EIATTR_CRS_STACK_SIZE
	.align		4
.L_2980:
        /*00e8*/ 	.byte	0x04, 0x1e
        /*00ea*/ 	.short	(.L_2982 - .L_2981)
.L_2981:
        /*00ec*/ 	.word	0x00000000


	//----- nvinfo : EIATTR_CBANK_PARAM_SIZE
	.align		4
.L_2982:
        /*00f0*/ 	.byte	0x03, 0x19
        /*00f2*/ 	.short	0x00e8


	//----- nvinfo : EIATTR_PARAM_CBANK
	.align		4
        /*00f4*/ 	.byte	0x04, 0x0a
        /*00f6*/ 	.short	(.L_2984 - .L_2983)
	.align		4
.L_2983:
        /*00f8*/ 	.word	index@(.nv.constant0._ZN10layer_norm13ln_fwd_kernelINS_13Kernel_traitsI6__halfS2_fS2_fjLj256ELj1ELj4ELj1ELj16ENS_18Kernel_traits_baseILj256ES2_S2_fS2_fjLj128EEEEELb1ELb1ELb1ELb1EEEvNS_9FwdParamsE)
        /*00fc*/ 	.short	0x0210
        /*00fe*/ 	.short	0x00e8


	//----- nvinfo : EIATTR_SW_WAR
	.align		4
.L_2984:
        /*0100*/ 	.byte	0x04, 0x36
        /*0102*/ 	.short	(.L_2986 - .L_2985)
.L_2985:
        /*0104*/ 	.word	0x00000008
.L_2986:


//--------------------- .nv.info._ZN10layer_norm13ln_fwd_kernelINS_13Kernel_traitsIf6__halffS2_fjLj256ELj1ELj4ELj1ELj16ENS_18Kernel_traits_baseILj256EfS2_fS2_fjLj128EEEEELb0ELb0ELb0ELb0EEEvNS_9FwdParamsE --------------------------
	.section	.nv.info._ZN10layer_norm13ln_fwd_kernelINS_13Kernel_traitsIf6__halffS2_fjLj256ELj1ELj4ELj1ELj16ENS_18Kernel_traits_baseILj256EfS2_fS2_fjLj128EEEEELb0ELb0ELb0ELb0EEEvNS_9FwdParamsE,"",@"SHT_CUDA_INFO"
	.sectionflags	@""
	.align	4


	//----- nvinfo : EIATTR_CUDA_API_VERSION
	.align		4
        /*0000*/ 	.byte	0x04, 0x37
        /*0002*/ 	.short	(.L_2988 - .L_2987)
.L_2987:
        /*0004*/ 	.word	0x00000082


	//----- nvinfo : EIATTR_KPARAM_INFO
	.align		4
.L_2988:
        /*0008*/ 	.byte	0x04, 0x17
        /*000a*/ 	.short	(.L_2990 - .L_2989)
.L_2989:
        /*000c*/ 	.word	0x00000000
        /*0010*/ 	.short	0x0000
        /*0012*/ 	.short	0x0000
        /*0014*/ 	.byte	0x00, 0xf0, 0xa1, 0x03


	//----- nvinfo : EIATTR_SPARSE_MMA_MASK
	.align		4
.L_2990:
        /*0018*/ 	.byte	0x03, 0x50
        /*001a*/ 	.short	0x0000


	//----- nvinfo : EIATTR_MAXREG_COUNT
	.align		4
        /*001c*/ 	.byte	0x03, 0x1b
        /*001e*/ 	.short	0x00ff


	//----- nvinfo : EIATTR_MERCURY_ISA_VERSION
	.align		4
        /*0020*/ 	.byte	0x03, 0x5f
        /*0022*/ 	.short	0x0101


	//----- nvinfo : EIATTR_COOP_GROUP_MASK_REGIDS
	.align		4
        /*0024*/ 	.byte	0x04, 0x29
        /*0026*/ 	.short	(.L_2992 - .L_2991)


	//   ....[0]....
.L_2991:
        /*0028*/ 	.word	0xffffffff


	//   ....[1]....
        /*002c*/ 	.word	0xffffffff


	//   ....[2]....
        /*0030*/ 	.word	0xffffffff


	//   ....[3]....
        /*0034*/ 	.word	0xffffffff


	//   ....[4]....
        /*0038*/ 	.word	0xffffffff


	//   ....[5]....
        /*003c*/ 	.word	0xffffffff


	//   ....[6]....
        /*0040*/ 	.word	0xffffffff


	//   ....[7]....
        /*0044*/ 	.word	0xffffffff


	//   ....[8]....
        /*0048*/ 	.word	0xffffffff


	//   ....[9]....
        /*004c*/ 	.word	0xffffffff


	//   ....[10]....
        /*0050*/ 	.word	0x05000025


	//   ....[11]....
        /*0054*/ 	.word	0x05000025


	//   ....[12]....
        /*0058*/ 	.word	0x05000025


	//   ....[13]....
        /*005c*/ 	.word	0x05000025


	//   ....[14]....
        /*0060*/ 	.word	0x05000025


	//   ....[15]....
        /*0064*/ 	.word	0x05000025


	//   ....[16]....
        /*0068*/ 	.word	0x05000025


	//   ....[17]....
        /*006c*/ 	.word	0x05000025


	//   ....[18]....
        /*0070*/ 	.word	0x05000025


	//   ....[19]....
        /*0074*/ 	.word	0x05000025


	//----- nvinfo : EIATTR_COOP_GROUP_INSTR_OFFSETS
	.align		4
.L_2992:
        /*0078*/ 	.byte	0x04, 0x28
        /*007a*/ 	.short	(.L_2994 - .L_2993)


	//   ....[0]....
.L_2993:
        /*007c*/ 	.word	0x000006a0


	//   ....[1]....
        /*0080*/ 	.word	0x000006d0


	//   ....[2]....
        /*0084*/ 	.word	0x000006f0


	//   ....[3]....
        /*0088*/ 	.word	0x00000710


	//   ....[4]....
        /*008c*/ 	.word	0x00000730


	//   ....[5]....
        /*0090*/ 	.word	0x00000870


	//   ....[6]....
        /*0094*/ 	.word	0x00000890


	//   ....[7]....
        /*0098*/ 	.word	0x000008b0


	//   ....[8]....
        /*009c*/ 	.word	0x000008d0


	//   ....[9]....
        /*00a0*/ 	.word	0x000008f0


	//   ....[10]....
        /*00a4*/ 	.word	0x00000ca0


	//   ....[11]....
        /*00a8*/ 	.word	0x00000d30


	//   ....[12]....
        /*00ac*/ 	.word	0x00000d90


	//   ....[13]....
        /*00b0*/ 	.word	0x00000df0


	//   ....[14]....
        /*00b4*/ 	.word	0x00000e50


	//   ....[15]....
        /*00b8*/ 	.word	0x00000fd0


	//   ....[16]....
        /*00bc*/ 	.word	0x00001030


	//   ....[17]....
        /*00c0*/ 	.word	0x00001090


	//   ....[18]....
        /*00c4*/ 	.word	0x000010f0


	//   ....[19]....
        /*00c8*/ 	.word	0x00001150


	//----- nvinfo : EIATTR_EXIT_INSTR_OFFSETS
	.align		4
.L_2994:
        /*00cc*/ 	.byte	0x04, 0x1c
        /*00ce*/ 	.short	(.L_2996 - .L_2995)


	//   ....[0]....
.L_2995:
        /*00d0*/ 	.word	0x00000210


	//   ....[1]....
        /*00d4*/ 	.word	0x00000c30


	//----- nvinfo : EIATTR_MAX_THREADS
	.align		4
.L_2996:
        /*00d8*/ 	.byte	0x04, 0x05
        /*00da*/ 	.short	(.L_2998 - .L_2997)
.L_2997:
        /*00dc*/ 	.word	0x00000080
        /*00e0*/ 	.word	0x00000001
        /*00e4*/ 	.word	0x00000001


	//----- nvinfo : EIATTR_CRS_STACK_SIZE
	.align		4
.L_2998:
        /*00e8*/ 	.byte	0x04, 0x1e
        /*00ea*/ 	.short	(.L_3000 - .L_2999)
.L_2999:
        /*00ec*/ 	.word	0x00000000


	//----- nvinfo : EIATTR_CBANK_PARAM_SIZE
	.align		4
.L_3000:
        /*00f0*/ 	.byte	0x03, 0x19
        /*00f2*/ 	.short	0x00e8


	//----- nvinfo : EIATTR_PARAM_CBANK
	.align		4
        /*00f4*/ 	.byte	0x04, 0x0a
        /*00f6*/ 	.short	(.L_3002 - .L_3001)
	.align		4
.L_3001:
        /*00f8*/ 	.word	index@(.nv.constant0._ZN10layer_norm13ln_fwd_kernelINS_13Kernel_traitsIf6__halffS2_fjLj256ELj1ELj4ELj1ELj16ENS_18Kernel_traits_baseILj256EfS2_fS2_fjLj128EEEEELb0ELb0ELb0ELb0EEEvNS_9FwdParamsE)
        /*00fc*/ 	.short	0x0210
        /*00fe*/ 	.short	0x00e8


	//----- nvinfo : EIATTR_SW_WAR
	.align		4
.L_3002:
        /*0100*/ 	.byte	0x04, 0x36
        /*0102*/ 	.short	(.L_3004 - .L_3003)
.L_3003:
        /*0104*/ 	.word	0x00000008
.L_3004:


//--------------------- .nv.info._ZN10layer_norm13ln_fwd_kernelINS_13Kernel_traitsIf6__halffS2_fjLj256ELj1ELj4ELj1ELj16ENS_18Kernel_traits_baseILj256EfS2_fS2_fjLj128EEEEELb0ELb0ELb0ELb1EEEvNS_9FwdParamsE --------------------------
	.section	.nv.info._ZN10layer_norm13ln_fwd_kernelINS_13Kernel_traitsIf6__halffS2_fjLj256ELj1ELj4ELj1ELj16ENS_18Kernel_traits_baseILj256EfS2_fS2_fjLj128EEEEELb0ELb0ELb0ELb1EEEvNS_9FwdParamsE,"",@"SHT_CUDA_INFO"
	.sectionflags	@""
	.align	4


	//----- nvinfo : EIATTR_CUDA_API_VERSION
	.align		4
        /*0000*/ 	.byte	0x04, 0x37
        /*0002*/ 	.short	(.L_3006 - .L_3005)
.L_3005:
        /*0004*/ 	.word	0x00000082


	//----- nvinfo : EIATTR_KPARAM_INFO
	.align		4
.L_3006:
        /*0008*/ 	.byte	0x04, 0x17
        /*000a*/ 	.short	(.L_3008 - .L_3007)
.L_3007:
        /*000c*/ 	.word	0x00000000
        /*0010*/ 	.short	0x0000
        /*0012*/ 	.short	0x0000
        /*0014*/ 	.byte	0x00, 0xf0, 0xa1, 0x03


	//----- nvinfo : EIATTR_SPARSE_MMA_MASK
	.align		4
.L_3008:
        /*0018*/ 	.byte	0x03, 0x50
        /*001a*/ 	.short	0x0000


	//----- nvinfo : EIATTR_MAXREG_COUNT
	.align		4
        /*001c*/ 	.byte	0x03, 0x1b
        /*001e*/ 	.short	0x00ff


	//----- nvinfo : EIATTR_MERCURY_ISA_VERSION
	.align		4
        /*0020*/ 	.byte	0x03, 0x5f
        /*0022*/ 	.short	0x0101


	//----- nvinfo : EIATTR_COOP_GROUP_MASK_REGIDS
	.align		4
        /*0024*/ 	.byte	0x04, 0x29
        /*0026*/ 	.short	(.L_3010 - .L_3009)


	//   ....[0]....
.L_3009:
        /*0028*/ 	.word	0xffffffff


	//   ....[1]....
        /*002c*/ 	.word	0xffffffff


	//   ....[2]....
        /*0030*/ 	.word	0xffffffff


	//   ....[3]....
        /*0034*/ 	.word	0xffffffff


	//   ....[4]....
        /*0038*/ 	.word	0xffffffff


	//   ....[5]....
        /*003c*/ 	.word	0xffffffff


	//   ....[6]....
        /*0040*/ 	.word	0xffffffff


	//   ....[7]....
        /*0044*/ 	.word	0xffffffff


	//   ....[8]....
        /*0048*/ 	.word	0xffffffff


	//   ....[9]....
        /*004c*/ 	.word	0xffffffff


	//   ....[10]....
        /*0050*/ 	.word	0x05000027


	//   ....[11]....
        /*0054*/ 	.word	0x05000027


	//   ....[12]....
        /*0058*/ 	.word	0x05000027


	//   ....[13]....
        /*005c*/ 	.word	0x05000027


	//   ....[14]....
        /*0060*/ 	.word	0x05000027


	//   ....[15]....
        /*0064*/ 	.word	0x05000027


	//   ....[16]....
        /*0068*/ 	.word	0x05000027


	//   ....[17]....
        /*006c*/ 	.word	0x05000027


	//   ....[18]....
        /*0070*/ 	.word	0x05000027


	//   ....[19]....
        /*0074*/ 	.word	0x05000027


	//----- nvinfo : EIATTR_COOP_GROUP_INSTR_OFFSETS
	.align		4
.L_3010:
        /*0078*/ 	.byte	0x04, 0x28
        /*007a*/ 	.short	(.L_3012 - .L_3011)


	//   ....[0]....
.L_3011:
        /*007c*/ 	.word	0x00000610


	//   ....[1]....
        /*0080*/ 	.word	0x00000640


	//   ....[2]....
        /*0084*/ 	.word	0x00000660


	//   ....[3]....
        /*0088*/ 	.word	0x00000680


	//   ....[4]....
        /*008c*/ 	.word	0x000006a0


	//   ....[5]....
        /*0090*/ 	.word	0x000007d0


	//   ....[6]....
        /*0094*/ 	.word	0x000007f0


	//   ....[7]....
        /*0098*/ 	.word	0x00000810


	//   ....[8]....
        /*009c*/ 	.word	0x00000830


	//   ....[9]....
        /*00a0*/ 	.word	0x00000850


	//   ....[10]....
        /*00a4*/ 	.word	0x00000bd0


	//   ....[11]....
        /*00a8*/ 	.word	0x00000c60


	//   ....[12]....
        /*00ac*/ 	.word	0x00000cc0


	//   ....[13]....
        /*00b0*/ 	.word	0x00000d20


	//   ....[14]....
        /*00b4*/ 	.word	0x00000d80


	//   ....[15]....
        /*00b8*/ 	.word	0x00000ef0


	//   ....[16]....
        /*00bc*/ 	.word	0x00000f50


	//   ....[17]....
        /*00c0*/ 	.word	0x00000fb0


	//   ....[18]....
        /*00c4*/ 	.word	0x00001010


	//   ....[19]....
        /*00c8*/ 	.word	0x00001070


	//----- nvinfo : EIATTR_EXIT_INSTR_OFFSETS
	.align		4
.L_3012:
        /*00cc*/ 	.byte	0x04, 0x1c
        /*00ce*/ 	.short	(.L_3014 - .L_3013)


	//   ....[0]....
.L_3013:
        /*00d0*/ 	.word	0x00000190


	//   ....[1]....
        /*00d4*/ 	.word	0x00000b60


	//----- nvinfo : EIATTR_MAX_THREADS
	.align		4
.L_3014:
        /*00d8*/ 	.byte	0x04, 0x05
        /*00da*/ 	.short	(.L_3016 - .L_3015)
.L_3015:
        /*00dc*/ 	.word	0x00000080
        /*00e0*/ 	.word	0x00000001
        /*00e4*/ 	.word	0x00000001


	//----- nvinfo : EIATTR_CRS_STACK_SIZE
	.align		4
.L_3016:
        /*00e8*/ 	.byte	0x04, 0x1e
        /*00ea*/ 	.short	(.L_3018 - .L_3017)
.L_3017:
        /*00ec*/ 	.word	0x00000000


	//----- nvinfo : EIATTR_CBANK_PARAM_SIZE
	.align		4
.L_3018:
        /*00f0*/ 	.byte	0x03, 0x19
        /*00f2*/ 	.short	0x00e8


	//----- nvinfo : EIATTR_PARAM_CBANK
	.align		4
        /*00f4*/ 	.byte	0x04, 0x0a
        /*00f6*/ 	.short	(.L_3020 - .L_3019)
	.align		4
.L_3019:
        /*00f8*/ 	.word	index@(.nv.constant0._ZN10layer_norm13ln_fwd_kernelINS_13Kernel_traitsIf6__halffS2_fjLj256ELj1ELj4ELj1ELj16ENS_18Kernel_traits_baseILj256EfS2_fS2_fjLj128EEEEELb0ELb0ELb0ELb1EEEvNS_9FwdParamsE)
        /*00fc*/ 	.short	0x0210
        /*00fe*/ 	.short	0x00e8


	//----- nvinfo : EIATTR_SW_WAR
	.align		4
.L_3020:
        /*0100*/ 	.byte	0x04, 0x36
        /*0102*/ 	.short	(.L_3022 - .L_3021)
.L_3021:
        /*0104*/ 	.word	0x00000008
.L_3022:


//--------------------- .nv.info._ZN10layer_norm13ln_fwd_kernelINS_13Kernel_traitsIf6__halffS2_fjLj256ELj1ELj4ELj1ELj16ENS_18Kernel_traits_baseILj256EfS2_fS2_fjLj128EEEEELb0ELb0ELb1ELb0EEEvNS_9FwdParamsE --------------------------
	.section	.nv.info._ZN10layer_norm13ln_fwd_kernelINS_13Kernel_traitsIf6__halffS2_fjLj256ELj1ELj4ELj1ELj16ENS_18Kernel_traits_baseILj256EfS2_fS2_fjLj128EEEEELb0ELb0ELb1ELb0EEEvNS_9FwdParamsE,"",@"SHT_CUDA_INFO"
	.sectionflags	@""
	.align	4


	//----- nvinfo : EIATTR_CUDA_API_VERSION
	.align		4
        /*0000*/ 	.byte	0x04, 0x37
        /*0002*/ 	.short	(.L_3024 - .L_3023)
.L_3023:
        /*0004*/ 	.word	0x00000082


	//----- nvinfo : EIATTR_KPARAM_INFO
	.align		4
.L_3024:
        /*0008*/ 	.byte	0x04, 0x17
        /*000a*/ 	.short	(.L_3026 - .L_3025)
.L_3025:
        /*000c*/ 	.word	0x00000000
        /*0010*/ 	.short	0x0000
        /*0012*/ 	.short	0x0000
        /*0014*/ 	.byte	0x00, 0xf0, 0xa1, 0x03


	//----- nvinfo : EIATTR_SPARSE_MMA_MASK
	.align		4
.L_3026:
        /*0018*/ 	.byte	0x03, 0x50
        /*001a*/ 	.short	0x0000


	//----- nvinfo : EIATTR_MAXREG_COUNT
	.align		4
        /*001c*/ 	.byte	0x03, 0x1b
        /*001e*/ 	.short	0x00ff


	//----- nvinfo : EIATTR_MERCURY_ISA_VERSION
	.align		4
        /*0020*/ 	.byte	0x03, 0x5f
        /*0022*/ 	.short	0x0101


	//----- nvinfo : EIATTR_COOP_GROUP_MASK_REGIDS
	.align		4
        /*0024*/ 	.byte	0x04, 0x29
        /*0026*/ 	.short	(.L_3028 - .L_3027)


	//   ....[0]....
.L_3027:
        /*0028*/ 	.word	0xffffffff


	//   ....[1]....
        /*002c*/ 	.word	0xffffffff


	//   ....[2]....
        /*0030*/ 	.word	0xffffffff


	//   ....[3]....
        /*0034*/ 	.word	0xffffffff


	//   ....[4]....
        /*0038*/ 	.word	0xffffffff


	//   ....[5]....
        /*003c*/ 	.word	0xffffffff


	//   ....[6]....
        /*0040*/ 	.word	0xffffffff


	//   ....[7]....
        /*0044*/ 	.word	0xffffffff


	//   ....[8]....
        /*0048*/ 	.word	0xffffffff


	//   ....[9]....
        /*004c*/ 	.word	0xffffffff


	//   ....[10]....
        /*0050*/ 	.word	0x05000028


	//   ....[11]....
        /*0054*/ 	.word	0x05000028


	//   ....[12]....
        /*0058*/ 	.word	0x05000028


	//   ....[13]....
        /*005c*/ 	.word	0x05000028


	//   ....[14]....
        /*0060*/ 	.word	0x05000028


	//   ....[15]....
        /*0064*/ 	.word	0x05000028


	//   ....[16]....
        /*0068*/ 	.word	0x05000028


	//   ....[17]....
        /*006c*/ 	.word	0x05000028


	//   ....[18]....
        /*0070*/ 	.word	0x05000028


	//   ....[19]....
        /*0074*/ 	.word	0x05000028


	//----- nvinfo : EIATTR_COOP_GROUP_INSTR_OFFSETS
	.align		4
.L_3028:
        /*0078*/ 	.byte	0x04, 0x28
        /*007a*/ 	.short	(.L_3030 - .L_3029)


	//   ....[0]....
.L_3029:
        /*007c*/ 	.word	0x000009f0


	//   ....[1]....
        /*0080*/ 	.word	0x00000a20


	//   ....[2]....
        /*0084*/ 	.word	0x00000a40


	//   ....[3]....
        /*0088*/ 	.word	0x00000a60


	//   ....[4]....
        /*008c*/ 	.word	0x00000a80


	//   ....[5]....
        /*0090*/ 	.word	0x00000bc0


	//   ....[6]....
        /*0094*/ 	.word	0x00000be0


	//   ....[7]....
        /*0098*/ 	.word	0x00000c00


	//   ....[8]....
        /*009c*/ 	.word	0x00000c20


	//   ....[9]....
        /*00a0*/ 	.word	0x00000c40


	//   ....[10]....
        /*00a4*/ 	.word	0x00001080


	//   ....[11]....
        /*00a8*/ 	.word	0x00001110


	//   ....[12]....
        /*00ac*/ 	.word	0x00001170


	//   ....[13]....
        /*00b0*/ 	.word	0x000011d0


	//   ....[14]....
        /*00b4*/ 	.word	0x00001230


	//   ....[15]....
        /*00b8*/ 	.word	0x000013c0


	//   ....[16]....
        /*00bc*/ 	.word	0x00001410


	//   ....[17]....
        /*00c0*/ 	.word	0x00001470


	//   ....[18]....
        /*00c4*/ 	.word	0x000014d0


	//   ....[19]....
        /*00c8*/ 	.word	0x00001530


	//----- nvinfo : EIATTR_EXIT_INSTR_OFFSETS
	.align		4
.L_3030:
        /*00cc*/ 	.byte	0x04, 0x1c
        /*00ce*/ 	.short	(.L_3032 - .L_3031)


	//   ....[0]....
.L_3031:
        /*00d0*/ 	.word	0x00000210


	//   ....[1]....
        /*00d4*/ 	.word	0x00001010


	//----- nvinfo : EIATTR_MAX_THREADS
	.align		4
.L_3032:
        /*00d8*/ 	.byte	0x04, 0x05
        /*00da*/ 	.short	(.L_3034 - .L_3033)
.L_3033:
        /*00dc*/ 	.word	0x00000080
        /*00e0*/ 	.word	0x00000001
        /*00e4*/ 	.word	0x00000001


	//----- nvinfo : EIATTR_CRS_STACK_SIZE
	.align		4
.L_3034:
        /*00e8*/ 	.byte	0x04, 0x1e
        /*00ea*/ 	.short	(.L_3036 - .L_3035)
.L_3035:
        /*00ec*/ 	.word	0x00000000


	//----- nvinfo : EIATTR_CBANK_PARAM_SIZE
	.align		4
.L_3036:
        /*00f0*/ 	.byte	0x03, 0x19
        /*00f2*/ 	.short	0x00e8


	//----- nvinfo : EIATTR_PARAM_CBANK
	.align		4
        /*00f4*/ 	.byte	0x04, 0x0a
        /*00f6*/ 	.short	(.L_3038 - .L_3037)
	.align		4
.L_3037:
        /*00f8*/ 	.word	index@(.nv.constant0._ZN10layer_norm13ln_fwd_kernelINS_13Kernel_traitsIf6__halffS2_fjLj256ELj1ELj4ELj1ELj16ENS_18Kernel_traits_baseILj256EfS2_fS2_fjLj128EEEEELb0ELb0ELb1ELb0EEEvNS_9FwdParamsE)
        /*00fc*/ 	.short	0x0210
        /*00fe*/ 	.short	0x00e8


	//----- nvinfo : EIATTR_SW_WAR
	.align		4
.L_3038:
        /*0100*/ 	.byte	0x04, 0x36
        /*0102*/ 	.short	(.L_3040 - .L_3039)
.L_3039:
        /*0104*/ 	.word	0x00000008
.L_3040:


//--------------------- .nv.info._ZN10layer_norm13ln_fwd_kernelINS_13Kernel_traitsIf6__halffS2_fjLj256ELj1ELj4ELj1ELj16ENS_18Kernel_traits_baseILj256EfS2_fS2_fjLj128EEEEELb0ELb0ELb1ELb1EEEvNS_9FwdParamsE --------------------------
	.section	.nv.info._ZN10layer_norm13ln_fwd_kernelINS_13Kernel_traitsIf6__halffS2_fjLj256ELj1ELj4ELj1ELj16ENS_18Kernel_traits_baseILj256EfS2_fS2_fjLj128EEEEELb0ELb0ELb1ELb1EEEvNS_9FwdParamsE,"",@"SHT_CUDA_INFO"
	.sectionflags	@""
	.align	4


	//----- nvinfo : EIATTR_CUDA_API_VERSION
	.align		4
        /*0000*/ 	.byte	0x04, 0x37
        /*0002*/ 	.short	(.L_3042 - .L_3041)
.L_3041:
        /*0004*/ 	.word	0x00000082


	//----- nvinfo : EIATTR_KPARAM_INFO
	.align		4
.L_3042:
        /*0008*/ 	.byte	0x04, 0x17
        /*000a*/ 	.short	(.L_3044 - .L_3043)
.L_3043:
        /*000c*/ 	.word	0x00000000
        /*0010*/ 	.short	0x0000
        /*0012*/ 	.short	0x0000
        /*0014*/ 	.byte	0x00, 0xf0, 0xa1, 0x03


	//----- nvinfo : EIATTR_SPARSE_MMA_MASK
	.align		4
.L_3044:
        /*0018*/ 	.byte	0x03, 0x50
        /*001a*/ 	.short	0x0000


	//----- nvinfo : EIATTR_MAXREG_COUNT
	.align		4
        /*001c*/ 	.byte	0x03, 0x1b
        /*001e*/ 	.short	0x00ff


	//----- nvinfo : EIATTR_MERCURY_ISA_VERSION
	.align		4
        /*0020*/ 	.byte	0x03, 0x5f
        /*0022*/ 	.short	0x0101


	//----- nvinfo : EIATTR_COOP_GROUP_MASK_REGIDS
	.align		4
        /*0024*/ 	.byte	0x04, 0x29
        /*0026*/ 	.short	(.L_3046 - .L_3045)


	//   ....[0]....
.L_3045:
        /*0028*/ 	.word	0xffffffff


	//   ....[1]....
        /*002c*/ 	.word	0xffffffff


	//   ....[2]....
        /*0030*/ 	.word	0xffffffff


	//   ....[3]....
        /*0034*/ 	.word	0xffffffff


	//   ....[4]....
        /*0038*/ 	.word	0xffffffff


	//   ....[5]....
        /*003c*/ 	.word	0xffffffff


	//   ....[6]....
        /*0040*/ 	.word	0xffffffff


	//   ....[7]....
        /*0044*/ 	.word	0xffffffff


	//   ....[8]....
        /*0048*/ 	.word	0xffffffff


	//   ....[9]....
        /*004c*/ 	.word	0xffffffff


	//   ....[10]....
        /*0050*/ 	.word	0x05000002


	//   ....[11]....
        /*0054*/ 	.word	0x05000002


	//   ....[12]....
        /*0058*/ 	.word	0x05000002


	//   ....[13]....
        /*005c*/ 	.word	0x05000002


	//   ....[14]....
        /*0060*/ 	.word	0x05000002


	//   ....[15]....
        /*0064*/ 	.word	0x05000002


	//   ....[16]....
        /*0068*/ 	.word	0x05000002


	//   ....[17]....
        /*006c*/ 	.word	0x05000002


	//   ....[18]....
        /*0070*/ 	.word	0x05000002


	//   ....[19]....
        /*0074*/ 	.word	0x05000002


	//----- nvinfo : EIATTR_COOP_GROUP_INSTR_OFFSETS
	.align		4
.L_3046:
        /*0078*/ 	.byte	0x04, 0x28
        /*007a*/ 	.short	(.L_3048 - .L_3047)


	//   ....[0]....
.L_3047:
        /*007c*/ 	.word	0x00000950


	//   ....[1]....
        /*0080*/ 	.word	0x00000980


	//   ....[2]....
        /*0084*/ 	.word	0x000009a0


	//   ....[3]....
        /*0088*/ 	.word	0x000009c0


	//   ....[4]....
        /*008c*/ 	.word	0x000009e0


	//   ....[5]....
        /*0090*/ 	.word	0x00000b10


	//   ....[6]....
        /*0094*/ 	.word	0x00000b30


	//   ....[7]....
        /*0098*/ 	.word	0x00000b50


	//   ....[8]....
        /*009c*/ 	.word	0x00000b70


	//   ....[9]....
        /*00a0*/ 	.word	0x00000b90


	//   ....[10]....
        /*00a4*/ 	.word	0x00000fc0


	//   ....[11]....
        /*00a8*/ 	.word	0x00001050


	//   ....[12]....
        /*00ac*/ 	.word	0x000010b0


	//   ....[13]....
        /*00b0*/ 	.word	0x00001110


	//   ....[14]....
        /*00b4*/ 	.word	0x00001170


	//   ....[15]....
        /*00b8*/ 	.word	0x000012e0


	//   ....[16]....
        /*00bc*/ 	.word	0x00001340


	//   ....[17]....
        /*00c0*/ 	.word	0x000013a0


	//   ....[18]....
        /*00c4*/ 	.word	0x00001400


	//   ....[19]....
        /*00c8*/ 	.word	0x00001460


	//----- nvinfo : EIATTR_EXIT_INSTR_OFFSETS
	.align		4
.L_3048:
        /*00cc*/ 	.byte	0x04, 0x1c
        /*00ce*/ 	.short	(.L_3050 - .L_3049)


	//   ....[0]....
.L_3049:
        /*00d0*/ 	.word	0x00000190


	//   ....[1]....
        /*00d4*/ 	.word	0x00000f50


	//----- nvinfo : EIATTR_MAX_THREADS
	.align		4
.L_3050:
        /*00d8*/ 	.byte	0x04, 0x05
        /*00da*/ 	.short	(.L_3052 - .L_3051)
.L_3051:
        /*00dc*/ 	.word	0x00000080
        /*00e0*/ 	.word	0x00000001
        /*00e4*/ 	.word	0x00000001


	//----- nvinfo : EIATTR_CRS_STACK_SIZE
	.align		4
.L_3052:
        /*00e8*/ 	.byte	0x04, 0x1e
        /*00ea*/ 	.short	(.L_3054 - .L_3053)
.L_3053:
        /*00ec*/ 	.word	0x00000000


	//----- nvinfo : EIATTR_CBANK_PARAM_SIZE
	.align		4
.L_3054:
        /*00f0*/ 	.byte	0x03, 0x19
        /*00f2*/ 	.short	0x00e8


	//----- nvinfo : EIATTR_PARAM_CBANK
	.align		4
        /*00f4*/ 	.byte	0x04, 0x0a
        /*00f6*/ 	.short	(.L_3056 - .L_3055)
	.align		4
.L_3055:
        /*00f8*/ 	.word	index@(.nv.constant0._ZN10layer_norm13ln_fwd_kernelINS_13Kernel_traitsIf6__halffS2_fjLj256ELj1ELj4ELj1ELj16ENS_18Kernel_traits_baseILj256EfS2_fS2_fjLj128EEEEELb0ELb0ELb1ELb1EEEvNS_9FwdParamsE)
        /*00fc*/ 	.short	0x0210
        /*00fe*/ 	.short	0x00e8


	//----- nvinfo : EIATTR_SW_WAR
	.align		4
.L_3056:
        /*0100*/ 	.byte	0x04, 0x36
        /*0102*/ 	.short	(.L_3058 - .L_3057)
.L_3057:
        /*0104*/ 	.word	0x00000008
.L_3058:


//--------------------- .nv.info._ZN10layer_norm13ln_fwd_kernelINS_13Kernel_traitsIf6__halffS2_fjLj256ELj1ELj4ELj1ELj16ENS_18Kernel_traits_baseILj256EfS2_fS2_fjLj128EEEEELb0ELb1ELb0ELb0EEEvNS_9FwdParamsE --------------------------
	.section	.nv.info._ZN10layer_norm13ln_fwd_kernelINS_13Kernel_traitsIf6__halffS2_fjLj256ELj1ELj4ELj1ELj16ENS_18Kernel_traits_baseILj256EfS2_fS2_fjLj128EEEEELb0ELb1ELb0ELb0EEEvNS_9FwdParamsE,"",@"SHT_CUDA_INFO"
	.sectionflags	@""
	.align	4


	//----- nvinfo : EIATTR_CUDA_API_VERSION
	.align		4
        /*0000*/ 	.byte	0x04, 0x37
        /*0002*/ 	.short	(.L_3060 - .L_3059)
.L_3059:
        /*0004*/ 	.word	0x00000082


	//----- nvinfo : EIATTR_KPARAM_INFO
	.align		4
.L_3060:
        /*0008*/ 	.byte	0x04, 0x17
        /*000a*/ 	.short	(.L_3062 - .L_3061)
.L_3061:
        /*000c*/ 	.word	0x00000000
        /*0010*/ 	.short	0x0000
        /*0012*/ 	.short	0x0000
        /*0014*/ 	.byte	0x00, 0xf0, 0xa1, 0x03


	//----- nvinfo : EIATTR_SPARSE_MMA_MASK
	.align		4
.L_3062:
        /*0018*/ 	.byte	0x03, 0x50
        /*001a*/ 	.short	0x0000


	//----- nvinfo : EIATTR_MAXREG_COUNT
	.align		4
        /*001c*/ 	.byte	0x03, 0x1b
        /*001e*/ 	.short	0x00ff


	//----- nvinfo : EIATTR_MERCURY_ISA_VERSION
	.align		4
        /*0020*/ 	.byte	0x03, 0x5f
        /*0022*/ 	.short	0x0101


	//----- nvinfo : EIATTR_COOP_GROUP_MASK_REGIDS
	.align		4
        /*0024*/ 	.byte	0x04, 0x29
        /*0026*/ 	.short	(.L_3064 - .L_3063)


	//   ....[0]....
.L_3063:
        /*0028*/ 	.word	0xffffffff


	//   ....[1]....
        /*002c*/ 	.word	0xffffffff


	//   ....[2]....
        /*0030*/ 	.word	0xffffffff


	//   ....[3]....
        /*0034*/ 	.word	0xffffffff


	//   ....[4]....
        /*0038*/ 	.word	0xffffffff


	//   ....[5]....
        /*003c*/ 	.word	0xffffffff


	//   ....[6]....
        /*0040*/ 	.word	0xffffffff


	//   ....[7]....
        /*0044*/ 	.word	0xffffffff


	//   ....[8]....
        /*0048*/ 	.word	0xffffffff


	//   ....[9]....
        /*004c*/ 	.word	0xffffffff


	//   ....[10]....
        /*0050*/ 	.word	0x0500002c


	//   ....[11]....
        /*0054*/ 	.word	0x0500002c


	//   ....[12]....
        /*0058*/ 	.word	0x0500002c


	//   ....[13]....
        /*005c*/ 	.word	0x0500002c


	//   ....[14]....
        /*0060*/ 	.word	0x0500002c


	//   ....[15]....
        /*0064*/ 	.word	0x0500002c


	//   ....[16]....
        /*0068*/ 	.word	0x0500002c


	//   ....[17]....
        /*006c*/ 	.word	0x0500002c


	//   ....[18]....
        /*0070*/ 	.word	0x0500002c


	//   ....[19]....
        /*0074*/ 	.word	0x0500002c


	//----- nvinfo : EIATTR_COOP_GROUP_INSTR_OFFSETS
	.align		4
.L_3064:
        /*0078*/ 	.byte	0x04, 0x28
        /*007a*/ 	.short	(.L_3066 - .L_3065)


	//   ....[0]....
.L_3065:
        /*007c*/ 	.word	0x00000770


	//   ....[1]....
        /*0080*/ 	.word	0x000007a0


	//   ....[2]....
        /*0084*/ 	.word	0x000007c0


	//   ....[3]....
        /*0088*/ 	.word	0x000007e0


	//   ....[4]....
        /*008c*/ 	.word	0x00000800


	//   ....[5]....
        /*0090*/ 	.word	0x00000940


	//   ....[6]....
        /*0094*/ 	.word	0x00000960


	//   ....[7]....
        /*0098*/ 	.word	0x00000980


	//   ....[8]....
        /*009c*/ 	.word	0x000009a0


	//   ....[9]....
        /*00a0*/ 	.word	0x000009c0


	//   ....[10]....
        /*00a4*/ 	.word	0x00000d70


	//   ....[11]....
        /*00a8*/ 	.word	0x00000e00


	//   ....[12]....
        /*00ac*/ 	.word	0x00000e60


	//   ....[13]....
        /*00b0*/ 	.word	0x00000ec0


	//   ....[14]....
        /*00b4*/ 	.word	0x00000f20


	//   ....[15]....
        /*00b8*/ 	.word	0x000010a0


	//   ....[16]....
        /*00bc*/ 	.word	0x00001100


	//   ....[17]....
        /*00c0*/ 	.word	0x00001160


	//   ....[18]....
        /*00c4*/ 	.word	0x000011c0


	//   ....[19]....
        /*00c8*/ 	.word	0x00001220


	//----- nvinfo : EIATTR_EXIT_INSTR_OFFSETS
	.align		4
.L_3066:
        /*00cc*/ 	.byte	0x04, 0x1c
        /*00ce*/ 	.short	(.L_3068 - .L_3067)


	//   ....[0]....
.L_3067:
        /*00d0*/ 	.word	0x00000260


	//   ....[1]....
        /*00d4*/ 	.word	0x00000d00


	//----- nvinfo : EIATTR_MAX_THREADS
	.align		4
.L_3068:
        /*00d8*/ 	.byte	0x04, 0x05
        /*00da*/ 	.short	(.L_3070 - .L_3069)
.L_3069:
        /*00dc*/ 	.word	0x00000080
        /*00e0*/ 	.word	0x00000001
        /*00e4*/ 	.word	0x00000001


	//----- nvinfo : EIATTR_CRS_STACK_SIZE
	.align		4
.L_3070:
        /*00e8*/ 	.byte	0x04, 0x1e
        /*00ea*/ 	.short	(.L_3072 - .L_3071)
.L_3071:
        /*00ec*/ 	.word	0x00000000


	//----- nvinfo : EIATTR_CBANK_PARAM_SIZE
	.align		4
.L_3072:
        /*00f0*/ 	.byte	0x03, 0x19
        /*00f2*/ 	.short	0x00e8


	//----- nvinfo : EIATTR_PARAM_CBANK
	.align		4
        /*00f4*/ 	.byte	0x04, 0x0a
        /*00f6*/ 	.short	(.L_3074 - .L_3073)
	.align		4
.L_3073:
        /*00f8*/ 	.word	index@(.nv.constant0._ZN10layer_norm13ln_fwd_kernelINS_13Kernel_traitsIf6__halffS2_fjLj256ELj1ELj4ELj1ELj16ENS_18Kernel_traits_baseILj256EfS2_fS2_fjLj128EEEEELb0ELb1ELb0ELb0EEEvNS_9FwdParamsE)
        /*00fc*/ 	.short	0x0210
        /*00fe*/ 	.short	0x00e8


	//----- nvinfo : EIATTR_SW_WAR
	.align		4
.L_3074:
        /*0100*/ 	.byte	0x04, 0x36
        /*0102*/ 	.short	(.L_3076 - .L_3075)
.L_3075:
        /*0104*/ 	.word	0x00000008
.L_3076:


//--------------------- .nv.info._ZN10layer_norm13ln_fwd_kernelINS_13Kernel_traitsIf6__halffS2_fjLj256ELj1ELj4ELj1ELj16ENS_18Kernel_traits_baseILj256EfS2_fS2_fjLj128EEEEELb0ELb1ELb0ELb1EEEvNS_9FwdParamsE --------------------------
	.section	.nv.info._ZN10layer_norm13ln_fwd_kernelINS_13Kernel_traitsIf6__halffS2_fjLj256ELj1ELj4ELj1ELj16ENS_18Kernel_traits_baseILj256EfS2_fS2_fjLj128EEEEELb0ELb1ELb0ELb1EEEvNS_9FwdParamsE,"",@"SHT_CUDA_INFO"
	.sectionflags	@""
	.align	4


	//----- nvinfo : EIATTR_CUDA_API_VERSION
	.align		4
        /*0000*/ 	.byte	0x04, 0x37
        /*0002*/ 	.short	(.L_3078 - .L_3077)
.L_3077:
        /*0004*/ 	.word	0x00000082


	//----- nvinfo : EIATTR_KPARAM_INFO
	.align		4
.L_3078:
        /*0008*/ 	.byte	0x04, 0x17
        /*000a*/ 	.short	(.L_3080 - .L_3079)
.L_3079:
        /*000c*/ 	.word	0x00000000
        /*0010*/ 	.short	0x0000
        /*0012*/ 	.short	0x0000
        /*0014*/ 	.byte	0x00, 0xf0, 0xa1, 0x03


	//----- nvinfo : EIATTR_SPARSE_MMA_MASK
	.align		4
.L_3080:
        /*0018*/ 	.byte	0x03, 0x50
        /*001a*/ 	.short	0x0000


	//----- nvinfo : EIATTR_MAXREG_COUNT
	.align		4
        /*001c*/ 	.byte	0x03, 0x1b
        /*001e*/ 	.short	0x00ff


	//----- nvinfo : EIATTR_MERCURY_ISA_VERSION
	.align		4
        /*0020*/ 	.byte	0x03, 0x5f
        /*0022*/ 	.short	0x0101


	//----- nvinfo : EIATTR_COOP_GROUP_MASK_REGIDS
	.align		4
        /*0024*/ 	.byte	0x04, 0x29
        /*0026*/ 	.short	(.L_3082 - .L_3081)


	//   ....[0]....
.L_3081:
        /*0028*/ 	.word	0xffffffff


	//   ....[1]....
        /*002c*/ 	.word	0xffffffff


	//   ....[2]....
        /*0030*/ 	.word	0xffffffff


	//   ....[3]....
        /*0034*/ 	.word	0xffffffff


	//   ....[4]....
        /*0038*/ 	.word	0xffffffff


	//   ....[5]....
        /*003c*/ 	.word	0xffffffff


	//   ....[6]....
        /*0040*/ 	.word	0xffffffff


	//   ....[7]....
        /*0044*/ 	.word	0xffffffff


	//   ....[8]....
        /*0048*/ 	.word	0xffffffff


	//   ....[9]....
        /*004c*/ 	.word	0xffffffff


	//   ....[10]....
        /*0050*/ 	.word	0x0500002f


	//   ....[11]....
        /*0054*/ 	.word	0x0500002f


	//   ....[12]....
        /*0058*/ 	.word	0x0500002f


	//   ....[13]....
        /*005c*/ 	.word	0x0500002f


	//   ....[14]....
        /*0060*/ 	.word	0x0500002f


	//   ....[15]....
        /*0064*/ 	.word	0x0500002f


	//   ....[16]....
        /*0068*/ 	.word	0x0500002f


	//   ....[17]....
        /*006c*/ 	.word	0x0500002f


	//   ....[18]....
        /*0070*/ 	.word	0x0500002f


	//   ....[19]....
        /*0074*/ 	.word	0x0500002f


	//----- nvinfo : EIATTR_COOP_GROUP_INSTR_OFFSETS
	.align		4
.L_3082:
        /*0078*/ 	.byte	0x04, 0x28
        /*007a*/ 	.short	(.L_3084 - .L_3083)


	//   ....[0]....
.L_3083:
        /*007c*/ 	.word	0x000006e0


	//   ....[1]....
        /*0080*/ 	.word	0x00000710


	//   ....[2]....
        /*0084*/ 	.word	0x00000730


	//   ....[3]....
        /*0088*/ 	.word	0x00000750


	//   ....[4]....
        /*008c*/ 	.word	0x00000770


	//   ....[5]....
        /*0090*/ 	.word	0x000008a0


	//   ....[6]....
        /*0094*/ 	.word	0x000008c0


	//   ....[7]....
        /*0098*/ 	.word	0x000008e0


	//   ....[8]....
        /*009c*/ 	.word	0x00000900


	//   ....[9]....
        /*00a0*/ 	.word	0x00000920


	//   ....[10]....
        /*00a4*/ 	.word	0x00000ca0


	//   ....[11]....
        /*00a8*/ 	.word	0x00000d30


	//   ....[12]....
        /*00ac*/ 	.word	0x00000d90


	//   ....[13]....
        /*00b0*/ 	.word	0x00000df0


	//   ....[14]....
        /*00b4*/ 	.word	0x00000e50


	//   ....[15]....
        /*00b8*/ 	.word	0x00000fc0


	//   ....[16]....
        /*00bc*/ 	.word	0x00001020


	//   ....[17]....
        /*00c0*/ 	.word	0x00001080


	//   ....[18]....
        /*00c4*/ 	.word	0x000010e0


	//   ....[19]....
        /*00c8*/ 	.word	0x00001140


	//----- nvinfo : EIATTR_EXIT_INSTR_OFFSETS
	.align		4
.L_3084:
        /*00cc*/ 	.byte	0x04, 0x1c
        /*00ce*/ 	.short	(.L_3086 - .L_3085)


	//   ....[0]....
.L_3085:
        /*00d0*/ 	.word	0x000001c0


	//   ....[1]....
        /*00d4*/ 	.word	0x00000c30


	//----- nvinfo : EIATTR_MAX_THREADS
	.align		4
.L_3086:
        /*00d8*/ 	.byte	0x04, 0x05
        /*00da*/ 	.short	(.L_3088 - .L_3087)
.L_3087:
        /*00dc*/ 	.word	0x00000080
        /*00e0*/ 	.word	0x00000001
        /*00e4*/ 	.word	0x00000001


	//----- nvinfo : EIATTR_CRS_STACK_SIZE
	.align		4
.L_3088:
        /*00e8*/ 	.byte	0x04, 0x1e
        /*00ea*/ 	.short	(.L_3090 - .L_3089)
.L_3089:
        /*00ec*/ 	.word	0x00000000


	//----- nvinfo : EIATTR_CBANK_PARAM_SIZE
	.align		4
.L_3090:
        /*00f0*/ 	.byte	0x03, 0x19
        /*00f2*/ 	.short	0x00e8


	//----- nvinfo : EIATTR_PARAM_CBANK
	.align		4
        /*00f4*/ 	.byte	0x04, 0x0a
        /*00f6*/ 	.short	(.L_3092 - .L_3091)
	.align		4
.L_3091:
        /*00f8*/ 	.word	index@(.nv.constant0._ZN10layer_norm13ln_fwd_kernelINS_13Kernel_traitsIf6__halffS2_fjLj256ELj1ELj4ELj1ELj16ENS_18Kernel_traits_baseILj256EfS2_fS2_fjLj128EEEEELb0ELb1ELb0ELb1EEEvNS_9FwdParamsE)
        /*00fc*/ 	.short	0x0210
        /*00fe*/ 	.short	0x00e8


	//----- nvinfo : EIATTR_SW_WAR
	.align		4
.L_3092:
        /*0100*/ 	.byte	0x04, 0x36
        /*0102*/ 	.short	(.L_3094 - .L_3093)
.L_3093:
        /*0104*/ 	.word	0x00000008
.L_3094:


//--------------------- .nv.info._ZN10layer_norm13ln_fwd_kernelINS_13Kernel_traitsIf6__halffS2_fjLj256ELj1ELj4ELj1ELj16ENS_18Kernel_traits_baseILj256EfS2_fS2_fjLj128EEEEELb0ELb1ELb1ELb0EEEvNS_9FwdParamsE --------------------------
	.section	.nv.info._ZN10layer_norm13ln_fwd_kernelINS_13Kernel_traitsIf6__halffS2_fjLj256ELj1ELj4ELj1ELj16ENS_18Kernel_traits_baseILj256EfS2_fS2_fjLj128EEEEELb0ELb1ELb1ELb0EEEvNS_9FwdParamsE,"",@"SHT_CUDA_INFO"
	.sectionflags	@""
	.align	4


	//----- nvinfo : EIATTR_CUDA_API_VERSION
	.align		4
        /*0000*/ 	.byte	0x04, 0x37
        /*0002*/ 	.short	(.L_3096 - .L_3095)
.L_3095:
        /*0004*/ 	.word	0x00000082


	//----- nvinfo : EIATTR_KPARAM_INFO
	.align		4
.L_3096:
        /*0008*/ 	.byte	0x04, 0x17
        /*000a*/ 	.short	(.L_3098 - .L_3097)
.L_3097:
        /*000c*/ 	.word	0x00000000
        /*0010*/ 	.short	0x0000
        /*0012*/ 	.short	0x0000
        /*0014*/ 	.byte	0x00, 0xf0, 0xa1, 0x03


	//----- nvinfo : EIATTR_SPARSE_MMA_MASK
	.align		4
.L_3098:
        /*0018*/ 	.byte	0x03, 0x50
        /*001a*/ 	.short	0x0000


	//----- nvinfo : EIATTR_MAXREG_COUNT
	.align		4
        /*001c*/ 	.byte	0x03, 0x1b
        /*001e*/ 	.short	0x00ff


	//----- nvinfo : EIATTR_MERCURY_ISA_VERSION
	.align		4
        /*0020*/ 	.byte	0x03, 0x5f
        /*0022*/ 	.short	0x0101


	//----- nvinfo : EIATTR_COOP_GROUP_MASK_REGIDS
	.align		4
        /*0024*/ 	.byte	0x04, 0x29
        /*0026*/ 	.short	(.L_3100 - .L_3099)


	//   ....[0]....
.L_3099:
        /*0028*/ 	.word	0xffffffff


	//   ....[1]....
        /*002c*/ 	.word	0xffffffff


	//   ....[2]....
        /*0030*/ 	.word	0xffffffff


	//   ....[3]....
        /*0034*/ 	.word	0xffffffff


	//   ....[4]....
        /*0038*/ 	.word	0xffffffff


	//   ....[5]....
        /*003c*/ 	.word	0xffffffff


	//   ....[6]....
        /*0040*/ 	.word	0xffffffff


	//   ....[7]....
        /*0044*/ 	.word	0xffffffff


	//   ....[8]....
        /*0048*/ 	.word	0xffffffff


	//   ....[9]....
        /*004c*/ 	.word	0xffffffff


	//   ....[10]....
        /*0050*/ 	.word	0x05000030


	//   ....[11]....
        /*0054*/ 	.word	0x05000030


	//   ....[12]....
        /*0058*/ 	.word	0x05000030


	//   ....[13]....
        /*005c*/ 	.word	0x05000030


	//   ....[14]....
        /*0060*/ 	.word	0x05000030


	//   ....[15]....
        /*0064*/ 	.word	0x05000030


	//   ....[16]....
        /*0068*/ 	.word	0x05000030


	//   ....[17]....
        /*006c*/ 	.word	0x05000030


	//   ....[18]....
        /*0070*/ 	.word	0x05000030


	//   ....[19]....
        /*0074*/ 	.word	0x05000030


	//----- nvinfo : EIATTR_COOP_GROUP_INSTR_OFFSETS
	.align		4
.L_3100:
        /*0078*/ 	.byte	0x04, 0x28
        /*007a*/ 	.short	(.L_3102 - .L_3101)


	//   ....[0]....
.L_3101:
        /*007c*/ 	.word	0x00000ac0


	//   ....[1]....
        /*0080*/ 	.word	0x00000af0


	//   ....[2]....
        /*0084*/ 	.word	0x00000b10


	//   ....[3]....
        /*0088*/ 	.word	0x00000b30


	//   ....[4]....
        /*008c*/ 	.word	0x00000b50


	//   ....[5]....
        /*0090*/ 	.word	0x00000c90


	//   ....[6]....
        /*0094*/ 	.word	0x00000cb0


	//   ....[7]....
        /*0098*/ 	.word	0x00000cd0


	//   ....[8]....
        /*009c*/ 	.word	0x00000cf0


	//   ....[9]....
        /*00a0*/ 	.word	0x00000d10


	//   ....[10]....
        /*00a4*/ 	.word	0x00001150


	//   ....[11]....
        /*00a8*/ 	.word	0x000011e0


	//   ....[12]....
        /*00ac*/ 	.word	0x00001240


	//   ....[13]....
        /*00b0*/ 	.word	0x000012a0


	//   ....[14]....
        /*00b4*/ 	.word	0x00001300


	//   ....[15]....
        /*00b8*/ 	.word	0x00001490


	//   ....[16]....
        /*00bc*/ 	.word	0x000014e0


	//   ....[17]....
        /*00c0*/ 	.word	0x00001540


	//   ....[18]....
        /*00c4*/ 	.word	0x000015a0


	//   ....[19]....
        /*00c8*/ 	.word	0x00001600


	//----- nvinfo : EIATTR_EXIT_INSTR_OFFSETS
	.align		4
.L_3102:
        /*00cc*/ 	.byte	0x04, 0x1c
        /*00ce*/ 	.short	(.L_3104 - .L_3103)


	//   ....[0]....
.L_3103:
        /*00d0*/ 	.word	0x00000260


	//   ....[1]....
        /*00d4*/ 	.word	0x000010e0


	//----- nvinfo : EIATTR_MAX_THREADS
	.align		4
.L_3104:
        /*00d8*/ 	.byte	0x04, 0x05
        /*00da*/ 	.short	(.L_3106 - .L_3105)
.L_3105:
        /*00dc*/ 	.word	0x00000080
        /*00e0*/ 	.word	0x00000001
        /*00e4*/ 	.word	0x00000001


	//----- nvinfo : EIATTR_CRS_STACK_SIZE
	.align		4
.L_3106:
        /*00e8*/ 	.byte	0x04, 0x1e
        /*00ea*/ 	.short	(.L_3108 - .L_3107)
.L_3107:
        /*00ec*/ 	.word	0x00000000


	//----- nvinfo : EIATTR_CBANK_PARAM_SIZE
	.align		4
.L_3108:
        /*00f0*/ 	.byte	0x03, 0x19
        /*00f2*/ 	.short	0x00e8


	//----- nvinfo : EIATTR_PARAM_CBANK
	.align		4
        /*00f4*/ 	.byte	0x04, 0x0a
        /*00f6*/ 	.short	(.L_3110 - .L_3109)
	.align		4
.L_3109:
        /*00f8*/ 	.word	index@(.nv.constant0._ZN10layer_norm13ln_fwd_kernelINS_13Kernel_traitsIf6__halffS2_fjLj256ELj1ELj4ELj1ELj16ENS_18Kernel_traits_baseILj256EfS2_fS2_fjLj128EEEEELb0ELb1ELb1ELb0EEEvNS_9FwdParamsE)
        /*00fc*/ 	.short	0x0210
        /*00fe*/ 	.short	0x00e8


	//----- nvinfo : EIATTR_SW_WAR
	.align		4
.L_3110:
        /*0100*/ 	.byte	0x04, 0x36
        /*0102*/ 	.short	(.L_3112 - .L_3111)
.L_3111:
        /*0104*/ 	.word	0x00000008
.L_3112:


//--------------------- .nv.info._ZN10layer_norm13ln_fwd_kernelINS_13Kernel_traitsIf6__halffS2_fjLj256ELj1ELj4ELj1ELj16ENS_18Kernel_traits_baseILj256EfS2_fS2_fjLj128EEEEELb0ELb1ELb1ELb1EEEvNS_9FwdParamsE --------------------------
	.section	.nv.info._ZN10layer_norm13ln_fwd_kernelINS_13Kernel_traitsIf6__halffS2_fjLj256ELj1ELj4ELj1ELj16ENS_18Kernel_traits_baseILj256EfS2_fS2_fjLj128EEEEELb0ELb1ELb1ELb1EEEvNS_9FwdParamsE,"",@"SHT_CUDA_INFO"
	.sectionflags	@""
	.align	4


	//----- nvinfo : EIATTR_CUDA_API_VERSION
	.align		4
        /*0000*/ 	.byte	0x04, 0x37
        /*0002*/ 	.short	(.L_3114 - .L_3113)
.L_3113:
        /*0004*/ 	.word	0x00000082


	//----- nvinfo : EIATTR_KPARAM_INFO
	.align		4
.L_3114:
        /*0008*/ 	.byte	0x04, 0x17
        /*000a*/ 	.short	(.L_3116 - .L_3115)
.L_3115:
        /*000c*/ 	.word	0x00000000
        /*0010*/ 	.short	0x0000
        /*0012*/ 	.short	0x0000
        /*0014*/ 	.byte	0x00, 0xf0, 0xa1, 0x03


	//----- nvinfo : EIATTR_SPARSE_MMA_MASK
	.align		4
.L_3116:
        /*0018*/ 	.byte	0x03, 0x50
        /*001a*/ 	.short	0x0000


	//----- nvinfo : EIATTR_MAXREG_COUNT
	.align		4
        /*001c*/ 	.byte	0x03, 0x1b
        /*001e*/ 	.short	0x00ff


	//----- nvinfo : EIATTR_MERCURY_ISA_VERSION
	.align		4
        /*0020*/ 	.byte	0x03, 0x5f
        /*0022*/ 	.short	0x0101


	//----- nvinfo : EIATTR_COOP_GROUP_MASK_REGIDS
	.align		4
        /*0024*/ 	.byte	0x04, 0x29
        /*0026*/ 	.short	(.L_3118 - .L_3117)


	//   ....[0]....
.L_3117:
        /*0028*/ 	.word	0xffffffff


	//   ....[1]....
        /*002c*/ 	.word	0xffffffff


	//   ....[2]....
        /*0030*/ 	.word	0xffffffff


	//   ....[3]....
        /*0034*/ 	.word	0xffffffff


	//   ....[4]....
        /*0038*/ 	.word	0xffffffff


	//   ....[5]....
        /*003c*/ 	.word	0xffffffff


	//   ....[6]....
        /*0040*/ 	.word	0xffffffff


	//   ....[7]....
        /*0044*/ 	.word	0xffffffff


	//   ....[8]....
        /*0048*/ 	.word	0xffffffff


	//   ....[9]....
        /*004c*/ 	.word	0xffffffff


	//   ....[10]....
        /*0050*/ 	.word	0x05000002


	//   ....[11]....
        /*0054*/ 	.word	0x05000002


	//   ....[12]....
        /*0058*/ 	.word	0x05000002


	//   ....[13]....
        /*005c*/ 	.word	0x05000002


	//   ....[14]....
        /*0060*/ 	.word	0x05000002


	//   ....[15]....
        /*0064*/ 	.word	0x05000002


	//   ....[16]....
        /*0068*/ 	.word	0x05000002


	//   ....[17]....
        /*006c*/ 	.word	0x05000002


	//   ....[18]....
        /*0070*/ 	.word	0x05000002


	//   ....[19]....
        /*0074*/ 	.word	0x05000002


	//----- nvinfo : EIATTR_COOP_GROUP_INSTR_OFFSETS
	.align		4
.L_3118:
        /*0078*/ 	.byte	0x04, 0x28
        /*007a*/ 	.short	(.L_3120 - .L_3119)


	//   ....[0]....
.L_3119:
        /*007c*/ 	.word	0x00000a20


	//   ....[1]....
        /*0080*/ 	.word	0x00000a50


	//   ....[2]....
        /*0084*/ 	.word	0x00000a70


	//   ....[3]....
        /*0088*/ 	.word	0x00000a90


	//   ....[4]....
        /*008c*/ 	.word	0x00000ab0


	//   ....[5]....
        /*0090*/ 	.word	0x00000be0


	//   ....[6]....
        /*0094*/ 	.word	0x00000c00


	//   ....[7]....
        /*0098*/ 	.word	0x00000c20


	//   ....[8]....
        /*009c*/ 	.word	0x00000c40


	//   ....[9]....
        /*00a0*/ 	.word	0x00000c60


	//   ....[10]....
        /*00a4*/ 	.word	0x00001090


	//   ....[11]....
        /*00a8*/ 	.word	0x00001120


	//   ....[12]....
        /*00ac*/ 	.word	0x00001180


	//   ....[13]....
        /*00b0*/ 	.word	0x000011e0


	//   ....[14]....
        /*00b4*/ 	.word	0x00001240


	//   ....[15]....
        /*00b8*/ 	.word	0x000013b0


	//   ....[16]....
        /*00bc*/ 	.word	0x00001410


	//   ....[17]....
        /*00c0*/ 	.word	0x00001470


	//   ....[18]....
        /*00c4*/ 	.word	0x000014d0


	//   ....[19]....
        /*00c8*/ 	.word	0x00001530


	//----- nvinfo : EIATTR_EXIT_INSTR_OFFSETS
	.align		4
.L_3120:
        /*00cc*/ 	.byte	0x04, 0x1c
        /*00ce*/ 	.short	(.L_3122 - .L_3121)


	//   ....[0]....
.L_3121:
        /*00d0*/ 	.word	0x00000190


	//   ....[1]....
        /*00d4*/ 	.word	0x00001020


	//----- nvinfo : EIATTR_MAX_THREADS
	.align		4
.L_3122:
        /*00d8*/ 	.byte	0x04, 0x05
        /*00da*/ 	.short	(.L_3124 - .L_3123)
.L_3123:
        /*00dc*/ 	.word	0x00000080
        /*00e0*/ 	.word	0x00000001
        /*00e4*/ 	.word	0x00000001


	//----- nvinfo : EIATTR_CRS_STACK_SIZE
	.align		4
.L_3124:
        /*00e8*/ 	.byte	0x04, 0x1e
        /*00ea*/ 	.short	(.L_3126 - .L_3125)
.L_3125:
        /*00ec*/ 	.word	0x00000000


	//----- nvinfo : EIATTR_CBANK_PARAM_SIZE
	.align		4
.L_3126:
        /*00f0*/ 	.byte	0x03, 0x19
        /*00f2*/ 	.short	0x00e8


	//----- nvinfo : EIATTR_PARAM_CBANK
	.align		4
        /*00f4*/ 	.byte	0x04, 0x0a
        /*00f6*/ 	.short	(.L_3128 - .L_3127)
	.align		4
.L_3127:
        /*00f8*/ 	.word	index@(.nv.constant0._ZN10layer_norm13ln_fwd_kernelINS_13Kernel_traitsIf6__halffS2_fjLj256ELj1ELj4ELj1ELj16ENS_18Kernel_traits_baseILj256EfS2_fS2_fjLj128EEEEELb0ELb1ELb1ELb1EEEvNS_9FwdParamsE)
        /*00fc*/ 	.short	0x0210
        /*00fe*/ 	.short	0x00e8


	//----- nvinfo : EIATTR_SW_WAR
	.align		4
.L_3128:
        /*0100*/ 	.byte	0x04, 0x36
        /*0102*/ 	.short	(.L_3130 - .L_3129)
.L_3129:
        /*0104*/ 	.word	0x00000008
.L_3130:


//--------------------- .nv.info._ZN10layer_norm13ln_fwd_kernelINS_13Kernel_traitsIf6__halffS2_fjLj256ELj1ELj4ELj1ELj16ENS_18Kernel_traits_baseILj256EfS2_fS2_fjLj128EEEEELb1ELb0ELb0ELb0EEEvNS_9FwdParamsE --------------------------
	.section	.nv.info._ZN10layer_norm13ln_fwd_kernelINS_13Kernel_traitsIf6__halffS2_fjLj256ELj1ELj4ELj1ELj16ENS_18Kernel_traits_baseILj256EfS2_fS2_fjLj128EEEEELb1ELb0ELb0ELb0EEEvNS_9FwdParamsE,"",@"SHT_CUDA_INFO"
	.sectionflags	@""
	.align	4


	//----- nvinfo : EIATTR_CUDA_API_VERSION
	.align		4
        /*0000*/ 	.byte	0x04, 0x37
        /*0002*/ 	.short	(.L_3132 - .L_3131)
.L_3131:
        /*0004*/ 	.word	0x00000082


	//----- nvinfo : EIATTR_KPARAM_INFO
	.align		4
.L_3132:
        /*0008*/ 	.byte	0x04, 0x17
        /*000a*/ 	.short	(.L_3134 - .L_3133)
.L_3133:
        /*000c*/ 	.word	0x00000000
        /*0010*/ 	.short	0x0000
        /*0012*/ 	.short	0x0000
        /*0014*/ 	.byte	0x00, 0xf0, 0xa1, 0x03


	//----- nvinfo : EIATTR_SPARSE_MMA_MASK
	.align		4
.L_3134:
        /*0018*/ 	.byte	0x03, 0x50
        /*001a*/ 	.short	0x0000


	//----- nvinfo : EIATTR_MAXREG_COUNT
	.align		4
        /*001c*/ 	.byte	0x03, 0x1b
        /*001e*/ 	.short	0x00ff


	//----- nvinfo : EIATTR_MERCURY_ISA_VERSION
	.align		4
        /*0020*/ 	.byte	0x03, 0x5f
        /*0022*/ 	.short	0x0101


	//----- nvinfo : EIATTR_COOP_GROUP_MASK_REGIDS
	.align		4
        /*0024*/ 	.byte	0x04, 0x29
        /*0026*/ 	.short	(.L_3136 - .L_3135)


	//   ....[0]....
.L_3135:
        /*0028*/ 	.word	0xffffffff


	//   ....[1]....
        /*002c*/ 	.word	0xffffffff


	//   ....[2]....
        /*0030*/ 	.word	0xffffffff


	//   ....[3]....
        /*0034*/ 	.word	0xffffffff


	//   ....[4]....
        /*0038*/ 	.word	0xffffffff


	//   ....[5]....
        /*003c*/ 	.word	0xffffffff


	//   ....[6]....
        /*0040*/ 	.word	0xffffffff


	//   ....[7]....
        /*0044*/ 	.word	0xffffffff


	//   ....[8]....
        /*0048*/ 	.word	0xffffffff


	//   ....[9]....
        /*004c*/ 	.word	0xffffffff


	//   ....[10]....
        /*0050*/ 	.word	0x05000025


	//   ....[11]....
        /*0054*/ 	.word	0x05000025


	//   ....[12]....
        /*0058*/ 	.word	0x05000025


	//   ....[13]....
        /*005c*/ 	.word	0x05000025


	//   ....[14]....
        /*0060*/ 	.word	0x05000025


	//   ....[15]....
        /*0064*/ 	.word	0x05000025


	//   ....[16]....
        /*0068*/ 	.word	0x05000025


	//   ....[17]....
        /*006c*/ 	.word	0x05000025


	//   ....[18]....
        /*0070*/ 	.word	0x05000025


	//   ....[19]....
        /*0074*/ 	.word	0x05000025


	//----- nvinfo : EIATTR_COOP_GROUP_INSTR_OFFSETS
	.align		4
.L_3136:
        /*0078*/ 	.byte	0x04, 0x28
        /*007a*/ 	.short	(.L_3138 - .L_3137)


	//   ....[0]....
.L_3137:
        /*007c*/ 	.word	0x000036f0


	//   ....[1]....
        /*0080*/ 	.word	0x00003720


	//   ....[2]....
        /*0084*/ 	.word	0x00003740


	//   ....[3]....
        /*0088*/ 	.word	0x00003760


	//   ....[4]....
        /*008c*/ 	.word	0x00003780


	//   ....[5]....
        /*0090*/ 	.word	0x000038c0


	//   ....[6]....
        /*0094*/ 	.word	0x000038e0


	//   ....[7]....
        /*0098*/ 	.word	0x00003900


	//   ....[8]....
        /*009c*/ 	.word	0x00003920


	//   ....[9]....
        /*00a0*/ 	.word	0x00003940


	//   ....[10]....
        /*00a4*/ 	.word	0x00003d20


	//   ....[11]....
        /*00a8*/ 	.word	0x00003dc0


	//   ....[12]....
        /*00ac*/ 	.word	0x00003e20


	//   ....[13]....
        /*00b0*/ 	.word	0x00003e80


	//   ....[14]....
        /*00b4*/ 	.word	0x00003ee0


	//   ....[15]....
        /*00b8*/ 	.word	0x00004070


	//   ....[16]....
        /*00bc*/ 	.word	0x000040d0


	//   ....[17]....
        /*00c0*/ 	.word	0x00004130


	//   ....[18]....
        /*00c4*/ 	.word	0x00004190


	//   ....[19]....
        /*00c8*/ 	.word	0x000041f0


	//----- nvinfo : EIATTR_EXIT_INSTR_OFFSETS
	.align		4
.L_3138:
        /*00cc*/ 	.byte	0x04, 0x1c
        /*00ce*/ 	.short	(.L_3140 - .L_3139)


	//   ....[0]....
.L_3139:
        /*00d0*/ 	.word	0x00000340


	//   ....[1]....
        /*00d4*/ 	.word	0x00003cb0


	//----- nvinfo : EIATTR_MAX_THREADS
	.align		4
.L_3140:
        /*00d8*/ 	.byte	0x04, 0x05
        /*00da*/ 	.short	(.L_3142 - .L_3141)
.L_3141:
        /*00dc*/ 	.word	0x00000080
        /*00e0*/ 	.word	0x00000001
        /*00e4*/ 	.word	0x00000001


	//----- nvinfo : EIATTR_CRS_STACK_SIZE
	.align		4
.L_3142:
        /*00e8*/ 	.byte	0x04, 0x1e
        /*00ea*/ 	.short	(.L_3144 - .L_3143)
.L_3143:
        /*00ec*/ 	.word	0x00000000


	//----- nvinfo : EIATTR_CBANK_PARAM_SIZE
	.align		4
.L_3144:
        /*00f0*/ 	.byte	0x03, 0x19
        /*00f2*/ 	.short	0x00e8


	//----- nvinfo : EIATTR_PARAM_CBANK
	.align		4
        /*00f4*/ 	.byte	0x04, 0x0a
        /*00f6*/ 	.short	(.L_3146 - .L_3145)
	.align		4
.L_3145:
        /*00f8*/ 	.word	index@(.nv.constant0._ZN10layer_norm13ln_fwd_kernelINS_13Kernel_traitsIf6__halffS2_fjLj256ELj1ELj4ELj1ELj16ENS_18Kernel_traits_baseILj256EfS2_fS2_fjLj128EEEEELb1ELb0ELb0ELb0EEEvNS_9FwdParamsE)
        /*00fc*/ 	.short	0x0210
        /*00fe*/ 	.short	0x00e8


	//----- nvinfo : EIATTR_SW_WAR
	.align		4
.L_3146:
        /*0100*/ 	.byte	0x04, 0x36
        /*0102*/ 	.short	(.L_3148 - .L_3147)
.L_3147:
        /*0104*/ 	.word	0x00000008
.L_3148:


//--------------------- .nv.info._ZN10layer_norm13ln_fwd_kernelINS_13Kernel_traitsIf6__halffS2_fjLj256ELj1ELj4ELj1ELj16ENS_18Kernel_traits_baseILj256EfS2_fS2_fjLj128EEEEELb1ELb0ELb0ELb1EEEvNS_9FwdParamsE --------------------------
	.section	.nv.info._ZN10layer_norm13ln_fwd_kernelINS_13Kernel_traitsIf6__halffS2_fjLj256ELj1ELj4ELj1ELj16ENS_18Kernel_traits_baseILj256EfS2_fS2_fjLj128EEEEELb1ELb0ELb0ELb1EEEvNS_9FwdParamsE,"",@"SHT_CUDA_INFO"
	.sectionflags	@""
	.align	4


	//----- nvinfo : EIATTR_CUDA_API_VERSION
	.align		4
        /*0000*/ 	.byte	0x04, 0x37
        /*0002*/ 	.short	(.L_3150 - .L_3149)
.L_3149:
        /*0004*/ 	.word	0x00000082


	//----- nvinfo : EIATTR_KPARAM_INFO
	.align		4
.L_3150:
        /*0008*/ 	.byte	0x04, 0x17
        /*000a*/ 	.short	(.L_3152 - .L_3151)
.L_3151:
        /*000c*/ 	.word	0x00000000
        /*0010*/ 	.short	0x0000
        /*0012*/ 	.short	0x0000
        /*0014*/ 	.byte	0x00, 0xf0, 0xa1, 0x03


	//----- nvinfo : EIATTR_SPARSE_MMA_MASK
	.align		4
.L_3152:
        /*0018*/ 	.byte	0x03, 0x50
        /*001a*/ 	.short	0x0000


	//----- nvinfo : EIATTR_MAXREG_COUNT
	.align		4
        /*001c*/ 	.byte	0x03, 0x1b
        /*001e*/ 	.short	0x00ff


	//----- nvinfo : EIATTR_MERCURY_ISA_VERSION
	.align		4
        /*0020*/ 	.byte	0x03, 0x5f
        /*0022*/ 	.short	0x0101


	//----- nvinfo : EIATTR_COOP_GROUP_MASK_REGIDS
	.align		4
        /*0024*/ 	.byte	0x04, 0x29
        /*0026*/ 	.short	(.L_3154 - .L_3153)


	//   ....[0]....
.L_3153:
        /*0028*/ 	.word	0xffffffff


	//   ....[1]....
        /*002c*/ 	.word	0xffffffff


	//   ....[2]....
        /*0030*/ 	.word	0xffffffff


	//   ....[3]....
        /*0034*/ 	.word	0xffffffff


	//   ....[4]....
        /*0038*/ 	.word	0xffffffff


	//   ....[5]....
        /*003c*/ 	.word	0xffffffff


	//   ....[6]....
        /*0040*/ 	.word	0xffffffff


	//   ....[7]....
        /*0044*/ 	.word	0xffffffff


	//   ....[8]....
        /*0048*/ 	.word	0xffffffff


	//   ....[9]....
        /*004c*/ 	.word	0xffffffff


	//   ....[10]....
        /*0050*/ 	.word	0x0500002e


	//   ....[11]....
        /*0054*/ 	.word	0x0500002e


	//   ....[12]....
        /*0058*/ 	.word	0x0500002e


	//   ....[13]....
        /*005c*/ 	.word	0x0500002e


	//   ....[14]....
        /*0060*/ 	.word	0x0500002e


	//   ....[15]....
        /*0064*/ 	.word	0x0500002e


	//   ....[16]....
        /*0068*/ 	.word	0x0500002e


	//   ....[17]....
        /*006c*/ 	.word	0x0500002e


	//   ....[18]....
        /*0070*/ 	.word	0x0500002e


	//   ....[19]....
        /*0074*/ 	.word	0x0500002e


	//----- nvinfo : EIATTR_COOP_GROUP_INSTR_OFFSETS
	.align		4
.L_3154:
        /*0078*/ 	.byte	0x04, 0x28
        /*007a*/ 	.short	(.L_3156 - .L_3155)


	//   ....[0]....
.L_3155:
        /*007c*/ 	.word	0x000036e0


	//   ....[1]....
        /*0080*/ 	.word	0x00003710


	//   ....[2]....
        /*0084*/ 	.word	0x00003730


	//   ....[3]....
        /*0088*/ 	.word	0x00003750


	//   ....[4]....
        /*008c*/ 	.word	0x00003770


	//   ....[5]....
        /*0090*/ 	.word	0x000038a0


	//   ....[6]....
        /*0094*/ 	.word	0x000038c0


	//   ....[7]....
        /*0098*/ 	.word	0x000038e0


	//   ....[8]....
        /*009c*/ 	.word	0x00003900


	//   ....[9]....
        /*00a0*/ 	.word	0x00003920


	//   ....[10]....
        /*00a4*/ 	.word	0x00003cd0


	//   ....[11]....
        /*00a8*/ 	.word	0x00003d70


	//   ....[12]....
        /*00ac*/ 	.word	0x00003dd0


	//   ....[13]....
        /*00b0*/ 	.word	0x00003e30


	//   ....[14]....
        /*00b4*/ 	.word	0x00003e90


	//   ....[15]....
        /*00b8*/ 	.word	0x00004010


	//   ....[16]....
        /*00bc*/ 	.word	0x00004070


	//   ....[17]....
        /*00c0*/ 	.word	0x000040d0


	//   ....[18]....
        /*00c4*/ 	.word	0x00004130


	//   ....[19]....
        /*00c8*/ 	.word	0x00004190


	//----- nvinfo : EIATTR_EXIT_INSTR_OFFSETS
	.align		4
.L_3156:
        /*00cc*/ 	.byte	0x04, 0x1c
        /*00ce*/ 	.short	(.L_3158 - .L_3157)


	//   ....[0]....
.L_3157:
        /*00d0*/ 	.word	0x00000270


	//   ....[1]....
        /*00d4*/ 	.word	0x00003c60


	//----- nvinfo : EIATTR_MAX_THREADS
	.align		4
.L_3158:
        /*00d8*/ 	.byte	0x04, 0x05
        /*00da*/ 	.short	(.L_3160 - .L_3159)
.L_3159:
        /*00dc*/ 	.word	0x00000080
        /*00e0*/ 	.word	0x00000001
        /*00e4*/ 	.word	0x00000001


	//----- nvinfo : EIATTR_CRS_STACK_SIZE
	.align		4
.L_3160:
        /*00e8*/ 	.byte	0x04, 0x1e
        /*00ea*/ 	.short	(.L_3162 - .L_3161)
.L_3161:
        /*00ec*/ 	.word	0x00000000


	//----- nvinfo : EIATTR_CBANK_PARAM_SIZE
	.align		4
.L_3162:
        /*00f0*/ 	.byte	0x03, 0x19
        /*00f2*/ 	.short	0x00e8


	//----- nvinfo : EIATTR_PARAM_CBANK
	.align		4
        /*00f4*/ 	.byte	0x04, 0x0a
        /*00f6*/ 	.short	(.L_3164 - .L_3163)
	.align		4
.L_3163:
        /*00f8*/ 	.word	index@(.nv.constant0._ZN10layer_norm13ln_fwd_kernelINS_13Kernel_traitsIf6__halffS2_fjLj256ELj1ELj4ELj1ELj16ENS_18Kernel_traits_baseILj256EfS2_fS2_fjLj128EEEEELb1ELb0ELb0ELb1EEEvNS_9FwdParamsE)
        /*00fc*/ 	.short	0x0210
        /*00fe*/ 	.short	0x00e8


	//----- nvinfo : EIATTR_SW_WAR
	.align		4
.L_3164:
        /*0100*/ 	.byte	0x04, 0x36
        /*0102*/ 	.short	(.L_3166 - .L_3165)
.L_3165:
        /*0104*/ 	.word	0x00000008
.L_3166:


//--------------------- .nv.info._ZN10layer_norm13ln_fwd_kernelINS_13Kernel_traitsIf6__halffS2_fjLj256ELj1ELj4ELj1ELj16ENS_18Kernel_traits_baseILj256EfS2_fS2_fjLj128EEEEELb1ELb0ELb1ELb0EEEvNS_9FwdParamsE --------------------------
	.section	.nv.info._ZN10layer_norm13ln_fwd_kernelINS_13Kernel_traitsIf6__halffS2_fjLj256ELj1ELj4ELj1ELj16ENS_18Kernel_traits_baseILj256EfS2_fS2_fjLj128EEEEELb1ELb0ELb1ELb0EEEvNS_9FwdParamsE,"",@"SHT_CUDA_INFO"
	.sectionflags	@""
	.align	4


	//----- nvinfo : EIATTR_CUDA_API_VERSION
	.align		4
        /*0000*/ 	.byte	0x04, 0x37
        /*0002*/ 	.short	(.L_3168 - .L_3167)
.L_3167:
        /*0004*/ 	.word	0x00000082


	//----- nvinfo : EIATTR_KPARAM_INFO
	.align		4
.L_3168:
        /*0008*/ 	.byte	0x04, 0x17
        /*000a*/ 	.short	(.L_3170 - .L_3169)
.L_3169:
        /*000c*/ 	.word	0x00000000
        /*0010*/ 	.short	0x0000
        /*0012*/ 	.short	0x0000
        /*0014*/ 	.byte	0x00, 0xf0, 0xa1, 0x03


	//----- nvinfo : EIATTR_SPARSE_MMA_MASK
	.align		4
.L_3170:
        /*0018*/ 	.byte	0x03, 0x50
        /*001a*/ 	.short	0x0000


	//----- nvinfo : EIATTR_MAXREG_COUNT
	.align		4
        /*001c*/ 	.byte	0x03, 0x1b
        /*001e*/ 	.short	0x00ff


	//----- nvinfo : EIATTR_MERCURY_ISA_VERSION
	.align		4
        /*0020*/ 	.byte	0x03, 0x5f
        /*0022*/ 	.short	0x0101


	//----- nvinfo : EIATTR_COOP_GROUP_MASK_REGIDS
	.align		4
        /*0024*/ 	.byte	0x04, 0x29
        /*0026*/ 	.short	(.L_3172 - .L_3171)


	//   ....[0]....
.L_3171:
        /*0028*/ 	.word	0xffffffff


	//   ....[1]....
        /*002c*/ 	.word	0xffffffff


	//   ....[2]....
        /*0030*/ 	.word	0xffffffff


	//   ....[3]....
        /*0034*/ 	.word	0xffffffff


	//   ....[4]....
        /*0038*/ 	.word	0xffffffff


	//   ....[5]....
        /*003c*/ 	.word	0xffffffff


	//   ....[6]....
        /*0040*/ 	.word	0xffffffff


	//   ....[7]....
        /*0044*/ 	.word	0xffffffff


	//   ....[8]....
        /*0048*/ 	.word	0xffffffff


	//   ....[9]....
        /*004c*/ 	.word	0xffffffff


	//   ....[10]....
        /*0050*/ 	.word	0x0500002e


	//   ....[11]....
        /*0054*/ 	.word	0x0500002e


	//   ....[12]....
        /*0058*/ 	.word	0x0500002e


	//   ....[13]....
        /*005c*/ 	.word	0x0500002e


	//   ....[14]....
        /*0060*/ 	.word	0x0500002e


	//   ....[15]....
        /*0064*/ 	.word	0x0500002e


	//   ....[16]....
        /*0068*/ 	.word	0x0500002e


	//   ....[17]....
        /*006c*/ 	.word	0x0500002e


	//   ....[18]....
        /*0070*/ 	.word	0x0500002e


	//   ....[19]....
        /*0074*/ 	.word	0x0500002e


	//----- nvinfo : EIATTR_COOP_GROUP_INSTR_OFFSETS
	.align		4
.L_3172:
        /*0078*/ 	.byte	0x04, 0x28
        /*007a*/ 	.short	(.L_3174 - .L_3173)


	//   ....[0]....
.L_3173:
        /*007c*/ 	.word	0x00003aa0


	//   ....[1]....
        /*0080*/ 	.word	0x00003ad0


	//   ....[2]....
        /*0084*/ 	.word	0x00003af0


	//   ....[3]....
        /*0088*/ 	.word	0x00003b10


	//   ....[4]....
        /*008c*/ 	.word	0x00003b30


	//   ....[5]....
        /*0090*/ 	.word	0x00003c70


	//   ....[6]....
        /*0094*/ 	.word	0x00003c90


	//   ....[7]....
        /*0098*/ 	.word	0x00003cb0


	//   ....[8]....
        /*009c*/ 	.word	0x00003cd0


	//   ....[9]....
        /*00a0*/ 	.word	0x00003cf0


	//   ....[10]....
        /*00a4*/ 	.word	0x00004140


	//   ....[11]....
        /*00a8*/ 	.word	0x000041d0


	//   ....[12]....
        /*00ac*/ 	.word	0x00004230


	//   ....[13]....
        /*00b0*/ 	.word	0x00004290


	//   ....[14]....
        /*00b4*/ 	.word	0x000042f0


	//   ....[15]....
        /*00b8*/ 	.word	0x00004470


	//   ....[16]....
        /*00bc*/ 	.word	0x000044d0


	//   ....[17]....
        /*00c0*/ 	.word	0x00004530


	//   ....[18]....
        /*00c4*/ 	.word	0x00004590


	//   ....[19]....
        /*00c8*/ 	.word	0x000045f0


	//----- nvinfo : EIATTR_EXIT_INSTR_OFFSETS
	.align		4
.L_3174:
        /*00cc*/ 	.byte	0x04, 0x1c
        /*00ce*/ 	.short	(.L_3176 - .L_3175)


	//   ....[0]....
.L_3175:
        /*00d0*/ 	.word	0x00000320


	//   ....[1]....
        /*00d4*/ 	.word	0x000040d0


	//----- nvinfo : EIATTR_MAX_THREADS
	.align		4
.L_3176:
        /*00d8*/ 	.byte	0x04, 0x05
        /*00da*/ 	.short	(.L_3178 - .L_3177)
.L_3177:
        /*00dc*/ 	.word	0x00000080
        /*00e0*/ 	.word	0x00000001
        /*00e4*/ 	.word	0x00000001


	//----- nvinfo : EIATTR_CRS_STACK_SIZE
	.align		4
.L_3178:
        /*00e8*/ 	.byte	0x04, 0x1e
        /*00ea*/ 	.short	(.L_3180 - .L_3179)
.L_3179:
        /*00ec*/ 	.word	0x00000000


	//----- nvinfo : EIATTR_CBANK_PARAM_SIZE
	.align		4
.L_3180:
        /*00f0*/ 	.byte	0x03, 0x19
        /*00f2*/ 	.short	0x00e8


	//----- nvinfo : EIATTR_PARAM_CBANK
	.align		4
        /*00f4*/ 	.byte	0x04, 0x0a
        /*00f6*/ 	.short	(.L_3182 - .L_3181)
	.align		4
.L_3181:
        /*00f8*/ 	.word	index@(.nv.constant0._ZN10layer_norm13ln_fwd_kernelINS_13Kernel_traitsIf6__halffS2_fjLj256ELj1ELj4ELj1ELj16ENS_18Kernel_traits_baseILj256EfS2_fS2_fjLj128EEEEELb1ELb0ELb1ELb0EEEvNS_9FwdParamsE)
        /*00fc*/ 	.short	0x0210
        /*00fe*/ 	.short	0x00e8


	//----- nvinfo : EIATTR_SW_WAR
	.align		4
.L_3182:
        /*0100*/ 	.byte	0x04, 0x36
        /*0102*/ 	.short	(.L_3184 - .L_3183)
.L_3183:
        /*0104*/ 	.word	0x00000008
.L_3184:


//--------------------- .nv.info._ZN10layer_norm13ln_fwd_kernelINS_13Kernel_traitsIf6__halffS2_fjLj256ELj1ELj4ELj1ELj16ENS_18Kernel_traits_baseILj256EfS2_fS2_fjLj128EEEEELb1ELb0ELb1ELb1EEEvNS_9FwdParamsE --------------------------
	.section	.nv.info._ZN10layer_norm13ln_fwd_kernelINS_13Kernel_traitsIf6__halffS2_fjLj256ELj1ELj4ELj1ELj16ENS_18Kernel_traits_baseILj256EfS2_fS2_fjLj128EEEEELb1ELb0ELb1ELb1EEEvNS_9FwdParamsE,"",@"SHT_CUDA_INFO"
	.sectionflags	@""
	.align	4


	//----- nvinfo : EIATTR_CUDA_API_VERSION
	.align		4
        /*0000*/ 	.byte	0x04, 0x37
        /*0002*/ 	.short	(.L_3186 - .L_3185)
.L_3185:
        /*0004*/ 	.word	0x00000082


	//----- nvinfo : EIATTR_KPARAM_INFO
	.align		4
.L_3186:
        /*0008*/ 	.byte	0x04, 0x17
        /*000a*/ 	.short	(.L_3188 - .L_3187)
.L_3187:
        /*000c*/ 	.word	0x00000000
        /*0010*/ 	.short	0x0000
        /*0012*/ 	.short	0x0000
        /*0014*/ 	.byte	0x00, 0xf0, 0xa1, 0x03


	//----- nvinfo : EIATTR_SPARSE_MMA_MASK
	.align		4
.L_3188:
        /*0018*/ 	.byte	0x03, 0x50
        /*001a*/ 	.short	0x0000


	//----- nvinfo : EIATTR_MAXREG_COUNT
	.align		4
        /*001c*/ 	.byte	0x03, 0x1b
        /*001e*/ 	.short	0x00ff


	//----- nvinfo : EIATTR_MERCURY_ISA_VERSION
	.align		4
        /*0020*/ 	.byte	0x03, 0x5f
        /*0022*/ 	.short	0x0101


	//----- nvinfo : EIATTR_COOP_GROUP_MASK_REGIDS
	.align		4
        /*0024*/ 	.byte	0x04, 0x29
        /*0026*/ 	.short	(.L_3190 - .L_3189)


	//   ....[0]....
.L_3189:
        /*0028*/ 	.word	0xffffffff


	//   ....[1]....
        /*002c*/ 	.word	0xffffffff


	//   ....[2]....
        /*0030*/ 	.word	0xffffffff


	//   ....[3]....
        /*0034*/ 	.word	0xffffffff


	//   ....[4]....
        /*0038*/ 	.word	0xffffffff


	//   ....[5]....
        /*003c*/ 	.word	0xffffffff


	//   ....[6]....
        /*0040*/ 	.word	0xffffffff


	//   ....[7]....
        /*0044*/ 	.word	0xffffffff


	//   ....[8]....
        /*0048*/ 	.word	0xffffffff


	//   ....[9]....
        /*004c*/ 	.word	0xffffffff


	//   ....[10]....
        /*0050*/ 	.word	0x05000034


	//   ....[11]....
        /*0054*/ 	.word	0x05000034


	//   ....[12]....
        /*0058*/ 	.word	0x05000034


	//   ....[13]....
        /*005c*/ 	.word	0x05000034


	//   ....[14]....
        /*0060*/ 	.word	0x05000034


	//   ....[15]....
        /*0064*/ 	.word	0x05000034


	//   ....[16]....
        /*0068*/ 	.word	0x05000034


	//   ....[17]....
        /*006c*/ 	.word	0x05000034


	//   ....[18]....
        /*0070*/ 	.word	0x05000034


	//   ....[19]....
        /*0074*/ 	.word	0x05000034


	//----- nvinfo : EIATTR_COOP_GROUP_INSTR_OFFSETS
	.align		4
.L_3190:
        /*0078*/ 	.byte	0x04, 0x28
        /*007a*/ 	.short	(.L_3192 - .L_3191)


	//   ....[0]....
.L_3191:
        /*007c*/ 	.word	0x00003a50


	//   ....[1]....
        /*0080*/ 	.word	0x00003a80


	//   ....[2]....
        /*0084*/ 	.word	0x00003aa0


	//   ....[3]....
        /*0088*/ 	.word	0x00003ac0


	//   ....[4]....
        /*008c*/ 	.word	0x00003ae0


	//   ....[5]....
        /*0090*/ 	.word	0x00003c10


	//   ....[6]....
        /*0094*/ 	.word	0x00003c30


	//   ....[7]....
        /*0098*/ 	.word	0x00003c50


	//   ....[8]....
        /*009c*/ 	.word	0x00003c70


	//   ....[9]....
        /*00a0*/ 	.word	0x00003c90


	//   ....[10]....
        /*00a4*/ 	.word	0x000040c0


	//   ....[11]....
        /*00a8*/ 	.word	0x00004160


	//   ....[12]....
        /*00ac*/ 	.word	0x000041c0


	//   ....[13]....
        /*00b0*/ 	.word	0x00004220


	//   ....[14]....
        /*00b4*/ 	.word	0x00004280


	//   ....[15]....
        /*00b8*/ 	.word	0x000043f0


	//   ....[16]....
        /*00bc*/ 	.word	0x00004450


	//   ....[17]....
        /*00c0*/ 	.word	0x000044b0


	//   ....[18]....
        /*00c4*/ 	.word	0x00004510


	//   ....[19]....
        /*00c8*/ 	.word	0x00004570


	//----- nvinfo : EIATTR_EXIT_INSTR_OFFSETS
	.align		4
.L_3192:
        /*00cc*/ 	.byte	0x04, 0x1c
        /*00ce*/ 	.short	(.L_3194 - .L_3193)


	//   ....[0]....
.L_3193:
        /*00d0*/ 	.word	0x00000280


	//   ....[1]....
        /*00d4*/ 	.word	0x00004060


	//----- nvinfo : EIATTR_MAX_THREADS
	.align		4
.L_3194:
        /*00d8*/ 	.byte	0x04, 0x05
        /*00da*/ 	.short	(.L_3196 - .L_3195)
.L_3195:
        /*00dc*/ 	.word	0x00000080
        /*00e0*/ 	.word	0x00000001
        /*00e4*/ 	.word	0x00000001


	//----- nvinfo : EIATTR_CRS_STACK_SIZE
	.align		4
.L_3196:
        /*00e8*/ 	.byte	0x04, 0x1e
        /*00ea*/ 	.short	(.L_3198 - .L_3197)
.L_3197:
        /*00ec*/ 	.word	0x00000000


	//----- nvinfo : EIATTR_CBANK_PARAM_SIZE
	.align		4
.L_3198:
        /*00f0*/ 	.byte	0x03, 0x19
        /*00f2*/ 	.short	0x00e8


	//----- nvinfo : EIATTR_PARAM_CBANK
	.align		4
        /*00f4*/ 	.byte	0x04, 0x0a
        /*00f6*/ 	.short	(.L_3200 - .L_3199)
	.align		4
.L_3199:
        /*00f8*/ 	.word	index@(.nv.constant0._ZN10layer_norm13ln_fwd_kernelINS_13Kernel_traitsIf6__halffS2_fjLj256ELj1ELj4ELj1ELj16ENS_18Kernel_traits_baseILj256EfS2_fS2_fjLj128EEEEELb1ELb0ELb1ELb1EEEvNS_9FwdParamsE)
        /*00fc*/ 	.short	0x0210
        /*00fe*/ 	.short	0x00e8


	//----- nvinfo : EIATTR_SW_WAR
	.align		4
.L_3200:
        /*0100*/ 	.byte	0x04, 0x36
        /*0102*/ 	.short	(.L_3202 - .L_3201)
.L_3201:
        /*0104*/ 	.word	0x00000008
.L_3202:


//--------------------- .nv.info._ZN10layer_norm13ln_fwd_kernelINS_13Kernel_traitsIf6__halffS2_fjLj256ELj1ELj4ELj1ELj16ENS_18Kernel_traits_baseILj256EfS2_fS2_fjLj128EEEEELb1ELb1ELb0ELb0EEEvNS_9FwdParamsE --------------------------
	.section	.nv.info._ZN10layer_norm13ln_fwd_kernelINS_13Kernel_traitsIf6__halffS2_fjLj256ELj1ELj4ELj1ELj16ENS_18Kernel_traits_baseILj256EfS2_fS2_fjLj128EEEEELb1ELb1ELb0ELb0EEEvNS_9FwdParamsE,"",@"SHT_CUDA_INFO"
	.sectionflags	@""
	.align	4


	//----- nvinfo : EIATTR_CUDA_API_VERSION
	.align		4
        /*0000*/ 	.byte	0x04, 0x37
        /*0002*/ 	.short	(.L_3204 - .L_3203)
.L_3203:
        /*0004*/ 	.word	0x00000082


	//----- nvinfo : EIATTR_KPARAM_INFO
	.align		4
.L_3204:
        /*0008*/ 	.byte	0x04, 0x17
        /*000a*/ 	.short	(.L_3206 - .L_3205)
.L_3205:
        /*000c*/ 	.word	0x00000000
        /*0010*/ 	.short	0x0000
        /*0012*/ 	.short	0x0000
        /*0014*/ 	.byte	0x00, 0xf0, 0xa1, 0x03


	//----- nvinfo : EIATTR_SPARSE_MMA_MASK
	.align		4
.L_3206:
        /*0018*/ 	.byte	0x03, 0x50
        /*001a*/ 	.short	0x0000


	//----- nvinfo : EIATTR_MAXREG_COUNT
	.align		4
        /*001c*/ 	.byte	0x03, 0x1b
        /*001e*/ 	.short	0x00ff


	//----- nvinfo : EIATTR_MERCURY_ISA_VERSION
	.align		4
        /*0020*/ 	.byte	0x03, 0x5f
        /*0022*/ 	.short	0x0101


	//----- nvinfo : EIATTR_COOP_GROUP_MASK_REGIDS
	.align		4
        /*0024*/ 	.byte	0x04, 0x29
        /*0026*/ 	.short	(.L_3208 - .L_3207)


	//   ....[0]....
.L_3207:
        /*0028*/ 	.word	0xffffffff


	//   ....[1]....
        /*002c*/ 	.word	0xffffffff


	//   ....[2]....
        /*0030*/ 	.word	0xffffffff


	//   ....[3]....
        /*0034*/ 	.word	0xffffffff


	//   ....[4]....
        /*0038*/ 	.word	0xffffffff


	//   ....[5]....
        /*003c*/ 	.word	0xffffffff


	//   ....[6]....
        /*0040*/ 	.word	0xffffffff


	//   ....[7]....
        /*0044*/ 	.word	0xffffffff


	//   ....[8]....
        /*0048*/ 	.word	0xffffffff


	//   ....[9]....
        /*004c*/ 	.word	0xffffffff


	//   ....[10]....
        /*0050*/ 	.word	0x0500002d


	//   ....[11]....
        /*0054*/ 	.word	0x0500002d


	//   ....[12]....
        /*0058*/ 	.word	0x0500002d


	//   ....[13]....
        /*005c*/ 	.word	0x0500002d


	//   ....[14]....
        /*0060*/ 	.word	0x0500002d


	//   ....[15]....
        /*0064*/ 	.word	0x0500002d


	//   ....[16]....
        /*0068*/ 	.word	0x0500002d


	//   ....[17]....
        /*006c*/ 	.word	0x0500002d


	//   ....[18]....
        /*0070*/ 	.word	0x0500002d


	//   ....[19]....
        /*0074*/ 	.word	0x0500002d


	//----- nvinfo : EIATTR_COOP_GROUP_INSTR_OFFSETS
	.align		4
.L_3208:
        /*0078*/ 	.byte	0x04, 0x28
        /*007a*/ 	.short	(.L_3210 - .L_3209)


	//   ....[0]....
.L_3209:
        /*007c*/ 	.word	0x000037c0


	//   ....[1]....
        /*0080*/ 	.word	0x000037f0


	//   ....[2]....
        /*0084*/ 	.word	0x00003810


	//   ....[3]....
        /*0088*/ 	.word	0x00003830


	//   ....[4]....
        /*008c*/ 	.word	0x00003850


	//   ....[5]....
        /*0090*/ 	.word	0x00003990


	//   ....[6]....
        /*0094*/ 	.word	0x000039b0


	//   ....[7]....
        /*0098*/ 	.word	0x000039d0


	//   ....[8]....
        /*009c*/ 	.word	0x000039f0


	//   ....[9]....
        /*00a0*/ 	.word	0x00003a10


	//   ....[10]....
        /*00a4*/ 	.word	0x00003df0


	//   ....[11]....
        /*00a8*/ 	.word	0x00003e90


	//   ....[12]....
        /*00ac*/ 	.word	0x00003ef0


	//   ....[13]....
        /*00b0*/ 	.word	0x00003f50


	//   ....[14]....
        /*00b4*/ 	.word	0x00003fb0


	//   ....[15]....
        /*00b8*/ 	.word	0x00004140


	//   ....[16]....
        /*00bc*/ 	.word	0x000041a0


	//   ....[17]....
        /*00c0*/ 	.word	0x00004200


	//   ....[18]....
        /*00c4*/ 	.word	0x00004260


	//   ....[19]....
        /*00c8*/ 	.word	0x000042c0


	//----- nvinfo : EIATTR_EXIT_INSTR_OFFSETS
	.align		4
.L_3210:
        /*00cc*/ 	.byte	0x04, 0x1c
        /*00ce*/ 	.short	(.L_3212 - .L_3211)


	//   ....[0]....
.L_3211:
        /*00d0*/ 	.word	0x00000390


	//   ....[1]....
        /*00d4*/ 	.word	0x00003d80


	//----- nvinfo : EIATTR_MAX_THREADS
	.align		4
.L_3212:
        /*00d8*/ 	.byte	0x04, 0x05
        /*00da*/ 	.short	(.L_3214 - .L_3213)
.L_3213:
        /*00dc*/ 	.word	0x00000080
        /*00e0*/ 	.word	0x00000001
        /*00e4*/ 	.word	0x00000001


	//----- nvinfo : EIATTR_CRS_STACK_SIZE
	.align		4
.L_3214:
        /*00e8*/ 	.byte	0x04, 0x1e
        /*00ea*/ 	.short	(.L_3216 - .L_3215)
.L_3215:
        /*00ec*/ 	.word	0x00000000


	//----- nvinfo : EIATTR_CBANK_PARAM_SIZE
	.align		4
.L_3216:
        /*00f0*/ 	.byte	0x03, 0x19
        /*00f2*/ 	.short	0x00e8


	//----- nvinfo : EIATTR_PARAM_CBANK
	.align		4
        /*00f4*/ 	.byte	0x04, 0x0a
        /*00f6*/ 	.short	(.L_3218 - .L_3217)
	.align		4
.L_3217:
        /*00f8*/ 	.word	index@(.nv.constant0._ZN10layer_norm13ln_fwd_kernelINS_13Kernel_traitsIf6__halffS2_fjLj256ELj1ELj4ELj1ELj16ENS_18Kernel_traits_baseILj256EfS2_fS2_fjLj128EEEEELb1ELb1ELb0ELb0EEEvNS_9FwdParamsE)
        /*00fc*/ 	.short	0x0210
        /*00fe*/ 	.short	0x00e8


	//----- nvinfo : EIATTR_SW_WAR
	.align		4
.L_3218:
        /*0100*/ 	.byte	0x04, 0x36
        /*0102*/ 	.short	(.L_3220 - .L_3219)
.L_3219:
        /*0104*/ 	.word	0x00000008
.L_3220:


//--------------------- .nv.info._ZN10layer_norm13ln_fwd_kernelINS_13Kernel_traitsIf6__halffS2_fjLj256ELj1ELj4ELj1ELj16ENS_18Kernel_traits_baseILj256EfS2_fS2_fjLj128EEEEELb1ELb1ELb0ELb1EEEvNS_9FwdParamsE --------------------------
	.section	.nv.info._ZN10layer_norm13ln_fwd_kernelINS_13Kernel_traitsIf6__halffS2_fjLj256ELj1ELj4ELj1ELj16ENS_18Kernel_traits_baseILj256EfS2_fS2_fjLj128EEEEELb1ELb1ELb0ELb1EEEvNS_9FwdParamsE,"",@"SHT_CUDA_INFO"
	.sectionflags	@""
	.align	4


	//----- nvinfo : EIATTR_CUDA_API_VERSION
	.align		4
        /*0000*/ 	.byte	0x04, 0x37
        /*0002*/ 	.short	(.L_3222 - .L_3221)
.L_3221:
        /*0004*/ 	.word	0x00000082


	//----- nvinfo : EIATTR_KPARAM_INFO
	.align		4
.L_3222:
        /*0008*/ 	.byte	0x04, 0x17
        /*000a*/ 	.short	(.L_3224 - .L_3223)
.L_3223:
        /*000c*/ 	.word	0x00000000
        /*0010*/ 	.short	0x0000
        /*0012*/ 	.short	0x0000
        /*0014*/ 	.byte	0x00, 0xf0, 0xa1, 0x03


	//----- nvinfo : EIATTR_SPARSE_MMA_MASK
	.align		4
.L_3224:
        /*0018*/ 	.byte	0x03, 0x50
        /*001a*/ 	.short	0x0000


	//----- nvinfo : EIATTR_MAXREG_COUNT
	.align		4
        /*001c*/ 	.byte	0x03, 0x1b
        /*001e*/ 	.short	0x00ff


	//----- nvinfo : EIATTR_MERCURY_ISA_VERSION
	.align		4
        /*0020*/ 	.byte	0x03, 0x5f
        /*0022*/ 	.short	0x0101


	//----- nvinfo : EIATTR_COOP_GROUP_MASK_REGIDS
	.align		4
        /*0024*/ 	.byte	0x04, 0x29
        /*0026*/ 	.short	(.L_3226 - .L_3225)


	//   ....[0]....
.L_3225:
        /*0028*/ 	.word	0xffffffff


	//   ....[1]....
        /*002c*/ 	.word	0xffffffff


	//   ....[2]....
        /*0030*/ 	.word	0xffffffff


	//   ....[3]....
        /*0034*/ 	.word	0xffffffff


	//   ....[4]....
        /*0038*/ 	.word	0xffffffff


	//   ....[5]....
        /*003c*/ 	.word	0xffffffff


	//   ....[6]....
        /*0040*/ 	.word	0xffffffff


	//   ....[7]....
        /*0044*/ 	.word	0xffffffff


	//   ....[8]....
        /*0048*/ 	.word	0xffffffff


	//   ....[9]....
        /*004c*/ 	.word	0xffffffff


	//   ....[10]....
        /*0050*/ 	.word	0x05000031


	//   ....[11]....
        /*0054*/ 	.word	0x05000031


	//   ....[12]....
        /*0058*/ 	.word	0x05000031


	//   ....[13]....
        /*005c*/ 	.word	0x05000031


	//   ....[14]....
        /*0060*/ 	.word	0x05000031


	//   ....[15]....
        /*0064*/ 	.word	0x05000031


	//   ....[16]....
        /*0068*/ 	.word	0x05000031


	//   ....[17]....
        /*006c*/ 	.word	0x05000031


	//   ....[18]....
        /*0070*/ 	.word	0x05000031


	//   ....[19]....
        /*0074*/ 	.word	0x05000031


	//----- nvinfo : EIATTR_COOP_GROUP_INSTR_OFFSETS
	.align		4
.L_3226:
        /*0078*/ 	.byte	0x04, 0x28
        /*007a*/ 	.short	(.L_3228 - .L_3227)


	//   ....[0]....
.L_3227:
        /*007c*/ 	.word	0x00003840


	//   ....[1]....
        /*0080*/ 	.word	0x00003870


	//   ....[2]....
        /*0084*/ 	.word	0x00003890


	//   ....[3]....
        /*0088*/ 	.word	0x000038b0


	//   ....[4]....
        /*008c*/ 	.word	0x000038d0


	//   ....[5]....
        /*0090*/ 	.word	0x00003a00


	//   ....[6]....
        /*0094*/ 	.word	0x00003a20


	//   ....[7]....
        /*0098*/ 	.word	0x00003a40


	//   ....[8]....
        /*009c*/ 	.word	0x00003a60


	//   ....[9]....
        /*00a0*/ 	.word	0x00003a80


	//   ....[10]....
        /*00a4*/ 	.word	0x00003e30


	//   ....[11]....
        /*00a8*/ 	.word	0x00003ed0


	//   ....[12]....
        /*00ac*/ 	.word	0x00003f20


	//   ....[13]....
        /*00b0*/ 	.word	0x00003f80


	//   ....[14]....
        /*00b4*/ 	.word	0x00003fe0


	//   ....[15]....
        /*00b8*/ 	.word	0x00004160


	//   ....[16]....
        /*00bc*/ 	.word	0x000041b0


	//   ....[17]....
        /*00c0*/ 	.word	0x00004210


	//   ....[18]....
        /*00c4*/ 	.word	0x00004270


	//   ....[19]....
        /*00c8*/ 	.word	0x000042d0


	//----- nvinfo : EIATTR_EXIT_INSTR_OFFSETS
	.align		4
.L_3228:
        /*00cc*/ 	.byte	0x04, 0x1c
        /*00ce*/ 	.short	(.L_3230 - .L_3229)


	//   ....[0]....
.L_3229:
        /*00d0*/ 	.word	0x00000260


	//   ....[1]....
        /*00d4*/ 	.word	0x00003dc0


	//----- nvinfo : EIATTR_MAX_THREADS
	.align		4
.L_3230:
        /*00d8*/ 	.byte	0x04, 0x05
        /*00da*/ 	.short	(.L_3232 - .L_3231)
.L_3231:
        /*00dc*/ 	.word	0x00000080
        /*00e0*/ 	.word	0x00000001
        /*00e4*/ 	.word	0x00000001


	//----- nvinfo : EIATTR_CRS_STACK_SIZE
	.align		4
.L_3232:
        /*00e8*/ 	.byte	0x04, 0x1e
        /*00ea*/ 	.short	(.L_3234 - .L_3233)
.L_3233:
        /*00ec*/ 	.word	0x00000000


	//----- nvinfo : EIATTR_CBANK_PARAM_SIZE
	.align		4
.L_3234:
        /*00f0*/ 	.byte	0x03, 0x19
        /*00f2*/ 	.short	0x00e8


	//----- nvinfo : EIATTR_PARAM_CBANK
	.align		4
        /*00f4*/ 	.byte	0x04, 0x0a
        /*00f6*/ 	.short	(.L_3236 - .L_3235)
	.align		4
.L_3235:
        /*00f8*/ 	.word	index@(.nv.constant0._ZN10layer_norm13ln_fwd_kernelINS_13Kernel_traitsIf6__halffS2_fjLj256ELj1ELj4ELj1ELj16ENS_18Kernel_traits_baseILj256EfS2_fS2_fjLj128EEEEELb1ELb1ELb0ELb1EEEvNS_9FwdParamsE)
        /*00fc*/ 	.short	0x0210
        /*00fe*/ 	.short	0x00e8


	//----- nvinfo : EIATTR_SW_WAR
	.align		4
.L_3236:
        /*0100*/ 	.byte	0x04, 0x36
        /*0102*/ 	.short	(.L_3238 - .L_3237)
.L_3237:
        /*0104*/ 	.word	0x00000008
.L_3238:


//--------------------- .nv.info._ZN10layer_norm13ln_fwd_kernelINS_13Kernel_traitsIf6__halffS2_fjLj256ELj1ELj4ELj1ELj16ENS_18Kernel_traits_baseILj256EfS2_fS2_fjLj128EEEEELb1ELb1ELb1ELb0EEEvNS_9FwdParamsE --------------------------
	.section	.nv.info._ZN10layer_norm13ln_fwd_kernelINS_13Kernel_traitsIf6__halffS2_fjLj256ELj1ELj4ELj1ELj16ENS_18Kernel_traits_baseILj256EfS2_fS2_fjLj128EEEEELb1ELb1ELb1ELb0EEEvNS_9FwdParamsE,"",@"SHT_CUDA_INFO"
	.sectionflags	@""
	.align	4


	//----- nvinfo : EIATTR_CUDA_API_VERSION
	.align		4
        /*0000*/ 	.byte	0x04, 0x37
        /*0002*/ 	.short	(.L_3240 - .L_3239)
.L_3239:
        /*0004*/ 	.word	0x00000082


	//----- nvinfo : EIATTR_KPARAM_INFO
	.align		4
.L_3240:
        /*0008*/ 	.byte	0x04, 0x17
        /*000a*/ 	.short	(.L_3242 - .L_3241)
.L_3241:
        /*000c*/ 	.word	0x00000000
        /*0010*/ 	.short	0x0000
        /*0012*/ 	.short	0x0000
        /*0014*/ 	.byte	0x00, 0xf0, 0xa1, 0x03


	//----- nvinfo : EIATTR_SPARSE_MMA_MASK
	.align		4
.L_3242:
        /*0018*/ 	.byte	0x03, 0x50
        /*001a*/ 	.short	0x0000


	//----- nvinfo : EIATTR_MAXREG_COUNT
	.align		4
        /*001c*/ 	.byte	0x03, 0x1b
        /*001e*/ 	.short	0x00ff


	//----- nvinfo : EIATTR_MERCURY_ISA_VERSION
	.align		4
        /*0020*/ 	.byte	0x03, 0x5f
        /*0022*/ 	.short	0x0101


	//----- nvinfo : EIATTR_COOP_GROUP_MASK_REGIDS
	.align		4
        /*0024*/ 	.byte	0x04, 0x29
        /*0026*/ 	.short	(.L_3244 - .L_3243)


	//   ....[0]....
.L_3243:
        /*0028*/ 	.word	0xffffffff


	//   ....[1]....
        /*002c*/ 	.word	0xffffffff


	//   ....[2]....
        /*0030*/ 	.word	0xffffffff


	//   ....[3]....
        /*0034*/ 	.word	0xffffffff


	//   ....[4]....
        /*0038*/ 	.word	0xffffffff


	//   ....[5]....
        /*003c*/ 	.word	0xffffffff


	//   ....[6]....
        /*0040*/ 	.word	0xffffffff


	//   ....[7]....
        /*0044*/ 	.word	0xffffffff


	//   ....[8]....
        /*0048*/ 	.word	0xffffffff


	//   ....[9]....
        /*004c*/ 	.word	0xffffffff


	//   ....[10]....
        /*0050*/ 	.word	0x05000036


	//   ....[11]....
        /*0054*/ 	.word	0x05000036


	//   ....[12]....
        /*0058*/ 	.word	0x05000036


	//   ....[13]....
        /*005c*/ 	.word	0x05000036


	//   ....[14]....
        /*0060*/ 	.word	0x05000036


	//   ....[15]....
        /*0064*/ 	.word	0x05000036


	//   ....[16]....
        /*0068*/ 	.word	0x05000036


	//   ....[17]....
        /*006c*/ 	.word	0x05000036


	//   ....[18]....
        /*0070*/ 	.word	0x05000036


	//   ....[19]....
        /*0074*/ 	.word	0x05000036


	//----- nvinfo : EIATTR_COOP_GROUP_INSTR_OFFSETS
	.align		4
.L_3244:
        /*0078*/ 	.byte	0x04, 0x28
        /*007a*/ 	.short	(.L_3246 - .L_3245)


	//   ....[0]....
.L_3245:
        /*007c*/ 	.word	0x00003b70


	//   ....[1]....
        /*0080*/ 	.word	0x00003ba0


	//   ....[2]....
        /*0084*/ 	.word	0x00003bc0


	//   ....[3]....
        /*0088*/ 	.word	0x00003be0


	//   ....[4]....
        /*008c*/ 	.word	0x00003c00


	//   ....[5]....
        /*0090*/ 	.word	0x00003d40


	//   ....[6]....
        /*0094*/ 	.word	0x00003d60


	//   ....[7]....
        /*0098*/ 	.word	0x00003d80


	//   ....[8]....
        /*009c*/ 	.word	0x00003da0


	//   ....[9]....
        /*00a0*/ 	.word	0x00003dc0


	//   ....[10]....
        /*00a4*/ 	.word	0x00004210


	//   ....[11]....
        /*00a8*/ 	.word	0x000042a0


	//   ....[12]....
        /*00ac*/ 	.word	0x00004300


	//   ....[13]....
        /*00b0*/ 	.word	0x00004360


	//   ....[14]....
        /*00b4*/ 	.word	0x000043c0


	//   ....[15]....
        /*00b8*/ 	.word	0x00004540


	//   ....[16]....
        /*00bc*/ 	.word	0x000045a0


	//   ....[17]....
        /*00c0*/ 	.word	0x00004600


	//   ....[18]....
        /*00c4*/ 	.word	0x00004660


	//   ....[19]....
        /*00c8*/ 	.word	0x000046c0


	//----- nvinfo : EIATTR_EXIT_INSTR_OFFSETS
	.align		4
.L_3246:
        /*00cc*/ 	.byte	0x04, 0x1c
        /*00ce*/ 	.short	(.L_3248 - .L_3247)


	//   ....[0]....
.L_3247:
        /*00d0*/ 	.word	0x00000370


	//   ....[1]....
        /*00d4*/ 	.word	0x000041a0


	//----- nvinfo : EIATTR_MAX_THREADS
	.align		4
.L_3248:
        /*00d8*/ 	.byte	0x04, 0x05
        /*00da*/ 	.short	(.L_3250 - .L_3249)
.L_3249:
        /*00dc*/ 	.word	0x00000080
        /*00e0*/ 	.word	0x00000001
        /*00e4*/ 	.word	0x00000001


	//----- nvinfo : EIATTR_CRS_STACK_SIZE
	.align		4
.L_3250:
        /*00e8*/ 	.byte	0x04, 0x1e
        /*00ea*/ 	.short	(.L_3252 - .L_3251)
.L_3251:
        /*00ec*/ 	.word	0x00000000


	//----- nvinfo : EIATTR_CBANK_PARAM_SIZE
	.align		4
.L_3252:
        /*00f0*/ 	.byte	0x03, 0x19
        /*00f2*/ 	.short	0x00e8


	//----- nvinfo : EIATTR_PARAM_CBANK
	.align		4
        /*00f4*/ 	.byte	0x04, 0x0a
        /*00f6*/ 	.short	(.L_3254 - .L_3253)
	.align		4
.L_3253:
        /*00f8*/ 	.word	index@(.nv.constant0._ZN10layer_norm13ln_fwd_kernelINS_13Kernel_traitsIf6__halffS2_fjLj256ELj1ELj4ELj1ELj16ENS_18Kernel_traits_baseILj256EfS2_fS2_fjLj128EEEEELb1ELb1ELb1ELb0EEEvNS_9FwdParamsE)
        /*00fc*/ 	.short	0x0210
        /*00fe*/ 	.short	0x00e8


	//----- nvinfo : EIATTR_SW_WAR
	.align		4
.L_3254:
        /*0100*/ 	.byte	0x04, 0x36
        /*0102*/ 	.short	(.L_3256 - .L_3255)
.L_3255:
        /*0104*/ 	.word	0x00000008
.L_3256:


//--------------------- .nv.info._ZN10layer_norm13ln_fwd_kernelINS_13Kernel_traitsIf6__halffS2_fjLj256ELj1ELj4ELj1ELj16ENS_18Kernel_traits_baseILj256EfS2_fS2_fjLj128EEEEELb1ELb1ELb1ELb1EEEvNS_9FwdParamsE --------------------------
	.section	.nv.info._ZN10layer_norm13ln_fwd_kernelINS_13Kernel_traitsIf6__halffS2_fjLj256ELj1ELj4ELj1ELj16ENS_18Kernel_traits_baseILj256EfS2_fS2_fjLj128EEEEELb1ELb1ELb1ELb1EEEvNS_9FwdParamsE,"",@"SHT_CUDA_INFO"
	.sectionflags	@""
	.align	4


	//----- nvinfo : EIATTR_CUDA_API_VERSION
	.align		4
        /*0000*/ 	.byte	0x04, 0x37
        /*0002*/ 	.short	(.L_3258 - .L_3257)
.L_3257:
        /*0004*/ 	.word	0x00000082


	//----- nvinfo : EIATTR_KPARAM_INFO
	.align		4
.L_3258:
        /*0008*/ 	.byte	0x04, 0x17
        /*000a*/ 	.short	(.L_3260 - .L_3259)
.L_3259:
        /*000c*/ 	.word	0x00000000
        /*0010*/ 	.short	0x0000
        /*0012*/ 	.short	0x0000
        /*0014*/ 	.byte	0x00, 0xf0, 0xa1, 0x03


	//----- nvinfo : EIATTR_SPARSE_MMA_MASK
	.align		4
.L_3260:
        /*0018*/ 	.byte	0x03, 0x50
        /*001a*/ 	.short	0x0000


	//----- nvinfo : EIATTR_MAXREG_COUNT
	.align		4
        /*001c*/ 	.byte	0x03, 0x1b
        /*001e*/ 	.short	0x00ff


	//----- nvinfo : EIATTR_MERCURY_ISA_VERSION
	.align		4
        /*0020*/ 	.byte	0x03, 0x5f
        /*0022*/ 	.short	0x0101


	//----- nvinfo : EIATTR_COOP_GROUP_MASK_REGIDS
	.align		4
        /*0024*/ 	.byte	0x04, 0x29
        /*0026*/ 	.short	(.L_3262 - .L_3261)


	//   ....[0]....
.L_3261:
        /*0028*/ 	.word	0xffffffff


	//   ....[1]....
        /*002c*/ 	.word	0xffffffff


	//   ....[2]....
        /*0030*/ 	.word	0xffffffff


	//   ....[3]....
        /*0034*/ 	.word	0xffffffff


	//   ....[4]....
        /*0038*/ 	.word	0xffffffff


	//   ....[5]....
        /*003c*/ 	.word	0xffffffff


	//   ....[6]....
        /*0040*/ 	.word	0xffffffff


	//   ....[7]....
        /*0044*/ 	.word	0xffffffff


	//   ....[8]....
        /*0048*/ 	.word	0xffffffff


	//   ....[9]....
        /*004c*/ 	.word	0xffffffff


	//   ....[10]....
        /*0050*/ 	.word	0x0500003c


	//   ....[11]....
        /*0054*/ 	.word	0x0500003c


	//   ....[12]....
        /*0058*/ 	.word	0x0500003c


	//   ....[13]....
        /*005c*/ 	.word	0x0500003c


	//   ....[14]....
        /*0060*/ 	.word	0x0500003c


	//   ....[15]....
        /*0064*/ 	.word	0x0500003c


	//   ....[16]....
        /*0068*/ 	.word	0x0500003c


	//   ....[17]....
        /*006c*/ 	.word	0x0500003c


	//   ....[18]....
        /*0070*/ 	.word	0x0500003c


	//   ....[19]....
        /*0074*/ 	.word	0x0500003c


	//----- nvinfo : EIATTR_COOP_GROUP_INSTR_OFFSETS
	.align		4
.L_3262:
        /*0078*/ 	.byte	0x04, 0x28
        /*007a*/ 	.short	(.L_3264 - .L_3263)


	//   ....[0]....
.L_3263:
        /*007c*/ 	.word	0x00003b20


	//   ....[1]....
        /*0080*/ 	.word	0x00003b50


	//   ....[2]....
        /*0084*/ 	.word	0x00003b70


	//   ....[3]....
        /*0088*/ 	.word	0x00003b90


	//   ....[4]....
        /*008c*/ 	.word	0x00003bb0


	//   ....[5]....
        /*0090*/ 	.word	0x00003ce0


	//   ....[6]....
        /*0094*/ 	.word	0x00003d00


	//   ....[7]....
        /*0098*/ 	.word	0x00003d20


	//   ....[8]....
        /*009c*/ 	.word	0x00003d40


	//   ....[9]....
        /*00a0*/ 	.word	0x00003d60


	//   ....[10]....
        /*00a4*/ 	.word	0x00004190


	//   ....[11]....
        /*00a8*/ 	.word	0x00004230


	//   ....[12]....
        /*00ac*/ 	.word	0x00004290


	//   ....[13]....
        /*00b0*/ 	.word	0x000042f0


	//   ....[14]....
        /*00b4*/ 	.word	0x00004350


	//   ....[15]....
        /*00b8*/ 	.word	0x000044c0


	//   ....[16]....
        /*00bc*/ 	.word	0x00004520


	//   ....[17]....
        /*00c0*/ 	.word	0x00004580


	//   ....[18]....
        /*00c4*/ 	.word	0x000045e0


	//   ....[19]....
        /*00c8*/ 	.word	0x00004640


	//----- nvinfo : EIATTR_EXIT_INSTR_OFFSETS
	.align		4
.L_3264:
        /*00cc*/ 	.byte	0x04, 0x1c
        /*00ce*/ 	.short	(.L_3266 - .L_3265)


	//   ....[0]....
.L_3265:
        /*00d0*/ 	.word	0x00000280


	//   ....[1]....
        /*00d4*/ 	.word	0x00004130


	//----- nvinfo : EIATTR_MAX_THREADS
	.align		4
.L_3266:
        /*00d8*/ 	.byte	0x04, 0x05
        /*00da*/ 	.short	(.L_3268 - .L_3267)
.L_3267:
        /*00dc*/ 	.word	0x00000080
        /*00e0*/ 	.word	0x00000001
        /*00e4*/ 	.word	0x00000001


	//----- nvinfo : EIATTR_CRS_STACK_SIZE
	.align		4
.L_3268:
        /*00e8*/ 	.byte	0x04, 0x1e
        /*00ea*/ 	.short	(.L_3270 - .L_3269)
.L_3269:
        /*00ec*/ 	.word	0x00000000


	//----- nvinfo : EIATTR_CBANK_PARAM_SIZE
	.align		4
.L_3270:
        /*00f0*/ 	.byte	0x03, 0x19
        /*00f2*/ 	.short	0x00e8


	//----- nvinfo : EIATTR_PARAM_CBANK
	.align		4
        /*00f4*/ 	.byte	0x04, 0x0a
        /*00f6*/ 	.short	(.L_3272 - .L_3271)
	.align		4
.L_3271:
        /*00f8*/ 	.word	index@(.nv.constant0._ZN10layer_norm13ln_fwd_kernelINS_13Kernel_traitsIf6__halffS2_fjLj256ELj1ELj4ELj1ELj16ENS_18Kernel_traits_baseILj256EfS2_fS2_fjLj128EEEEELb1ELb1ELb1ELb1EEEvNS_9FwdParamsE)
        /*00fc*/ 	.short	0x0210
        /*00fe*/ 	.short	0x00e8


	//----- nvinfo : EIATTR_SW_WAR
	.align		4
.L_3272:
        /*0100*/ 	.byte	0x04, 0x36
        /*0102*/ 	.short	(.L_3274 - .L_3273)
.L_3273:
        /*0104*/ 	.word	0x00000008
.L_3274:


//--------------------- .nv.info._ZN10layer_norm13ln_fwd_kernelINS_13Kernel_traitsI6__halfffffjLj256ELj1ELj4ELj1ELj16ENS_18Kernel_traits_baseILj256ES2_ffffjLj128EEEEELb0ELb0ELb0ELb0EEEvNS_9FwdParamsE --------------------------
	.section	.nv.info._ZN10layer_norm13ln_fwd_kernelINS_13Kernel_traitsI6__halfffffjLj256ELj1ELj4ELj1ELj16ENS_18Kernel_traits_baseILj256ES2_ffffjLj128EEEEELb0ELb0ELb0ELb0EEEvNS_9FwdParamsE,"",@"SHT_CUDA_INFO"
	.sectionflags	@""
	.align	4


	//----- nvinfo : EIATTR_CUDA_API_VERSION
	.align		4
        /*0000*/ 	.byte	0x04, 0x37
        /*0002*/ 	.short	(.L_3276 - .L_3275)
.L_3275:
        /*0004*/ 	.word	0x00000082


	//----- nvinfo : EIATTR_KPARAM_INFO
	.align		4
.L_3276:
        /*0008*/ 	.byte	0x04, 0x17
        /*000a*/ 	.short	(.L_3278 - .L_3277)
.L_3277:
        /*000c*/ 	.word	0x00000000
        /*0010*/ 	.short	0x0000
        /*0012*/ 	.short	0x0000
        /*0014*/ 	.byte	0x00, 0xf0, 0xa1, 0x03


	//----- nvinfo : EIATTR_SPARSE_MMA_MASK
	.align		4
.L_3278:
        /*0018*/ 	.byte	0x03, 0x50
        /*001a*/ 	.short	0x0000


	//----- nvinfo : EIATTR_MAXREG_COUNT
	.align		4
        /*001c*/ 	.byte	0x03, 0x1b
        /*001e*/ 	.short	0x00ff


	//----- nvinfo : EIATTR_MERCURY_ISA_VERSION
	.align		4
        /*0020*/ 	.byte	0x03, 0x5f
        /*0022*/ 	.short	0x0101


	//----- nvinfo : EIATTR_COOP_GROUP_MASK_REGIDS
	.align		4
        /*0024*/ 	.byte	0x04, 0x29
        /*0026*/ 	.short	(.L_3280 - .L_3279)


	//   ....[0]....
.L_3279:
        /*0028*/ 	.word	0xffffffff


	//   ....[1]....
        /*002c*/ 	.word	0xffffffff


	//   ....[2]....
        /*0030*/ 	.word	0xffffffff


	//   ....[3]....
        /*0034*/ 	.word	0xffffffff


	//   ....[4]....
        /*0038*/ 	.word	0xffffffff


	//   ....[5]....
        /*003c*/ 	.word	0xffffffff


	//   ....[6]....
        /*0040*/ 	.word	0xffffffff


	//   ....[7]....
        /*0044*/ 	.word	0xffffffff


	//   ....[8]....
        /*0048*/ 	.word	0xffffffff


	//   ....[9]....
        /*004c*/ 	.word	0xffffffff


	//   ....[10]....
        /*0050*/ 	.word	0x05000011


	//   ....[11]....
        /*0054*/ 	.word	0x05000011


	//   ....[12]....
        /*0058*/ 	.word	0x05000011


	//   ....[13]....
        /*005c*/ 	.word	0x05000011


	//   ....[14]....
        /*0060*/ 	.word	0x05000011


	//   ....[15]....
        /*0064*/ 	.word	0x05000011


	//   ....[16]....
        /*0068*/ 	.word	0x05000011


	//   ....[17]....
        /*006c*/ 	.word	0x05000011


	//   ....[18]....
        /*0070*/ 	.word	0x05000011


	//   ....[19]....
        /*0074*/ 	.word	0x05000011


	//----- nvinfo : EIATTR_COOP_GROUP_INSTR_OFFSETS
	.align		4
.L_3280:
        /*0078*/ 	.byte	0x04, 0x28
        /*007a*/ 	.short	(.L_3282 - .L_3281)


	//   ....[0]....
.L_3281:
        /*007c*/ 	.word	0x00000d90


	//   ....[1]....
        /*0080*/ 	.word	0x00000dc0


	//   ....[2]....
        /*0084*/ 	.word	0x00000de0


	//   ....[3]....
        /*0088*/ 	.word	0x00000e00


	//   ....[4]....
        /*008c*/ 	.word	0x00000e20


	//   ....[5]....
        /*0090*/ 	.word	0x00000f60


	//   ....[6]....
        /*0094*/ 	.word	0x00000f80


	//   ....[7]....
        /*0098*/ 	.word	0x00000fa0


	//   ....[8]....
        /*009c*/ 	.word	0x00000fc0


	//   ....[9]....
        /*00a0*/ 	.word	0x00000fe0


	//   ....[10]....
        /*00a4*/ 	.word	0x000013c0


	//   ....[11]....
        /*00a8*/ 	.word	0x00001460


	//   ....[12]....
        /*00ac*/ 	.word	0x000014b0


	//   ....[13]....
        /*00b0*/ 	.word	0x00001510


	//   ....[14]....
        /*00b4*/ 	.word	0x00001570


	//   ....[15]....
        /*00b8*/ 	.word	0x00001710


	//   ....[16]....
        /*00bc*/ 	.word	0x00001770


	//   ....[17]....
        /*00c0*/ 	.word	0x000017c0


	//   ....[18]....
        /*00c4*/ 	.word	0x00001820


	//   ....[19]....
        /*00c8*/ 	.word	0x00001880


	//----- nvinfo : EIATTR_EXIT_INSTR_OFFSETS
	.align		4
.L_3282:
        /*00cc*/ 	.byte	0x04, 0x1c
        /*00ce*/ 	.short	(.L_3284 - .L_3283)


	//   ....[0]....
.L_3283:
        /*00d0*/ 	.word	0x000002b0


	//   ....[1]....
        /*00d4*/ 	.word	0x00001350


	//----- nvinfo : EIATTR_MAX_THREADS
	.align		4
.L_3284:
        /*00d8*/ 	.byte	0x04, 0x05
        /*00da*/ 	.short	(.L_3286 - .L_3285)
.L_3285:
        /*00dc*/ 	.word	0x00000080
        /*00e0*/ 	.word	0x00000001
        /*00e4*/ 	.word	0x00000001


	//----- nvinfo : EIATTR_CRS_STACK_SIZE
	.align		4
.L_3286:
        /*00e8*/ 	.byte	0x04, 0x1e
        /*00ea*/ 	.short	(.L_3288 - .L_3287)
.L_3287:
        /*00ec*/ 	.word	0x00000000


	//----- nvinfo : EIATTR_CBANK_PARAM_SIZE
	.align		4
.L_3288:
        /*00f0*/ 	.byte	0x03, 0x19
        /*00f2*/ 	.short	0x00e8


	//----- nvinfo : EIATTR_PARAM_CBANK
	.align		4
        /*00f4*/ 	.byte	0x04, 0x0a
        /*00f6*/ 	.short	(.L_3290 - .L_3289)
	.align		4
.L_3289:
        /*00f8*/ 	.word	index@(.nv.constant0._ZN10layer_norm13ln_fwd_kernelINS_13Kernel_traitsI6__halfffffjLj256ELj1ELj4ELj1ELj16ENS_18Kernel_traits_baseILj256ES2_ffffjLj128EEEEELb0ELb0ELb0ELb0EEEvNS_9FwdParamsE)
        /*00fc*/ 	.short	0x0210
        /*00fe*/ 	.short	0x00e8


	//----- nvinfo : EIATTR_SW_WAR
	.align		4
.L_3290:
        /*0100*/ 	.byte	0x04, 0x36
        /*0102*/ 	.short	(.L_3292 - .L_3291)
.L_3291:
        /*0104*/ 	.word	0x00000008
.L_3292:


//--------------------- .nv.info._ZN10layer_norm13ln_fwd_kernelINS_13Kernel_traitsI6__halfffffjLj256ELj1ELj4ELj1ELj16ENS_18Kernel_traits_baseILj256ES2_ffffjLj128EEEEELb0ELb0ELb0ELb1EEEvNS_9FwdParamsE --------------------------
	.section	.nv.info._ZN10layer_norm13ln_fwd_kernelINS_13Kernel_traitsI6__halfffffjLj256ELj1ELj4ELj1ELj16ENS_18Kernel_traits_baseILj256ES2_ffffjLj128EEEEELb0ELb0ELb0ELb1EEEvNS_9FwdParamsE,"",@"SHT_CUDA_INFO"
	.sectionflags	@""
	.align	4


	//----- nvinfo : EIATTR_CUDA_API_VERSION
	.align		4
        /*0000*/ 	.byte	0x04, 0x37
        /*0002*/ 	.short	(.L_3294 - .L_3293)
.L_3293:
        /*0004*/ 	.word	0x00000082


	//----- nvinfo : EIATTR_KPARAM_INFO
	.align		4
.L_3294:
        /*0008*/ 	.byte	0x04, 0x17
        /*000a*/ 	.short	(.L_3296 - .L_3295)
.L_3295:
        /*000c*/ 	.word	0x00000000
        /*0010*/ 	.short	0x0000
        /*0012*/ 	.short	0x0000
        /*0014*/ 	.byte	0x00, 0xf0, 0xa1, 0x03


	//----- nvinfo : EIATTR_SPARSE_MMA_MASK
	.align		4
.L_3296:
        /*0018*/ 	.byte	0x03, 0x50
        /*001a*/ 	.short	0x0000


	//----- nvinfo : EIATTR_MAXREG_COUNT
	.align		4
        /*001c*/ 	.byte	0x03, 0x1b
        /*001e*/ 	.short	0x00ff


	//----- nvinfo : EIATTR_MERCURY_ISA_VERSION
	.align		4
        /*0020*/ 	.byte	0x03, 0x5f
        /*0022*/ 	.short	0x0101


	//----- nvinfo : EIATTR_COOP_GROUP_MASK_REGIDS
	.align		4
        /*0024*/ 	.byte	0x04, 0x29
        /*0026*/ 	.short	(.L_3298 - .L_3297)


	//   ....[0]....
.L_3297:
        /*0028*/ 	.word	0xffffffff


	//   ....[1]....
        /*002c*/ 	.word	0xffffffff


	//   ....[2]....
        /*0030*/ 	.word	0xffffffff


	//   ....[3]....
        /*0034*/ 	.word	0xffffffff


	//   ....[4]....
        /*0038*/ 	.word	0xffffffff


	//   ....[5]....
        /*003c*/ 	.word	0xffffffff


	//   ....[6]....
        /*0040*/ 	.word	0xffffffff


	//   ....[7]....
        /*0044*/ 	.word	0xffffffff


	//   ....[8]....
        /*0048*/ 	.word	0xffffffff


	//   ....[9]....
        /*004c*/ 	.word	0xffffffff


	//   ....[10]....
        /*0050*/ 	.word	0x05000011


	//   ....[11]....
        /*0054*/ 	.word	0x05000011


	//   ....[12]....
        /*0058*/ 	.word	0x05000011


	//   ....[13]....
        /*005c*/ 	.word	0x05000011


	//   ....[14]....
        /*0060*/ 	.word	0x05000011


	//   ....[15]....
        /*0064*/ 	.word	0x05000011


	//   ....[16]....
        /*0068*/ 	.word	0x05000011


	//   ....[17]....
        /*006c*/ 	.word	0x05000011


	//   ....[18]....
        /*0070*/ 	.word	0x05000011


	//   ....[19]....
        /*0074*/ 	.word	0x05000011


	//----- nvinfo : EIATTR_COOP_GROUP_INSTR_OFFSETS
	.align		4
.L_3298:
        /*0078*/ 	.byte	0x04, 0x28
        /*007a*/ 	.short	(.L_3300 - .L_3299)


	//   ....[0]....
.L_3299:
        /*007c*/ 	.word	0x00000ad0


	//   ....[1]....
        /*0080*/ 	.word	0x00000b00


	//   ....[2]....
        /*0084*/ 	.word	0x00000b20


	//   ....[3]....
        /*0088*/ 	.word	0x00000b40


	//   ....[4]....
        /*008c*/ 	.word	0x00000b60


	//   ....[5]....
        /*0090*/ 	.word	0x00000c90


	//   ....[6]....
        /*0094*/ 	.word	0x00000cb0


	//   ....[7]....
        /*0098*/ 	.word	0x00000cd0


	//   ....[8]....
        /*009c*/ 	.word	0x00000cf0


	//   ....[9]....
        /*00a0*/ 	.word	0x00000d10


	//   ....[10]....
        /*00a4*/ 	.word	0x00001070


	//   ....[11]....
        /*00a8*/ 	.word	0x00001100


	//   ....[12]....
        /*00ac*/ 	.word	0x00001160


	//   ....[13]....
        /*00b0*/ 	.word	0x000011c0


	//   ....[14]....
        /*00b4*/ 	.word	0x00001220


	//   ....[15]....
        /*00b8*/ 	.word	0x000013a0


	//   ....[16]....
        /*00bc*/ 	.word	0x000013f0


	//   ....[17]....
        /*00c0*/ 	.word	0x00001450


	//   ....[18]....
        /*00c4*/ 	.word	0x000014b0


	//   ....[19]....
        /*00c8*/ 	.word	0x00001510


	//----- nvinfo : EIATTR_EXIT_INSTR_OFFSETS
	.align		4
.L_3300:
        /*00cc*/ 	.byte	0x04, 0x1c
        /*00ce*/ 	.short	(.L_3302 - .L_3301)


	//   ....[0]....
.L_3301:
        /*00d0*/ 	.word	0x00000140


	//   ....[1]....
        /*00d4*/ 	.word	0x00001000


	//----- nvinfo : EIATTR_MAX_THREADS
	.align		4
.L_3302:
        /*00d8*/ 	.byte	0x04, 0x05
        /*00da*/ 	.short	(.L_3304 - .L_3303)
.L_3303:
        /*00dc*/ 	.word	0x00000080
        /*00e0*/ 	.word	0x00000001
        /*00e4*/ 	.word	0x00000001


	//----- nvinfo : EIATTR_CRS_STACK_SIZE
	.align		4
.L_3304:
        /*00e8*/ 	.byte	0x04, 0x1e
        /*00ea*/ 	.short	(.L_3306 - .L_3305)
.L_3305:
        /*00ec*/ 	.word	0x00000000


	//----- nvinfo : EIATTR_CBANK_PARAM_SIZE
	.align		4
.L_3306:
        /*00f0*/ 	.byte	0x03, 0x19
        /*00f2*/ 	.short	0x00e8


	//----- nvinfo : EIATTR_PARAM_CBANK
	.align		4
        /*00f4*/ 	.byte	0x04, 0x0a
        /*00f6*/ 	.short	(.L_3308 - .L_3307)
	.align		4
.L_3307:
        /*00f8*/ 	.word	index@(.nv.constant0._ZN10layer_norm13ln_fwd_kernelINS_13Kernel_traitsI6__halfffffjLj256ELj1ELj4ELj1ELj16ENS_18Kernel_traits_baseILj256ES2_ffffjLj128EEEEELb0ELb0ELb0ELb1EEEvNS_9FwdParamsE)
        /*00fc*/ 	.short	0x0210
        /*00fe*/ 	.short	0x00e8


	//----- nvinfo : EIATTR_SW_WAR
	.align		4
.L_3308:
        /*0100*/ 	.byte	0x04, 0x36
        /*0102*/ 	.short	(.L_3310 - .L_3309)
.L_3309:
        /*0104*/ 	.word	0x00000008
.L_3310:


//--------------------- .nv.info._ZN10layer_norm13ln_fwd_kernelINS_13Kernel_traitsI6__halfffffjLj256ELj1ELj4ELj1ELj16ENS_18Kernel_traits_baseILj256ES2_ffffjLj128EEEEELb0ELb0ELb1ELb0EEEvNS_9FwdParamsE --------------------------
	.section	.nv.info._ZN10layer_norm13ln_fwd_kernelINS_13Kernel_traitsI6__halfffffjLj256ELj1ELj4ELj1ELj16ENS_18Kernel_traits_baseILj256ES2_ffffjLj128EEEEELb0ELb0ELb1ELb0EEEvNS_9FwdParamsE,"",@"SHT_CUDA_INFO"
	.sectionflags	@""
	.align	4


	//----- nvinfo : EIATTR_CUDA_API_VERSION
	.align		4
        /*0000*/ 	.byte	0x04, 0x37
        /*0002*/ 	.short	(.L_3312 - .L_3311)
.L_3311:
        /*0004*/ 	.word	0x00000082


	//----- nvinfo : EIATTR_KPARAM_INFO
	.align		4
.L_3312:
        /*0008*/ 	.byte	0x04, 0x17
        /*000a*/ 	.short	(.L_3314 - .L_3313)
.L_3313:
        /*000c*/ 	.word	0x00000000
        /*0010*/ 	.short	0x0000
        /*0012*/ 	.short	0x0000
        /*0014*/ 	.byte	0x00, 0xf0, 0xa1, 0x03


	//----- nvinfo : EIATTR_SPARSE_MMA_MASK
	.align		4
.L_3314:
        /*0018*/ 	.byte	0x03, 0x50
        /*001a*/ 	.short	0x0000


	//----- nvinfo : EIATTR_MAXREG_COUNT
	.align		4
        /*001c*/ 	.byte	0x03, 0x1b
        /*001e*/ 	.short	0x00ff


	//----- nvinfo : EIATTR_MERCURY_ISA_VERSION
	.align		4
        /*0020*/ 	.byte	0x03, 0x5f
        /*0022*/ 	.short	0x0101


	//----- nvinfo : EIATTR_COOP_GROUP_MASK_REGIDS
	.align		4
        /*0024*/ 	.byte	0x04, 0x29
        /*0026*/ 	.short	(.L_3316 - .L_3315)


	//   ....[0]....
.L_3315:
        /*0028*/ 	.word	0xffffffff


	//   ....[1]....
        /*002c*/ 	.word	0xffffffff


	//   ....[2]....
        /*0030*/ 	.word	0xffffffff


	//   ....[3]....
        /*0034*/ 	.word	0xffffffff


	//   ....[4]....
        /*0038*/ 	.word	0xffffffff


	//   ....[5]....
        /*003c*/ 	.word	0xffffffff


	//   ....[6]....
        /*0040*/ 	.word	0xffffffff


	//   ....[7]....
        /*0044*/ 	.word	0xffffffff


	//   ....[8]....
        /*0048*/ 	.word	0xffffffff


	//   ....[9]....
        /*004c*/ 	.word	0xffffffff


	//   ....[10]....
        /*0050*/ 	.word	0x0500001b


	//   ....[11]....
        /*0054*/ 	.word	0x0500001b


	//   ....[12]....
        /*0058*/ 	.word	0x0500001b


	//   ....[13]....
        /*005c*/ 	.word	0x0500001b


	//   ....[14]....
        /*0060*/ 	.word	0x0500001b


	//   ....[15]....
        /*0064*/ 	.word	0x0500001b


	//   ....[16]....
        /*0068*/ 	.word	0x0500001b


	//   ....[17]....
        /*006c*/ 	.word	0x0500001b


	//   ....[18]....
        /*0070*/ 	.word	0x0500001b


	//   ....[19]....
        /*0074*/ 	.word	0x0500001b


	//----- nvinfo : EIATTR_COOP_GROUP_INSTR_OFFSETS
	.align		4
.L_3316:
        /*0078*/ 	.byte	0x04, 0x28
        /*007a*/ 	.short	(.L_3318 - .L_3317)


	//   ....[0]....
.L_3317:
        /*007c*/ 	.word	0x00000d20


	//   ....[1]....
        /*0080*/ 	.word	0x00000d40


	//   ....[2]....
        /*0084*/ 	.word	0x00000d60


	//   ....[3]....
        /*0088*/ 	.word	0x00000d90


	//   ....[4]....
        /*008c*/ 	.word	0x00000db0


	//   ....[5]....
        /*0090*/ 	.word	0x00000ef0


	//   ....[6]....
        /*0094*/ 	.word	0x00000f10


	//   ....[7]....
        /*0098*/ 	.word	0x00000f30


	//   ....[8]....
        /*009c*/ 	.word	0x00000f50


	//   ....[9]....
        /*00a0*/ 	.word	0x00000f70


	//   ....[10]....
        /*00a4*/ 	.word	0x00001410


	//   ....[11]....
        /*00a8*/ 	.word	0x000014a0


	//   ....[12]....
        /*00ac*/ 	.word	0x00001500


	//   ....[13]....
        /*00b0*/ 	.word	0x00001560


	//   ....[14]....
        /*00b4*/ 	.word	0x000015b0


	//   ....[15]....
        /*00b8*/ 	.word	0x00001750


	//   ....[16]....
        /*00bc*/ 	.word	0x000017b0


	//   ....[17]....
        /*00c0*/ 	.word	0x00001810


	//   ....[18]....
        /*00c4*/ 	.word	0x00001870


	//   ....[19]....
        /*00c8*/ 	.word	0x000018c0


	//----- nvinfo : EIATTR_EXIT_INSTR_OFFSETS
	.align		4
.L_3318:
        /*00cc*/ 	.byte	0x04, 0x1c
        /*00ce*/ 	.short	(.L_3320 - .L_3319)


	//   ....[0]....
.L_3319:
        /*00d0*/ 	.word	0x000002c0


	//   ....[1]....
        /*00d4*/ 	.word	0x000013a0


	//----- nvinfo : EIATTR_MAX_THREADS
	.align		4
.L_3320:
        /*00d8*/ 	.byte	0x04, 0x05
        /*00da*/ 	.short	(.L_3322 - .L_3321)
.L_3321:
        /*00dc*/ 	.word	0x00000080
        /*00e0*/ 	.word	0x00000001
        /*00e4*/ 	.word	0x00000001


	//----- nvinfo : EIATTR_CRS_STACK_SIZE
	.align		4
.L_3322:
        /*00e8*/ 	.byte	0x04, 0x1e
        /*00ea*/ 	.short	(.L_3324 - .L_3323)
.L_3323:
        /*00ec*/ 	.word	0x00000000


	//----- nvinfo : EIATTR_CBANK_PARAM_SIZE
	.align		4
.L_3324:
        /*00f0*/ 	.byte	0x03, 0x19
        /*00f2*/ 	.short	0x00e8


	//----- nvinfo : EIATTR_PARAM_CBANK
	.align		4
        /*00f4*/ 	.byte	0x04, 0x0a
        /*00f6*/ 	.short	(.L_3326 - .L_3325)
	.align		4
.L_3325:
        /*00f8*/ 	.word	index@(.nv.constant0._ZN10layer_norm13ln_fwd_kernelINS_13Kernel_traitsI6__halfffffjLj256ELj1ELj4ELj1ELj16ENS_18Kernel_traits_baseILj256ES2_ffffjLj128EEEEELb0ELb0ELb1ELb0EEEvNS_9FwdParamsE)
        /*00fc*/ 	.short	0x0210
        /*00fe*/ 	.short	0x00e8


	//----- nvinfo : EIATTR_SW_WAR
	.align		4
.L_3326:
        /*0100*/ 	.byte	0x04, 0x36
        /*0102*/ 	.short	(.L_3328 - .L_3327)
.L_3327:
        /*0104*/ 	.word	0x00000008
.L_3328:


//--------------------- .nv.info._ZN10layer_norm13ln_fwd_kernelINS_13Kernel_traitsI6__halfffffjLj256ELj1ELj4ELj1ELj16ENS_18Kernel_traits_baseILj256ES2_ffffjLj128EEEEELb0ELb0ELb1ELb1EEEvNS_9FwdParamsE --------------------------
	.section	.nv.info._ZN10layer_norm13ln_fwd_kernelINS_13Kernel_traitsI6__halfffffjLj256ELj1ELj4ELj1ELj16ENS_18Kernel_traits_baseILj256ES2_ffffjLj128EEEEELb0ELb0ELb1ELb1EEEvNS_9FwdParamsE,"",@"SHT_CUDA_INFO"
	.sectionflags	@""
	.align	4


	//----- nvinfo : EIATTR_CUDA_API_VERSION
	.align		4
        /*0000*/ 	.byte	0x04, 0x37
        /*0002*/ 	.short	(.L_3330 - .L_3329)
.L_3329:
        /*0004*/ 	.word	0x00000082


	//----- nvinfo : EIATTR_KPARAM_INFO
	.align		4
.L_3330:
        /*0008*/ 	.byte	0x04, 0x17
        /*000a*/ 	.short	(.L_3332 - .L_3331)
.L_3331:
        /*000c*/ 	.word	0x00000000
        /*0010*/ 	.short	0x0000
        /*0012*/ 	.short	0x0000
        /*0014*/ 	.byte	0x00, 0xf0, 0xa1, 0x03


	//----- nvinfo : EIATTR_SPARSE_MMA_MASK
	.align		4
.L_3332:
        /*0018*/ 	.byte	0x03, 0x50
        /*001a*/ 	.short	0x0000


	//----- nvinfo : EIATTR_MAXREG_COUNT
	.align		4
        /*001c*/ 	.byte	0x03, 0x1b
        /*001e*/ 	.short	0x00ff


	//----- nvinfo : EIATTR_MERCURY_ISA_VERSION
	.align		4
        /*0020*/ 	.byte	0x03, 0x5f
        /*0022*/ 	.short	0x0101


	//----- nvinfo : EIATTR_COOP_GROUP_MASK_REGIDS
	.align		4
        /*0024*/ 	.byte	0x04, 0x29
        /*0026*/ 	.short	(.L_3334 - .L_3333)


	//   ....[0]....
.L_3333:
        /*0028*/ 	.word	0xffffffff


	//   ....[1]....
        /*002c*/ 	.word	0xffffffff


	//   ....[2]....
        /*0030*/ 	.word	0xffffffff


	//   ....[3]....
        /*0034*/ 	.word	0xffffffff


	//   ....[4]....
        /*0038*/ 	.word	0xffffffff


	//   ....[5]....
        /*003c*/ 	.word	0xffffffff


	//   ....[6]....
        /*0040*/ 	.word	0xffffffff


	//   ....[7]....
        /*0044*/ 	.word	0xffffffff


	//   ....[8]....
        /*0048*/ 	.word	0xffffffff


	//   ....[9]....
        /*004c*/ 	.word	0xffffffff


	//   ....[10]....
        /*0050*/ 	.word	0x0500001f


	//   ....[11]....
        /*0054*/ 	.word	0x0500001f


	//   ....[12]....
        /*0058*/ 	.word	0x0500001f


	//   ....[13]....
        /*005c*/ 	.word	0x0500001f


	//   ....[14]....
        /*0060*/ 	.word	0x0500001f


	//   ....[15]....
        /*0064*/ 	.word	0x0500001f


	//   ....[16]....
        /*0068*/ 	.word	0x0500001f


	//   ....[17]....
        /*006c*/ 	.word	0x0500001f


	//   ....[18]....
        /*0070*/ 	.word	0x0500001f


	//   ....[19]....
        /*0074*/ 	.word	0x0500001f


	//----- nvinfo : EIATTR_COOP_GROUP_INSTR_OFFSETS
	.align		4
.L_3334:
        /*0078*/ 	.byte	0x04, 0x28
        /*007a*/ 	.short	(.L_3336 - .L_3335)


	//   ....[0]....
.L_3335:
        /*007c*/ 	.word	0x00000ab0


	//   ....[1]....
        /*0080*/ 	.word	0x00000ae0


	//   ....[2]....
        /*0084*/ 	.word	0x00000b00


	//   ....[3]....
        /*0088*/ 	.word	0x00000b20


	//   ....[4]....
        /*008c*/ 	.word	0x00000b40


	//   ....[5]....
        /*0090*/ 	.word	0x00000c70


	//   ....[6]....
        /*0094*/ 	.word	0x00000c90


	//   ....[7]....
        /*0098*/ 	.word	0x00000cb0


	//   ....[8]....
        /*009c*/ 	.word	0x00000cd0


	//   ....[9]....
        /*00a0*/ 	.word	0x00000cf0


	//   ....[10]....
        /*00a4*/ 	.word	0x00001110


	//   ....[11]....
        /*00a8*/ 	.word	0x000011a0


	//   ....[12]....
        /*00ac*/ 	.word	0x00001200


	//   ....[13]....
        /*00b0*/ 	.word	0x00001260


	//   ....[14]....
        /*00b4*/ 	.word	0x000012b0


	//   ....[15]....
        /*00b8*/ 	.word	0x00001420


	//   ....[16]....
        /*00bc*/ 	.word	0x00001480


	//   ....[17]....
        /*00c0*/ 	.word	0x000014e0


	//   ....[18]....
        /*00c4*/ 	.word	0x00001530


	//   ....[19]....
        /*00c8*/ 	.word	0x00001580


	//----- nvinfo : EIATTR_EXIT_INSTR_OFFSETS
	.align		4
.L_3336:
        /*00cc*/ 	.byte	0x04, 0x1c
        /*00ce*/ 	.short	(.L_3338 - .L_3337)


	//   ....[0]....
.L_3337:
        /*00d0*/ 	.word	0x00000140


	//   ....[1]....
        /*00d4*/ 	.word	0x000010a0


	//----- nvinfo : EIATTR_MAX_THREADS
	.align		4
.L_3338:
        /*00d8*/ 	.byte	0x04, 0x05
        /*00da*/ 	.short	(.L_3340 - .L_3339)
.L_3339:
        /*00dc*/ 	.word	0x00000080
        /*00e0*/ 	.word	0x00000001
        /*00e4*/ 	.word	0x00000001


	//----- nvinfo : EIATTR_CRS_STACK_SIZE
	.align		4
.L_3340:
        /*00e8*/ 	.byte	0x04, 0x1e
        /*00ea*/ 	.short	(.L_3342 - .L_3341)
.L_3341:
        /*00ec*/ 	.word	0x00000000


	//----- nvinfo : EIATTR_CBANK_PARAM_SIZE
	.align		4
.L_3342:
        /*00f0*/ 	.byte	0x03, 0x19
        /*00f2*/ 	.short	0x00e8


	//----- nvinfo : EIATTR_PARAM_CBANK
	.align		4
        /*00f4*/ 	.byte	0x04, 0x0a
        /*00f6*/ 	.short	(.L_3344 - .L_3343)
	.align		4
.L_3343:
        /*00f8*/ 	.word	index@(.nv.constant0._ZN10layer_norm13ln_fwd_kernelINS_13Kernel_traitsI6__halfffffjLj256ELj1ELj4ELj1ELj16ENS_18Kernel_traits_baseILj256ES2_ffffjLj128EEEEELb0ELb0ELb1ELb1EEEvNS_9FwdParamsE)
        /*00fc*/ 	.short	0x0210
        /*00fe*/ 	.short	0x00e8


	//----- nvinfo : EIATTR_SW_WAR
	.align		4
.L_3344:
        /*0100*/ 	.byte	0x04, 0x36
        /*0102*/ 	.short	(.L_3346 - .L_3345)
.L_3345:
        /*0104*/ 	.word	0x00000008
.L_3346:


//--------------------- .nv.info._ZN10layer_norm13ln_fwd_kernelINS_13Kernel_traitsI6__halfffffjLj256ELj1ELj4ELj1ELj16ENS_18Kernel_traits_baseILj256ES2_ffffjLj128EEEEELb0ELb1ELb0ELb0EEEvNS_9FwdParamsE --------------------------
	.section	.nv.info._ZN10layer_norm13ln_fwd_kernelINS_13Kernel_traitsI6__halfffffjLj256ELj1ELj4ELj1ELj16ENS_18Kernel_traits_baseILj256ES2_ffffjLj128EEEEELb0ELb1ELb0ELb0EEEvNS_9FwdParamsE,"",@"SHT_CUDA_INFO"
	.sectionflags	@""
	.align	4


	//----- nvinfo : EIATTR_CUDA_API_VERSION
	.align		4
        /*0000*/ 	.byte	0x04, 0x37
        /*0002*/ 	.short	(.L_3348 - .L_3347)
.L_3347:
        /*0004*/ 	.word	0x00000082


	//----- nvinfo : EIATTR_KPARAM_INFO
	.align		4
.L_3348:
        /*0008*/ 	.byte	0x04, 0x17
        /*000a*/ 	.short	(.L_3350 - .L_3349)
.L_3349:
        /*000c*/ 	.word	0x00000000
        /*0010*/ 	.short	0x0000
        /*0012*/ 	.short	0x0000
        /*0014*/ 	.byte	0x00, 0xf0, 0xa1, 0x03


	//----- nvinfo : EIATTR_SPARSE_MMA_MASK
	.align		4
.L_3350:
        /*0018*/ 	.byte	0x03, 0x50
        /*001a*/ 	.short	0x0000


	//----- nvinfo : EIATTR_MAXREG_COUNT
	.align		4
        /*001c*/ 	.byte	0x03, 0x1b
        /*001e*/ 	.short	0x00ff


	//----- nvinfo : EIATTR_MERCURY_ISA_VERSION
	.align		4
        /*0020*/ 	.byte	0x03, 0x5f
        /*0022*/ 	.short	0x0101


	//----- nvinfo : EIATTR_COOP_GROUP_MASK_REGIDS
	.align		4
        /*0024*/ 	.byte	0x04, 0x29
        /*0026*/ 	.short	(.L_3352 - .L_3351)


	//   ....[0]....
.L_3351:
        /*0028*/ 	.word	0xffffffff


	//   ....[1]....
        /*002c*/ 	.word	0xffffffff


	//   ....[2]....
        /*0030*/ 	.word	0xffffffff


	//   ....[3]....
        /*0034*/ 	.word	0xffffffff


	//   ....[4]....
        /*0038*/ 	.word	0xffffffff


	//   ....[5]....
        /*003c*/ 	.word	0xffffffff


	//   ....[6]....
        /*0040*/ 	.word	0xffffffff


	//   ....[7]....
        /*0044*/ 	.word	0xffffffff


	//   ....[8]....
        /*0048*/ 	.word	0xffffffff


	//   ....[9]....
        /*004c*/ 	.word	0xffffffff


	//   ....[10]....
        /*0050*/ 	.word	0x05000019


	//   ....[11]....
        /*0054*/ 	.word	0x05000019


	//   ....[12]....
        /*0058*/ 	.word	0x05000019


	//   ....[13]....
        /*005c*/ 	.word	0x05000019


	//   ....[14]....
        /*0060*/ 	.word	0x05000019


	//   ....[15]....
        /*0064*/ 	.word	0x05000019


	//   ....[16]....
        /*0068*/ 	.word	0x05000019


	//   ....[17]....
        /*006c*/ 	.word	0x05000019


	//   ....[18]....
        /*0070*/ 	.word	0x05000019


	//   ....[19]....
        /*0074*/ 	.word	0x05000019


	//----- nvinfo : EIATTR_COOP_GROUP_INSTR_OFFSETS
	.align		4
.L_3352:
        /*0078*/ 	.byte	0x04, 0x28
        /*007a*/ 	.short	(.L_3354 - .L_3353)


	//   ....[0]....
.L_3353:
        /*007c*/ 	.word	0x00000ba0


	//   ....[1]....
        /*0080*/ 	.word	0x00000bd0


	//   ....[2]....
        /*0084*/ 	.word	0x00000bf0


	//   ....[3]....
        /*0088*/ 	.word	0x00000c10


	//   ....[4]....
        /*008c*/ 	.word	0x00000c30


	//   ....[5]....
        /*0090*/ 	.word	0x00000d70


	//   ....[6]....
        /*0094*/ 	.word	0x00000d90


	//   ....[7]....
        /*0098*/ 	.word	0x00000db0


	//   ....[8]....
        /*009c*/ 	.word	0x00000dd0


	//   ....[9]....
        /*00a0*/ 	.word	0x00000df0


	//   ....[10]....
        /*00a4*/ 	.word	0x000011d0


	//   ....[11]....
        /*00a8*/ 	.word	0x00001280


	//   ....[12]....
        /*00ac*/ 	.word	0x000012f0


	//   ....[13]....
        /*00b0*/ 	.word	0x00001360


	//   ....[14]....
        /*00b4*/ 	.word	0x000013d0


	//   ....[15]....
        /*00b8*/ 	.word	0x00001580


	//   ....[16]....
        /*00bc*/ 	.word	0x000015f0


	//   ....[17]....
        /*00c0*/ 	.word	0x00001660


	//   ....[18]....
        /*00c4*/ 	.word	0x000016d0


	//   ....[19]....
        /*00c8*/ 	.word	0x00001740


	//----- nvinfo : EIATTR_EXIT_INSTR_OFFSETS
	.align		4
.L_3354:
        /*00cc*/ 	.byte	0x04, 0x1c
        /*00ce*/ 	.short	(.L_3356 - .L_3355)


	//   ....[0]....
.L_3355:
        /*00d0*/ 	.word	0x00000330


	//   ....[1]....
        /*00d4*/ 	.word	0x00001160


	//----- nvinfo : EIATTR_MAX_THREADS
	.align		4
.L_3356:
        /*00d8*/ 	.byte	0x04, 0x05
        /*00da*/ 	.short	(.L_3358 - .L_3357)
.L_3357:
        /*00dc*/ 	.word	0x00000080
        /*00e0*/ 	.word	0x00000001
        /*00e4*/ 	.word	0x00000001


	//----- nvinfo : EIATTR_CRS_STACK_SIZE
	.align		4
.L_3358:
        /*00e8*/ 	.byte	0x04, 0x1e
        /*00ea*/ 	.short	(.L_3360 - .L_3359)
.L_3359:
        /*00ec*/ 	.word	0x00000000


	//----- nvinfo : EIATTR_CBANK_PARAM_SIZE
	.align		4
.L_3360:
        /*00f0*/ 	.byte	0x03, 0x19
        /*00f2*/ 	.short	0x00e8


	//----- nvinfo : EIATTR_PARAM_CBANK
	.align		4
        /*00f4*/ 	.byte	0x04, 0x0a
        /*00f6*/ 	.short	(.L_3362 - .L_3361)
	.align		4
.L_3361:
        /*00f8*/ 	.word	index@(.nv.constant0._ZN10layer_norm13ln_fwd_kernelINS_13Kernel_traitsI6__halfffffjLj256ELj1ELj4ELj1ELj16ENS_18Kernel_traits_baseILj256ES2_ffffjLj128EEEEELb0ELb1ELb0ELb0EEEvNS_9FwdParamsE)
        /*00fc*/ 	.short	0x0210
        /*00fe*/ 	.short	0x00e8


	//----- nvinfo : EIATTR_SW_WAR
	.align		4
.L_3362:
        /*0100*/ 	.byte	0x04, 0x36
        /*0102*/ 	.short	(.L_3364 - .L_3363)
.L_3363:
        /*0104*/ 	.word	0x00000008
.L_3364:


//--------------------- .nv.info._ZN10layer_norm13ln_fwd_kernelINS_13Kernel_traitsI6__halfffffjLj256ELj1ELj4ELj1ELj16ENS_18Kernel_traits_baseILj256ES2_ffffjLj128EEEEELb0ELb1ELb0ELb1EEEvNS_9FwdParamsE --------------------------
	.section	.nv.info._ZN10layer_norm13ln_fwd_kernelINS_13Kernel_traitsI6__halfffffjLj256ELj1ELj4ELj1ELj16ENS_18Kernel_traits_baseILj256ES2_ffffjLj128EEEEELb0ELb1ELb0ELb1EEEvNS_9FwdParamsE,"",@"SHT_CUDA_INFO"
	.sectionflags	@""
	.align	4


	//----- nvinfo : EIATTR_CUDA_API_VERSION
	.align		4
        /*0000*/ 	.byte	0x04, 0x37
        /*0002*/ 	.short	(.L_3366 - .L_3365)
.L_3365:
        /*0004*/ 	.word	0x00000082


	//----- nvinfo : EIATTR_KPARAM_INFO
	.align		4
.L_3366:
        /*0008*/ 	.byte	0x04, 0x17
        /*000a*/ 	.short	(.L_3368 - .L_3367)
.L_3367:
        /*000c*/ 	.word	0x00000000
        /*0010*/ 	.short	0x0000
        /*0012*/ 	.short	0x0000
        /*0014*/ 	.byte	0x00, 0xf0, 0xa1, 0x03


	//----- nvinfo : EIATTR_SPARSE_MMA_MASK
	.align		4
.L_3368:
        /*0018*/ 	.byte	0x03, 0x50
        /*001a*/ 	.short	0x0000


	//----- nvinfo : EIATTR_MAXREG_COUNT
	.align		4
        /*001c*/ 	.byte	0x03, 0x1b
        /*001e*/ 	.short	0x00ff


	//----- nvinfo : EIATTR_MERCURY_ISA_VERSION
	.align		4
        /*0020*/ 	.byte	0x03, 0x5f
        /*0022*/ 	.short	0x0101


	//----- nvinfo : EIATTR_COOP_GROUP_MASK_REGIDS
	.align		4
        /*0024*/ 	.byte	0x04, 0x29
        /*0026*/ 	.short	(.L_3370 - .L_3369)


	//   ....[0]....
.L_3369:
        /*0028*/ 	.word	0xffffffff


	//   ....[1]....
        /*002c*/ 	.word	0xffffffff


	//   ....[2]....
        /*0030*/ 	.word	0xffffffff


	//   ....[3]....
        /*0034*/ 	.word	0xffffffff


	//   ....[4]....
        /*0038*/ 	.word	0xffffffff


	//   ....[5]....
        /*003c*/ 	.word	0xffffffff


	//   ....[6]....
        /*0040*/ 	.word	0xffffffff


	//   ....[7]....
        /*0044*/ 	.word	0xffffffff


	//   ....[8]....
        /*0048*/ 	.word	0xffffffff


	//   ....[9]....
        /*004c*/ 	.word	0xffffffff


	//   ....[10]....
        /*0050*/ 	.word	0x0500002a


	//   ....[11]....
        /*0054*/ 	.word	0x0500002a


	//   ....[12]....
        /*0058*/ 	.word	0x0500002a


	//   ....[13]....
        /*005c*/ 	.word	0x0500002a


	//   ....[14]....
        /*0060*/ 	.word	0x0500002a


	//   ....[15]....
        /*0064*/ 	.word	0x0500002a


	//   ....[16]....
        /*0068*/ 	.word	0x0500002a


	//   ....[17]....
        /*006c*/ 	.word	0x0500002a


	//   ....[18]....
        /*0070*/ 	.word	0x0500002a


	//   ....[19]....
        /*0074*/ 	.word	0x0500002a


	//----- nvinfo : EIATTR_COOP_GROUP_INSTR_OFFSETS
	.align		4
.L_3370:
        /*0078*/ 	.byte	0x04, 0x28
        /*007a*/ 	.short	(.L_3372 - .L_3371)


	//   ....[0]....
.L_3371:
        /*007c*/ 	.word	0x00000930


	//   ....[1]....
        /*0080*/ 	.word	0x00000950


	//   ....[2]....
        /*0084*/ 	.word	0x00000970


	//   ....[3]....
        /*0088*/ 	.word	0x000009a0


	//   ....[4]....
        /*008c*/ 	.word	0x000009c0


	//   ....[5]....
        /*0090*/ 	.word	0x00000af0


	//   ....[6]....
        /*0094*/ 	.word	0x00000b10


	//   ....[7]....
        /*0098*/ 	.word	0x00000b30


	//   ....[8]....
        /*009c*/ 	.word	0x00000b50


	//   ....[9]....
        /*00a0*/ 	.word	0x00000b70


	//   ....[10]....
        /*00a4*/ 	.word	0x00000ed0


	//   ....[11]....
        /*00a8*/ 	.word	0x00000f70


	//   ....[12]....
        /*00ac*/ 	.word	0x00000fe0


	//   ....[13]....
        /*00b0*/ 	.word	0x00001060


	//   ....[14]....
        /*00b4*/ 	.word	0x000010d0


	//   ....[15]....
        /*00b8*/ 	.word	0x00001250


	//   ....[16]....
        /*00bc*/ 	.word	0x000012c0


	//   ....[17]....
        /*00c0*/ 	.word	0x00001330


	//   ....[18]....
        /*00c4*/ 	.word	0x000013a0


	//   ....[19]....
        /*00c8*/ 	.word	0x00001410


	//----- nvinfo : EIATTR_EXIT_INSTR_OFFSETS
	.align		4
.L_3372:
        /*00cc*/ 	.byte	0x04, 0x1c
        /*00ce*/ 	.short	(.L_3374 - .L_3373)


	//   ....[0]....
.L_3373:
        /*00d0*/ 	.word	0x00000180


	//   ....[1]....
        /*00d4*/ 	.word	0x00000e60


	//----- nvinfo : EIATTR_MAX_THREADS
	.align		4
.L_3374:
        /*00d8*/ 	.byte	0x04, 0x05
        /*00da*/ 	.short	(.L_3376 - .L_3375)
.L_3375:
        /*00dc*/ 	.word	0x00000080
        /*00e0*/ 	.word	0x00000001
        /*00e4*/ 	.word	0x00000001


	//----- nvinfo : EIATTR_CRS_STACK_SIZE
	.align		4
.L_3376:
        /*00e8*/ 	.byte	0x04, 0x1e
        /*00ea*/ 	.short	(.L_3378 - .L_3377)
.L_3377:
        /*00ec*/ 	.word	0x00000000


	//----- nvinfo : EIATTR_CBANK_PARAM_SIZE
	.align		4
.L_3378:
        /*00f0*/ 	.byte	0x03, 0x19
        /*00f2*/ 	.short	0x00e8


	//----- nvinfo : EIATTR_PARAM_CBANK
	.align		4
        /*00f4*/ 	.byte	0x04, 0x0a
        /*00f6*/ 	.short	(.L_3380 - .L_3379)
	.align		4
.L_3379:
        /*00f8*/ 	.word	index@(.nv.constant0._ZN10layer_norm13ln_fwd_kernelINS_13Kernel_traitsI6__halfffffjLj256ELj1ELj4ELj1ELj16ENS_18Kernel_traits_baseILj256ES2_ffffjLj128EEEEELb0ELb1ELb0ELb1EEEvNS_9FwdParamsE)
        /*00fc*/ 	.short	0x0210
        /*00fe*/ 	.short	0x00e8


	//----- nvinfo : EIATTR_SW_WAR
	.align		4
.L_3380:
        /*0100*/ 	.byte	0x04, 0x36
        /*0102*/ 	.short	(.L_3382 - .L_3381)
.L_3381:
        /*0104*/ 	.word	0x00000008
.L_3382:


//--------------------- .nv.info._ZN10layer_norm13ln_fwd_kernelINS_13Kernel_traitsI6__halfffffjLj256ELj1ELj4ELj1ELj16ENS_18Kernel_traits_baseILj256ES2_ffffjLj128EEEEELb0ELb1ELb1ELb0EEEvNS_9FwdParamsE --------------------------
	.section	.nv.info._ZN10layer_norm13ln_fwd_kernelINS_13Kernel_traitsI6__halfffffjLj256ELj1ELj4ELj1ELj16ENS_18Kernel_traits_baseILj256ES2_ffffjLj128EEEEELb0ELb1ELb1ELb0EEEvNS_9FwdParamsE,"",@"SHT_CUDA_INFO"
	.sectionflags	@""
	.align	4


	//----- nvinfo : EIATTR_CUDA_API_VERSION
	.align		4
        /*0000*/ 	.byte	0x04, 0x37
        /*0002*/ 	.short	(.L_3384 - .L_3383)
.L_3383:
        /*0004*/ 	.word	0x00000082


	//----- nvinfo : EIATTR_KPARAM_INFO
	.align		4
.L_3384:
        /*0008*/ 	.byte	0x04, 0x17
        /*000a*/ 	.short	(.L_3386 - .L_3385)
.L_3385:
        /*000c*/ 	.word	0x00000000
        /*0010*/ 	.short	0x0000
        /*0012*/ 	.short	0x0000
        /*0014*/ 	.byte	0x00, 0xf0, 0xa1, 0x03


	//----- nvinfo : EIATTR_SPARSE_MMA_MASK
	.align		4
.L_3386:
        /*0018*/ 	.byte	0x03, 0x50
        /*001a*/ 	.short	0x0000


	//----- nvinfo : EIATTR_MAXREG_COUNT
	.align		4
        /*001c*/ 	.byte	0x03, 0x1b
        /*001e*/ 	.short	0x00ff


	//----- nvinfo : EIATTR_MERCURY_ISA_VERSION
	.align		4
        /*0020*/ 	.byte	0x03, 0x5f
        /*0022*/ 	.short	0x0101


	//----- nvinfo : EIATTR_COOP_GROUP_MASK_REGIDS
	.align		4
        /*0024*/ 	.byte	0x04, 0x29
        /*0026*/ 	.short	(.L_3388 - .L_3387)


	//   ....[0]....
.L_3387:
        /*0028*/ 	.word	0xffffffff


	//   ....[1]....
        /*002c*/ 	.word	0xffffffff


	//   ....[2]....
        /*0030*/ 	.word	0xffffffff


	//   ....[3]....
        /*0034*/ 	.word	0xffffffff


	//   ....[4]....
        /*0038*/ 	.word	0xffffffff


	//   ....[5]....
        /*003c*/ 	.word	0xffffffff


	//   ....[6]....
        /*0040*/ 	.word	0xffffffff


	//   ....[7]....
        /*0044*/ 	.word	0xffffffff


	//   ....[8]....
        /*0048*/ 	.word	0xffffffff


	//   ....[9]....
        /*004c*/ 	.word	0xffffffff


	//   ....[10]....
        /*0050*/ 	.word	0x0500001a


	//   ....[11]....
        /*0054*/ 	.word	0x0500001a


	//   ....[12]....
        /*0058*/ 	.word	0x0500001a


	//   ....[13]....
        /*005c*/ 	.word	0x0500001a


	//   ....[14]....
        /*0060*/ 	.word	0x0500001a


	//   ....[15]....
        /*0064*/ 	.word	0x0500001a


	//   ....[16]....
        /*0068*/ 	.word	0x0500001a


	//   ....[17]....
        /*006c*/ 	.word	0x0500001a


	//   ....[18]....
        /*0070*/ 	.word	0x0500001a


	//   ....[19]....
        /*0074*/ 	.word	0x0500001a


	//----- nvinfo : EIATTR_COOP_GROUP_INSTR_OFFSETS
	.align		4
.L_3388:
        /*0078*/ 	.byte	0x04, 0x28
        /*007a*/ 	.short	(.L_3390 - .L_3389)


	//   ....[0]....
.L_3389:
        /*007c*/ 	.word	0x00000f20


	//   ....[1]....
        /*0080*/ 	.word	0x00000f40


	//   ....[2]....
        /*0084*/ 	.word	0x00000f60


	//   ....[3]....
        /*0088*/ 	.word	0x00000f90


	//   ....[4]....
        /*008c*/ 	.word	0x00000fb0


	//   ....[5]....
        /*0090*/ 	.word	0x000010f0


	//   ....[6]....
        /*0094*/ 	.word	0x00001110


	//   ....[7]....
        /*0098*/ 	.word	0x00001130


	//   ....[8]....
        /*009c*/ 	.word	0x00001150


	//   ....[9]....
        /*00a0*/ 	.word	0x00001170


	//   ....[10]....
        /*00a4*/ 	.word	0x00001600


	//   ....[11]....
        /*00a8*/ 	.word	0x00001680


	//   ....[12]....
        /*00ac*/ 	.word	0x000016e0


	//   ....[13]....
        /*00b0*/ 	.word	0x00001750


	//   ....[14]....
        /*00b4*/ 	.word	0x000017b0


	//   ....[15]....
        /*00b8*/ 	.word	0x00001940


	//   ....[16]....
        /*00bc*/ 	.word	0x00001990


	//   ....[17]....
        /*00c0*/ 	.word	0x000019e0


	//   ....[18]....
        /*00c4*/ 	.word	0x00001a30


	//   ....[19]....
        /*00c8*/ 	.word	0x00001a90


	//----- nvinfo : EIATTR_EXIT_INSTR_OFFSETS
	.align		4
.L_3390:
        /*00cc*/ 	.byte	0x04, 0x1c
        /*00ce*/ 	.short	(.L_3392 - .L_3391)


	//   ....[0]....
.L_3391:
        /*00d0*/ 	.word	0x00000340


	//   ....[1]....
        /*00d4*/ 	.word	0x000015a0


	//----- nvinfo : EIATTR_MAX_THREADS
	.align		4
.L_3392:
        /*00d8*/ 	.byte	0x04, 0x05
        /*00da*/ 	.short	(.L_3394 - .L_3393)
.L_3393:
        /*00dc*/ 	.word	0x00000080
        /*00e0*/ 	.word	0x00000001
        /*00e4*/ 	.word	0x00000001


	//----- nvinfo : EIATTR_CRS_STACK_SIZE
	.align		4
.L_3394:
        /*00e8*/ 	.byte	0x04, 0x1e
        /*00ea*/ 	.short	(.L_3396 - .L_3395)
.L_3395:
        /*00ec*/ 	.word	0x00000000


	//----- nvinfo : EIATTR_CBANK_PARAM_SIZE
	.align		4
.L_3396:
        /*00f0*/ 	.byte	0x03, 0x19
        /*00f2*/ 	.short	0x00e8


	//----- nvinfo : EIATTR_PARAM_CBANK
	.align		4
        /*00f4*/ 	.byte	0x04, 0x0a
        /*00f6*/ 	.short	(.L_3398 - .L_3397)
	.align		4
.L_3397:
        /*00f8*/ 	.word	index@(.nv.constant0._ZN10layer_norm13ln_fwd_kernelINS_13Kernel_traitsI6__halfffffjLj256ELj1ELj4ELj1ELj16ENS_18Kernel_traits_baseILj256ES2_ffffjLj128EEEEELb0ELb1ELb1ELb0EEEvNS_9FwdParamsE)
        /*00fc*/ 	.short	0x0210
        /*00fe*/ 	.short	0x00e8


	//----- nvinfo : EIATTR_SW_WAR
	.align		4
.L_3398:
        /*0100*/ 	.byte	0x04, 0x36
        /*0102*/ 	.short	(.L_3400 - .L_3399)
.L_3399:
        /*0104*/ 	.word	0x00000008
.L_3400:


//--------------------- .nv.info._ZN10layer_norm13ln_fwd_kernelINS_13Kernel_traitsI6__halfffffjLj256ELj1ELj4ELj1ELj16ENS_18Kernel_traits_baseILj256ES2_ffffjLj128EEEEELb0ELb1ELb1ELb1EEEvNS_9FwdParamsE --------------------------
	.section	.nv.info._ZN10layer_norm13ln_fwd_kernelINS_13Kernel_traitsI6__halfffffjLj256ELj1ELj4ELj1ELj16ENS_18Kernel_traits_baseILj256ES2_ffffjLj128EEEEELb0ELb1ELb1ELb1EEEvNS_9FwdParamsE,"",@"SHT_CUDA_INFO"
	.sectionflags	@""
	.align	4


	//----- nvinfo : EIATTR_CUDA_API_VERSION
	.align		4
        /*0000*/ 	.byte	0x04, 0x37
        /*0002*/ 	.short	(.L_3402 - .L_3401)
.L_3401:
        /*0004*/ 	.word	0x00000082


	//----- nvinfo : EIATTR_KPARAM_INFO
	.align		4
.L_3402:
        /*0008*/ 	.byte	0x04, 0x17
        /*000a*/ 	.short	(.L_3404 - .L_3403)
.L_3403:
        /*000c*/ 	.word	0x00000000
        /*0010*/ 	.short	0x0000
        /*0012*/ 	.short	0x0000
        /*0014*/ 	.byte	0x00, 0xf0, 0xa1, 0x03


	//----- nvinfo : EIATTR_SPARSE_MMA_MASK
	.align		4
.L_3404:
        /*0018*/ 	.byte	0x03, 0x50
        /*001a*/ 	.short	0x0000


	//----- nvinfo : EIATTR_MAXREG_COUNT
	.align		4
        /*001c*/ 	.byte	0x03, 0x1b
        /*001e*/ 	.short	0x00ff


	//----- nvinfo : EIATTR_MERCURY_ISA_VERSION
	.align		4
        /*0020*/ 	.byte	0x03, 0x5f
        /*0022*/ 	.short	0x0101


	//----- nvinfo : EIATTR_COOP_GROUP_MASK_REGIDS
	.align		4
        /*0024*/ 	.byte	0x04, 0x29
        /*0026*/ 	.short	(.L_3406 - .L_3405)


	//   ....[0]....
.L_3405:
        /*0028*/ 	.word	0xffffffff


	//   ....[1]....
        /*002c*/ 	.word	0xffffffff


	//   ....[2]....
        /*0030*/ 	.word	0xffffffff


	//   ....[3]....
        /*0034*/ 	.word	0xffffffff


	//   ....[4]....
        /*0038*/ 	.word	0xffffffff


	//   ....[5]....
        /*003c*/ 	.word	0xffffffff


	//   ....[6]....
        /*0040*/ 	.word	0xffffffff


	//   ....[7]....
        /*0044*/ 	.word	0xffffffff


	//   ....[8]....
        /*0048*/ 	.word	0xffffffff


	//   ....[9]....
        /*004c*/ 	.word	0xffffffff


	//   ....[10]....
        /*0050*/ 	.word	0x05000025


	//   ....[11]....
        /*0054*/ 	.word	0x05000025


	//   ....[12]....
        /*0058*/ 	.word	0x05000025


	//   ....[13]....
        /*005c*/ 	.word	0x05000025


	//   ....[14]....
        /*0060*/ 	.word	0x05000025


	//   ....[15]....
        /*0064*/ 	.word	0x05000025


	//   ....[16]....
        /*0068*/ 	.word	0x05000025


	//   ....[17]....
        /*006c*/ 	.word	0x05000025


	//   ....[18]....
        /*0070*/ 	.word	0x05000025


	//   ....[19]....
        /*0074*/ 	.word	0x05000025


	//----- nvinfo : EIATTR_COOP_GROUP_INSTR_OFFSETS
	.align		4
.L_3406:
        /*0078*/ 	.byte	0x04, 0x28
        /*007a*/ 	.short	(.L_3408 - .L_3407)


	//   ....[0]....
.L_3407:
        /*007c*/ 	.word	0x00000c40


	//   ....[1]....
        /*0080*/ 	.word	0x00000c70


	//   ....[2]....
        /*0084*/ 	.word	0x00000c90


	//   ....[3]....
        /*0088*/ 	.word	0x00000cb0


	//   ....[4]....
        /*008c*/ 	.word	0x00000cd0


	//   ....[5]....
        /*0090*/ 	.word	0x00000e00


	//   ....[6]....
        /*0094*/ 	.word	0x00000e20


	//   ....[7]....
        /*0098*/ 	.word	0x00000e40


	//   ....[8]....
        /*009c*/ 	.word	0x00000e60


	//   ....[9]....
        /*00a0*/ 	.word	0x00000e80


	//   ....[10]....
        /*00a4*/ 	.word	0x000012a0


	//   ....[11]....
        /*00a8*/ 	.word	0x00001330


	//   ....[12]....
        /*00ac*/ 	.word	0x00001390


	//   ....[13]....
        /*00b0*/ 	.word	0x000013f0


	//   ....[14]....
        /*00b4*/ 	.word	0x00001440


	//   ....[15]....
        /*00b8*/ 	.word	0x000015b0


	//   ....[16]....
        /*00bc*/ 	.word	0x00001610


	//   ....[17]....
        /*00c0*/ 	.word	0x00001670


	//   ....[18]....
        /*00c4*/ 	.word	0x000016c0


	//   ....[19]....
        /*00c8*/ 	.word	0x00001710


	//----- nvinfo : EIATTR_EXIT_INSTR_OFFSETS
	.align		4
.L_3408:
        /*00cc*/ 	.byte	0x04, 0x1c
        /*00ce*/ 	.short	(.L_3410 - .L_3409)


	//   ....[0]....
.L_3409:
        /*00d0*/ 	.word	0x00000180


	//   ....[1]....
        /*00d4*/ 	.word	0x00001230


	//----- nvinfo : EIATTR_MAX_THREADS
	.align		4
.L_3410:
        /*00d8*/ 	.byte	0x04, 0x05
        /*00da*/ 	.short	(.L_3412 - .L_3411)
.L_3411:
        /*00dc*/ 	.word	0x00000080
        /*00e0*/ 	.word	0x00000001
        /*00e4*/ 	.word	0x00000001


	//----- nvinfo : EIATTR_CRS_STACK_SIZE
	.align		4
.L_3412:
        /*00e8*/ 	.byte	0x04, 0x1e
        /*00ea*/ 	.short	(.L_3414 - .L_3413)
.L_3413:
        /*00ec*/ 	.word	0x00000000


	//----- nvinfo : EIATTR_CBANK_PARAM_SIZE
	.align		4
.L_3414:
        /*00f0*/ 	.byte	0x03, 0x19
        /*00f2*/ 	.short	0x00e8


	//----- nvinfo : EIATTR_PARAM_CBANK
	.align		4
        /*00f4*/ 	.byte	0x04, 0x0a
        /*00f6*/ 	.short	(.L_3416 - .L_3415)
	.align		4
.L_3415:
        /*00f8*/ 	.word	index@(.nv.constant0._ZN10layer_norm13ln_fwd_kernelINS_13Kernel_traitsI6__halfffffjLj256ELj1ELj4ELj1ELj16ENS_18Kernel_traits_baseILj256ES2_ffffjLj128EEEEELb0ELb1ELb1ELb1EEEvNS_9FwdParamsE)
        /*00fc*/ 	.short	0x0210
        /*00fe*/ 	.short	0x00e8


	//----- nvinfo : EIATTR_SW_WAR
	.align		4
.L_3416:
        /*0100*/ 	.byte	0x04, 0x36
        /*0102*/ 	.short	(.L_3418 - .L_3417)
.L_3417:
        /*0104*/ 	.word	0x00000008
.L_3418:


//--------------------- .nv.info._ZN10layer_norm13ln_fwd_kernelINS_13Kernel_traitsI6__halfffffjLj256ELj1ELj4ELj1ELj16ENS_18Kernel_traits_baseILj256ES2_ffffjLj128EEEEELb1ELb0ELb0ELb0EEEvNS_9FwdParamsE --------------------------
	.section	.nv.info._ZN10layer_norm13ln_fwd_kernelINS_13Kernel_traitsI6__halfffffjLj256ELj1ELj4ELj1ELj16ENS_18Kernel_traits_baseILj256ES2_ffffjLj128EEEEELb1ELb0ELb0ELb0EEEvNS_9FwdParamsE,"",@"SHT_CUDA_INFO"
	.sectionflags	@""
	.align	4


	//----- nvinfo : EIATTR_CUDA_API_VERSION
	.align		4
        /*0000*/ 	.byte	0x04, 0x37
        /*0002*/ 	.short	(.L_3420 - .L_3419)
.L_3419:
        /*0004*/ 	.word	0x00000082


	//----- nvinfo : EIATTR_KPARAM_INFO
	.align		4
.L_3420:
        /*0008*/ 	.byte	0x04, 0x17
        /*000a*/ 	.short	(.L_3422 - .L_3421)
.L_3421:
        /*000c*/ 	.word	0x00000000
        /*0010*/ 	.short	0x0000
        /*0012*/ 	.short	0x0000
        /*0014*/ 	.byte	0x00, 0xf0, 0xa1, 0x03


	//----- nvinfo : EIATTR_SPARSE_MMA_MASK
	.align		4
.L_3422:
        /*0018*/ 	.byte	0x03, 0x50
        /*001a*/ 	.short	0x0000


	//----- nvinfo : EIATTR_MAXREG_COUNT
	.align		4
        /*001c*/ 	.byte	0x03, 0x1b
        /*001e*/ 	.short	0x00ff


	//----- nvinfo : EIATTR_MERCURY_ISA_VERSION
	.align		4
        /*0020*/ 	.byte	0x03, 0x5f
        /*0022*/ 	.short	0x0101


	//----- nvinfo : EIATTR_COOP_GROUP_MASK_REGIDS
	.align		4
        /*0024*/ 	.byte	0x04, 0x29
        /*0026*/ 	.short	(.L_3424 - .L_3423)


	//   ....[0]....
.L_3423:
        /*0028*/ 	.word	0xffffffff


	//   ....[1]....
        /*002c*/ 	.word	0xffffffff


	//   ....[2]....
        /*0030*/ 	.word	0xffffffff


	//   ....[3]....
        /*0034*/ 	.word	0xffffffff


	//   ....[4]....
        /*0038*/ 	.word	0xffffffff


	//   ....[5]....
        /*003c*/ 	.word	0xffffffff


	//   ....[6]....
        /*0040*/ 	.word	0xffffffff


	//   ....[7]....
        /*0044*/ 	.word	0xffffffff


	//   ....[8]....
        /*0048*/ 	.word	0xffffffff


	//   ....[9]....
        /*004c*/ 	.word	0xffffffff


	//   ....[10]....
        /*0050*/ 	.word	0x0500001a


	//   ....[11]....
        /*0054*/ 	.word	0x0500001a


	//   ....[12]....
        /*0058*/ 	.word	0x0500001a


	//   ....[13]....
        /*005c*/ 	.word	0x0500001a


	//   ....[14]....
        /*0060*/ 	.word	0x0500001a


	//   ....[15]....
        /*0064*/ 	.word	0x0500001a


	//   ....[16]....
        /*0068*/ 	.word	0x0500001a


	//   ....[17]....
        /*006c*/ 	.word	0x0500001a


	//   ....[18]....
        /*0070*/ 	.word	0x0500001a


	//   ....[19]....
        /*0074*/ 	.word	0x0500001a


	//----- nvinfo : EIATTR_COOP_GROUP_INSTR_OFFSETS
	.align		4
.L_3424:
        /*0078*/ 	.byte	0x04, 0x28
        /*007a*/ 	.short	(.L_3426 - .L_3425)


	//   ....[0]....
.L_3425:
        /*007c*/ 	.word	0x000039d0


	//   ....[1]....
        /*0080*/ 	.word	0x00003a00


	//   ....[2]....
        /*0084*/ 	.word	0x00003a20


	//   ....[3]....
        /*0088*/ 	.word	0x00003a40


	//   ....[4]....
        /*008c*/ 	.word	0x00003a60


	//   ....[5]....
        /*0090*/ 	.word	0x00003ba0


	//   ....[6]....
        /*0094*/ 	.word	0x00003bc0


	//   ....[7]....
        /*0098*/ 	.word	0x00003be0


	//   ....[8]....
        /*009c*/ 	.word	0x00003c00


	//   ....[9]....
        /*00a0*/ 	.word	0x00003c20


	//   ....[10]....
        /*00a4*/ 	.word	0x00004040


	//   ....[11]....
        /*00a8*/ 	.word	0x000040e0


	//   ....[12]....
        /*00ac*/ 	.word	0x00004140


	//   ....[13]....
        /*00b0*/ 	.word	0x000041a0


	//   ....[14]....
        /*00b4*/ 	.word	0x00004200


	//   ....[15]....
        /*00b8*/ 	.word	0x000043a0


	//   ....[16]....
        /*00bc*/ 	.word	0x00004400


	//   ....[17]....
        /*00c0*/ 	.word	0x00004460


	//   ....[18]....
        /*00c4*/ 	.word	0x000044c0


	//   ....[19]....
        /*00c8*/ 	.word	0x00004520


	//----- nvinfo : EIATTR_EXIT_INSTR_OFFSETS
	.align		4
.L_3426:
        /*00cc*/ 	.byte	0x04, 0x1c
        /*00ce*/ 	.short	(.L_3428 - .L_3427)


	//   ....[0]....
.L_3427:
        /*00d0*/ 	.word	0x000003d0


	//   ....[1]....
        /*00d4*/ 	.word	0x00003fd0


	//----- nvinfo : EIATTR_MAX_THREADS
	.align		4
.L_3428:
        /*00d8*/ 	.byte	0x04, 0x05
        /*00da*/ 	.short	(.L_3430 - .L_3429)
.L_3429:
        /*00dc*/ 	.word	0x00000080
        /*00e0*/ 	.word	0x00000001
        /*00e4*/ 	.word	0x00000001


	//----- nvinfo : EIATTR_CRS_STACK_SIZE
	.align		4
.L_3430:
        /*00e8*/ 	.byte	0x04, 0x1e
        /*00ea*/ 	.short	(.L_3432 - .L_3431)
.L_3431:
        /*00ec*/ 	.word	0x00000000


	//----- nvinfo : EIATTR_CBANK_PARAM_SIZE
	.align		4
.L_3432:
        /*00f0*/ 	.byte	0x03, 0x19
        /*00f2*/ 	.short	0x00e8


	//----- nvinfo : EIATTR_PARAM_CBANK
	.align		4
        /*00f4*/ 	.byte	0x04, 0x0a
        /*00f6*/ 	.short	(.L_3434 - .L_3433)
	.align		4
.L_3433:
        /*00f8*/ 	.word	index@(.nv.constant0._ZN10layer_norm13ln_fwd_kernelINS_13Kernel_traitsI6__halfffffjLj256ELj1ELj4ELj1ELj16ENS_18Kernel_traits_baseILj256ES2_ffffjLj128EEEEELb1ELb0ELb0ELb0EEEvNS_9FwdParamsE)
        /*00fc*/ 	.short	0x0210
        /*00fe*/ 	.short	0x00e8


	//----- nvinfo : EIATTR_SW_WAR
	.align		4
.L_3434:
        /*0100*/ 	.byte	0x04, 0x36
        /*0102*/ 	.short	(.L_3436 - .L_3435)
.L_3435:
        /*0104*/ 	.word	0x00000008
.L_3436:


//--------------------- .nv.info._ZN10layer_norm13ln_fwd_kernelINS_13Kernel_traitsI6__halfffffjLj256ELj1ELj4ELj1ELj16ENS_18Kernel_traits_baseILj256ES2_ffffjLj128EEEEELb1ELb0ELb0ELb1EEEvNS_9FwdParamsE --------------------------
	.section	.nv.info._ZN10layer_norm13ln_fwd_kernelINS_13Kernel_traitsI6__halfffffjLj256ELj1ELj4ELj1ELj16ENS_18Kernel_traits_baseILj256ES2_ffffjLj128EEEEELb1ELb0ELb0ELb1EEEvNS_9FwdParamsE,"",@"SHT_CUDA_INFO"
	.sectionflags	@""
	.align	4


	//----- nvinfo : EIATTR_CUDA_API_VERSION
	.align		4
        /*0000*/ 	.byte	0x04, 0x37
        /*0002*/ 	.short	(.L_3438 - .L_3437)
.L_3437:
        /*0004*/ 	.word	0x00000082


	//----- nvinfo : EIATTR_KPARAM_INFO
	.align		4
.L_3438:
        /*0008*/ 	.byte	0x04, 0x17
        /*000a*/ 	.short	(.L_3440 - .L_3439)
.L_3439:
        /*000c*/ 	.word	0x00000000
        /*0010*/ 	.short	0x0000
        /*0012*/ 	.short	0x0000
        /*0014*/ 	.byte	0x00, 0xf0, 0xa1, 0x03


	//----- nvinfo : EIATTR_SPARSE_MMA_MASK
	.align		4
.L_3440:
        /*0018*/ 	.byte	0x03, 0x50
        /*001a*/ 	.short	0x0000


	//----- nvinfo : EIATTR_MAXREG_COUNT
	.align		4
        /*001c*/ 	.byte	0x03, 0x1b
        /*001e*/ 	.short	0x00ff


	//----- nvinfo : EIATTR_MERCURY_ISA_VERSION
	.align		4
        /*0020*/ 	.byte	0x03, 0x5f
        /*0022*/ 	.short	0x0101


	//----- nvinfo : EIATTR_COOP_GROUP_MASK_REGIDS
	.align		4
        /*0024*/ 	.byte	0x04, 0x29
        /*0026*/ 	.short	(.L_3442 - .L_3441)


	//   ....[0]....
.L_3441:
        /*0028*/ 	.word	0xffffffff


	//   ....[1]....
        /*002c*/ 	.word	0xffffffff


	//   ....[2]....
        /*0030*/ 	.word	0xffffffff


	//   ....[3]....
        /*0034*/ 	.word	0xffffffff


	//   ....[4]....
        /*0038*/ 	.word	0xffffffff


	//   ....[5]....
        /*003c*/ 	.word	0xffffffff


	//   ....[6]....
        /*0040*/ 	.word	0xffffffff


	//   ....[7]....
        /*0044*/ 	.word	0xffffffff


	//   ....[8]....
        /*0048*/ 	.word	0xffffffff


	//   ....[9]....
        /*004c*/ 	.word	0xffffffff


	//   ....[10]....
        /*0050*/ 	.word	0x0500002c


	//   ....[11]....
        /*0054*/ 	.word	0x0500002c


	//   ....[12]....
        /*0058*/ 	.word	0x0500002c


	//   ....[13]....
        /*005c*/ 	.word	0x0500002c


	//   ....[14]....
        /*0060*/ 	.word	0x0500002c


	//   ....[15]....
        /*0064*/ 	.word	0x0500002c


	//   ....[16]....
        /*0068*/ 	.word	0x0500002c


	//   ....[17]....
        /*006c*/ 	.word	0x0500002c


	//   ....[18]....
        /*0070*/ 	.word	0x0500002c


	//   ....[19]....
        /*0074*/ 	.word	0x0500002c


	//----- nvinfo : EIATTR_COOP_GROUP_INSTR_OFFSETS
	.align		4
.L_3442:
        /*0078*/ 	.byte	0x04, 0x28
        /*007a*/ 	.short	(.L_3444 - .L_3443)


	//   ....[0]....
.L_3443:
        /*007c*/ 	.word	0x00003730


	//   ....[1]....
        /*0080*/ 	.word	0x00003760


	//   ....[2]....
        /*0084*/ 	.word	0x00003780


	//   ....[3]....
        /*0088*/ 	.word	0x000037a0


	//   ....[4]....
        /*008c*/ 	.word	0x000037c0


	//   ....[5]....
        /*0090*/ 	.word	0x000038f0


	//   ....[6]....
        /*0094*/ 	.word	0x00003910


	//   ....[7]....
        /*0098*/ 	.word	0x00003930


	//   ....[8]....
        /*009c*/ 	.word	0x00003950


	//   ....[9]....
        /*00a0*/ 	.word	0x00003970


	//   ....[10]....
        /*00a4*/ 	.word	0x00003d00


	//   ....[11]....
        /*00a8*/ 	.word	0x00003da0


	//   ....[12]....
        /*00ac*/ 	.word	0x00003e00


	//   ....[13]....
        /*00b0*/ 	.word	0x00003e60


	//   ....[14]....
        /*00b4*/ 	.word	0x00003ec0


	//   ....[15]....
        /*00b8*/ 	.word	0x00004030


	//   ....[16]....
        /*00bc*/ 	.word	0x00004090


	//   ....[17]....
        /*00c0*/ 	.word	0x000040f0


	//   ....[18]....
        /*00c4*/ 	.word	0x00004150


	//   ....[19]....
        /*00c8*/ 	.word	0x000041b0


	//----- nvinfo : EIATTR_EXIT_INSTR_OFFSETS
	.align		4
.L_3444:
        /*00cc*/ 	.byte	0x04, 0x1c
        /*00ce*/ 	.short	(.L_3446 - .L_3445)


	//   ....[0]....
.L_3445:
        /*00d0*/ 	.word	0x00000210


	//   ....[1]....
        /*00d4*/ 	.word	0x00003ca0


	//----- nvinfo : EIATTR_MAX_THREADS
	.align		4
.L_3446:
        /*00d8*/ 	.byte	0x04, 0x05
        /*00da*/ 	.short	(.L_3448 - .L_3447)
.L_3447:
        /*00dc*/ 	.word	0x00000080
        /*00e0*/ 	.word	0x00000001
        /*00e4*/ 	.word	0x00000001


	//----- nvinfo : EIATTR_CRS_STACK_SIZE
	.align		4
.L_3448:
        /*00e8*/ 	.byte	0x04, 0x1e
        /*00ea*/ 	.short	(.L_3450 - .L_3449)
.L_3449:
        /*00ec*/ 	.word	0x00000000


	//----- nvinfo : EIATTR_CBANK_PARAM_SIZE
	.align		4
.L_3450:
        /*00f0*/ 	.byte	0x03, 0x19
        /*00f2*/ 	.short	0x00e8


	//----- nvinfo : EIATTR_PARAM_CBANK
	.align		4
        /*00f4*/ 	.byte	0x04, 0x0a
        /*00f6*/ 	.short	(.L_3452 - .L_3451)
	.align		4
.L_3451:
        /*00f8*/ 	.word	index@(.nv.constant0._ZN10layer_norm13ln_fwd_kernelINS_13Kernel_traitsI6__halfffffjLj256ELj1ELj4ELj1ELj16ENS_18Kernel_traits_baseILj256ES2_ffffjLj128EEEEELb1ELb0ELb0ELb1EEEvNS_9FwdParamsE)
        /*00fc*/ 	.short	0x0210
        /*00fe*/ 	.short	0x00e8


	//----- nvinfo : EIATTR_SW_WAR
	.align		4
.L_3452:
        /*0100*/ 	.byte	0x04, 0x36
        /*0102*/ 	.short	(.L_3454 - .L_3453)
.L_3453:
        /*0104*/ 	.word	0x00000008
.L_3454:


//--------------------- .nv.info._ZN10layer_norm13ln_fwd_kernelINS_13Kernel_traitsI6__halfffffjLj256ELj1ELj4ELj1ELj16ENS_18Kernel_traits_baseILj256ES2_ffffjLj128EEEEELb1ELb0ELb1ELb0EEEvNS_9FwdParamsE --------------------------
	.section	.nv.info._ZN10layer_norm13ln_fwd_kernelINS_13Kernel_traitsI6__halfffffjLj256ELj1ELj4ELj1ELj16ENS_18Kernel_traits_baseILj256ES2_ffffjLj128EEEEELb1ELb0ELb1ELb0EEEvNS_9FwdParamsE,"",@"SHT_CUDA_INFO"
	.sectionflags	@""
	.align	4


	//----- nvinfo : EIATTR_CUDA_API_VERSION
	.align		4
        /*0000*/ 	.byte	0x04, 0x37
        /*0002*/ 	.short	(.L_3456 - .L_3455)
.L_3455:
        /*0004*/ 	.word	0x00000082


	//----- nvinfo : EIATTR_KPARAM_INFO
	.align		4
.L_3456:
        /*0008*/ 	.byte	0x04, 0x17
        /*000a*/ 	.short	(.L_3458 - .L_3457)
.L_3457:
        /*000c*/ 	.word	0x00000000
        /*0010*/ 	.short	0x0000
        /*0012*/ 	.short	0x0000
        /*0014*/ 	.byte	0x00, 0xf0, 0xa1, 0x03


	//----- nvinfo : EIATTR_SPARSE_MMA_MASK
	.align		4
.L_3458:
        /*0018*/ 	.byte	0x03, 0x50
        /*001a*/ 	.short	0x0000


	//----- nvinfo : EIATTR_MAXREG_COUNT
	.align		4
        /*001c*/ 	.byte	0x03, 0x1b
        /*001e*/ 	.short	0x00ff


	//----- nvinfo : EIATTR_MERCURY_ISA_VERSION
	.align		4
        /*0020*/ 	.byte	0x03, 0x5f
        /*0022*/ 	.short	0x0101


	//----- nvinfo : EIATTR_COOP_GROUP_MASK_REGIDS
	.align		4
        /*0024*/ 	.byte	0x04, 0x29
        /*0026*/ 	.short	(.L_3460 - .L_3459)


	//   ....[0]....
.L_3459:
        /*0028*/ 	.word	0xffffffff


	//   ....[1]....
        /*002c*/ 	.word	0xffffffff


	//   ....[2]....
        /*0030*/ 	.word	0xffffffff


	//   ....[3]....
        /*0034*/ 	.word	0xffffffff


	//   ....[4]....
        /*0038*/ 	.word	0xffffffff


	//   ....[5]....
        /*003c*/ 	.word	0xffffffff


	//   ....[6]....
        /*0040*/ 	.word	0xffffffff


	//   ....[7]....
        /*0044*/ 	.word	0xffffffff


	//   ....[8]....
        /*0048*/ 	.word	0xffffffff


	//   ....[9]....
        /*004c*/ 	.word	0xffffffff


	//   ....[10]....
        /*0050*/ 	.word	0x0500001f


	//   ....[11]....
        /*0054*/ 	.word	0x0500001f


	//   ....[12]....
        /*0058*/ 	.word	0x0500001f


	//   ....[13]....
        /*005c*/ 	.word	0x0500001f


	//   ....[14]....
        /*0060*/ 	.word	0x0500001f


	//   ....[15]....
        /*0064*/ 	.word	0x0500001f


	//   ....[16]....
        /*0068*/ 	.word	0x0500001f


	//   ....[17]....
        /*006c*/ 	.word	0x0500001f


	//   ....[18]....
        /*0070*/ 	.word	0x0500001f


	//   ....[19]....
        /*0074*/ 	.word	0x0500001f


	//----- nvinfo : EIATTR_COOP_GROUP_INSTR_OFFSETS
	.align		4
.L_3460:
        /*0078*/ 	.byte	0x04, 0x28
        /*007a*/ 	.short	(.L_3462 - .L_3461)


	//   ....[0]....
.L_3461:
        /*007c*/ 	.word	0x00003ee0


	//   ....[1]....
        /*0080*/ 	.word	0x00003f10


	//   ....[2]....
        /*0084*/ 	.word	0x00003f30


	//   ....[3]....
        /*0088*/ 	.word	0x00003f50


	//   ....[4]....
        /*008c*/ 	.word	0x00003f70


	//   ....[5]....
        /*0090*/ 	.word	0x000040b0


	//   ....[6]....
        /*0094*/ 	.word	0x000040d0


	//   ....[7]....
        /*0098*/ 	.word	0x000040f0


	//   ....[8]....
        /*009c*/ 	.word	0x00004110


	//   ....[9]....
        /*00a0*/ 	.word	0x00004130


	//   ....[10]....
        /*00a4*/ 	.word	0x000045e0


	//   ....[11]....
        /*00a8*/ 	.word	0x00004670


	//   ....[12]....
        /*00ac*/ 	.word	0x000046c0


	//   ....[13]....
        /*00b0*/ 	.word	0x00004720


	//   ....[14]....
        /*00b4*/ 	.word	0x00004780


	//   ....[15]....
        /*00b8*/ 	.word	0x00004920


	//   ....[16]....
        /*00bc*/ 	.word	0x00004970


	//   ....[17]....
        /*00c0*/ 	.word	0x000049d0


	//   ....[18]....
        /*00c4*/ 	.word	0x00004a30


	//   ....[19]....
        /*00c8*/ 	.word	0x00004a90


	//----- nvinfo : EIATTR_EXIT_INSTR_OFFSETS
	.align		4
.L_3462:
        /*00cc*/ 	.byte	0x04, 0x1c
        /*00ce*/ 	.short	(.L_3464 - .L_3463)


	//   ....[0]....
.L_3463:
        /*00d0*/ 	.word	0x000003e0


	//   ....[1]....
        /*00d4*/ 	.word	0x00004570


	//----- nvinfo : EIATTR_MAX_THREADS
	.align		4
.L_3464:
        /*00d8*/ 	.byte	0x04, 0x05
        /*00da*/ 	.short	(.L_3466 - .L_3465)
.L_3465:
        /*00dc*/ 	.word	0x00000080
        /*00e0*/ 	.word	0x00000001
        /*00e4*/ 	.word	0x00000001


	//----- nvinfo : EIATTR_CRS_STACK_SIZE
	.align		4
.L_3466:
        /*00e8*/ 	.byte	0x04, 0x1e
        /*00ea*/ 	.short	(.L_3468 - .L_3467)
.L_3467:
        /*00ec*/ 	.word	0x00000000


	//----- nvinfo : EIATTR_CBANK_PARAM_SIZE
	.align		4
.L_3468:
        /*00f0*/ 	.byte	0x03, 0x19
        /*00f2*/ 	.short	0x00e8


	//----- nvinfo : EIATTR_PARAM_CBANK
	.align		4
        /*00f4*/ 	.byte	0x04, 0x0a
        /*00f6*/ 	.short	(.L_3470 - .L_3469)
	.align		4
.L_3469:
        /*00f8*/ 	.word	index@(.nv.constant0._ZN10layer_norm13ln_fwd_kernelINS_13Kernel_traitsI6__halfffffjLj256ELj1ELj4ELj1ELj16ENS_18Kernel_traits_baseILj256ES2_ffffjLj128EEEEELb1ELb0ELb1ELb0EEEvNS_9FwdParamsE)
        /*00fc*/ 	.short	0x0210
        /*00fe*/ 	.short	0x00e8


	//----- nvinfo : EIATTR_SW_WAR
	.align		4
.L_3470:
        /*0100*/ 	.byte	0x04, 0x36
        /*0102*/ 	.short	(.L_3472 - .L_3471)
.L_3471:
        /*0104*/ 	.word	0x00000008
.L_3472:


//--------------------- .nv.info._ZN10layer_norm13ln_fwd_kernelINS_13Kernel_traitsI6__halfffffjLj256ELj1ELj4ELj1ELj16ENS_18Kernel_traits_baseILj256ES2_ffffjLj128EEEEELb1ELb0ELb1ELb1EEEvNS_9FwdParamsE --------------------------
	.section	.nv.info._ZN10layer_norm13ln_fwd_kernelINS_13Kernel_traitsI6__halfffffjLj256ELj1ELj4ELj1ELj16ENS_18Kernel_traits_baseILj256ES2_ffffjLj128EEEEELb1ELb0ELb1ELb1EEEvNS_9FwdParamsE,"",@"SHT_CUDA_INFO"
	.sectionflags	@""
	.align	4


	//----- nvinfo : EIATTR_CUDA_API_VERSION
	.align		4
        /*0000*/ 	.byte	0x04, 0x37
        /*0002*/ 	.short	(.L_3474 - .L_3473)
.L_3473:
        /*0004*/ 	.word	0x00000082


	//----- nvinfo : EIATTR_KPARAM_INFO
	.align		4
.L_3474:
        /*0008*/ 	.byte	0x04, 0x17
        /*000a*/ 	.short	(.L_3476 - .L_3475)
.L_3475:
        /*000c*/ 	.word	0x00000000
        /*0010*/ 	.short	0x0000
        /*0012*/ 	.short	0x0000
        /*0014*/ 	.byte	0x00, 0xf0, 0xa1, 0x03


	//----- nvinfo : EIATTR_SPARSE_MMA_MASK
	.align		4
.L_3476:
        /*0018*/ 	.byte	0x03, 0x50
        /*001a*/ 	.short	0x0000


	//----- nvinfo : EIATTR_MAXREG_COUNT
	.align		4
        /*001c*/ 	.byte	0x03, 0x1b
        /*001e*/ 	.short	0x00ff


	//----- nvinfo : EIATTR_MERCURY_ISA_VERSION
	.align		4
        /*0020*/ 	.byte	0x03, 0x5f
        /*0022*/ 	.short	0x0101


	//----- nvinfo : EIATTR_COOP_GROUP_MASK_REGIDS
	.align		4
        /*0024*/ 	.byte	0x04, 0x29
        /*0026*/ 	.short	(.L_3478 - .L_3477)


	//   ....[0]....
.L_3477:
        /*0028*/ 	.word	0xffffffff


	//   ....[1]....
        /*002c*/ 	.word	0xffffffff


	//   ....[2]....
        /*0030*/ 	.word	0xffffffff


	//   ....[3]....
        /*0034*/ 	.word	0xffffffff


	//   ....[4]....
        /*0038*/ 	.word	0xffffffff


	//   ....[5]....
        /*003c*/ 	.word	0xffffffff


	//   ....[6]....
        /*0040*/ 	.word	0xffffffff


	//   ....[7]....
        /*0044*/ 	.word	0xffffffff


	//   ....[8]....
        /*0048*/ 	.word	0xffffffff


	//   ....[9]....
        /*004c*/ 	.word	0xffffffff


	//   ....[10]....
        /*0050*/ 	.word	0x05000028


	//   ....[11]....
        /*0054*/ 	.word	0x05000028


	//   ....[12]....
        /*0058*/ 	.word	0x05000028


	//   ....[13]....
        /*005c*/ 	.word	0x05000028


	//   ....[14]....
        /*0060*/ 	.word	0x05000028


	//   ....[15]....
        /*0064*/ 	.word	0x05000028


	//   ....[16]....
        /*0068*/ 	.word	0x05000028


	//   ....[17]....
        /*006c*/ 	.word	0x05000028


	//   ....[18]....
        /*0070*/ 	.word	0x05000028


	//   ....[19]....
        /*0074*/ 	.word	0x05000028


	//----- nvinfo : EIATTR_COOP_GROUP_INSTR_OFFSETS
	.align		4
.L_3478:
        /*0078*/ 	.byte	0x04, 0x28
        /*007a*/ 	.short	(.L_3480 - .L_3479)


	//   ....[0]....
.L_3479:
        /*007c*/ 	.word	0x00003cb0


	//   ....[1]....
        /*0080*/ 	.word	0x00003ce0


	//   ....[2]....
        /*0084*/ 	.word	0x00003d00


	//   ....[3]....
        /*0088*/ 	.word	0x00003d20


	//   ....[4]....
        /*008c*/ 	.word	0x00003d40


	//   ....[5]....
        /*0090*/ 	.word	0x00003e70


	//   ....[6]....
        /*0094*/ 	.word	0x00003e90


	//   ....[7]....
        /*0098*/ 	.word	0x00003eb0


	//   ....[8]....
        /*009c*/ 	.word	0x00003ed0


	//   ....[9]....
        /*00a0*/ 	.word	0x00003ef0


	//   ....[10]....
        /*00a4*/ 	.word	0x00004330


	//   ....[11]....
        /*00a8*/ 	.word	0x000043c0


	//   ....[12]....
        /*00ac*/ 	.word	0x00004420


	//   ....[13]....
        /*00b0*/ 	.word	0x00004480


	//   ....[14]....
        /*00b4*/ 	.word	0x000044e0


	//   ....[15]....
        /*00b8*/ 	.word	0x00004650


	//   ....[16]....
        /*00bc*/ 	.word	0x000046b0


	//   ....[17]....
        /*00c0*/ 	.word	0x00004710


	//   ....[18]....
        /*00c4*/ 	.word	0x00004770


	//   ....[19]....
        /*00c8*/ 	.word	0x000047d0


	//----- nvinfo : EIATTR_EXIT_INSTR_OFFSETS
	.align		4
.L_3480:
        /*00cc*/ 	.byte	0x04, 0x1c
        /*00ce*/ 	.short	(.L_3482 - .L_3481)


	//   ....[0]....
.L_3481:
        /*00d0*/ 	.word	0x00000210


	//   ....[1]....
        /*00d4*/ 	.word	0x000042c0


	//----- nvinfo : EIATTR_MAX_THREADS
	.align		4
.L_3482:
        /*00d8*/ 	.byte	0x04, 0x05
        /*00da*/ 	.short	(.L_3484 - .L_3483)
.L_3483:
        /*00dc*/ 	.word	0x00000080
        /*00e0*/ 	.word	0x00000001
        /*00e4*/ 	.word	0x00000001


	//----- nvinfo : EIATTR_CRS_STACK_SIZE
	.align		4
.L_3484:
        /*00e8*/ 	.byte	0x04, 0x1e
        /*00ea*/ 	.short	(.L_3486 - .L_3485)
.L_3485:
        /*00ec*/ 	.word	0x00000000


	//----- nvinfo : EIATTR_CBANK_PARAM_SIZE
	.align		4
.L_3486:
        /*00f0*/ 	.byte	0x03, 0x19
        /*00f2*/ 	.short	0x00e8


	//----- nvinfo : EIATTR_PARAM_CBANK
	.align		4
        /*00f4*/ 	.byte	0x04, 0x0a
        /*00f6*/ 	.short	(.L_3488 - .L_3487)
	.align		4
.L_3487:
        /*00f8*/ 	.word	index@(.nv.constant0._ZN10layer_norm13ln_fwd_kernelINS_13Kernel_traitsI6__halfffffjLj256ELj1ELj4ELj1ELj16ENS_18Kernel_traits_baseILj256ES2_ffffjLj128EEEEELb1ELb0ELb1ELb1EEEvNS_9FwdParamsE)
        /*00fc*/ 	.short	0x0210
        /*00fe*/ 	.short	0x00e8


	//----- nvinfo : EIATTR_SW_WAR
	.align		4
.L_3488:
        /*0100*/ 	.byte	0x04, 0x36
        /*0102*/ 	.short	(.L_3490 - .L_3489)
.L_3489:
        /*0104*/ 	.word	0x00000008
.L_3490:


//--------------------- .nv.info._ZN10layer_norm13ln_fwd_kernelINS_13Kernel_traitsI6__halfffffjLj256ELj1ELj4ELj1ELj16ENS_18Kernel_traits_baseILj256ES2_ffffjLj128EEEEELb1ELb1ELb0ELb0EEEvNS_9FwdParamsE --------------------------
	.section	.nv.info._ZN10layer_norm13ln_fwd_kernelINS_13Kernel_traitsI6__halfffffjLj256ELj1ELj4ELj1ELj16ENS_18Kernel_traits_baseILj256ES2_ffffjLj128EEEEELb1ELb1ELb0ELb0EEEvNS_9FwdParamsE,"",@"SHT_CUDA_INFO"
	.sectionflags	@""
	.align	4


	//----- nvinfo : EIATTR_CUDA_API_VERSION
	.align		4
        /*0000*/ 	.byte	0x04, 0x37
        /*0002*/ 	.short	(.L_3492 - .L_3491)
.L_3491:
        /*0004*/ 	.word	0x00000082


	//----- nvinfo : EIATTR_KPARAM_INFO
	.align		4
.L_3492:
        /*0008*/ 	.byte	0x04, 0x17
        /*000a*/ 	.short	(.L_3494 - .L_3493)
.L_3493:
        /*000c*/ 	.word	0x00000000
        /*0010*/ 	.short	0x0000
        /*0012*/ 	.short	0x0000
        /*0014*/ 	.byte	0x00, 0xf0, 0xa1, 0x03


	//----- nvinfo : EIATTR_SPARSE_MMA_MASK
	.align		4
.L_3494:
        /*0018*/ 	.byte	0x03, 0x50
        /*001a*/ 	.short	0x0000


	//----- nvinfo : EIATTR_MAXREG_COUNT
	.align		4
        /*001c*/ 	.byte	0x03, 0x1b
        /*001e*/ 	.short	0x00ff


	//----- nvinfo : EIATTR_MERCURY_ISA_VERSION
	.align		4
        /*0020*/ 	.byte	0x03, 0x5f
        /*0022*/ 	.short	0x0101


	//----- nvinfo : EIATTR_COOP_GROUP_MASK_REGIDS
	.align		4
        /*0024*/ 	.byte	0x04, 0x29
        /*0026*/ 	.short	(.L_3496 - .L_3495)


	//   ....[0]....
.L_3495:
        /*0028*/ 	.word	0xffffffff


	//   ....[1]....
        /*002c*/ 	.word	0xffffffff


	//   ....[2]....
        /*0030*/ 	.word	0xffffffff


	//   ....[3]....
        /*0034*/ 	.word	0xffffffff


	//   ....[4]....
        /*0038*/ 	.word	0xffffffff


	//   ....[5]....
        /*003c*/ 	.word	0xffffffff


	//   ....[6]....
        /*0040*/ 	.word	0xffffffff


	//   ....[7]....
        /*0044*/ 	.word	0xffffffff


	//   ....[8]....
        /*0048*/ 	.word	0xffffffff


	//   ....[9]....
        /*004c*/ 	.word	0xffffffff


	//   ....[10]....
        /*0050*/ 	.word	0x0500001a


	//   ....[11]....
        /*0054*/ 	.word	0x0500001a


	//   ....[12]....
        /*0058*/ 	.word	0x0500001a


	//   ....[13]....
        /*005c*/ 	.word	0x0500001a


	//   ....[14]....
        /*0060*/ 	.word	0x0500001a


	//   ....[15]....
        /*0064*/ 	.word	0x0500001a


	//   ....[16]....
        /*0068*/ 	.word	0x0500001a


	//   ....[17]....
        /*006c*/ 	.word	0x0500001a


	//   ....[18]....
        /*0070*/ 	.word	0x0500001a


	//   ....[19]....
        /*0074*/ 	.word	0x0500001a


	//----- nvinfo : EIATTR_COOP_GROUP_INSTR_OFFSETS
	.align		4
.L_3496:
        /*0078*/ 	.byte	0x04, 0x28
        /*007a*/ 	.short	(.L_3498 - .L_3497)


	//   ....[0]....
.L_3497:
        /*007c*/ 	.word	0x00003c50


	//   ....[1]....
        /*0080*/ 	.word	0x00003c80


	//   ....[2]....
        /*0084*/ 	.word	0x00003ca0


	//   ....[3]....
        /*0088*/ 	.word	0x00003cc0


	//   ....[4]....
        /*008c*/ 	.word	0x00003ce0


	//   ....[5]....
        /*0090*/ 	.word	0x00003e20


	//   ....[6]....
        /*0094*/ 	.word	0x00003e40


	//   ....[7]....
        /*0098*/ 	.word	0x00003e60


	//   ....[8]....
        /*009c*/ 	.word	0x00003e80


	//   ....[9]....
        /*00a0*/ 	.word	0x00003ea0


	//   ....[10]....
        /*00a4*/ 	.word	0x000042c0


	//   ....[11]....
        /*00a8*/ 	.word	0x00004360


	//   ....[12]....
        /*00ac*/ 	.word	0x000043c0


	//   ....[13]....
        /*00b0*/ 	.word	0x00004420


	//   ....[14]....
        /*00b4*/ 	.word	0x00004480


	//   ....[15]....
        /*00b8*/ 	.word	0x00004620


	//   ....[16]....
        /*00bc*/ 	.word	0x00004680


	//   ....[17]....
        /*00c0*/ 	.word	0x000046e0


	//   ....[18]....
        /*00c4*/ 	.word	0x00004740


	//   ....[19]....
        /*00c8*/ 	.word	0x000047a0


	//----- nvinfo : EIATTR_EXIT_INSTR_OFFSETS
	.align		4
.L_3498:
        /*00cc*/ 	.byte	0x04, 0x1c
        /*00ce*/ 	.short	(.L_3500 - .L_3499)


	//   ....[0]....
.L_3499:
        /*00d0*/ 	.word	0x00000510


	//   ....[1]....
        /*00d4*/ 	.word	0x00004250


	//----- nvinfo : EIATTR_MAX_THREADS
	.align		4
.L_3500:
        /*00d8*/ 	.byte	0x04, 0x05
        /*00da*/ 	.short	(.L_3502 - .L_3501)
.L_3501:
        /*00dc*/ 	.word	0x00000080
        /*00e0*/ 	.word	0x00000001
        /*00e4*/ 	.word	0x00000001


	//----- nvinfo : EIATTR_CRS_STACK_SIZE
	.align		4
.L_3502:
        /*00e8*/ 	.byte	0x04, 0x1e
        /*00ea*/ 	.short	(.L_3504 - .L_3503)
.L_3503:
        /*00ec*/ 	.word	0x00000000


	//----- nvinfo : EIATTR_CBANK_PARAM_SIZE
	.align		4
.L_3504:
        /*00f0*/ 	.byte	0x03, 0x19
        /*00f2*/ 	.short	0x00e8


	//----- nvinfo : EIATTR_PARAM_CBANK
	.align		4
        /*00f4*/ 	.byte	0x04, 0x0a
        /*00f6*/ 	.short	(.L_3506 - .L_3505)
	.align		4
.L_3505:
        /*00f8*/ 	.word	index@(.nv.constant0._ZN10layer_norm13ln_fwd_kernelINS_13Kernel_traitsI6__halfffffjLj256ELj1ELj4ELj1ELj16ENS_18Kernel_traits_baseILj256ES2_ffffjLj128EEEEELb1ELb1ELb0ELb0EEEvNS_9FwdParamsE)
        /*00fc*/ 	.short	0x0210
        /*00fe*/ 	.short	0x00e8


	//----- nvinfo : EIATTR_SW_WAR
	.align		4
.L_3506:
        /*0100*/ 	.byte	0x04, 0x36
        /*0102*/ 	.short	(.L_3508 - .L_3507)
.L_3507:
        /*0104*/ 	.word	0x00000008
.L_3508:


//--------------------- .nv.info._ZN10layer_norm13ln_fwd_kernelINS_13Kernel_traitsI6__halfffffjLj256ELj1ELj4ELj1ELj16ENS_18Kernel_traits_baseILj256ES2_ffffjLj128EEEEELb1ELb1ELb0ELb1EEEvNS_9FwdParamsE --------------------------
	.section	.nv.info._ZN10layer_norm13ln_fwd_kernelINS_13Kernel_traitsI6__halfffffjLj256ELj1ELj4ELj1ELj16ENS_18Kernel_traits_baseILj256ES2_ffffjLj128EEEEELb1ELb1ELb0ELb1EEEvNS_9FwdParamsE,"",@"SHT_CUDA_INFO"
	.sectionflags	@""
	.align	4


	//----- nvinfo : EIATTR_CUDA_API_VERSION
	.align		4
        /*0000*/ 	.byte	0x04, 0x37
        /*0002*/ 	.short	(.L_3510 - .L_3509)
.L_3509:
        /*0004*/ 	.word	0x00000082


	//----- nvinfo : EIATTR_KPARAM_INFO
	.align		4
.L_3510:
        /*0008*/ 	.byte	0x04, 0x17
        /*000a*/ 	.short	(.L_3512 - .L_3511)
.L_3511:
        /*000c*/ 	.word	0x00000000
        /*0010*/ 	.short	0x0000
        /*0012*/ 	.short	0x0000
        /*0014*/ 	.byte	0x00, 0xf0, 0xa1, 0x03


	//----- nvinfo : EIATTR_SPARSE_MMA_MASK
	.align		4
.L_3512:
        /*0018*/ 	.byte	0x03, 0x50
        /*001a*/ 	.short	0x0000


	//----- nvinfo : EIATTR_MAXREG_COUNT
	.align		4
        /*001c*/ 	.byte	0x03, 0x1b
        /*001e*/ 	.short	0x00ff


	//----- nvinfo : EIATTR_MERCURY_ISA_VERSION
	.align		4
        /*0020*/ 	.byte	0x03, 0x5f
        /*0022*/ 	.short	0x0101


	//----- nvinfo : EIATTR_COOP_GROUP_MASK_REGIDS
	.align		4
        /*0024*/ 	.byte	0x04, 0x29
        /*0026*/ 	.short	(.L_3514 - .L_3513)


	//   ....[0]....
.L_3513:
        /*0028*/ 	.word	0xffffffff


	//   ....[1]....
        /*002c*/ 	.word	0xffffffff


	//   ....[2]....
        /*0030*/ 	.word	0xffffffff


	//   ....[3]....
        /*0034*/ 	.word	0xffffffff


	//   ....[4]....
        /*0038*/ 	.word	0xffffffff


	//   ....[5]....
        /*003c*/ 	.word	0xffffffff


	//   ....[6]....
        /*0040*/ 	.word	0xffffffff


	//   ....[7]....
        /*0044*/ 	.word	0xffffffff


	//   ....[8]....
        /*0048*/ 	.word	0xffffffff


	//   ....[9]....
        /*004c*/ 	.word	0xffffffff


	//   ....[10]....
        /*0050*/ 	.word	0x05000033


	//   ....[11]....
        /*0054*/ 	.word	0x05000033


	//   ....[12]....
        /*0058*/ 	.word	0x05000033


	//   ....[13]....
        /*005c*/ 	.word	0x05000033


	//   ....[14]....
        /*0060*/ 	.word	0x05000033


	//   ....[15]....
        /*0064*/ 	.word	0x05000033


	//   ....[16]....
        /*0068*/ 	.word	0x05000033


	//   ....[17]....
        /*006c*/ 	.word	0x05000033


	//   ....[18]....
        /*0070*/ 	.word	0x05000033


	//   ....[19]....
        /*0074*/ 	.word	0x05000033


	//----- nvinfo : EIATTR_COOP_GROUP_INSTR_OFFSETS
	.align		4
.L_3514:
        /*0078*/ 	.byte	0x04, 0x28
        /*007a*/ 	.short	(.L_3516 - .L_3515)


	//   ....[0]....
.L_3515:
        /*007c*/ 	.word	0x000038d0


	//   ....[1]....
        /*0080*/ 	.word	0x00003900


	//   ....[2]....
        /*0084*/ 	.word	0x00003920


	//   ....[3]....
        /*0088*/ 	.word	0x00003940


	//   ....[4]....
        /*008c*/ 	.word	0x00003960


	//   ....[5]....
        /*0090*/ 	.word	0x00003a90


	//   ....[6]....
        /*0094*/ 	.word	0x00003ab0


	//   ....[7]....
        /*0098*/ 	.word	0x00003ad0


	//   ....[8]....
        /*009c*/ 	.word	0x00003af0


	//   ....[9]....
        /*00a0*/ 	.word	0x00003b10


	//   ....[10]....
        /*00a4*/ 	.word	0x00003eb0


	//   ....[11]....
        /*00a8*/ 	.word	0x00003f50


	//   ....[12]....
        /*00ac*/ 	.word	0x00003fb0


	//   ....[13]....
        /*00b0*/ 	.word	0x00004010


	//   ....[14]....
        /*00b4*/ 	.word	0x00004070


	//   ....[15]....
        /*00b8*/ 	.word	0x000041f0


	//   ....[16]....
        /*00bc*/ 	.word	0x00004250


	//   ....[17]....
        /*00c0*/ 	.word	0x000042b0


	//   ....[18]....
        /*00c4*/ 	.word	0x00004310


	//   ....[19]....
        /*00c8*/ 	.word	0x00004370


	//----- nvinfo : EIATTR_EXIT_INSTR_OFFSETS
	.align		4
.L_3516:
        /*00cc*/ 	.byte	0x04, 0x1c
        /*00ce*/ 	.short	(.L_3518 - .L_3517)


	//   ....[0]....
.L_3517:
        /*00d0*/ 	.word	0x00000250


	//   ....[1]....
        /*00d4*/ 	.word	0x00003e40


	//----- nvinfo : EIATTR_MAX_THREADS
	.align		4
.L_3518:
        /*00d8*/ 	.byte	0x04, 0x05
        /*00da*/ 	.short	(.L_3520 - .L_3519)
.L_3519:
        /*00dc*/ 	.word	0x00000080
        /*00e0*/ 	.word	0x00000001
        /*00e4*/ 	.word	0x00000001


	//----- nvinfo : EIATTR_CRS_STACK_SIZE
	.align		4
.L_3520:
        /*00e8*/ 	.byte	0x04, 0x1e
        /*00ea*/ 	.short	(.L_3522 - .L_3521)
.L_3521:
        /*00ec*/ 	.word	0x00000000


	//----- nvinfo : EIATTR_CBANK_PARAM_SIZE
	.align		4
.L_3522:
        /*00f0*/ 	.byte	0x03, 0x19
        /*00f2*/ 	.short	0x00e8


	//----- nvinfo : EIATTR_PARAM_CBANK
	.align		4
        /*00f4*/ 	.byte	0x04, 0x0a
        /*00f6*/ 	.short	(.L_3524 - .L_3523)
	.align		4
.L_3523:
        /*00f8*/ 	.word	index@(.nv.constant0._ZN10layer_norm13ln_fwd_kernelINS_13Kernel_traitsI6__halfffffjLj256ELj1ELj4ELj1ELj16ENS_18Kernel_traits_baseILj256ES2_ffffjLj128EEEEELb1ELb1ELb0ELb1EEEvNS_9FwdParamsE)
        /*00fc*/ 	.short	0x0210
        /*00fe*/ 	.short	0x00e8


	//----- nvinfo : EIATTR_SW_WAR
	.align		4
.L_3524:
        /*0100*/ 	.byte	0x04, 0x36
        /*0102*/ 	.short	(.L_3526 - .L_3525)
.L_3525:
        /*0104*/ 	.word	0x00000008
.L_3526:


//--------------------- .nv.info._ZN10layer_norm13ln_fwd_kernelINS_13Kernel_traitsI6__halfffffjLj256ELj1ELj4ELj1ELj16ENS_18Kernel_traits_baseILj256ES2_ffffjLj128EEEEELb1ELb1ELb1ELb0EEEvNS_9FwdParamsE --------------------------
	.section	.nv.info._ZN10layer_norm13ln_fwd_kernelINS_13Kernel_traitsI6__halfffffjLj256ELj1ELj4ELj1ELj16ENS_18Kernel_traits_baseILj256ES2_ffffjLj128EEEEELb1ELb1ELb1ELb0EEEvNS_9FwdParamsE,"",@"SHT_CUDA_INFO"
	.sectionflags	@""
	.align	4


	//----- nvinfo : EIATTR_CUDA_API_VERSION
	.align		4
        /*0000*/ 	.byte	0x04, 0x37
        /*0002*/ 	.short	(.L_3528 - .L_3527)
.L_3527:
        /*0004*/ 	.word	0x00000082


	//----- nvinfo : EIATTR_KPARAM_INFO
	.align		4
.L_3528:
        /*0008*/ 	.byte	0x04, 0x17
        /*000a*/ 	.short	(.L_3530 - .L_3529)
.L_3529:
        /*000c*/ 	.word	0x00000000
        /*0010*/ 	.short	0x0000
        /*0012*/ 	.short	0x0000
        /*0014*/ 	.byte	0x00, 0xf0, 0xa1, 0x03


	//----- nvinfo : EIATTR_SPARSE_MMA_MASK
	.align		4
.L_3530:
        /*0018*/ 	.byte	0x03, 0x50
        /*001a*/ 	.short	0x0000


	//----- nvinfo : EIATTR_MAXREG_COUNT
	.align		4
        /*001c*/ 	.byte	0x03, 0x1b
        /*001e*/ 	.short	0x00ff


	//----- nvinfo : EIATTR_MERCURY_ISA_VERSION
	.align		4
        /*0020*/ 	.byte	0x03, 0x5f
        /*0022*/ 	.short	0x0101


	//----- nvinfo : EIATTR_COOP_GROUP_MASK_REGIDS
	.align		4
        /*0024*/ 	.byte	0x04, 0x29
        /*0026*/ 	.short	(.L_3532 - .L_3531)


	//   ....[0]....
.L_3531:
        /*0028*/ 	.word	0xffffffff


	//   ....[1]....
        /*002c*/ 	.word	0xffffffff


	//   ....[2]....
        /*0030*/ 	.word	0xffffffff


	//   ....[3]....
        /*0034*/ 	.word	0xffffffff


	//   ....[4]....
        /*0038*/ 	.word	0xffffffff


	//   ....[5]....
        /*003c*/ 	.word	0xffffffff


	//   ....[6]....
        /*0040*/ 	.word	0xffffffff


	//   ....[7]....
        /*0044*/ 	.word	0xffffffff


	//   ....[8]....
        /*0048*/ 	.word	0xffffffff


	//   ....[9]....
        /*004c*/ 	.word	0xffffffff


	//   ....[10]....
        /*0050*/ 	.word	0x05000021


	//   ....[11]....
        /*0054*/ 	.word	0x05000021


	//   ....[12]....
        /*0058*/ 	.word	0x05000021


	//   ....[13]....
        /*005c*/ 	.word	0x05000021


	//   ....[14]....
        /*0060*/ 	.word	0x05000021


	//   ....[15]....
        /*0064*/ 	.word	0x05000021


	//   ....[16]....
        /*0068*/ 	.word	0x05000021


	//   ....[17]....
        /*006c*/ 	.word	0x05000021


	//   ....[18]....
        /*0070*/ 	.word	0x05000021


	//   ....[19]....
        /*0074*/ 	.word	0x05000021


	//----- nvinfo : EIATTR_COOP_GROUP_INSTR_OFFSETS
	.align		4
.L_3532:
        /*0078*/ 	.byte	0x04, 0x28
        /*007a*/ 	.short	(.L_3534 - .L_3533)


	//   ....[0]....
.L_3533:
        /*007c*/ 	.word	0x000040a0


	//   ....[1]....
        /*0080*/ 	.word	0x000040d0


	//   ....[2]....
        /*0084*/ 	.word	0x000040f0


	//   ....[3]....
        /*0088*/ 	.word	0x00004110


	//   ....[4]....
        /*008c*/ 	.word	0x00004130


	//   ....[5]....
        /*0090*/ 	.word	0x00004270


	//   ....[6]....
        /*0094*/ 	.word	0x00004290


	//   ....[7]....
        /*0098*/ 	.word	0x000042b0


	//   ....[8]....
        /*009c*/ 	.word	0x000042d0


	//   ....[9]....
        /*00a0*/ 	.word	0x000042f0


	//   ....[10]....
        /*00a4*/ 	.word	0x000047a0


	//   ....[11]....
        /*00a8*/ 	.word	0x00004830


	//   ....[12]....
        /*00ac*/ 	.word	0x00004880


	//   ....[13]....
        /*00b0*/ 	.word	0x000048e0


	//   ....[14]....
        /*00b4*/ 	.word	0x00004940


	//   ....[15]....
        /*00b8*/ 	.word	0x00004ae0


	//   ....[16]....
        /*00bc*/ 	.word	0x00004b30


	//   ....[17]....
        /*00c0*/ 	.word	0x00004b90


	//   ....[18]....
        /*00c4*/ 	.word	0x00004bf0


	//   ....[19]....
        /*00c8*/ 	.word	0x00004c50


	//----- nvinfo : EIATTR_EXIT_INSTR_OFFSETS
	.align		4
.L_3534:
        /*00cc*/ 	.byte	0x04, 0x1c
        /*00ce*/ 	.short	(.L_3536 - .L_3535)


	//   ....[0]....
.L_3535:
        /*00d0*/ 	.word	0x00000450


	//   ....[1]....
        /*00d4*/ 	.word	0x00004730


	//----- nvinfo : EIATTR_MAX_THREADS
	.align		4
.L_3536:
        /*00d8*/ 	.byte	0x04, 0x05
        /*00da*/ 	.short	(.L_3538 - .L_3537)
.L_3537:
        /*00dc*/ 	.word	0x00000080
        /*00e0*/ 	.word	0x00000001
        /*00e4*/ 	.word	0x00000001


	//----- nvinfo : EIATTR_CRS_STACK_SIZE
	.align		4
.L_3538:
        /*00e8*/ 	.byte	0x04, 0x1e
        /*00ea*/ 	.short	(.L_3540 - .L_3539)
.L_3539:
        /*00ec*/ 	.word	0x00000000


	//----- nvinfo : EIATTR_CBANK_PARAM_SIZE
	.align		4
.L_3540:
        /*00f0*/ 	.byte	0x03, 0x19
        /*00f2*/ 	.short	0x00e8


	//----- nvinfo : EIATTR_PARAM_CBANK
	.align		4
        /*00f4*/ 	.byte	0x04, 0x0a
        /*00f6*/ 	.short	(.L_3542 - .L_3541)
	.align		4
.L_3541:
        /*00f8*/ 	.word	index@(.nv.constant0._ZN10layer_norm13ln_fwd_kernelINS_13Kernel_traitsI6__halfffffjLj256ELj1ELj4ELj1ELj16ENS_18Kernel_traits_baseILj256ES2_ffffjLj128EEEEELb1ELb1ELb1ELb0EEEvNS_9FwdParamsE)
        /*00fc*/ 	.short	0x0210
        /*00fe*/ 	.short	0x00e8


	//----- nvinfo : EIATTR_SW_WAR
	.align		4
.L_3542:
        /*0100*/ 	.byte	0x04, 0x36
        /*0102*/ 	.short	(.L_3544 - .L_3543)
.L_3543:
        /*0104*/ 	.word	0x00000008
.L_3544:


//--------------------- .nv.info._ZN10layer_norm13ln_fwd_kernelINS_13Kernel_traitsI6__halfffffjLj256ELj1ELj4ELj1ELj16ENS_18Kernel_traits_baseILj256ES2_ffffjLj128EEEEELb1ELb1ELb1ELb1EEEvNS_9FwdParamsE --------------------------
	.section	.nv.info._ZN10layer_norm13ln_fwd_kernelINS_13Kernel_traitsI6__halfffffjLj256ELj1ELj4ELj1ELj16ENS_18Kernel_traits_baseILj256ES2_ffffjLj128EEEEELb1ELb1ELb1ELb1EEEvNS_9FwdParamsE,"",@"SHT_CUDA_INFO"
	.sectionflags	@""
	.align	4


	//----- nvinfo : EIATTR_CUDA_API_VERSION
	.align		4
        /*0000*/ 	.byte	0x04, 0x37
        /*0002*/ 	.short	(.L_3546 - .L_3545)
.L_3545:
        /*0004*/ 	.word	0x00000082


	//----- nvinfo : EIATTR_KPARAM_INFO
	.align		4
.L_3546:
        /*0008*/ 	.byte	0x04, 0x17
        /*000a*/ 	.short	(.L_3548 - .L_3547)
.L_3547:
        /*000c*/ 	.word	0x00000000
        /*0010*/ 	.short	0x0000
        /*0012*/ 	.short	0x0000
        /*0014*/ 	.byte	0x00, 0xf0, 0xa1, 0x03


	//----- nvinfo : EIATTR_SPARSE_MMA_MASK
	.align		4
.L_3548:
        /*0018*/ 	.byte	0x03, 0x50
        /*001a*/ 	.short	0x0000


	//----- nvinfo : EIATTR_MAXREG_COUNT
	.align		4
        /*001c*/ 	.byte	0x03, 0x1b
        /*001e*/ 	.short	0x00ff


	//----- nvinfo : EIATTR_MERCURY_ISA_VERSION
	.align		4
        /*0020*/ 	.byte	0x03, 0x5f
        /*0022*/ 	.short	0x0101


	//----- nvinfo : EIATTR_COOP_GROUP_MASK_REGIDS
	.align		4
        /*0024*/ 	.byte	0x04, 0x29
        /*0026*/ 	.short	(.L_3550 - .L_3549)


	//   ....[0]....
.L_3549:
        /*0028*/ 	.word	0xffffffff


	//   ....[1]....
        /*002c*/ 	.word	0xffffffff


	//   ....[2]....
        /*0030*/ 	.word	0xffffffff


	//   ....[3]....
        /*0034*/ 	.word	0xffffffff


	//   ....[4]....
        /*0038*/ 	.word	0xffffffff


	//   ....[5]....
        /*003c*/ 	.word	0xffffffff


	//   ....[6]....
        /*0040*/ 	.word	0xffffffff


	//   ....[7]....
        /*0044*/ 	.word	0xffffffff


	//   ....[8]....
        /*0048*/ 	.word	0xffffffff


	//   ....[9]....
        /*004c*/ 	.word	0xffffffff


	//   ....[10]....
        /*0050*/ 	.word	0x0500002c


	//   ....[11]....
        /*0054*/ 	.word	0x0500002c


	//   ....[12]....
        /*0058*/ 	.word	0x0500002c


	//   ....[13]....
        /*005c*/ 	.word	0x0500002c


	//   ....[14]....
        /*0060*/ 	.word	0x0500002c


	//   ....[15]....
        /*0064*/ 	.word	0x0500002c


	//   ....[16]....
        /*0068*/ 	.word	0x0500002c


	//   ....[17]....
        /*006c*/ 	.word	0x0500002c


	//   ....[18]....
        /*0070*/ 	.word	0x0500002c


	//   ....[19]....
        /*0074*/ 	.word	0x0500002c


	//----- nvinfo : EIATTR_COOP_GROUP_INSTR_OFFSETS
	.align		4
.L_3550:
        /*0078*/ 	.byte	0x04, 0x28
        /*007a*/ 	.short	(.L_3552 - .L_3551)


	//   ....[0]....
.L_3551:
        /*007c*/ 	.word	0x00003e00


	//   ....[1]....
        /*0080*/ 	.word	0x00003e30


	//   ....[2]....
        /*0084*/ 	.word	0x00003e50


	//   ....[3]....
        /*0088*/ 	.word	0x00003e70


	//   ....[4]....
        /*008c*/ 	.word	0x00003e90


	//   ....[5]....
        /*0090*/ 	.word	0x00003fc0


	//   ....[6]....
        /*0094*/ 	.word	0x00003fe0


	//   ....[7]....
        /*0098*/ 	.word	0x00004000


	//   ....[8]....
        /*009c*/ 	.word	0x00004020


	//   ....[9]....
        /*00a0*/ 	.word	0x00004040


	//   ....[10]....
        /*00a4*/ 	.word	0x00004460


	//   ....[11]....
        /*00a8*/ 	.word	0x00004500


	//   ....[12]....
        /*00ac*/ 	.word	0x00004560


	//   ....[13]....
        /*00b0*/ 	.word	0x000045c0


	//   ....[14]....
        /*00b4*/ 	.word	0x00004620


	//   ....[15]....
        /*00b8*/ 	.word	0x00004790


	//   ....[16]....
        /*00bc*/ 	.word	0x000047f0


	//   ....[17]....
        /*00c0*/ 	.word	0x00004850


	//   ....[18]....
        /*00c4*/ 	.word	0x000048b0


	//   ....[19]....
        /*00c8*/ 	.word	0x00004910


	//----- nvinfo : EIATTR_EXIT_INSTR_OFFSETS
	.align		4
.L_3552:
        /*00cc*/ 	.byte	0x04, 0x1c
        /*00ce*/ 	.short	(.L_3554 - .L_3553)


	//   ....[0]....
.L_3553:
        /*00d0*/ 	.word	0x00000250


	//   ....[1]....
        /*00d4*/ 	.word	0x00004400


	//----- nvinfo : EIATTR_MAX_THREADS
	.align		4
.L_3554:
        /*00d8*/ 	.byte	0x04, 0x05
        /*00da*/ 	.short	(.L_3556 - .L_3555)
.L_3555:
        /*00dc*/ 	.word	0x00000080
        /*00e0*/ 	.word	0x00000001
        /*00e4*/ 	.word	0x00000001


	//----- nvinfo : EIATTR_CRS_STACK_SIZE
	.align		4
.L_3556:
        /*00e8*/ 	.byte	0x04, 0x1e
        /*00ea*/ 	.short	(.L_3558 - .L_3557)
.L_3557:
        /*00ec*/ 	.word	0x00000000


	//----- nvinfo : EIATTR_CBANK_PARAM_SIZE
	.align		4
.L_3558:
        /*00f0*/ 	.byte	0x03, 0x19
        /*00f2*/ 	.short	0x00e8


	//----- nvinfo : EIATTR_PARAM_CBANK
	.align		4
        /*00f4*/ 	.byte	0x04, 0x0a
        /*00f6*/ 	.short	(.L_3560 - .L_3559)
	.align		4
.L_3559:
        /*00f8*/ 	.word	index@(.nv.constant0._ZN10layer_norm13ln_fwd_kernelINS_13Kernel_traitsI6__halfffffjLj256ELj1ELj4ELj1ELj16ENS_18Kernel_traits_baseILj256ES2_ffffjLj128EEEEELb1ELb1ELb1ELb1EEEvNS_9FwdParamsE)
        /*00fc*/ 	.short	0x0210
        /*00fe*/ 	.short	0x00e8


	//----- nvinfo : EIATTR_SW_WAR
	.align		4
.L_3560:
        /*0100*/ 	.byte	0x04, 0x36
        /*0102*/ 	.short	(.L_3562 - .L_3561)
.L_3561:
        /*0104*/ 	.word	0x00000008
.L_3562:


//--------------------- .nv.info._ZN10layer_norm13ln_fwd_kernelINS_13Kernel_traitsIfffffjLj256ELj1ELj4ELj1ELj16ENS_18Kernel_traits_baseILj256EfffffjLj128EEEEELb0ELb0ELb0ELb0EEEvNS_9FwdParamsE --------------------------
	.section	.nv.info._ZN10layer_norm13ln_fwd_kernelINS_13Kernel_traitsIfffffjLj256ELj1ELj4ELj1ELj16ENS_18Kernel_traits_baseILj256EfffffjLj128EEEEELb0ELb0ELb0ELb0EEEvNS_9FwdParamsE,"",@"SHT_CUDA_INFO"
	.sectionflags	@""
	.align	4


	//----- nvinfo : EIATTR_CUDA_API_VERSION
	.align		4
        /*0000*/ 	.byte	0x04, 0x37
        /*0002*/ 	.short	(.L_3564 - .L_3563)
.L_3563:
        /*0004*/ 	.word	0x00000082


	//----- nvinfo : EIATTR_KPARAM_INFO
	.align		4
.L_3564:
        /*0008*/ 	.byte	0x04, 0x17
        /*000a*/ 	.short	(.L_3566 - .L_3565)
.L_3565:
        /*000c*/ 	.word	0x00000000
        /*0010*/ 	.short	0x0000
        /*0012*/ 	.short	0x0000
        /*0014*/ 	.byte	0x00, 0xf0, 0xa1, 0x03


	//----- nvinfo : EIATTR_SPARSE_MMA_MASK
	.align		4
.L_3566:
        /*0018*/ 	.byte	0x03, 0x50
        /*001a*/ 	.short	0x0000


	//----- nvinfo : EIATTR_MAXREG_COUNT
	.align		4
        /*001c*/ 	.byte	0x03, 0x1b
        /*001e*/ 	.short	0x00ff


	//----- nvinfo : EIATTR_MERCURY_ISA_VERSION
	.align		4
        /*0020*/ 	.byte	0x03, 0x5f
        /*0022*/ 	.short	0x0101


	//----- nvinfo : EIATTR_COOP_GROUP_MASK_REGIDS
	.align		4
        /*0024*/ 	.byte	0x04, 0x29
        /*0026*/ 	.short	(.L_3568 - .L_3567)


	//   ....[0]....
.L_3567:
        /*0028*/ 	.word	0xffffffff


	//   ....[1]....
        /*002c*/ 	.word	0xffffffff


	//   ....[2]....
        /*0030*/ 	.word	0xffffffff


	//   ....[3]....
        /*0034*/ 	.word	0xffffffff


	//   ....[4]....
        /*0038*/ 	.word	0xffffffff


	//   ....[5]....
        /*003c*/ 	.word	0xffffffff


	//   ....[6]....
        /*0040*/ 	.word	0xffffffff


	//   ....[7]....
        /*0044*/ 	.word	0xffffffff


	//   ....[8]....
        /*0048*/ 	.word	0xffffffff


	//   ....[9]....
        /*004c*/ 	.word	0xffffffff


	//   ....[10]....
        /*0050*/ 	.word	0x0500001d


	//   ....[11]....
        /*0054*/ 	.word	0x0500001d


	//   ....[12]....
        /*0058*/ 	.word	0x0500001d


	//   ....[13]....
        /*005c*/ 	.word	0x0500001d


	//   ....[14]....
        /*0060*/ 	.word	0x0500001d


	//   ....[15]....
        /*0064*/ 	.word	0x0500001d


	//   ....[16]....
        /*0068*/ 	.word	0x0500001d


	//   ....[17]....
        /*006c*/ 	.word	0x0500001d


	//   ....[18]....
        /*0070*/ 	.word	0x0500001d


	//   ....[19]....
        /*0074*/ 	.word	0x0500001d


	//----- nvinfo : EIATTR_COOP_GROUP_INSTR_OFFSETS
	.align		4
.L_3568:
        /*0078*/ 	.byte	0x04, 0x28
        /*007a*/ 	.short	(.L_3570 - .L_3569)


	//   ....[0]....
.L_3569:
        /*007c*/ 	.word	0x00000bf0


	//   ....[1]....
        /*0080*/ 	.word	0x00000c20


	//   ....[2]....
        /*0084*/ 	.word	0x00000c40


	//   ....[3]....
        /*0088*/ 	.word	0x00000c60


	//   ....[4]....
        /*008c*/ 	.word	0x00000c80


	//   ....[5]....
        /*0090*/ 	.word	0x00000dc0


	//   ....[6]....
        /*0094*/ 	.word	0x00000de0


	//   ....[7]....
        /*0098*/ 	.word	0x00000e00


	//   ....[8]....
        /*009c*/ 	.word	0x00000e20


	//   ....[9]....
        /*00a0*/ 	.word	0x00000e40


	//   ....[10]....
        /*00a4*/ 	.word	0x00001220


	//   ....[11]....
        /*00a8*/ 	.word	0x000012c0


	//   ....[12]....
        /*00ac*/ 	.word	0x00001310


	//   ....[13]....
        /*00b0*/ 	.word	0x00001370


	//   ....[14]....
        /*00b4*/ 	.word	0x000013d0


	//   ....[15]....
        /*00b8*/ 	.word	0x00001570


	//   ....[16]....
        /*00bc*/ 	.word	0x000015d0


	//   ....[17]....
        /*00c0*/ 	.word	0x00001620


	//   ....[18]....
        /*00c4*/ 	.word	0x00001680


	//   ....[19]....
        /*00c8*/ 	.word	0x000016e0


	//----- nvinfo : EIATTR_EXIT_INSTR_OFFSETS
	.align		4
.L_3570:
        /*00cc*/ 	.byte	0x04, 0x1c
        /*00ce*/ 	.short	(.L_3572 - .L_3571)


	//   ....[0]....
.L_3571:
        /*00d0*/ 	.word	0x000002d0


	//   ....[1]....
        /*00d4*/ 	.word	0x000011b0


	//----- nvinfo : EIATTR_MAX_THREADS
	.align		4
.L_3572:
        /*00d8*/ 	.byte	0x04, 0x05
        /*00da*/ 	.short	(.L_3574 - .L_3573)
.L_3573:
        /*00dc*/ 	.word	0x00000080
        /*00e0*/ 	.word	0x00000001
        /*00e4*/ 	.word	0x00000001


	//----- nvinfo : EIATTR_CRS_STACK_SIZE
	.align		4
.L_3574:
        /*00e8*/ 	.byte	0x04, 0x1e
        /*00ea*/ 	.short	(.L_3576 - .L_3575)
.L_3575:
        /*00ec*/ 	.word	0x00000000


	//----- nvinfo : EIATTR_CBANK_PARAM_SIZE
	.align		4
.L_3576:
        /*00f0*/ 	.byte	0x03, 0x19
        /*00f2*/ 	.short	0x00e8


	//----- nvinfo : EIATTR_PARAM_CBANK
	.align		4
        /*00f4*/ 	.byte	0x04, 0x0a
        /*00f6*/ 	.short	(.L_3578 - .L_3577)
	.align		4
.L_3577:
        /*00f8*/ 	.word	index@(.nv.constant0._ZN10layer_norm13ln_fwd_kernelINS_13Kernel_traitsIfffffjLj256ELj1ELj4ELj1ELj16ENS_18Kernel_traits_baseILj256EfffffjLj128EEEEELb0ELb0ELb0ELb0EEEvNS_9FwdParamsE)
        /*00fc*/ 	.short	0x0210
        /*00fe*/ 	.short	0x00e8


	//----- nvinfo : EIATTR_SW_WAR
	.align		4
.L_3578:
        /*0100*/ 	.byte	0x04, 0x36
        /*0102*/ 	.short	(.L_3580 - .L_3579)
.L_3579:
        /*0104*/ 	.word	0x00000008
.L_3580:


//--------------------- .nv.info._ZN10layer_norm13ln_fwd_kernelINS_13Kernel_traitsIfffffjLj256ELj1ELj4ELj1ELj16ENS_18Kernel_traits_baseILj256EfffffjLj128EEEEELb0ELb0ELb0ELb1EEEvNS_9FwdParamsE --------------------------
	.section	.nv.info._ZN10layer_norm13ln_fwd_kernelINS_13Kernel_traitsIfffffjLj256ELj1ELj4ELj1ELj16ENS_18Kernel_traits_baseILj256EfffffjLj128EEEEELb0ELb0ELb0ELb1EEEvNS_9FwdParamsE,"",@"SHT_CUDA_INFO"
	.sectionflags	@""
	.align	4


	//----- nvinfo : EIATTR_CUDA_API_VERSION
	.align		4
        /*0000*/ 	.byte	0x04, 0x37
        /*0002*/ 	.short	(.L_3582 - .L_3581)
.L_3581:
        /*0004*/ 	.word	0x00000082


	//----- nvinfo : EIATTR_KPARAM_INFO
	.align		4
.L_3582:
        /*0008*/ 	.byte	0x04, 0x17
        /*000a*/ 	.short	(.L_3584 - .L_3583)
.L_3583:
        /*000c*/ 	.word	0x00000000
        /*0010*/ 	.short	0x0000
        /*0012*/ 	.short	0x0000
        /*0014*/ 	.byte	0x00, 0xf0, 0xa1, 0x03


	//----- nvinfo : EIATTR_SPARSE_MMA_MASK
	.align		4
.L_3584:
        /*0018*/ 	.byte	0x03, 0x50
        /*001a*/ 	.short	0x0000


	//----- nvinfo : EIATTR_MAXREG_COUNT
	.align		4
        /*001c*/ 	.byte	0x03, 0x1b
        /*001e*/ 	.short	0x00ff


	//----- nvinfo : EIATTR_MERCURY_ISA_VERSION
	.align		4
        /*0020*/ 	.byte	0x03, 0x5f
        /*0022*/ 	.short	0x0101


	//----- nvinfo : EIATTR_COOP_GROUP_MASK_REGIDS
	.align		4
        /*0024*/ 	.byte	0x04, 0x29
        /*0026*/ 	.short	(.L_3586 - .L_3585)


	//   ....[0]....
.L_3585:
        /*0028*/ 	.word	0xffffffff


	//   ....[1]....
        /*002c*/ 	.word	0xffffffff


	//   ....[2]....
        /*0030*/ 	.word	0xffffffff


	//   ....[3]....
        /*0034*/ 	.word	0xffffffff


	//   ....[4]....
        /*0038*/ 	.word	0xffffffff


	//   ....[5]....
        /*003c*/ 	.word	0xffffffff


	//   ....[6]....
        /*0040*/ 	.word	0xffffffff


	//   ....[7]....
        /*0044*/ 	.word	0xffffffff


	//   ....[8]....
        /*0048*/ 	.word	0xffffffff


	//   ....[9]....
        /*004c*/ 	.word	0xffffffff


	//   ....[10]....
        /*0050*/ 	.word	0x05000027


	//   ....[11]....
        /*0054*/ 	.word	0x05000027


	//   ....[12]....
        /*0058*/ 	.word	0x05000027


	//   ....[13]....
        /*005c*/ 	.word	0x05000027


	//   ....[14]....
        /*0060*/ 	.word	0x05000027


	//   ....[15]....
        /*0064*/ 	.word	0x05000027


	//   ....[16]....
        /*0068*/ 	.word	0x05000027


	//   ....[17]....
        /*006c*/ 	.word	0x05000027


	//   ....[18]....
        /*0070*/ 	.word	0x05000027


	//   ....[19]....
        /*0074*/ 	.word	0x05000027


	//----- nvinfo : EIATTR_COOP_GROUP_INSTR_OFFSETS
	.align		4
.L_3586:
        /*0078*/ 	.byte	0x04, 0x28
        /*007a*/ 	.short	(.L_3588 - .L_3587)


	//   ....[0]....
.L_3587:
        /*007c*/ 	.word	0x00000830


	//   ....[1]....
        /*0080*/ 	.word	0x00000860


	//   ....[2]....
        /*0084*/ 	.word	0x00000880


	//   ....[3]....
        /*0088*/ 	.word	0x000008a0


	//   ....[4]....
        /*008c*/ 	.word	0x000008c0


	//   ....[5]....
        /*0090*/ 	.word	0x000009f0


	//   ....[6]....
        /*0094*/ 	.word	0x00000a10


	//   ....[7]....
        /*0098*/ 	.word	0x00000a30


	//   ....[8]....
        /*009c*/ 	.word	0x00000a50


	//   ....[9]....
        /*00a0*/ 	.word	0x00000a70


	//   ....[10]....
        /*00a4*/ 	.word	0x00000de0


	//   ....[11]....
        /*00a8*/ 	.word	0x00000e70


	//   ....[12]....
        /*00ac*/ 	.word	0x00000ed0


	//   ....[13]....
        /*00b0*/ 	.word	0x00000f30


	//   ....[14]....
        /*00b4*/ 	.word	0x00000f90


	//   ....[15]....
        /*00b8*/ 	.word	0x00001100


	//   ....[16]....
        /*00bc*/ 	.word	0x00001160


	//   ....[17]....
        /*00c0*/ 	.word	0x000011c0


	//   ....[18]....
        /*00c4*/ 	.word	0x00001220


	//   ....[19]....
        /*00c8*/ 	.word	0x00001280


	//----- nvinfo : EIATTR_EXIT_INSTR_OFFSETS
	.align		4
.L_3588:
        /*00cc*/ 	.byte	0x04, 0x1c
        /*00ce*/ 	.short	(.L_3590 - .L_3589)


	//   ....[0]....
.L_3589:
        /*00d0*/ 	.word	0x000001c0


	//   ....[1]....
        /*00d4*/ 	.word	0x00000d70


	//----- nvinfo : EIATTR_MAX_THREADS
	.align		4
.L_3590:
        /*00d8*/ 	.byte	0x04, 0x05
        /*00da*/ 	.short	(.L_3592 - .L_3591)
.L_3591:
        /*00dc*/ 	.word	0x00000080
        /*00e0*/ 	.word	0x00000001
        /*00e4*/ 	.word	0x00000001


	//----- nvinfo : EIATTR_CRS_STACK_SIZE
	.align		4
.L_3592:
        /*00e8*/ 	.byte	0x04, 0x1e
        /*00ea*/ 	.short	(.L_3594 - .L_3593)
.L_3593:
        /*00ec*/ 	.word	0x00000000


	//----- nvinfo : EIATTR_CBANK_PARAM_SIZE
	.align		4
.L_3594:
        /*00f0*/ 	.byte	0x03, 0x19
        /*00f2*/ 	.short	0x00e8


	//----- nvinfo : EIATTR_PARAM_CBANK
	.align		4
        /*00f4*/ 	.byte	0x04, 0x0a
        /*00f6*/ 	.short	(.L_3596 - .L_3595)
	.align		4
.L_3595:
        /*00f8*/ 	.word	index@(.nv.constant0._ZN10layer_norm13ln_fwd_kernelINS_13Kernel_traitsIfffffjLj256ELj1ELj4ELj1ELj16ENS_18Kernel_traits_baseILj256EfffffjLj128EEEEELb0ELb0ELb0ELb1EEEvNS_9FwdParamsE)
        /*00fc*/ 	.short	0x0210
        /*00fe*/ 	.short	0x00e8


	//----- nvinfo : EIATTR_SW_WAR
	.align		4
.L_3596:
        /*0100*/ 	.byte	0x04, 0x36
        /*0102*/ 	.short	(.L_3598 - .L_3597)
.L_3597:
        /*0104*/ 	.word	0x00000008
.L_3598:


//--------------------- .nv.info._ZN10layer_norm13ln_fwd_kernelINS_13Kernel_traitsIfffffjLj256ELj1ELj4ELj1ELj16ENS_18Kernel_traits_baseILj256EfffffjLj128EEEEELb0ELb0ELb1ELb0EEEvNS_9FwdParamsE --------------------------
	.section	.nv.info._ZN10layer_norm13ln_fwd_kernelINS_13Kernel_traitsIfffffjLj256ELj1ELj4ELj1ELj16ENS_18Kernel_traits_baseILj256EfffffjLj128EEEEELb0ELb0ELb1ELb0EEEvNS_9FwdParamsE,"",@"SHT_CUDA_INFO"
	.sectionflags	@""
	.align	4


	//----- nvinfo : EIATTR_CUDA_API_VERSION
	.align		4
        /*0000*/ 	.byte	0x04, 0x37
        /*0002*/ 	.short	(.L_3600 - .L_3599)
.L_3599:
        /*0004*/ 	.word	0x00000082


	//----- nvinfo : EIATTR_KPARAM_INFO
	.align		4
.L_3600:
        /*0008*/ 	.byte	0x04, 0x17
        /*000a*/ 	.short	(.L_3602 - .L_3601)
.L_3601:
        /*000c*/ 	.word	0x00000000
        /*0010*/ 	.short	0x0000
        /*0012*/ 	.short	0x0000
        /*0014*/ 	.byte	0x00, 0xf0, 0xa1, 0x03


	//----- nvinfo : EIATTR_SPARSE_MMA_MASK
	.align		4
.L_3602:
        /*0018*/ 	.byte	0x03, 0x50
        /*001a*/ 	.short	0x0000


	//----- nvinfo : EIATTR_MAXREG_COUNT
	.align		4
        /*001c*/ 	.byte	0x03, 0x1b
        /*001e*/ 	.short	0x00ff


	//----- nvinfo : EIATTR_MERCURY_ISA_VERSION
	.align		4
        /*0020*/ 	.byte	0x03, 0x5f
        /*0022*/ 	.short	0x0101


	//----- nvinfo : EIATTR_COOP_GROUP_MASK_REGIDS
	.align		4
        /*0024*/ 	.byte	0x04, 0x29
        /*0026*/ 	.short	(.L_3604 - .L_3603)


	//   ....[0]....
.L_3603:
        /*0028*/ 	.word	0xffffffff


	//   ....[1]....
        /*002c*/ 	.word	0xffffffff


	//   ....[2]....
        /*0030*/ 	.word	0xffffffff


	//   ....[3]....
        /*0034*/ 	.word	0xffffffff


	//   ....[4]....
        /*0038*/ 	.word	0xffffffff


	//   ....[5]....
        /*003c*/ 	.word	0xffffffff


	//   ....[6]....
        /*0040*/ 	.word	0xffffffff


	//   ....[7]....
        /*0044*/ 	.word	0xffffffff


	//   ....[8]....
        /*0048*/ 	.word	0xffffffff


	//   ....[9]....
        /*004c*/ 	.word	0xffffffff


	//   ....[10]....
        /*0050*/ 	.word	0x05000024


	//   ....[11]....
        /*0054*/ 	.word	0x05000024


	//   ....[12]....
        /*0058*/ 	.word	0x05000024


	//   ....[13]....
        /*005c*/ 	.word	0x05000024


	//   ....[14]....
        /*0060*/ 	.word	0x05000024


	//   ....[15]....
        /*0064*/ 	.word	0x05000024


	//   ....[16]....
        /*0068*/ 	.word	0x05000024


	//   ....[17]....
        /*006c*/ 	.word	0x05000024


	//   ....[18]....
        /*0070*/ 	.word	0x05000024


	//   ....[19]....
        /*0074*/ 	.word	0x05000024


	//----- nvinfo : EIATTR_COOP_GROUP_INSTR_OFFSETS
	.align		4
.L_3604:
        /*0078*/ 	.byte	0x04, 0x28
        /*007a*/ 	.short	(.L_3606 - .L_3605)


	//   ....[0]....
.L_3605:
        /*007c*/ 	.word	0x00000b60


	//   ....[1]....
        /*0080*/ 	.word	0x00000b90


	//   ....[2]....
        /*0084*/ 	.word	0x00000bb0


	//   ....[3]....
        /*0088*/ 	.word	0x00000bd0


	//   ....[4]....
        /*008c*/ 	.word	0x00000bf0


	//   ....[5]....
        /*0090*/ 	.word	0x00000d30


	//   ....[6]....
        /*0094*/ 	.word	0x00000d50


	//   ....[7]....
        /*0098*/ 	.word	0x00000d70


	//   ....[8]....
        /*009c*/ 	.word	0x00000d90


	//   ....[9]....
        /*00a0*/ 	.word	0x00000db0


	//   ....[10]....
        /*00a4*/ 	.word	0x00001230


	//   ....[11]....
        /*00a8*/ 	.word	0x000012e0


	//   ....[12]....
        /*00ac*/ 	.word	0x00001350


	//   ....[13]....
        /*00b0*/ 	.word	0x000013c0


	//   ....[14]....
        /*00b4*/ 	.word	0x00001430


	//   ....[15]....
        /*00b8*/ 	.word	0x000015e0


	//   ....[16]....
        /*00bc*/ 	.word	0x00001650


	//   ....[17]....
        /*00c0*/ 	.word	0x000016c0


	//   ....[18]....
        /*00c4*/ 	.word	0x00001730


	//   ....[19]....
        /*00c8*/ 	.word	0x000017a0


	//----- nvinfo : EIATTR_EXIT_INSTR_OFFSETS
	.align		4
.L_3606:
        /*00cc*/ 	.byte	0x04, 0x1c
        /*00ce*/ 	.short	(.L_3608 - .L_3607)


	//   ....[0]....
.L_3607:
        /*00d0*/ 	.word	0x000002e0


	//   ....[1]....
        /*00d4*/ 	.word	0x000011c0


	//----- nvinfo : EIATTR_MAX_THREADS
	.align		4
.L_3608:
        /*00d8*/ 	.byte	0x04, 0x05
        /*00da*/ 	.short	(.L_3610 - .L_3609)
.L_3609:
        /*00dc*/ 	.word	0x00000080
        /*00e0*/ 	.word	0x00000001
        /*00e4*/ 	.word	0x00000001


	//----- nvinfo : EIATTR_CRS_STACK_SIZE
	.align		4
.L_3610:
        /*00e8*/ 	.byte	0x04, 0x1e
        /*00ea*/ 	.short	(.L_3612 - .L_3611)
.L_3611:
        /*00ec*/ 	.word	0x00000000


	//----- nvinfo : EIATTR_CBANK_PARAM_SIZE
	.align		4
.L_3612:
        /*00f0*/ 	.byte	0x03, 0x19
        /*00f2*/ 	.short	0x00e8


	//----- nvinfo : EIATTR_PARAM_CBANK
	.align		4
        /*00f4*/ 	.byte	0x04, 0x0a
        /*00f6*/ 	.short	(.L_3614 - .L_3613)
	.align		4
.L_3613:
        /*00f8*/ 	.word	index@(.nv.constant0._ZN10layer_norm13ln_fwd_kernelINS_13Kernel_traitsIfffffjLj256ELj1ELj4ELj1ELj16ENS_18Kernel_traits_baseILj256EfffffjLj128EEEEELb0ELb0ELb1ELb0EEEvNS_9FwdParamsE)
        /*00fc*/ 	.short	0x0210
        /*00fe*/ 	.short	0x00e8


	//----- nvinfo : EIATTR_SW_WAR
	.align		4
.L_3614:
        /*0100*/ 	.byte	0x04, 0x36
        /*0102*/ 	.short	(.L_3616 - .L_3615)
.L_3615:
        /*0104*/ 	.word	0x00000008
.L_3616:


//--------------------- .nv.info._ZN10layer_norm13ln_fwd_kernelINS_13Kernel_traitsIfffffjLj256ELj1ELj4ELj1ELj16ENS_18Kernel_traits_baseILj256EfffffjLj128EEEEELb0ELb0ELb1ELb1EEEvNS_9FwdParamsE --------------------------
	.section	.nv.info._ZN10layer_norm13ln_fwd_kernelINS_13Kernel_traitsIfffffjLj256ELj1ELj4ELj1ELj16ENS_18Kernel_traits_baseILj256EfffffjLj128EEEEELb0ELb0ELb1ELb1EEEvNS_9FwdParamsE,"",@"SHT_CUDA_INFO"
	.sectionflags	@""
	.align	4


	//----- nvinfo : EIATTR_CUDA_API_VERSION
	.align		4
        /*0000*/ 	.byte	0x04, 0x37
        /*0002*/ 	.short	(.L_3618 - .L_3617)
.L_3617:
        /*0004*/ 	.word	0x00000082


	//----- nvinfo : EIATTR_KPARAM_INFO
	.align		4
.L_3618:
        /*0008*/ 	.byte	0x04, 0x17
        /*000a*/ 	.short	(.L_3620 - .L_3619)
.L_3619:
        /*000c*/ 	.word	0x00000000
        /*0010*/ 	.short	0x0000
        /*0012*/ 	.short	0x0000
        /*0014*/ 	.byte	0x00, 0xf0, 0xa1, 0x03


	//----- nvinfo : EIATTR_SPARSE_MMA_MASK
	.align		4
.L_3620:
        /*0018*/ 	.byte	0x03, 0x50
        /*001a*/ 	.short	0x0000


	//----- nvinfo : EIATTR_MAXREG_COUNT
	.align		4
        /*001c*/ 	.byte	0x03, 0x1b
        /*001e*/ 	.short	0x00ff


	//----- nvinfo : EIATTR_MERCURY_ISA_VERSION
	.align		4
        /*0020*/ 	.byte	0x03, 0x5f
        /*0022*/ 	.short	0x0101


	//----- nvinfo : EIATTR_COOP_GROUP_MASK_REGIDS
	.align		4
        /*0024*/ 	.byte	0x04, 0x29
        /*0026*/ 	.short	(.L_3622 - .L_3621)


	//   ....[0]....
.L_3621:
        /*0028*/ 	.word	0xffffffff


	//   ....[1]....
        /*002c*/ 	.word	0xffffffff


	//   ....[2]....
        /*0030*/ 	.word	0xffffffff


	//   ....[3]....
        /*0034*/ 	.word	0xffffffff


	//   ....[4]....
        /*0038*/ 	.word	0xffffffff


	//   ....[5]....
        /*003c*/ 	.word	0xffffffff


	//   ....[6]....
        /*0040*/ 	.word	0xffffffff


	//   ....[7]....
        /*0044*/ 	.word	0xffffffff


	//   ....[8]....
        /*0048*/ 	.word	0xffffffff


	//   ....[9]....
        /*004c*/ 	.word	0xffffffff


	//   ....[10]....
        /*0050*/ 	.word	0x05000027


	//   ....[11]....
        /*0054*/ 	.word	0x05000027


	//   ....[12]....
        /*0058*/ 	.word	0x05000027


	//   ....[13]....
        /*005c*/ 	.word	0x05000027


	//   ....[14]....
        /*0060*/ 	.word	0x05000027


	//   ....[15]....
        /*0064*/ 	.word	0x05000027


	//   ....[16]....
        /*0068*/ 	.word	0x05000027


	//   ....[17]....
        /*006c*/ 	.word	0x05000027


	//   ....[18]....
        /*0070*/ 	.word	0x05000027


	//   ....[19]....
        /*0074*/ 	.word	0x05000027


	//----- nvinfo : EIATTR_COOP_GROUP_INSTR_OFFSETS
	.align		4
.L_3622:
        /*0078*/ 	.byte	0x04, 0x28
        /*007a*/ 	.short	(.L_3624 - .L_3623)


	//   ....[0]....
.L_3623:
        /*007c*/ 	.word	0x00000950


	//   ....[1]....
        /*0080*/ 	.word	0x00000980


	//   ....[2]....
        /*0084*/ 	.word	0x000009a0


	//   ....[3]....
        /*0088*/ 	.word	0x000009c0


	//   ....[4]....
        /*008c*/ 	.word	0x000009e0


	//   ....[5]....
        /*0090*/ 	.word	0x00000b10


	//   ....[6]....
        /*0094*/ 	.word	0x00000b30


	//   ....[7]....
        /*0098*/ 	.word	0x00000b50


	//   ....[8]....
        /*009c*/ 	.word	0x00000b70


	//   ....[9]....
        /*00a0*/ 	.word	0x00000b90


	//   ....[10]....
        /*00a4*/ 	.word	0x00000fb0


	//   ....[11]....
        /*00a8*/ 	.word	0x00001040


	//   ....[12]....
        /*00ac*/ 	.word	0x000010a0


	//   ....[13]....
        /*00b0*/ 	.word	0x00001100


	//   ....[14]....
        /*00b4*/ 	.word	0x00001150


	//   ....[15]....
        /*00b8*/ 	.word	0x000012c0


	//   ....[16]....
        /*00bc*/ 	.word	0x00001320


	//   ....[17]....
        /*00c0*/ 	.word	0x00001380


	//   ....[18]....
        /*00c4*/ 	.word	0x000013d0


	//   ....[19]....
        /*00c8*/ 	.word	0x00001420


	//----- nvinfo : EIATTR_EXIT_INSTR_OFFSETS
	.align		4
.L_3624:
        /*00cc*/ 	.byte	0x04, 0x1c
        /*00ce*/ 	.short	(.L_3626 - .L_3625)


	//   ....[0]....
.L_3625:
        /*00d0*/ 	.word	0x00000180


	//   ....[1]....
        /*00d4*/ 	.word	0x00000f40


	//----- nvinfo : EIATTR_MAX_THREADS
	.align		4
.L_3626:
        /*00d8*/ 	.byte	0x04, 0x05
        /*00da*/ 	.short	(.L_3628 - .L_3627)
.L_3627:
        /*00dc*/ 	.word	0x00000080
        /*00e0*/ 	.word	0x00000001
        /*00e4*/ 	.word	0x00000001


	//----- nvinfo : EIATTR_CRS_STACK_SIZE
	.align		4
.L_3628:
        /*00e8*/ 	.byte	0x04, 0x1e
        /*00ea*/ 	.short	(.L_3630 - .L_3629)
.L_3629:
        /*00ec*/ 	.word	0x00000000


	//----- nvinfo : EIATTR_CBANK_PARAM_SIZE
	.align		4
.L_3630:
        /*00f0*/ 	.byte	0x03, 0x19
        /*00f2*/ 	.short	0x00e8


	//----- nvinfo : EIATTR_PARAM_CBANK
	.align		4
        /*00f4*/ 	.byte	0x04, 0x0a
        /*00f6*/ 	.short	(.L_3632 - .L_3631)
	.align		4
.L_3631:
        /*00f8*/ 	.word	index@(.nv.constant0._ZN10layer_norm13ln_fwd_kernelINS_13Kernel_traitsIfffffjLj256ELj1ELj4ELj1ELj16ENS_18Kernel_traits_baseILj256EfffffjLj128EEEEELb0ELb0ELb1ELb1EEEvNS_9FwdParamsE)
        /*00fc*/ 	.short	0x0210
        /*00fe*/ 	.short	0x00e8


	//----- nvinfo : EIATTR_SW_WAR
	.align		4
.L_3632:
        /*0100*/ 	.byte	0x04, 0x36
        /*0102*/ 	.short	(.L_3634 - .L_3633)
.L_3633:
        /*0104*/ 	.word	0x00000008
.L_3634:


//--------------------- .nv.info._ZN10layer_norm13ln_fwd_kernelINS_13Kernel_traitsIfffffjLj256ELj1ELj4ELj1ELj16ENS_18Kernel_traits_baseILj256EfffffjLj128EEEEELb0ELb1ELb0ELb0EEEvNS_9FwdParamsE --------------------------
	.section	.nv.info._ZN10layer_norm13ln_fwd_kernelINS_13Kernel_traitsIfffffjLj256ELj1ELj4ELj1ELj16ENS_18Kernel_traits_baseILj256EfffffjLj128EEEEELb0ELb1ELb0ELb0EEEvNS_9FwdParamsE,"",@"SHT_CUDA_INFO"
	.sectionflags	@""
	.align	4


	//----- nvinfo : EIATTR_CUDA_API_VERSION
	.align		4
        /*0000*/ 	.byte	0x04, 0x37
        /*0002*/ 	.short	(.L_3636 - .L_3635)
.L_3635:
        /*0004*/ 	.word	0x00000082


	//----- nvinfo : EIATTR_KPARAM_INFO
	.align		4
.L_3636:
        /*0008*/ 	.byte	0x04, 0x17
        /*000a*/ 	.short	(.L_3638 - .L_3637)
.L_3637:
        /*000c*/ 	.word	0x00000000
        /*0010*/ 	.short	0x0000
        /*0012*/ 	.short	0x0000
        /*0014*/ 	.byte	0x00, 0xf0, 0xa1, 0x03


	//----- nvinfo : EIATTR_SPARSE_MMA_MASK
	.align		4
.L_3638:
        /*0018*/ 	.byte	0x03, 0x50
        /*001a*/ 	.short	0x0000


	//----- nvinfo : EIATTR_MAXREG_COUNT
	.align		4
        /*001c*/ 	.byte	0x03, 0x1b
        /*001e*/ 	.short	0x00ff


	//----- nvinfo : EIATTR_MERCURY_ISA_VERSION
	.align		4
        /*0020*/ 	.byte	0x03, 0x5f
        /*0022*/ 	.short	0x0101


	//----- nvinfo : EIATTR_COOP_GROUP_MASK_REGIDS
	.align		4
        /*0024*/ 	.byte	0x04, 0x29
        /*0026*/ 	.short	(.L_3640 - .L_3639)


	//   ....[0]....
.L_3639:
        /*0028*/ 	.word	0xffffffff


	//   ....[1]....
        /*002c*/ 	.word	0xffffffff


	//   ....[2]....
        /*0030*/ 	.word	0xffffffff


	//   ....[3]....
        /*0034*/ 	.word	0xffffffff


	//   ....[4]....
        /*0038*/ 	.word	0xffffffff


	//   ....[5]....
        /*003c*/ 	.word	0xffffffff


	//   ....[6]....
        /*0040*/ 	.word	0xffffffff


	//   ....[7]....
        /*0044*/ 	.word	0xffffffff


	//   ....[8]....
        /*0048*/ 	.word	0xffffffff


	//   ....[9]....
        /*004c*/ 	.word	0xffffffff


	//   ....[10]....
        /*0050*/ 	.word	0x0500002a


	//   ....[11]....
        /*0054*/ 	.word	0x0500002a


	//   ....[12]....
        /*0058*/ 	.word	0x0500002a


	//   ....[13]....
        /*005c*/ 	.word	0x0500002a


	//   ....[14]....
        /*0060*/ 	.word	0x0500002a


	//   ....[15]....
        /*0064*/ 	.word	0x0500002a


	//   ....[16]....
        /*0068*/ 	.word	0x0500002a


	//   ....[17]....
        /*006c*/ 	.word	0x0500002a


	//   ....[18]....
        /*0070*/ 	.word	0x0500002a


	//   ....[19]....
        /*0074*/ 	.word	0x0500002a


	//----- nvinfo : EIATTR_COOP_GROUP_INSTR_OFFSETS
	.align		4
.L_3640:
        /*0078*/ 	.byte	0x04, 0x28
        /*007a*/ 	.short	(.L_3642 - .L_3641)


	//   ....[0]....
.L_3641:
        /*007c*/ 	.word	0x00000900


	//   ....[1]....
        /*0080*/ 	.word	0x00000920


	//   ....[2]....
        /*0084*/ 	.word	0x00000940


	//   ....[3]....
        /*0088*/ 	.word	0x00000970


	//   ....[4]....
        /*008c*/ 	.word	0x00000990


	//   ....[5]....
        /*0090*/ 	.word	0x00000ad0


	//   ....[6]....
        /*0094*/ 	.word	0x00000af0


	//   ....[7]....
        /*0098*/ 	.word	0x00000b10


	//   ....[8]....
        /*009c*/ 	.word	0x00000b30


	//   ....[9]....
        /*00a0*/ 	.word	0x00000b50


	//   ....[10]....
        /*00a4*/ 	.word	0x00000f30


	//   ....[11]....
        /*00a8*/ 	.word	0x00000fd0


	//   ....[12]....
        /*00ac*/ 	.word	0x00001040


	//   ....[13]....
        /*00b0*/ 	.word	0x000010c0


	//   ....[14]....
        /*00b4*/ 	.word	0x00001130


	//   ....[15]....
        /*00b8*/ 	.word	0x000012d0


	//   ....[16]....
        /*00bc*/ 	.word	0x00001340


	//   ....[17]....
        /*00c0*/ 	.word	0x000013b0


	//   ....[18]....
        /*00c4*/ 	.word	0x00001420


	//   ....[19]....
        /*00c8*/ 	.word	0x00001490


	//----- nvinfo : EIATTR_EXIT_INSTR_OFFSETS
	.align		4
.L_3642:
        /*00cc*/ 	.byte	0x04, 0x1c
        /*00ce*/ 	.short	(.L_3644 - .L_3643)


	//   ....[0]....
.L_3643:
        /*00d0*/ 	.word	0x00000350


	//   ....[1]....
        /*00d4*/ 	.word	0x00000ec0


	//----- nvinfo : EIATTR_MAX_THREADS
	.align		4
.L_3644:
        /*00d8*/ 	.byte	0x04, 0x05
        /*00da*/ 	.short	(.L_3646 - .L_3645)
.L_3645:
        /*00dc*/ 	.word	0x00000080
        /*00e0*/ 	.word	0x00000001
        /*00e4*/ 	.word	0x00000001


	//----- nvinfo : EIATTR_CRS_STACK_SIZE
	.align		4
.L_3646:
        /*00e8*/ 	.byte	0x04, 0x1e
        /*00ea*/ 	.short	(.L_3648 - .L_3647)
.L_3647:
        /*00ec*/ 	.word	0x00000000


	//----- nvinfo : EIATTR_CBANK_PARAM_SIZE
	.align		4
.L_3648:
        /*00f0*/ 	.byte	0x03, 0x19
        /*00f2*/ 	.short	0x00e8


	//----- nvinfo : EIATTR_PARAM_CBANK
	.align		4
        /*00f4*/ 	.byte	0x04, 0x0a
        /*00f6*/ 	.short	(.L_3650 - .L_3649)
	.align		4
.L_3649:
        /*00f8*/ 	.word	index@(.nv.constant0._ZN10layer_norm13ln_fwd_kernelINS_13Kernel_traitsIfffffjLj256ELj1ELj4ELj1ELj16ENS_18Kernel_traits_baseILj256EfffffjLj128EEEEELb0ELb1ELb0ELb0EEEvNS_9FwdParamsE)
        /*00fc*/ 	.short	0x0210
        /*00fe*/ 	.short	0x00e8


	//----- nvinfo : EIATTR_SW_WAR
	.align		4
.L_3650:
        /*0100*/ 	.byte	0x04, 0x36
        /*0102*/ 	.short	(.L_3652 - .L_3651)
.L_3651:
        /*0104*/ 	.word	0x00000008
.L_3652:


//--------------------- .nv.info._ZN10layer_norm13ln_fwd_kernelINS_13Kernel_traitsIfffffjLj256ELj1ELj4ELj1ELj16ENS_18Kernel_traits_baseILj256EfffffjLj128EEEEELb0ELb1ELb0ELb1EEEvNS_9FwdParamsE --------------------------
	.section	.nv.info._ZN10layer_norm13ln_fwd_kernelINS_13Kernel_traitsIfffffjLj256ELj1ELj4ELj1ELj16ENS_18Kernel_traits_baseILj256EfffffjLj128EEEEELb0ELb1ELb0ELb1EEEvNS_9FwdParamsE,"",@"SHT_CUDA_INFO"
	.sectionflags	@""
	.align	4


	//----- nvinfo : EIATTR_CUDA_API_VERSION
	.align		4
        /*0000*/ 	.byte	0x04, 0x37
        /*0002*/ 	.short	(.L_3654 - .L_3653)
.L_3653:
        /*0004*/ 	.word	0x00000082


	//----- nvinfo : EIATTR_KPARAM_INFO
	.align		4
.L_3654:
        /*0008*/ 	.byte	0x04, 0x17
        /*000a*/ 	.short	(.L_3656 - .L_3655)
.L_3655:
        /*000c*/ 	.word	0x00000000
        /*0010*/ 	.short	0x0000
        /*0012*/ 	.short	0x0000
        /*0014*/ 	.byte	0x00, 0xf0, 0xa1, 0x03


	//----- nvinfo : EIATTR_SPARSE_MMA_MASK
	.align		4
.L_3656:
        /*0018*/ 	.byte	0x03, 0x50
        /*001a*/ 	.short	0x0000


	//----- nvinfo : EIATTR_MAXREG_COUNT
	.align		4
        /*001c*/ 	.byte	0x03, 0x1b
        /*001e*/ 	.short	0x00ff


	//----- nvinfo : EIATTR_MERCURY_ISA_VERSION
	.align		4
        /*0020*/ 	.byte	0x03, 0x5f
        /*0022*/ 	.short	0x0101


	//----- nvinfo : EIATTR_COOP_GROUP_MASK_REGIDS
	.align		4
        /*0024*/ 	.byte	0x04, 0x29
        /*0026*/ 	.short	(.L_3658 - .L_3657)


	//   ....[0]....
.L_3657:
        /*0028*/ 	.word	0xffffffff


	//   ....[1]....
        /*002c*/ 	.word	0xffffffff


	//   ....[2]....
        /*0030*/ 	.word	0xffffffff


	//   ....[3]....
        /*0034*/ 	.word	0xffffffff


	//   ....[4]....
        /*0038*/ 	.word	0xffffffff


	//   ....[5]....
        /*003c*/ 	.word	0xffffffff


	//   ....[6]....
        /*0040*/ 	.word	0xffffffff


	//   ....[7]....
        /*0044*/ 	.word	0xffffffff


	//   ....[8]....
        /*0048*/ 	.word	0xffffffff


	//   ....[9]....
        /*004c*/ 	.word	0xffffffff


	//   ....[10]....
        /*0050*/ 	.word	0x0500002b


	//   ....[11]....
        /*0054*/ 	.word	0x0500002b


	//   ....[12]....
        /*0058*/ 	.word	0x0500002b


	//   ....[13]....
        /*005c*/ 	.word	0x0500002b


	//   ....[14]....
        /*0060*/ 	.word	0x0500002b


	//   ....[15]....
        /*0064*/ 	.word	0x0500002b


	//   ....[16]....
        /*0068*/ 	.word	0x0500002b


	//   ....[17]....
        /*006c*/ 	.word	0x0500002b


	//   ....[18]....
        /*0070*/ 	.word	0x0500002b


	//   ....[19]....
        /*0074*/ 	.word	0x0500002b


	//----- nvinfo : EIATTR_COOP_GROUP_INSTR_OFFSETS
	.align		4
.L_3658:
        /*0078*/ 	.byte	0x04, 0x28
        /*007a*/ 	.short	(.L_3660 - .L_3659)


	//   ....[0]....
.L_3659:
        /*007c*/ 	.word	0x00000730


	//   ....[1]....
        /*0080*/ 	.word	0x00000760


	//   ....[2]....
        /*0084*/ 	.word	0x00000780


	//   ....[3]....
        /*0088*/ 	.word	0x000007a0


	//   ....[4]....
        /*008c*/ 	.word	0x000007c0


	//   ....[5]....
        /*0090*/ 	.word	0x000008f0


	//   ....[6]....
        /*0094*/ 	.word	0x00000910


	//   ....[7]....
        /*0098*/ 	.word	0x00000930


	//   ....[8]....
        /*009c*/ 	.word	0x00000950


	//   ....[9]....
        /*00a0*/ 	.word	0x00000970


	//   ....[10]....
        /*00a4*/ 	.word	0x00000cd0


	//   ....[11]....
        /*00a8*/ 	.word	0x00000d80


	//   ....[12]....
        /*00ac*/ 	.word	0x00000df0


	//   ....[13]....
        /*00b0*/ 	.word	0x00000e60


	//   ....[14]....
        /*00b4*/ 	.word	0x00000ed0


	//   ....[15]....
        /*00b8*/ 	.word	0x00001060


	//   ....[16]....
        /*00bc*/ 	.word	0x000010d0


	//   ....[17]....
        /*00c0*/ 	.word	0x00001140


	//   ....[18]....
        /*00c4*/ 	.word	0x000011b0


	//   ....[19]....
        /*00c8*/ 	.word	0x00001220


	//----- nvinfo : EIATTR_EXIT_INSTR_OFFSETS
	.align		4
.L_3660:
        /*00cc*/ 	.byte	0x04, 0x1c
        /*00ce*/ 	.short	(.L_3662 - .L_3661)


	//   ....[0]....
.L_3661:
        /*00d0*/ 	.word	0x000001c0


	//   ....[1]....
        /*00d4*/ 	.word	0x00000c60


	//----- nvinfo : EIATTR_MAX_THREADS
	.align		4
.L_3662:
        /*00d8*/ 	.byte	0x04, 0x05
        /*00da*/ 	.short	(.L_3664 - .L_3663)
.L_3663:
        /*00dc*/ 	.word	0x00000080
        /*00e0*/ 	.word	0x00000001
        /*00e4*/ 	.word	0x00000001


	//----- nvinfo : EIATTR_CRS_STACK_SIZE
	.align		4
.L_3664:
        /*00e8*/ 	.byte	0x04, 0x1e
        /*00ea*/ 	.short	(.L_3666 - .L_3665)
.L_3665:
        /*00ec*/ 	.word	0x00000000


	//----- nvinfo : EIATTR_CBANK_PARAM_SIZE
	.align		4
.L_3666:
        /*00f0*/ 	.byte	0x03, 0x19
        /*00f2*/ 	.short	0x00e8


	//----- nvinfo : EIATTR_PARAM_CBANK
	.align		4
        /*00f4*/ 	.byte	0x04, 0x0a
        /*00f6*/ 	.short	(.L_3668 - .L_3667)
	.align		4
.L_3667:
        /*00f8*/ 	.word	index@(.nv.constant0._ZN10layer_norm13ln_fwd_kernelINS_13Kernel_traitsIfffffjLj256ELj1ELj4ELj1ELj16ENS_18Kernel_traits_baseILj256EfffffjLj128EEEEELb0ELb1ELb0ELb1EEEvNS_9FwdParamsE)
        /*00fc*/ 	.short	0x0210
        /*00fe*/ 	.short	0x00e8


	//----- nvinfo : EIATTR_SW_WAR
	.align		4
.L_3668:
        /*0100*/ 	.byte	0x04, 0x36
        /*0102*/ 	.short	(.L_3670 - .L_3669)
.L_3669:
        /*0104*/ 	.word	0x00000008
.L_3670:


//--------------------- .nv.info._ZN10layer_norm13ln_fwd_kernelINS_13Kernel_traitsIfffffjLj256ELj1ELj4ELj1ELj16ENS_18Kernel_traits_baseILj256EfffffjLj128EEEEELb0ELb1ELb1ELb0EEEvNS_9FwdParamsE --------------------------
	.section	.nv.info._ZN10layer_norm13ln_fwd_kernelINS_13Kernel_traitsIfffffjLj256ELj1ELj4ELj1ELj16ENS_18Kernel_traits_baseILj256EfffffjLj128EEEEELb0ELb1ELb1ELb0EEEvNS_9FwdParamsE,"",@"SHT_CUDA_INFO"
	.sectionflags	@""
	.align	4


	//----- nvinfo : EIATTR_CUDA_API_VERSION
	.align		4
        /*0000*/ 	.byte	0x04, 0x37
        /*0002*/ 	.short	(.L_3672 - .L_3671)
.L_3671:
        /*0004*/ 	.word	0x00000082


	//----- nvinfo : EIATTR_KPARAM_INFO
	.align		4
.L_3672:
        /*0008*/ 	.byte	0x04, 0x17
        /*000a*/ 	.short	(.L_3674 - .L_3673)
.L_3673:
        /*000c*/ 	.word	0x00000000
        /*0010*/ 	.short	0x0000
        /*0012*/ 	.short	0x0000
        /*0014*/ 	.byte	0x00, 0xf0, 0xa1, 0x03


	//----- nvinfo : EIATTR_SPARSE_MMA_MASK
	.align		4
.L_3674:
        /*0018*/ 	.byte	0x03, 0x50
        /*001a*/ 	.short	0x0000


	//----- nvinfo : EIATTR_MAXREG_COUNT
	.align		4
        /*001c*/ 	.byte	0x03, 0x1b
        /*001e*/ 	.short	0x00ff


	//----- nvinfo : EIATTR_MERCURY_ISA_VERSION
	.align		4
        /*0020*/ 	.byte	0x03, 0x5f
        /*0022*/ 	.short	0x0101


	//----- nvinfo : EIATTR_COOP_GROUP_MASK_REGIDS
	.align		4
        /*0024*/ 	.byte	0x04, 0x29
        /*0026*/ 	.short	(.L_3676 - .L_3675)


	//   ....[0]....
.L_3675:
        /*0028*/ 	.word	0xffffffff


	//   ....[1]....
        /*002c*/ 	.word	0xffffffff


	//   ....[2]....
        /*0030*/ 	.word	0xffffffff


	//   ....[3]....
        /*0034*/ 	.word	0xffffffff


	//   ....[4]....
        /*0038*/ 	.word	0xffffffff


	//   ....[5]....
        /*003c*/ 	.word	0xffffffff


	//   ....[6]....
        /*0040*/ 	.word	0xffffffff


	//   ....[7]....
        /*0044*/ 	.word	0xffffffff


	//   ....[8]....
        /*0048*/ 	.word	0xffffffff


	//   ....[9]....
        /*004c*/ 	.word	0xffffffff


	//   ....[10]....
        /*0050*/ 	.word	0x0500002d


	//   ....[11]....
        /*0054*/ 	.word	0x0500002d


	//   ....[12]....
        /*0058*/ 	.word	0x0500002d


	//   ....[13]....
        /*005c*/ 	.word	0x0500002d


	//   ....[14]....
        /*0060*/ 	.word	0x0500002d


	//   ....[15]....
        /*0064*/ 	.word	0x0500002d


	//   ....[16]....
        /*0068*/ 	.word	0x0500002d


	//   ....[17]....
        /*006c*/ 	.word	0x0500002d


	//   ....[18]....
        /*0070*/ 	.word	0x0500002d


	//   ....[19]....
        /*0074*/ 	.word	0x0500002d


	//----- nvinfo : EIATTR_COOP_GROUP_INSTR_OFFSETS
	.align		4
.L_3676:
        /*0078*/ 	.byte	0x04, 0x28
        /*007a*/ 	.short	(.L_3678 - .L_3677)


	//   ....[0]....
.L_3677:
        /*007c*/ 	.word	0x00000c80


	//   ....[1]....
        /*0080*/ 	.word	0x00000ca0


	//   ....[2]....
        /*0084*/ 	.word	0x00000cd0


	//   ....[3]....
        /*0088*/ 	.word	0x00000cf0


	//   ....[4]....
        /*008c*/ 	.word	0x00000d10


	//   ....[5]....
        /*0090*/ 	.word	0x00000e50


	//   ....[6]....
        /*0094*/ 	.word	0x00000e70


	//   ....[7]....
        /*0098*/ 	.word	0x00000e90


	//   ....[8]....
        /*009c*/ 	.word	0x00000eb0


	//   ....[9]....
        /*00a0*/ 	.word	0x00000ed0


	//   ....[10]....
        /*00a4*/ 	.word	0x00001370


	//   ....[11]....
        /*00a8*/ 	.word	0x00001400


	//   ....[12]....
        /*00ac*/ 	.word	0x00001470


	//   ....[13]....
        /*00b0*/ 	.word	0x000014c0


	//   ....[14]....
        /*00b4*/ 	.word	0x00001510


	//   ....[15]....
        /*00b8*/ 	.word	0x000016b0


	//   ....[16]....
        /*00bc*/ 	.word	0x00001710


	//   ....[17]....
        /*00c0*/ 	.word	0x00001770


	//   ....[18]....
        /*00c4*/ 	.word	0x000017d0


	//   ....[19]....
        /*00c8*/ 	.word	0x00001820


	//----- nvinfo : EIATTR_EXIT_INSTR_OFFSETS
	.align		4
.L_3678:
        /*00cc*/ 	.byte	0x04, 0x1c
        /*00ce*/ 	.short	(.L_3680 - .L_3679)


	//   ....[0]....
.L_3679:
        /*00d0*/ 	.word	0x00000360


	//   ....[1]....
        /*00d4*/ 	.word	0x00001300


	//----- nvinfo : EIATTR_MAX_THREADS
	.align		4
.L_3680:
        /*00d8*/ 	.byte	0x04, 0x05
        /*00da*/ 	.short	(.L_3682 - .L_3681)
.L_3681:
        /*00dc*/ 	.word	0x00000080
        /*00e0*/ 	.word	0x00000001
        /*00e4*/ 	.word	0x00000001


	//----- nvinfo : EIATTR_CRS_STACK_SIZE
	.align		4
.L_3682:
        /*00e8*/ 	.byte	0x04, 0x1e
        /*00ea*/ 	.short	(.L_3684 - .L_3683)
.L_3683:
        /*00ec*/ 	.word	0x00000000


	//----- nvinfo : EIATTR_CBANK_PARAM_SIZE
	.align		4
.L_3684:
        /*00f0*/ 	.byte	0x03, 0x19
        /*00f2*/ 	.short	0x00e8


	//----- nvinfo : EIATTR_PARAM_CBANK
	.align		4
        /*00f4*/ 	.byte	0x04, 0x0a
        /*00f6*/ 	.short	(.L_3686 - .L_3685)
	.align		4
.L_3685:
        /*00f8*/ 	.word	index@(.nv.constant0._ZN10layer_norm13ln_fwd_kernelINS_13Kernel_traitsIfffffjLj256ELj1ELj4ELj1ELj16ENS_18Kernel_traits_baseILj256EfffffjLj128EEEEELb0ELb1ELb1ELb0EEEvNS_9FwdParamsE)
        /*00fc*/ 	.short	0x0210
        /*00fe*/ 	.short	0x00e8


	//----- nvinfo : EIATTR_SW_WAR
	.align		4
.L_3686:
        /*0100*/ 	.byte	0x04, 0x36
        /*0102*/ 	.short	(.L_3688 - .L_3687)
.L_3687:
        /*0104*/ 	.word	0x00000008
.L_3688:


//--------------------- .nv.info._ZN10layer_norm13ln_fwd_kernelINS_13Kernel_traitsIfffffjLj256ELj1ELj4ELj1ELj16ENS_18Kernel_traits_baseILj256EfffffjLj128EEEEELb0ELb1ELb1ELb1EEEvNS_9FwdParamsE --------------------------
	.section	.nv.info._ZN10layer_norm13ln_fwd_kernelINS_13Kernel_traitsIfffffjLj256ELj1ELj4ELj1ELj16ENS_18Kernel_traits_baseILj256EfffffjLj128EEEEELb0ELb1ELb1ELb1EEEvNS_9FwdParamsE,"",@"SHT_CUDA_INFO"
	.sectionflags	@""
	.align	4


	//----- nvinfo : EIATTR_CUDA_API_VERSION
	.align		4
        /*0000*/ 	.byte	0x04, 0x37
        /*0002*/ 	.short	(.L_3690 - .L_3689)
.L_3689:
        /*0004*/ 	.word	0x00000082


	//----- nvinfo : EIATTR_KPARAM_INFO
	.align		4
.L_3690:
        /*0008*/ 	.byte	0x04, 0x17
        /*000a*/ 	.short	(.L_3692 - .L_3691)
.L_3691:
        /*000c*/ 	.word	0x00000000
        /*0010*/ 	.short	0x0000
        /*0012*/ 	.short	0x0000
        /*0014*/ 	.byte	0x00, 0xf0, 0xa1, 0x03


	//----- nvinfo : EIATTR_SPARSE_MMA_MASK
	.align		4
.L_3692:
        /*0018*/ 	.byte	0x03, 0x50
        /*001a*/ 	.short	0x0000


	//----- nvinfo : EIATTR_MAXREG_COUNT
	.align		4
        /*001c*/ 	.byte	0x03, 0x1b
        /*001e*/ 	.short	0x00ff


	//----- nvinfo : EIATTR_MERCURY_ISA_VERSION
	.align		4
        /*0020*/ 	.byte	0x03, 0x5f
        /*0022*/ 	.short	0x0101


	//----- nvinfo : EIATTR_COOP_GROUP_MASK_REGIDS
	.align		4
        /*0024*/ 	.byte	0x04, 0x29
        /*0026*/ 	.short	(.L_3694 - .L_3693)


	//   ....[0]....
.L_3693:
        /*0028*/ 	.word	0xffffffff


	//   ....[1]....
        /*002c*/ 	.word	0xffffffff


	//   ....[2]....
        /*0030*/ 	.word	0xffffffff


	//   ....[3]....
        /*0034*/ 	.word	0xffffffff


	//   ....[4]....
        /*0038*/ 	.word	0xffffffff


	//   ....[5]....
        /*003c*/ 	.word	0xffffffff


	//   ....[6]....
        /*0040*/ 	.word	0xffffffff


	//   ....[7]....
        /*0044*/ 	.word	0xffffffff


	//   ....[8]....
        /*0048*/ 	.word	0xffffffff


	//   ....[9]....
        /*004c*/ 	.word	0xffffffff


	//   ....[10]....
        /*0050*/ 	.word	0x0500002f


	//   ....[11]....
        /*0054*/ 	.word	0x0500002f


	//   ....[12]....
        /*0058*/ 	.word	0x0500002f


	//   ....[13]....
        /*005c*/ 	.word	0x0500002f


	//   ....[14]....
        /*0060*/ 	.word	0x0500002f


	//   ....[15]....
        /*0064*/ 	.word	0x0500002f


	//   ....[16]....
        /*0068*/ 	.word	0x0500002f


	//   ....[17]....
        /*006c*/ 	.word	0x0500002f


	//   ....[18]....
        /*0070*/ 	.word	0x0500002f


	//   ....[19]....
        /*0074*/ 	.word	0x0500002f


	//----- nvinfo : EIATTR_COOP_GROUP_INSTR_OFFSETS
	.align		4
.L_3694:
        /*0078*/ 	.byte	0x04, 0x28
        /*007a*/ 	.short	(.L_3696 - .L_3695)


	//   ....[0]....
.L_3695:
        /*007c*/ 	.word	0x00000a20


	//   ....[1]....
        /*0080*/ 	.word	0x00000a50


	//   ....[2]....
        /*0084*/ 	.word	0x00000a70


	//   ....[3]....
        /*0088*/ 	.word	0x00000a90


	//   ....[4]....
        /*008c*/ 	.word	0x00000ab0


	//   ....[5]....
        /*0090*/ 	.word	0x00000be0


	//   ....[6]....
        /*0094*/ 	.word	0x00000c00


	//   ....[7]....
        /*0098*/ 	.word	0x00000c20


	//   ....[8]....
        /*009c*/ 	.word	0x00000c40


	//   ....[9]....
        /*00a0*/ 	.word	0x00000c60


	//   ....[10]....
        /*00a4*/ 	.word	0x00001080


	//   ....[11]....
        /*00a8*/ 	.word	0x00001110


	//   ....[12]....
        /*00ac*/ 	.word	0x00001170


	//   ....[13]....
        /*00b0*/ 	.word	0x000011d0


	//   ....[14]....
        /*00b4*/ 	.word	0x00001220


	//   ....[15]....
        /*00b8*/ 	.word	0x00001390


	//   ....[16]....
        /*00bc*/ 	.word	0x000013f0


	//   ....[17]....
        /*00c0*/ 	.word	0x00001450


	//   ....[18]....
        /*00c4*/ 	.word	0x000014a0


	//   ....[19]....
        /*00c8*/ 	.word	0x000014f0


	//----- nvinfo : EIATTR_EXIT_INSTR_OFFSETS
	.align		4
.L_3696:
        /*00cc*/ 	.byte	0x04, 0x1c
        /*00ce*/ 	.short	(.L_3698 - .L_3697)


	//   ....[0]....
.L_3697:
        /*00d0*/ 	.word	0x000001c0


	//   ....[1]....
        /*00d4*/ 	.word	0x00001010


	//----- nvinfo : EIATTR_MAX_THREADS
	.align		4
.L_3698:
        /*00d8*/ 	.byte	0x04, 0x05
        /*00da*/ 	.short	(.L_3700 - .L_3699)
.L_3699:
        /*00dc*/ 	.word	0x00000080
        /*00e0*/ 	.word	0x00000001
        /*00e4*/ 	.word	0x00000001


	//----- nvinfo : EIATTR_CRS_STACK_SIZE
	.align		4
.L_3700:
        /*00e8*/ 	.byte	0x04, 0x1e
        /*00ea*/ 	.short	(.L_3702 - .L_3701)
.L_3701:
        /*00ec*/ 	.word	0x00000000


	//----- nvinfo : EIATTR_CBANK_PARAM_SIZE
	.align		4
.L_3702:
        /*00f0*/ 	.byte	0x03, 0x19
        /*00f2*/ 	.short	0x00e8


	//----- nvinfo : EIATTR_PARAM_CBANK
	.align		4
        /*00f4*/ 	.byte	0x04, 0x0a
        /*00f6*/ 	.short	(.L_3704 - .L_3703)
	.align		4
.L_3703:
        /*00f8*/ 	.word	index@(.nv.constant0._ZN10layer_norm13ln_fwd_kernelINS_13Kernel_traitsIfffffjLj256ELj1ELj4ELj1ELj16ENS_18Kernel_traits_baseILj256EfffffjLj128EEEEELb0ELb1ELb1ELb1EEEvNS_9FwdParamsE)
        /*00fc*/ 	.short	0x0210
        /*00fe*/ 	.short	0x00e8


	//----- nvinfo : EIATTR_SW_WAR
	.align		4
.L_3704:
        /*0100*/ 	.byte	0x04, 0x36
        /*0102*/ 	.short	(.L_3706 - .L_3705)
.L_3705:
        /*0104*/ 	.word	0x00000008
.L_3706:


//--------------------- .nv.info._ZN10layer_norm13ln_fwd_kernelINS_13Kernel_traitsIfffffjLj256ELj1ELj4ELj1ELj16ENS_18Kernel_traits_baseILj256EfffffjLj128EEEEELb1ELb0ELb0ELb0EEEvNS_9FwdParamsE --------------------------
	.section	.nv.info._ZN10layer_norm13ln_fwd_kernelINS_13Kernel_traitsIfffffjLj256ELj1ELj4ELj1ELj16ENS_18Kernel_traits_baseILj256EfffffjLj128EEEEELb1ELb0ELb0ELb0EEEvNS_9FwdParamsE,"",@"SHT_CUDA_INFO"
	.sectionflags	@""
	.align	4


	//----- nvinfo : EIATTR_CUDA_API_VERSION
	.align		4
        /*0000*/ 	.byte	0x04, 0x37
        /*0002*/ 	.short	(.L_3708 - .L_3707)
.L_3707:
        /*0004*/ 	.word	0x00000082


	//----- nvinfo : EIATTR_KPARAM_INFO
	.align		4
.L_3708:
        /*0008*/ 	.byte	0x04, 0x17
        /*000a*/ 	.short	(.L_3710 - .L_3709)
.L_3709:
        /*000c*/ 	.word	0x00000000
        /*0010*/ 	.short	0x0000
        /*0012*/ 	.short	0x0000
        /*0014*/ 	.byte	0x00, 0xf0, 0xa1, 0x03


	//----- nvinfo : EIATTR_SPARSE_MMA_MASK
	.align		4
.L_3710:
        /*0018*/ 	.byte	0x03, 0x50
        /*001a*/ 	.short	0x0000


	//----- nvinfo : EIATTR_MAXREG_COUNT
	.align		4
        /*001c*/ 	.byte	0x03, 0x1b
        /*001e*/ 	.short	0x00ff


	//----- nvinfo : EIATTR_MERCURY_ISA_VERSION
	.align		4
        /*0020*/ 	.byte	0x03, 0x5f
        /*0022*/ 	.short	0x0101


	//----- nvinfo : EIATTR_COOP_GROUP_MASK_REGIDS
	.align		4
        /*0024*/ 	.byte	0x04, 0x29
        /*0026*/ 	.short	(.L_3712 - .L_3711)


	//   ....[0]....
.L_3711:
        /*0028*/ 	.word	0xffffffff


	//   ....[1]....
        /*002c*/ 	.word	0xffffffff


	//   ....[2]....
        /*0030*/ 	.word	0xffffffff


	//   ....[3]....
        /*0034*/ 	.word	0xffffffff


	//   ....[4]....
        /*0038*/ 	.word	0xffffffff


	//   ....[5]....
        /*003c*/ 	.word	0xffffffff


	//   ....[6]....
        /*0040*/ 	.word	0xffffffff


	//   ....[7]....
        /*0044*/ 	.word	0xffffffff


	//   ....[8]....
        /*0048*/ 	.word	0xffffffff


	//   ....[9]....
        /*004c*/ 	.word	0xffffffff


	//   ....[10]....
        /*0050*/ 	.word	0x05000026


	//   ....[11]....
        /*0054*/ 	.word	0x05000026


	//   ....[12]....
        /*0058*/ 	.word	0x05000026


	//   ....[13]....
        /*005c*/ 	.word	0x05000026


	//   ....[14]....
        /*0060*/ 	.word	0x05000026


	//   ....[15]....
        /*0064*/ 	.word	0x05000026


	//   ....[16]....
        /*0068*/ 	.word	0x05000026


	//   ....[17]....
        /*006c*/ 	.word	0x05000026


	//   ....[18]....
        /*0070*/ 	.word	0x05000026


	//   ....[19]....
        /*0074*/ 	.word	0x05000026


	//----- nvinfo : EIATTR_COOP_GROUP_INSTR_OFFSETS
	.align		4
.L_3712:
        /*0078*/ 	.byte	0x04, 0x28
        /*007a*/ 	.short	(.L_3714 - .L_3713)


	//   ....[0]....
.L_3713:
        /*007c*/ 	.word	0x00003880


	//   ....[1]....
        /*0080*/ 	.word	0x000038b0


	//   ....[2]....
        /*0084*/ 	.word	0x000038d0


	//   ....[3]....
        /*0088*/ 	.word	0x000038f0


	//   ....[4]....
        /*008c*/ 	.word	0x00003910


	//   ....[5]....
        /*0090*/ 	.word	0x00003a50


	//   ....[6]....
        /*0094*/ 	.word	0x00003a70


	//   ....[7]....
        /*0098*/ 	.word	0x00003a90


	//   ....[8]....
        /*009c*/ 	.word	0x00003ab0


	//   ....[9]....
        /*00a0*/ 	.word	0x00003ad0


	//   ....[10]....
        /*00a4*/ 	.word	0x00003ee0


	//   ....[11]....
        /*00a8*/ 	.word	0x00003f80


	//   ....[12]....
        /*00ac*/ 	.word	0x00003fe0


	//   ....[13]....
        /*00b0*/ 	.word	0x00004040


	//   ....[14]....
        /*00b4*/ 	.word	0x000040a0


	//   ....[15]....
        /*00b8*/ 	.word	0x00004240


	//   ....[16]....
        /*00bc*/ 	.word	0x000042a0


	//   ....[17]....
        /*00c0*/ 	.word	0x00004300


	//   ....[18]....
        /*00c4*/ 	.word	0x00004360


	//   ....[19]....
        /*00c8*/ 	.word	0x000043c0


	//----- nvinfo : EIATTR_EXIT_INSTR_OFFSETS
	.align		4
.L_3714:
        /*00cc*/ 	.byte	0x04, 0x1c
        /*00ce*/ 	.short	(.L_3716 - .L_3715)


	//   ....[0]....
.L_3715:
        /*00d0*/ 	.word	0x000003e0


	//   ....[1]....
        /*00d4*/ 	.word	0x00003e70


	//----- nvinfo : EIATTR_MAX_THREADS
	.align		4
.L_3716:
        /*00d8*/ 	.byte	0x04, 0x05
        /*00da*/ 	.short	(.L_3718 - .L_3717)
.L_3717:
        /*00dc*/ 	.word	0x00000080
        /*00e0*/ 	.word	0x00000001
        /*00e4*/ 	.word	0x00000001


	//----- nvinfo : EIATTR_CRS_STACK_SIZE
	.align		4
.L_3718:
        /*00e8*/ 	.byte	0x04, 0x1e
        /*00ea*/ 	.short	(.L_3720 - .L_3719)
.L_3719:
        /*00ec*/ 	.word	0x00000000


	//----- nvinfo : EIATTR_CBANK_PARAM_SIZE
	.align		4
.L_3720:
        /*00f0*/ 	.byte	0x03, 0x19
        /*00f2*/ 	.short	0x00e8


	//----- nvinfo : EIATTR_PARAM_CBANK
	.align		4
        /*00f4*/ 	.byte	0x04, 0x0a
        /*00f6*/ 	.short	(.L_3722 - .L_3721)
	.align		4
.L_3721:
        /*00f8*/ 	.word	index@(.nv.constant0._ZN10layer_norm13ln_fwd_kernelINS_13Kernel_traitsIfffffjLj256ELj1ELj4ELj1ELj16ENS_18Kernel_traits_baseILj256EfffffjLj128EEEEELb1ELb0ELb0ELb0EEEvNS_9FwdParamsE)
        /*00fc*/ 	.short	0x0210
        /*00fe*/ 	.short	0x00e8


	//----- nvinfo : EIATTR_SW_WAR
	.align		4
.L_3722:
        /*0100*/ 	.byte	0x04, 0x36
        /*0102*/ 	.short	(.L_3724 - .L_3723)
.L_3723:
        /*0104*/ 	.word	0x00000008
.L_3724:


//--------------------- .nv.info._ZN10layer_norm13ln_fwd_kernelINS_13Kernel_traitsIfffffjLj256ELj1ELj4ELj1ELj16ENS_18Kernel_traits_baseILj256EfffffjLj128EEEEELb1ELb0ELb0ELb1EEEvNS_9FwdParamsE --------------------------
	.section	.nv.info._ZN10layer_norm13ln_fwd_kernelINS_13Kernel_traitsIfffffjLj256ELj1ELj4ELj1ELj16ENS_18Kernel_traits_baseILj256EfffffjLj128EEEEELb1ELb0ELb0ELb1EEEvNS_9FwdParamsE,"",@"SHT_CUDA_INFO"
	.sectionflags	@""
	.align	4


	//----- nvinfo : EIATTR_CUDA_API_VERSION
	.align		4
        /*0000*/ 	.byte	0x04, 0x37
        /*0002*/ 	.short	(.L_3726 - .L_3725)
.L_3725:
        /*0004*/ 	.word	0x00000082


	//----- nvinfo : EIATTR_KPARAM_INFO
	.align		4
.L_3726:
        /*0008*/ 	.byte	0x04, 0x17
        /*000a*/ 	.short	(.L_3728 - .L_3727)
.L_3727:
        /*000c*/ 	.word	0x00000000
        /*0010*/ 	.short	0x0000
        /*0012*/ 	.short	0x0000
        /*0014*/ 	.byte	0x00, 0xf0, 0xa1, 0x03


	//----- nvinfo : EIATTR_SPARSE_MMA_MASK
	.align		4
.L_3728:
        /*0018*/ 	.byte	0x03, 0x50
        /*001a*/ 	.short	0x0000


	//----- nvinfo : EIATTR_MAXREG_COUNT
	.align		4
        /*001c*/ 	.byte	0x03, 0x1b
        /*001e*/ 	.short	0x00ff


	//----- nvinfo : EIATTR_MERCURY_ISA_VERSION
	.align		4
        /*0020*/ 	.byte	0x03, 0x5f
        /*0022*/ 	.short	0x0101


	//----- nvinfo : EIATTR_COOP_GROUP_MASK_REGIDS
	.align		4
        /*0024*/ 	.byte	0x04, 0x29
        /*0026*/ 	.short	(.L_3730 - .L_3729)


	//   ....[0]....
.L_3729:
        /*0028*/ 	.word	0xffffffff


	//   ....[1]....
        /*002c*/ 	.word	0xffffffff


	//   ....[2]....
        /*0030*/ 	.word	0xffffffff


	//   ....[3]....
        /*0034*/ 	.word	0xffffffff


	//   ....[4]....
        /*0038*/ 	.word	0xffffffff


	//   ....[5]....
        /*003c*/ 	.word	0xffffffff


	//   ....[6]....
        /*0040*/ 	.word	0xffffffff


	//   ....[7]....
        /*0044*/ 	.word	0xffffffff


	//   ....[8]....
        /*0048*/ 	.word	0xffffffff


	//   ....[9]....
        /*004c*/ 	.word	0xffffffff


	//   ....[10]....
        /*0050*/ 	.word	0x0500002a


	//   ....[11]....
        /*0054*/ 	.word	0x0500002a


	//   ....[12]....
        /*0058*/ 	.word	0x0500002a


	//   ....[13]....
        /*005c*/ 	.word	0x0500002a


	//   ....[14]....
        /*0060*/ 	.word	0x0500002a


	//   ....[15]....
        /*0064*/ 	.word	0x0500002a


	//   ....[16]....
        /*0068*/ 	.word	0x0500002a


	//   ....[17]....
        /*006c*/ 	.word	0x0500002a


	//   ....[18]....
        /*0070*/ 	.word	0x0500002a


	//   ....[19]....
        /*0074*/ 	.word	0x0500002a


	//----- nvinfo : EIATTR_COOP_GROUP_INSTR_OFFSETS
	.align		4
.L_3730:
        /*0078*/ 	.byte	0x04, 0x28
        /*007a*/ 	.short	(.L_3732 - .L_3731)


	//   ....[0]....
.L_3731:
        /*007c*/ 	.word	0x00003640


	//   ....[1]....
        /*0080*/ 	.word	0x00003670


	//   ....[2]....
        /*0084*/ 	.word	0x00003690


	//   ....[3]....
        /*0088*/ 	.word	0x000036b0


	//   ....[4]....
        /*008c*/ 	.word	0x000036d0


	//   ....[5]....
        /*0090*/ 	.word	0x00003800


	//   ....[6]....
        /*0094*/ 	.word	0x00003820


	//   ....[7]....
        /*0098*/ 	.word	0x00003840


	//   ....[8]....
        /*009c*/ 	.word	0x00003860


	//   ....[9]....
        /*00a0*/ 	.word	0x00003880


	//   ....[10]....
        /*00a4*/ 	.word	0x00003c20


	//   ....[11]....
        /*00a8*/ 	.word	0x00003cc0


	//   ....[12]....
        /*00ac*/ 	.word	0x00003d20


	//   ....[13]....
        /*00b0*/ 	.word	0x00003d80


	//   ....[14]....
        /*00b4*/ 	.word	0x00003de0


	//   ....[15]....
        /*00b8*/ 	.word	0x00003f60


	//   ....[16]....
        /*00bc*/ 	.word	0x00003fc0


	//   ....[17]....
        /*00c0*/ 	.word	0x00004020


	//   ....[18]....
        /*00c4*/ 	.word	0x00004080


	//   ....[19]....
        /*00c8*/ 	.word	0x000040e0


	//----- nvinfo : EIATTR_EXIT_INSTR_OFFSETS
	.align		4
.L_3732:
        /*00cc*/ 	.byte	0x04, 0x1c
        /*00ce*/ 	.short	(.L_3734 - .L_3733)


	//   ....[0]....
.L_3733:
        /*00d0*/ 	.word	0x00000250


	//   ....[1]....
        /*00d4*/ 	.word	0x00003bb0


	//----- nvinfo : EIATTR_MAX_THREADS
	.align		4
.L_3734:
        /*00d8*/ 	.byte	0x04, 0x05
        /*00da*/ 	.short	(.L_3736 - .L_3735)
.L_3735:
        /*00dc*/ 	.word	0x00000080
        /*00e0*/ 	.word	0x00000001
        /*00e4*/ 	.word	0x00000001


	//----- nvinfo : EIATTR_CRS_STACK_SIZE
	.align		4
.L_3736:
        /*00e8*/ 	.byte	0x04, 0x1e
        /*00ea*/ 	.short	(.L_3738 - .L_3737)
.L_3737:
        /*00ec*/ 	.word	0x00000000


	//----- nvinfo : EIATTR_CBANK_PARAM_SIZE
	.align		4
.L_3738:
        /*00f0*/ 	.byte	0x03, 0x19
        /*00f2*/ 	.short	0x00e8


	//----- nvinfo : EIATTR_PARAM_CBANK
	.align		4
        /*00f4*/ 	.byte	0x04, 0x0a
        /*00f6*/ 	.short	(.L_3740 - .L_3739)
	.align		4
.L_3739:
        /*00f8*/ 	.word	index@(.nv.constant0._ZN10layer_norm13ln_fwd_kernelINS_13Kernel_traitsIfffffjLj256ELj1ELj4ELj1ELj16ENS_18Kernel_traits_baseILj256EfffffjLj128EEEEELb1ELb0ELb0ELb1EEEvNS_9FwdParamsE)
        /*00fc*/ 	.short	0x0210
        /*00fe*/ 	.short	0x00e8


	//----- nvinfo : EIATTR_SW_WAR
	.align		4
.L_3740:
        /*0100*/ 	.byte	0x04, 0x36
        /*0102*/ 	.short	(.L_3742 - .L_3741)
.L_3741:
        /*0104*/ 	.word	0x00000008
.L_3742:


//--------------------- .nv.info._ZN10layer_norm13ln_fwd_kernelINS_13Kernel_traitsIfffffjLj256ELj1ELj4ELj1ELj16ENS_18Kernel_traits_baseILj256EfffffjLj128EEEEELb1ELb0ELb1ELb0EEEvNS_9FwdParamsE --------------------------
	.section	.nv.info._ZN10layer_norm13ln_fwd_kernelINS_13Kernel_traitsIfffffjLj256ELj1ELj4ELj1ELj16ENS_18Kernel_traits_baseILj256EfffffjLj128EEEEELb1ELb0ELb1ELb0EEEvNS_9FwdParamsE,"",@"SHT_CUDA_INFO"
	.sectionflags	@""
	.align	4


	//----- nvinfo : EIATTR_CUDA_API_VERSION
	.align		4
        /*0000*/ 	.byte	0x04, 0x37
        /*0002*/ 	.short	(.L_3744 - .L_3743)
.L_3743:
        /*0004*/ 	.word	0x00000082


	//----- nvinfo : EIATTR_KPARAM_INFO
	.align		4
.L_3744:
        /*0008*/ 	.byte	0x04, 0x17
        /*000a*/ 	.short	(.L_3746 - .L_3745)
.L_3745:
        /*000c*/ 	.word	0x00000000
        /*0010*/ 	.short	0x0000
        /*0012*/ 	.short	0x0000
        /*0014*/ 	.byte	0x00, 0xf0, 0xa1, 0x03


	//----- nvinfo : EIATTR_SPARSE_MMA_MASK
	.align		4
.L_3746:
        /*0018*/ 	.byte	0x03, 0x50
        /*001a*/ 	.short	0x0000


	//----- nvinfo : EIATTR_MAXREG_COUNT
	.align		4
        /*001c*/ 	.byte	0x03, 0x1b
        /*001e*/ 	.short	0x00ff


	//----- nvinfo : EIATTR_MERCURY_ISA_VERSION
	.align		4
        /*0020*/ 	.byte	0x03, 0x5f
        /*0022*/ 	.short	0x0101


	//----- nvinfo : EIATTR_COOP_GROUP_MASK_REGIDS
	.align		4
        /*0024*/ 	.byte	0x04, 0x29
        /*0026*/ 	.short	(.L_3748 - .L_3747)


	//   ....[0]....
.L_3747:
        /*0028*/ 	.word	0xffffffff


	//   ....[1]....
        /*002c*/ 	.word	0xffffffff


	//   ....[2]....
        /*0030*/ 	.word	0xffffffff


	//   ....[3]....
        /*0034*/ 	.word	0xffffffff


	//   ....[4]....
        /*0038*/ 	.word	0xffffffff


	//   ....[5]....
        /*003c*/ 	.word	0xffffffff


	//   ....[6]....
        /*0040*/ 	.word	0xffffffff


	//   ....[7]....
        /*0044*/ 	.word	0xffffffff


	//   ....[8]....
        /*0048*/ 	.word	0xffffffff


	//   ....[9]....
        /*004c*/ 	.word	0xffffffff


	//   ....[10]....
        /*0050*/ 	.word	0x05000029


	//   ....[11]....
        /*0054*/ 	.word	0x05000029


	//   ....[12]....
        /*0058*/ 	.word	0x05000029


	//   ....[13]....
        /*005c*/ 	.word	0x05000029


	//   ....[14]....
        /*0060*/ 	.word	0x05000029


	//   ....[15]....
        /*0064*/ 	.word	0x05000029


	//   ....[16]....
        /*0068*/ 	.word	0x05000029


	//   ....[17]....
        /*006c*/ 	.word	0x05000029


	//   ....[18]....
        /*0070*/ 	.word	0x05000029


	//   ....[19]....
        /*0074*/ 	.word	0x05000029


	//----- nvinfo : EIATTR_COOP_GROUP_INSTR_OFFSETS
	.align		4
.L_3748:
        /*0078*/ 	.byte	0x04, 0x28
        /*007a*/ 	.short	(.L_3750 - .L_3749)


	//   ....[0]....
.L_3749:
        /*007c*/ 	.word	0x00003c70


	//   ....[1]....
        /*0080*/ 	.word	0x00003ca0


	//   ....[2]....
        /*0084*/ 	.word	0x00003cc0


	//   ....[3]....
        /*0088*/ 	.word	0x00003ce0


	//   ....[4]....
        /*008c*/ 	.word	0x00003d00


	//   ....[5]....
        /*0090*/ 	.word	0x00003e40


	//   ....[6]....
        /*0094*/ 	.word	0x00003e60


	//   ....[7]....
        /*0098*/ 	.word	0x00003e80


	//   ....[8]....
        /*009c*/ 	.word	0x00003ea0


	//   ....[9]....
        /*00a0*/ 	.word	0x00003ec0


	//   ....[10]....
        /*00a4*/ 	.word	0x00004360


	//   ....[11]....
        /*00a8*/ 	.word	0x000043f0


	//   ....[12]....
        /*00ac*/ 	.word	0x00004450


	//   ....[13]....
        /*00b0*/ 	.word	0x000044b0


	//   ....[14]....
        /*00b4*/ 	.word	0x00004510


	//   ....[15]....
        /*00b8*/ 	.word	0x000046b0


	//   ....[16]....
        /*00bc*/ 	.word	0x00004700


	//   ....[17]....
        /*00c0*/ 	.word	0x00004760


	//   ....[18]....
        /*00c4*/ 	.word	0x000047c0


	//   ....[19]....
        /*00c8*/ 	.word	0x00004820


	//----- nvinfo : EIATTR_EXIT_INSTR_OFFSETS
	.align		4
.L_3750:
        /*00cc*/ 	.byte	0x04, 0x1c
        /*00ce*/ 	.short	(.L_3752 - .L_3751)


	//   ....[0]....
.L_3751:
        /*00d0*/ 	.word	0x000003e0


	//   ....[1]....
        /*00d4*/ 	.word	0x000042f0


	//----- nvinfo : EIATTR_MAX_THREADS
	.align		4
.L_3752:
        /*00d8*/ 	.byte	0x04, 0x05
        /*00da*/ 	.short	(.L_3754 - .L_3753)
.L_3753:
        /*00dc*/ 	.word	0x00000080
        /*00e0*/ 	.word	0x00000001
        /*00e4*/ 	.word	0x00000001


	//----- nvinfo : EIATTR_CRS_STACK_SIZE
	.align		4
.L_3754:
        /*00e8*/ 	.byte	0x04, 0x1e
        /*00ea*/ 	.short	(.L_3756 - .L_3755)
.L_3755:
        /*00ec*/ 	.word	0x00000000


	//----- nvinfo : EIATTR_CBANK_PARAM_SIZE
	.align		4
.L_3756:
        /*00f0*/ 	.byte	0x03, 0x19
        /*00f2*/ 	.short	0x00e8


	//----- nvinfo : EIATTR_PARAM_CBANK
	.align		4
        /*00f4*/ 	.byte	0x04, 0x0a
        /*00f6*/ 	.short	(.L_3758 - .L_3757)
	.align		4
.L_3757:
        /*00f8*/ 	.word	index@(.nv.constant0._ZN10layer_norm13ln_fwd_kernelINS_13Kernel_traitsIfffffjLj256ELj1ELj4ELj1ELj16ENS_18Kernel_traits_baseILj256EfffffjLj128EEEEELb1ELb0ELb1ELb0EEEvNS_9FwdParamsE)
        /*00fc*/ 	.short	0x0210
        /*00fe*/ 	.short	0x00e8


	//----- nvinfo : EIATTR_SW_WAR
	.align		4
.L_3758:
        /*0100*/ 	.byte	0x04, 0x36
        /*0102*/ 	.short	(.L_3760 - .L_3759)
.L_3759:
        /*0104*/ 	.word	0x00000008
.L_3760:


//--------------------- .nv.info._ZN10layer_norm13ln_fwd_kernelINS_13Kernel_traitsIfffffjLj256ELj1ELj4ELj1ELj16ENS_18Kernel_traits_baseILj256EfffffjLj128EEEEELb1ELb0ELb1ELb1EEEvNS_9FwdParamsE --------------------------
	.section	.nv.info._ZN10layer_norm13ln_fwd_kernelINS_13Kernel_traitsIfffffjLj256ELj1ELj4ELj1ELj16ENS_18Kernel_traits_baseILj256EfffffjLj128EEEEELb1ELb0ELb1ELb1EEEvNS_9FwdParamsE,"",@"SHT_CUDA_INFO"
	.sectionflags	@""
	.align	4


	//----- nvinfo : EIATTR_CUDA_API_VERSION
	.align		4
        /*0000*/ 	.byte	0x04, 0x37
        /*0002*/ 	.short	(.L_3762 - .L_3761)
.L_3761:
        /*0004*/ 	.word	0x00000082


	//----- nvinfo : EIATTR_KPARAM_INFO
	.align		4
.L_3762:
        /*0008*/ 	.byte	0x04, 0x17
        /*000a*/ 	.short	(.L_3764 - .L_3763)
.L_3763:
        /*000c*/ 	.word	0x00000000
        /*0010*/ 	.short	0x0000
        /*0012*/ 	.short	0x0000
        /*0014*/ 	.byte	0x00, 0xf0, 0xa1, 0x03


	//----- nvinfo : EIATTR_SPARSE_MMA_MASK
	.align		4
.L_3764:
        /*0018*/ 	.byte	0x03, 0x50
        /*001a*/ 	.short	0x0000


	//----- nvinfo : EIATTR_MAXREG_COUNT
	.align		4
        /*001c*/ 	.byte	0x03, 0x1b
        /*001e*/ 	.short	0x00ff


	//----- nvinfo : EIATTR_MERCURY_ISA_VERSION
	.align		4
        /*0020*/ 	.byte	0x03, 0x5f
        /*0022*/ 	.short	0x0101


	//----- nvinfo : EIATTR_COOP_GROUP_MASK_REGIDS
	.align		4
        /*0024*/ 	.byte	0x04, 0x29
        /*0026*/ 	.short	(.L_3766 - .L_3765)


	//   ....[0]....
.L_3765:
        /*0028*/ 	.word	0xffffffff


	//   ....[1]....
        /*002c*/ 	.word	0xffffffff


	//   ....[2]....
        /*0030*/ 	.word	0xffffffff


	//   ....[3]....
        /*0034*/ 	.word	0xffffffff


	//   ....[4]....
        /*0038*/ 	.word	0xffffffff


	//   ....[5]....
        /*003c*/ 	.word	0xffffffff


	//   ....[6]....
        /*0040*/ 	.word	0xffffffff


	//   ....[7]....
        /*0044*/ 	.word	0xffffffff


	//   ....[8]....
        /*0048*/ 	.word	0xffffffff


	//   ....[9]....
        /*004c*/ 	.word	0xffffffff


	//   ....[10]....
        /*0050*/ 	.word	0x05000030


	//   ....[11]....
        /*0054*/ 	.word	0x05000030


	//   ....[12]....
        /*0058*/ 	.word	0x05000030


	//   ....[13]....
        /*005c*/ 	.word	0x05000030


	//   ....[14]....
        /*0060*/ 	.word	0x05000030


	//   ....[15]....
        /*0064*/ 	.word	0x05000030


	//   ....[16]....
        /*0068*/ 	.word	0x05000030


	//   ....[17]....
        /*006c*/ 	.word	0x05000030


	//   ....[18]....
        /*0070*/ 	.word	0x05000030


	//   ....[19]....
        /*0074*/ 	.word	0x05000030


	//----- nvinfo : EIATTR_COOP_GROUP_INSTR_OFFSETS
	.align		4
.L_3766:
        /*0078*/ 	.byte	0x04, 0x28
        /*007a*/ 	.short	(.L_3768 - .L_3767)


	//   ....[0]....
.L_3767:
        /*007c*/ 	.word	0x00003b50


	//   ....[1]....
        /*0080*/ 	.word	0x00003b80


	//   ....[2]....
        /*0084*/ 	.word	0x00003ba0


	//   ....[3]....
        /*0088*/ 	.word	0x00003bc0


	//   ....[4]....
        /*008c*/ 	.word	0x00003be0


	//   ....[5]....
        /*0090*/ 	.word	0x00003d10


	//   ....[6]....
        /*0094*/ 	.word	0x00003d30


	//   ....[7]....
        /*0098*/ 	.word	0x00003d50


	//   ....[8]....
        /*009c*/ 	.word	0x00003d70


	//   ....[9]....
        /*00a0*/ 	.word	0x00003d90


	//   ....[10]....
        /*00a4*/ 	.word	0x000041d0


	//   ....[11]....
        /*00a8*/ 	.word	0x00004260


	//   ....[12]....
        /*00ac*/ 	.word	0x000042c0


	//   ....[13]....
        /*00b0*/ 	.word	0x00004320


	//   ....[14]....
        /*00b4*/ 	.word	0x00004380


	//   ....[15]....
        /*00b8*/ 	.word	0x000044f0


	//   ....[16]....
        /*00bc*/ 	.word	0x00004550


	//   ....[17]....
        /*00c0*/ 	.word	0x000045b0


	//   ....[18]....
        /*00c4*/ 	.word	0x00004610


	//   ....[19]....
        /*00c8*/ 	.word	0x00004670


	//----- nvinfo : EIATTR_EXIT_INSTR_OFFSETS
	.align		4
.L_3768:
        /*00cc*/ 	.byte	0x04, 0x1c
        /*00ce*/ 	.short	(.L_3770 - .L_3769)


	//   ....[0]....
.L_3769:
        /*00d0*/ 	.word	0x00000250


	//   ....[1]....
        /*00d4*/ 	.word	0x00004160


	//----- nvinfo : EIATTR_MAX_THREADS
	.align		4
.L_3770:
        /*00d8*/ 	.byte	0x04, 0x05
        /*00da*/ 	.short	(.L_3772 - .L_3771)
.L_3771:
        /*00dc*/ 	.word	0x00000080
        /*00e0*/ 	.word	0x00000001
        /*00e4*/ 	.word	0x00000001


	//----- nvinfo : EIATTR_CRS_STACK_SIZE
	.align		4
.L_3772:
        /*00e8*/ 	.byte	0x04, 0x1e
        /*00ea*/ 	.short	(.L_3774 - .L_3773)
.L_3773:
        /*00ec*/ 	.word	0x00000000


	//----- nvinfo : EIATTR_CBANK_PARAM_SIZE
	.align		4
.L_3774:
        /*00f0*/ 	.byte	0x03, 0x19
        /*00f2*/ 	.short	0x00e8


	//----- nvinfo : EIATTR_PARAM_CBANK
	.align		4
        /*00f4*/ 	.byte	0x04, 0x0a
        /*00f6*/ 	.short	(.L_3776 - .L_3775)
	.align		4
.L_3775:
        /*00f8*/ 	.word	index@(.nv.constant0._ZN10layer_norm13ln_fwd_kernelINS_13Kernel_traitsIfffffjLj256ELj1ELj4ELj1ELj16ENS_18Kernel_traits_baseILj256EfffffjLj128EEEEELb1ELb0ELb1ELb1EEEvNS_9FwdParamsE)
        /*00fc*/ 	.short	0x0210
        /*00fe*/ 	.short	0x00e8


	//----- nvinfo : EIATTR_SW_WAR
	.align		4
.L_3776:
        /*0100*/ 	.byte	0x04, 0x36
        /*0102*/ 	.short	(.L_3778 - .L_3777)
.L_3777:
        /*0104*/ 	.word	0x00000008
.L_3778:


//--------------------- .nv.info._ZN10layer_norm13ln_fwd_kernelINS_13Kernel_traitsIfffffjLj256ELj1ELj4ELj1ELj16ENS_18Kernel_traits_baseILj256EfffffjLj128EEEEELb1ELb1ELb0ELb0EEEvNS_9FwdParamsE --------------------------
	.section	.nv.info._ZN10layer_norm13ln_fwd_kernelINS_13Kernel_traitsIfffffjLj256ELj1ELj4ELj1ELj16ENS_18Kernel_traits_baseILj256EfffffjLj128EEEEELb1ELb1ELb0ELb0EEEvNS_9FwdParamsE,"",@"SHT_CUDA_INFO"
	.sectionflags	@""
	.align	4


	//----- nvinfo : EIATTR_CUDA_API_VERSION
	.align		4
        /*0000*/ 	.byte	0x04, 0x37
        /*0002*/ 	.short	(.L_3780 - .L_3779)
.L_3779:
        /*0004*/ 	.word	0x00000082


	//----- nvinfo : EIATTR_KPARAM_INFO
	.align		4
.L_3780:
        /*0008*/ 	.byte	0x04, 0x17
        /*000a*/ 	.short	(.L_3782 - .L_3781)
.L_3781:
        /*000c*/ 	.word	0x00000000
        /*0010*/ 	.short	0x0000
        /*0012*/ 	.short	0x0000
        /*0014*/ 	.byte	0x00, 0xf0, 0xa1, 0x03


	//----- nvinfo : EIATTR_SPARSE_MMA_MASK
	.align		4
.L_3782:
        /*0018*/ 	.byte	0x03, 0x50
        /*001a*/ 	.short	0x0000


	//----- nvinfo : EIATTR_MAXREG_COUNT
	.align		4
        /*001c*/ 	.byte	0x03, 0x1b
        /*001e*/ 	.short	0x00ff


	//----- nvinfo : EIATTR_MERCURY_ISA_VERSION
	.align		4
        /*0020*/ 	.byte	0x03, 0x5f
        /*0022*/ 	.short	0x0101


	//----- nvinfo : EIATTR_COOP_GROUP_MASK_REGIDS
	.align		4
        /*0024*/ 	.byte	0x04, 0x29
        /*0026*/ 	.short	(.L_3784 - .L_3783)


	//   ....[0]....
.L_3783:
        /*0028*/ 	.word	0xffffffff


	//   ....[1]....
        /*002c*/ 	.word	0xffffffff


	//   ....[2]....
        /*0030*/ 	.word	0xffffffff


	//   ....[3]....
        /*0034*/ 	.word	0xffffffff


	//   ....[4]....
        /*0038*/ 	.word	0xffffffff


	//   ....[5]....
        /*003c*/ 	.word	0xffffffff


	//   ....[6]....
        /*0040*/ 	.word	0xffffffff


	//   ....[7]....
        /*0044*/ 	.word	0xffffffff


	//   ....[8]....
        /*0048*/ 	.word	0xffffffff


	//   ....[9]....
        /*004c*/ 	.word	0xffffffff


	//   ....[10]....
        /*0050*/ 	.word	0x0500002e


	//   ....[11]....
        /*0054*/ 	.word	0x0500002e


	//   ....[12]....
        /*0058*/ 	.word	0x0500002e


	//   ....[13]....
        /*005c*/ 	.word	0x0500002e


	//   ....[14]....
        /*0060*/ 	.word	0x0500002e


	//   ....[15]....
        /*0064*/ 	.word	0x0500002e


	//   ....[16]....
        /*0068*/ 	.word	0x0500002e


	//   ....[17]....
        /*006c*/ 	.word	0x0500002e


	//   ....[18]....
        /*0070*/ 	.word	0x0500002e


	//   ....[19]....
        /*0074*/ 	.word	0x0500002e


	//----- nvinfo : EIATTR_COOP_GROUP_INSTR_OFFSETS
	.align		4
.L_3784:
        /*0078*/ 	.byte	0x04, 0x28
        /*007a*/ 	.short	(.L_3786 - .L_3785)


	//   ....[0]....
.L_3785:
        /*007c*/ 	.word	0x00003a40


	//   ....[1]....
        /*0080*/ 	.word	0x00003a70


	//   ....[2]....
        /*0084*/ 	.word	0x00003a90


	//   ....[3]....
        /*0088*/ 	.word	0x00003ab0


	//   ....[4]....
        /*008c*/ 	.word	0x00003ad0


	//   ....[5]....
        /*0090*/ 	.word	0x00003c10


	//   ....[6]....
        /*0094*/ 	.word	0x00003c30


	//   ....[7]....
        /*0098*/ 	.word	0x00003c50


	//   ....[8]....
        /*009c*/ 	.word	0x00003c70


	//   ....[9]....
        /*00a0*/ 	.word	0x00003c90


	//   ....[10]....
        /*00a4*/ 	.word	0x000040a0


	//   ....[11]....
        /*00a8*/ 	.word	0x00004140


	//   ....[12]....
        /*00ac*/ 	.word	0x000041a0


	//   ....[13]....
        /*00b0*/ 	.word	0x00004200


	//   ....[14]....
        /*00b4*/ 	.word	0x00004260


	//   ....[15]....
        /*00b8*/ 	.word	0x00004400


	//   ....[16]....
        /*00bc*/ 	.word	0x00004460


	//   ....[17]....
        /*00c0*/ 	.word	0x000044c0


	//   ....[18]....
        /*00c4*/ 	.word	0x00004520


	//   ....[19]....
        /*00c8*/ 	.word	0x00004580


	//----- nvinfo : EIATTR_EXIT_INSTR_OFFSETS
	.align		4
.L_3786:
        /*00cc*/ 	.byte	0x04, 0x1c
        /*00ce*/ 	.short	(.L_3788 - .L_3787)


	//   ....[0]....
.L_3787:
        /*00d0*/ 	.word	0x00000510


	//   ....[1]....
        /*00d4*/ 	.word	0x00004030


	//----- nvinfo : EIATTR_MAX_THREADS
	.align		4
.L_3788:
        /*00d8*/ 	.byte	0x04, 0x05
        /*00da*/ 	.short	(.L_3790 - .L_3789)
.L_3789:
        /*00dc*/ 	.word	0x00000080
        /*00e0*/ 	.word	0x00000001
        /*00e4*/ 	.word	0x00000001


	//----- nvinfo : EIATTR_CRS_STACK_SIZE
	.align		4
.L_3790:
        /*00e8*/ 	.byte	0x04, 0x1e
        /*00ea*/ 	.short	(.L_3792 - .L_3791)
.L_3791:
        /*00ec*/ 	.word	0x00000000


	//----- nvinfo : EIATTR_CBANK_PARAM_SIZE
	.align		4
.L_3792:
        /*00f0*/ 	.byte	0x03, 0x19
        /*00f2*/ 	.short	0x00e8


	//----- nvinfo : EIATTR_PARAM_CBANK
	.align		4
        /*00f4*/ 	.byte	0x04, 0x0a
        /*00f6*/ 	.short	(.L_3794 - .L_3793)
	.align		4
.L_3793:
        /*00f8*/ 	.word	index@(.nv.constant0._ZN10layer_norm13ln_fwd_kernelINS_13Kernel_traitsIfffffjLj256ELj1ELj4ELj1ELj16ENS_18Kernel_traits_baseILj256EfffffjLj128EEEEELb1ELb1ELb0ELb0EEEvNS_9FwdParamsE)
        /*00fc*/ 	.short	0x0210
        /*00fe*/ 	.short	0x00e8


	//----- nvinfo : EIATTR_SW_WAR
	.align		4
.L_3794:
        /*0100*/ 	.byte	0x04, 0x36
        /*0102*/ 	.short	(.L_3796 - .L_3795)
.L_3795:
        /*0104*/ 	.word	0x00000008
.L_3796:


//--------------------- .nv.info._ZN10layer_norm13ln_fwd_kernelINS_13Kernel_traitsIfffffjLj256ELj1ELj4ELj1ELj16ENS_18Kernel_traits_baseILj256EfffffjLj128EEEEELb1ELb1ELb0ELb1EEEvNS_9FwdParamsE --------------------------
	.section	.nv.info._ZN10layer_norm13ln_fwd_kernelINS_13Kernel_traitsIfffffjLj256ELj1ELj4ELj1ELj16ENS_18Kernel_traits_baseILj256EfffffjLj128EEEEELb1ELb1ELb0ELb1EEEvNS_9FwdParamsE,"",@"SHT_CUDA_INFO"
	.sectionflags	@""
	.align	4


	//----- nvinfo : EIATTR_CUDA_API_VERSION
	.align		4
        /*0000*/ 	.byte	0x04, 0x37
        /*0002*/ 	.short	(.L_3798 - .L_3797)
.L_3797:
        /*0004*/ 	.word	0x00000082


	//----- nvinfo : EIATTR_KPARAM_INFO
	.align		4
.L_3798:
        /*0008*/ 	.byte	0x04, 0x17
        /*000a*/ 	.short	(.L_3800 - .L_3799)
.L_3799:
        /*000c*/ 	.word	0x00000000
        /*0010*/ 	.short	0x0000
        /*0012*/ 	.short	0x0000
        /*0014*/ 	.byte	0x00, 0xf0, 0xa1, 0x03


	//----- nvinfo : EIATTR_SPARSE_MMA_MASK
	.align		4
.L_3800:
        /*0018*/ 	.byte	0x03, 0x50
        /*001a*/ 	.short	0x0000


	//----- nvinfo : EIATTR_MAXREG_COUNT
	.align		4
        /*001c*/ 	.byte	0x03, 0x1b
        /*001e*/ 	.short	0x00ff


	//----- nvinfo : EIATTR_MERCURY_ISA_VERSION
	.align		4
        /*0020*/ 	.byte	0x03, 0x5f
        /*0022*/ 	.short	0x0101


	//----- nvinfo : EIATTR_COOP_GROUP_MASK_REGIDS
	.align		4
        /*0024*/ 	.byte	0x04, 0x29
        /*0026*/ 	.short	(.L_3802 - .L_3801)


	//   ....[0]....
.L_3801:
        /*0028*/ 	.word	0xffffffff


	//   ....[1]....
        /*002c*/ 	.word	0xffffffff


	//   ....[2]....
        /*0030*/ 	.word	0xffffffff


	//   ....[3]....
        /*0034*/ 	.word	0xffffffff


	//   ....[4]....
        /*0038*/ 	.word	0xffffffff


	//   ....[5]....
        /*003c*/ 	.word	0xffffffff


	//   ....[6]....
        /*0040*/ 	.word	0xffffffff


	//   ....[7]....
        /*0044*/ 	.word	0xffffffff


	//   ....[8]....
        /*0048*/ 	.word	0xffffffff


	//   ....[9]....
        /*004c*/ 	.word	0xffffffff


	//   ....[10]....
        /*0050*/ 	.word	0x05000034


	//   ....[11]....
        /*0054*/ 	.word	0x05000034


	//   ....[12]....
        /*0058*/ 	.word	0x05000034


	//   ....[13]....
        /*005c*/ 	.word	0x05000034


	//   ....[14]....
        /*0060*/ 	.word	0x05000034


	//   ....[15]....
        /*0064*/ 	.word	0x05000034


	//   ....[16]....
        /*0068*/ 	.word	0x05000034


	//   ....[17]....
        /*006c*/ 	.word	0x05000034


	//   ....[18]....
        /*0070*/ 	.word	0x05000034


	//   ....[19]....
        /*0074*/ 	.word	0x05000034


	//----- nvinfo : EIATTR_COOP_GROUP_INSTR_OFFSETS
	.align		4
.L_3802:
        /*0078*/ 	.byte	0x04, 0x28
        /*007a*/ 	.short	(.L_3804 - .L_3803)


	//   ....[0]....
.L_3803:
        /*007c*/ 	.word	0x00003730


	//   ....[1]....
        /*0080*/ 	.word	0x00003760


	//   ....[2]....
        /*0084*/ 	.word	0x00003780


	//   ....[3]....
        /*0088*/ 	.word	0x000037a0


	//   ....[4]....
        /*008c*/ 	.word	0x000037c0


	//   ....[5]....
        /*0090*/ 	.word	0x000038f0


	//   ....[6]....
        /*0094*/ 	.word	0x00003910


	//   ....[7]....
        /*0098*/ 	.word	0x00003930


	//   ....[8]....
        /*009c*/ 	.word	0x00003950


	//   ....[9]....
        /*00a0*/ 	.word	0x00003970


	//   ....[10]....
        /*00a4*/ 	.word	0x00003d00


	//   ....[11]....
        /*00a8*/ 	.word	0x00003da0


	//   ....[12]....
        /*00ac*/ 	.word	0x00003e00


	//   ....[13]....
        /*00b0*/ 	.word	0x00003e60


	//   ....[14]....
        /*00b4*/ 	.word	0x00003ec0


	//   ....[15]....
        /*00b8*/ 	.word	0x00004030


	//   ....[16]....
        /*00bc*/ 	.word	0x00004090


	//   ....[17]....
        /*00c0*/ 	.word	0x000040f0


	//   ....[18]....
        /*00c4*/ 	.word	0x00004150


	//   ....[19]....
        /*00c8*/ 	.word	0x000041b0


	//----- nvinfo : EIATTR_EXIT_INSTR_OFFSETS
	.align		4
.L_3804:
        /*00cc*/ 	.byte	0x04, 0x1c
        /*00ce*/ 	.short	(.L_3806 - .L_3805)


	//   ....[0]....
.L_3805:
        /*00d0*/ 	.word	0x00000320


	//   ....[1]....
        /*00d4*/ 	.word	0x00003ca0


	//----- nvinfo : EIATTR_MAX_THREADS
	.align		4
.L_3806:
        /*00d8*/ 	.byte	0x04, 0x05
        /*00da*/ 	.short	(.L_3808 - .L_3807)
.L_3807:
        /*00dc*/ 	.word	0x00000080
        /*00e0*/ 	.word	0x00000001
        /*00e4*/ 	.word	0x00000001


	//----- nvinfo : EIATTR_CRS_STACK_SIZE
	.align		4
.L_3808:
        /*00e8*/ 	.byte	0x04, 0x1e
        /*00ea*/ 	.short	(.L_3810 - .L_3809)
.L_3809:
        /*00ec*/ 	.word	0x00000000


	//----- nvinfo : EIATTR_CBANK_PARAM_SIZE
	.align		4
.L_3810:
        /*00f0*/ 	.byte	0x03, 0x19
        /*00f2*/ 	.short	0x00e8


	//----- nvinfo : EIATTR_PARAM_CBANK
	.align		4
        /*00f4*/ 	.byte	0x04, 0x0a
        /*00f6*/ 	.short	(.L_3812 - .L_3811)
	.align		4
.L_3811:
        /*00f8*/ 	.word	index@(.nv.constant0._ZN10layer_norm13ln_fwd_kernelINS_13Kernel_traitsIfffffjLj256ELj1ELj4ELj1ELj16ENS_18Kernel_traits_baseILj256EfffffjLj128EEEEELb1ELb1ELb0ELb1EEEvNS_9FwdParamsE)
        /*00fc*/ 	.short	0x0210
        /*00fe*/ 	.short	0x00e8


	//----- nvinfo : EIATTR_SW_WAR
	.align		4
.L_3812:
        /*0100*/ 	.byte	0x04, 0x36
        /*0102*/ 	.short	(.L_3814 - .L_3813)
.L_3813:
        /*0104*/ 	.word	0x00000008
.L_3814:


//--------------------- .nv.info._ZN10layer_norm13ln_fwd_kernelINS_13Kernel_traitsIfffffjLj256ELj1ELj4ELj1ELj16ENS_18Kernel_traits_baseILj256EfffffjLj128EEEEELb1ELb1ELb1ELb0EEEvNS_9FwdParamsE --------------------------
	.section	.nv.info._ZN10layer_norm13ln_fwd_kernelINS_13Kernel_traitsIfffffjLj256ELj1ELj4ELj1ELj16ENS_18Kernel_traits_baseILj256EfffffjLj128EEEEELb1ELb1ELb1ELb0EEEvNS_9FwdParamsE,"",@"SHT_CUDA_INFO"
	.sectionflags	@""
	.align	4


	//----- nvinfo : EIATTR_CUDA_API_VERSION
	.align		4
        /*0000*/ 	.byte	0x04, 0x37
        /*0002*/ 	.short	(.L_3816 - .L_3815)
.L_3815:
        /*0004*/ 	.word	0x00000082


	//----- nvinfo : EIATTR_KPARAM_INFO
	.align		4
.L_3816:
        /*0008*/ 	.byte	0x04, 0x17
        /*000a*/ 	.short	(.L_3818 - .L_3817)
.L_3817:
        /*000c*/ 	.word	0x00000000
        /*0010*/ 	.short	0x0000
        /*0012*/ 	.short	0x0000
        /*0014*/ 	.byte	0x00, 0xf0, 0xa1, 0x03


	//----- nvinfo : EIATTR_SPARSE_MMA_MASK
	.align		4
.L_3818:
        /*0018*/ 	.byte	0x03, 0x50
        /*001a*/ 	.short	0x0000


	//----- nvinfo : EIATTR_MAXREG_COUNT
	.align		4
        /*001c*/ 	.byte	0x03, 0x1b
        /*001e*/ 	.short	0x00ff


	//----- nvinfo : EIATTR_MERCURY_ISA_VERSION
	.align		4
        /*0020*/ 	.byte	0x03, 0x5f
        /*0022*/ 	.short	0x0101


	//----- nvinfo : EIATTR_COOP_GROUP_MASK_REGIDS
	.align		4
        /*0024*/ 	.byte	0x04, 0x29
        /*0026*/ 	.short	(.L_3820 - .L_3819)


	//   ....[0]....
.L_3819:
        /*0028*/ 	.word	0xffffffff


	//   ....[1]....
        /*002c*/ 	.word	0xffffffff


	//   ....[2]....
        /*0030*/ 	.word	0xffffffff


	//   ....[3]....
        /*0034*/ 	.word	0xffffffff


	//   ....[4]....
        /*0038*/ 	.word	0xffffffff


	//   ....[5]....
        /*003c*/ 	.word	0xffffffff


	//   ....[6]....
        /*0040*/ 	.word	0xffffffff


	//   ....[7]....
        /*0044*/ 	.word	0xffffffff


	//   ....[8]....
        /*0048*/ 	.word	0xffffffff


	//   ....[9]....
        /*004c*/ 	.word	0xffffffff


	//   ....[10]....
        /*0050*/ 	.word	0x05000031


	//   ....[11]....
        /*0054*/ 	.word	0x05000031


	//   ....[12]....
        /*0058*/ 	.word	0x05000031


	//   ....[13]....
        /*005c*/ 	.word	0x05000031


	//   ....[14]....
        /*0060*/ 	.word	0x05000031


	//   ....[15]....
        /*0064*/ 	.word	0x05000031


	//   ....[16]....
        /*0068*/ 	.word	0x05000031


	//   ....[17]....
        /*006c*/ 	.word	0x05000031


	//   ....[18]....
        /*0070*/ 	.word	0x05000031


	//   ....[19]....
        /*0074*/ 	.word	0x05000031


	//----- nvinfo : EIATTR_COOP_GROUP_INSTR_OFFSETS
	.align		4
.L_3820:
        /*0078*/ 	.byte	0x04, 0x28
        /*007a*/ 	.short	(.L_3822 - .L_3821)


	//   ....[0]....
.L_3821:
        /*007c*/ 	.word	0x00003d70


	//   ....[1]....
        /*0080*/ 	.word	0x00003da0


	//   ....[2]....
        /*0084*/ 	.word	0x00003dc0


	//   ....[3]....
        /*0088*/ 	.word	0x00003de0


	//   ....[4]....
        /*008c*/ 	.word	0x00003e00


	//   ....[5]....
        /*0090*/ 	.word	0x00003f40


	//   ....[6]....
        /*0094*/ 	.word	0x00003f60


	//   ....[7]....
        /*0098*/ 	.word	0x00003f80


	//   ....[8]....
        /*009c*/ 	.word	0x00003fa0


	//   ....[9]....
        /*00a0*/ 	.word	0x00003fc0


	//   ....[10]....
        /*00a4*/ 	.word	0x00004460


	//   ....[11]....
        /*00a8*/ 	.word	0x000044f0


	//   ....[12]....
        /*00ac*/ 	.word	0x00004550


	//   ....[13]....
        /*00b0*/ 	.word	0x000045b0


	//   ....[14]....
        /*00b4*/ 	.word	0x00004610


	//   ....[15]....
        /*00b8*/ 	.word	0x000047b0


	//   ....[16]....
        /*00bc*/ 	.word	0x00004800


	//   ....[17]....
        /*00c0*/ 	.word	0x00004860


	//   ....[18]....
        /*00c4*/ 	.word	0x000048c0


	//   ....[19]....
        /*00c8*/ 	.word	0x00004920


	//----- nvinfo : EIATTR_EXIT_INSTR_OFFSETS
	.align		4
.L_3822:
        /*00cc*/ 	.byte	0x04, 0x1c
        /*00ce*/ 	.short	(.L_3824 - .L_3823)


	//   ....[0]....
.L_3823:
        /*00d0*/ 	.word	0x00000460


	//   ....[1]....
        /*00d4*/ 	.word	0x000043f0


	//----- nvinfo : EIATTR_MAX_THREADS
	.align		4
.L_3824:
        /*00d8*/ 	.byte	0x04, 0x05
        /*00da*/ 	.short	(.L_3826 - .L_3825)
.L_3825:
        /*00dc*/ 	.word	0x00000080
        /*00e0*/ 	.word	0x00000001
        /*00e4*/ 	.word	0x00000001


	//----- nvinfo : EIATTR_CRS_STACK_SIZE
	.align		4
.L_3826:
        /*00e8*/ 	.byte	0x04, 0x1e
        /*00ea*/ 	.short	(.L_3828 - .L_3827)
.L_3827:
        /*00ec*/ 	.word	0x00000000


	//----- nvinfo : EIATTR_CBANK_PARAM_SIZE
	.align		4
.L_3828:
        /*00f0*/ 	.byte	0x03, 0x19
        /*00f2*/ 	.short	0x00e8


	//----- nvinfo : EIATTR_PARAM_CBANK
	.align		4
        /*00f4*/ 	.byte	0x04, 0x0a
        /*00f6*/ 	.short	(.L_3830 - .L_3829)
	.align		4
.L_3829:
        /*00f8*/ 	.word	index@(.nv.constant0._ZN10layer_norm13ln_fwd_kernelINS_13Kernel_traitsIfffffjLj256ELj1ELj4ELj1ELj16ENS_18Kernel_traits_baseILj256EfffffjLj128EEEEELb1ELb1ELb1ELb0EEEvNS_9FwdParamsE)
        /*00fc*/ 	.short	0x0210
        /*00fe*/ 	.short	0x00e8


	//----- nvinfo : EIATTR_SW_WAR
	.align		4
.L_3830:
        /*0100*/ 	.byte	0x04, 0x36
        /*0102*/ 	.short	(.L_3832 - .L_3831)
.L_3831:
        /*0104*/ 	.word	0x00000008
.L_3832:


//--------------------- .nv.info._ZN10layer_norm13ln_fwd_kernelINS_13Kernel_traitsIfffffjLj256ELj1ELj4ELj1ELj16ENS_18Kernel_traits_baseILj256EfffffjLj128EEEEELb1ELb1ELb1ELb1EEEvNS_9FwdParamsE --------------------------
	.section	.nv.info._ZN10layer_norm13ln_fwd_kernelINS_13Kernel_traitsIfffffjLj256ELj1ELj4ELj1ELj16ENS_18Kernel_traits_baseILj256EfffffjLj128EEEEELb1ELb1ELb1ELb1EEEvNS_9FwdParamsE,"",@"SHT_CUDA_INFO"
	.sectionflags	@""
	.align	4


	//----- nvinfo : EIATTR_CUDA_API_VERSION
	.align		4
        /*0000*/ 	.byte	0x04, 0x37
        /*0002*/ 	.short	(.L_3834 - .L_3833)
.L_3833:
        /*0004*/ 	.word	0x00000082


	//----- nvinfo : EIATTR_KPARAM_INFO
	.align		4
.L_3834:
        /*0008*/ 	.byte	0x04, 0x17
        /*000a*/ 	.short	(.L_3836 - .L_3835)
.L_3835:
        /*000c*/ 	.word	0x00000000
        /*0010*/ 	.short	0x0000
        /*0012*/ 	.short	0x0000
        /*0014*/ 	.byte	0x00, 0xf0, 0xa1, 0x03


	//----- nvinfo : EIATTR_SPARSE_MMA_MASK
	.align		4
.L_3836:
        /*0018*/ 	.byte	0x03, 0x50
        /*001a*/ 	.short	0x0000


	//----- nvinfo : EIATTR_MAXREG_COUNT
	.align		4
        /*001c*/ 	.byte	0x03, 0x1b
        /*001e*/ 	.short	0x00ff


	//----- nvinfo : EIATTR_MERCURY_ISA_VERSION
	.align		4
        /*0020*/ 	.byte	0x03, 0x5f
        /*0022*/ 	.short	0x0101


	//----- nvinfo : EIATTR_COOP_GROUP_MASK_REGIDS
	.align		4
        /*0024*/ 	.byte	0x04, 0x29
        /*0026*/ 	.short	(.L_3838 - .L_3837)


	//   ....[0]....
.L_3837:
        /*0028*/ 	.word	0xffffffff


	//   ....[1]....
        /*002c*/ 	.word	0xffffffff


	//   ....[2]....
        /*0030*/ 	.word	0xffffffff


	//   ....[3]....
        /*0034*/ 	.word	0xffffffff


	//   ....[4]....
        /*0038*/ 	.word	0xffffffff


	//   ....[5]....
        /*003c*/ 	.word	0xffffffff


	//   ....[6]....
        /*0040*/ 	.word	0xffffffff


	//   ....[7]....
        /*0044*/ 	.word	0xffffffff


	//   ....[8]....
        /*0048*/ 	.word	0xffffffff


	//   ....[9]....
        /*004c*/ 	.word	0xffffffff


	//   ....[10]....
        /*0050*/ 	.word	0x05000038


	//   ....[11]....
        /*0054*/ 	.word	0x05000038


	//   ....[12]....
        /*0058*/ 	.word	0x05000038


	//   ....[13]....
        /*005c*/ 	.word	0x05000038


	//   ....[14]....
        /*0060*/ 	.word	0x05000038


	//   ....[15]....
        /*0064*/ 	.word	0x05000038


	//   ....[16]....
        /*0068*/ 	.word	0x05000038


	//   ....[17]....
        /*006c*/ 	.word	0x05000038


	//   ....[18]....
        /*0070*/ 	.word	0x05000038


	//   ....[19]....
        /*0074*/ 	.word	0x05000038


	//----- nvinfo : EIATTR_COOP_GROUP_INSTR_OFFSETS
	.align		4
.L_3838:
        /*0078*/ 	.byte	0x04, 0x28
        /*007a*/ 	.short	(.L_3840 - .L_3839)


	//   ....[0]....
.L_3839:
        /*007c*/ 	.word	0x00003b60


	//   ....[1]....
        /*0080*/ 	.word	0x00003b90


	//   ....[2]....
        /*0084*/ 	.word	0x00003bb0


	//   ....[3]....
        /*0088*/ 	.word	0x00003bd0


	//   ....[4]....
        /*008c*/ 	.word	0x00003bf0


	//   ....[5]....
        /*0090*/ 	.word	0x00003d20


	//   ....[6]....
        /*0094*/ 	.word	0x00003d40


	//   ....[7]....
        /*0098*/ 	.word	0x00003d60


	//   ....[8]....
        /*009c*/ 	.word	0x00003d80


	//   ....[9]....
        /*00a0*/ 	.word	0x00003da0


	//   ....[10]....
        /*00a4*/ 	.word	0x000041c0


	//   ....[11]....
        /*00a8*/ 	.word	0x00004260


	//   ....[12]....
        /*00ac*/ 	.word	0x000042c0


	//   ....[13]....
        /*00b0*/ 	.word	0x00004320


	//   ....[14]....
        /*00b4*/ 	.word	0x00004380


	//   ....[15]....
        /*00b8*/ 	.word	0x000044f0


	//   ....[16]....
        /*00bc*/ 	.word	0x00004550


	//   ....[17]....
        /*00c0*/ 	.word	0x000045b0


	//   ....[18]....
        /*00c4*/ 	.word	0x00004610


	//   ....[19]....
        /*00c8*/ 	.word	0x00004670


	//----- nvinfo : EIATTR_EXIT_INSTR_OFFSETS
	.align		4
.L_3840:
        /*00cc*/ 	.byte	0x04, 0x1c
        /*00ce*/ 	.short	(.L_3842 - .L_3841)


	//   ....[0]....
.L_3841:
        /*00d0*/ 	.word	0x00000290


	//   ....[1]....
        /*00d4*/ 	.word	0x00004160


	//----- nvinfo : EIATTR_MAX_THREADS
	.align		4
.L_3842:
        /*00d8*/ 	.byte	0x04, 0x05
        /*00da*/ 	.short	(.L_3844 - .L_3843)
.L_3843:
        /*00dc*/ 	.word	0x00000080
        /*00e0*/ 	.word	0x00000001
        /*00e4*/ 	.word	0x00000001


	//----- nvinfo : EIATTR_CRS_STACK_SIZE
	.align		4
.L_3844:
        /*00e8*/ 	.byte	0x04, 0x1e
        /*00ea*/ 	.short	(.L_3846 - .L_3845)
.L_3845:
        /*00ec*/ 	.word	0x00000000


	//----- nvinfo : EIATTR_CBANK_PARAM_SIZE
	.align		4
.L_3846:
        /*00f0*/ 	.byte	0x03, 0x19
        /*00f2*/ 	.short	0x00e8


	//----- nvinfo : EIATTR_PARAM_CBANK
	.align		4
        /*00f4*/ 	.byte	0x04, 0x0a
        /*00f6*/ 	.short	(.L_3848 - .L_3847)
	.align		4
.L_3847:
        /*00f8*/ 	.word	index@(.nv.constant0._ZN10layer_norm13ln_fwd_kernelINS_13Kernel_traitsIfffffjLj256ELj1ELj4ELj1ELj16ENS_18Kernel_traits_baseILj256EfffffjLj128EEEEELb1ELb1ELb1ELb1EEEvNS_9FwdParamsE)
        /*00fc*/ 	.short	0x0210
        /*00fe*/ 	.short	0x00e8


	//----- nvinfo : EIATTR_SW_WAR
	.align		4
.L_3848:
        /*0100*/ 	.byte	0x04, 0x36
        /*0102*/ 	.short	(.L_3850 - .L_3849)
.L_3849:
        /*0104*/ 	.word	0x00000008
.L_3850:


//--------------------- .nv.callgraph             --------------------------
	.section	.nv.callgraph,"",@"SHT_CUDA_CALLGRAPH"
	.align	4
	.sectionentsize	8
	.align		4
        /*0000*/ 	.word	0x00000000
	.align		4
        /*0004*/ 	.word	0xffffffff
	.align		4
        /*0008*/ 	.word	0x00000000
	.align		4
        /*000c*/ 	.word	0xfffffffe
	.align		4
        /*0010*/ 	.word	0x00000000
	.align		4
        /*0014*/ 	.word	0xfffffffd
	.align		4
        /*0018*/ 	.word	0x00000000
	.align		4
        /*001c*/ 	.word	0xfffffffc


//--------------------- .nv.constant4             --------------------------
	.section	.nv.constant4,"a",@progbits
	.align	8
	.align		8
.nv.constant4:
        /*0000*/ 	.dword	precalc_xorwow_matrix
	.align		8
        /*0008*/ 	.dword	precalc_xorwow_offset_matrix
	.align		8
        /*0010*/ 	.dword	mrg32k3aM1
	.align		8
        /*0018*/ 	.dword	mrg32k3aM2
	.align		8
        /*0020*/ 	.dword	mrg32k3aM1SubSeq
	.align		8
        /*0028*/ 	.dword	mrg32k3aM2SubSeq
	.align		8
        /*0030*/ 	.dword	mrg32k3aM1Seq
	.align		8
        /*0038*/ 	.dword	mrg32k3aM2Seq


//--------------------- .nv.constant3             --------------------------
	.section	.nv.constant3,"a",@progbits
	.align	8
.nv.constant3:
	.type		__cr_lgamma_table,@object
	.size		__cr_lgamma_table,(.L_8 - __cr_lgamma_table)
__cr_lgamma_table:
        /*0000*/ 	.byte	0x00, 0x00, 0x00, 0x00, 0x00, 0x00, 0x00, 0x00, 0x00, 0x00, 0x00, 0x00, 0x00, 0x00, 0x00, 0x00
        /*0010*/ 	.byte	0xef, 0x39, 0xfa, 0xfe, 0x42, 0x2e, 0xe6, 0x3f, 0x02, 0x20, 0x2a, 0xfa, 0x0b, 0xab, 0xfc, 0x3f
        /*0020*/ 	.byte	0xf9, 0x2c, 0x92, 0x7c, 0xa7, 0x6c, 0x09, 0x40, 0xc9, 0x79, 0x44, 0x3c, 0x64, 0x26, 0x13, 0x40
        /*0030*/ 	.byte	0xca, 0x01, 0xcf, 0x3a, 0x27, 0x51, 0x1a, 0x40, 0x30, 0xcc, 0x2d, 0xf3, 0xe1, 0x0c, 0x21, 0x40
        /*0040*/ 	.byte	0x0d, 0xb7, 0xfc, 0x82, 0x8e, 0x35, 0x25, 0x40
.L_8:


//--------------------- .text._ZN10layer_norm13ln_fwd_kernelINS_13Kernel_traitsI13__nv_bfloat16S2_S2_S2_fjLj256ELj1ELj4ELj1ELj16ENS_18Kernel_traits_baseILj256ES2_S2_S2_S2_fjLj128EEEEELb0ELb0ELb0ELb0EEEvNS_9FwdParamsE --------------------------
	.section	.text._ZN10layer_norm13ln_fwd_kernelINS_13Kernel_traitsI13__nv_bfloat16S2_S2_S2_fjLj256ELj1ELj4ELj1ELj16ENS_18Kernel_traits_baseILj256ES2_S2_S2_S2_fjLj128EEEEELb0ELb0ELb0ELb0EEEvNS_9FwdParamsE,"ax",@progbits
	.align	128
        .global         _ZN10layer_norm13ln_fwd_kernelINS_13Kernel_traitsI13__nv_bfloat16S2_S2_S2_fjLj256ELj1ELj4ELj1ELj16ENS_18Kernel_traits_baseILj256ES2_S2_S2_S2_fjLj128EEEEELb0ELb0ELb0ELb0EEEvNS_9FwdParamsE
        .type           _ZN10layer_norm13ln_fwd_kernelINS_13Kernel_traitsI13__nv_bfloat16S2_S2_S2_fjLj256ELj1ELj4ELj1ELj16ENS_18Kernel_traits_baseILj256ES2_S2_S2_S2_fjLj128EEEEELb0ELb0ELb0ELb0EEEvNS_9FwdParamsE,@function
        .size           _ZN10layer_norm13ln_fwd_kernelINS_13Kernel_traitsI13__nv_bfloat16S2_S2_S2_fjLj256ELj1ELj4ELj1ELj16ENS_18Kernel_traits_baseILj256ES2_S2_S2_S2_fjLj128EEEEELb0ELb0ELb0ELb0EEEvNS_9FwdParamsE,(.L_x_9496 - _ZN10layer_norm13ln_fwd_kernelINS_13Kernel_traitsI13__nv_bfloat16S2_S2_S2_fjLj256ELj1ELj4ELj1ELj16ENS_18Kernel_traits_baseILj256ES2_S2_S2_S2_fjLj128EEEEELb0ELb0ELb0ELb0EEEvNS_9FwdParamsE)
        .other          _ZN10layer_norm13ln_fwd_kernelINS_13Kernel_traitsI13__nv_bfloat16S2_S2_S2_fjLj256ELj1ELj4ELj1ELj16ENS_18Kernel_traits_baseILj256ES2_S2_S2_S2_fjLj128EEEEELb0ELb0ELb0ELb0EEEvNS_9FwdParamsE,@"STO_CUDA_ENTRY STV_DEFAULT"
_ZN10layer_norm13ln_fwd_kernelINS_13Kernel_traitsI13__nv_bfloat16S2_S2_S2_fjLj256ELj1ELj4ELj1ELj16ENS_18Kernel_traits_baseILj256ES2_S2_S2_S2_fjLj128EEEEELb0ELb0ELb0ELb0EEEvNS_9FwdParamsE:
.text._ZN10layer_norm13ln_fwd_kernelINS_13Kernel_traitsI13__nv_bfloat16S2_S2_S2_fjLj256ELj1ELj4ELj1ELj16ENS_18Kernel_traits_baseILj256ES2_S2_S2_S2_fjLj128EEEEELb0ELb0ELb0ELb0EEEvNS_9FwdParamsE:
[----:B------:R-:W-:Y:S01]  /*0000*/  LDC R1, c[0x0][0x28] ;  /* 0x00000a00ff017b82 */ /* 0x000fe20000000800 */
[----:B------:R-:W0:Y:S07]  /*0010*/  S2R R32, SR_TID.X ;  /* 0x0000000000207919 */ /* 0x000e2e0000002100 */
[----:B------:R-:W1:Y:S01]  /*0020*/  LDC R7, c[0x0][0x218] ;  /* 0x00008600ff077b82 */ /* 0x000e620000000800 */
[----:B------:R-:W-:Y:S01]  /*0030*/  ULDC.64 UR4, c[0x0][0x208] ;  /* 0x0000820000047ab9 */ /* 0x000fe20000000a00 */
[----:B------:R-:W-:Y:S01]  /*0040*/  BSSY B0, `(.L_x_0) ;  /* 0x0000016000007945 */ /* 0x000fe20003800000 */
[----:B------:R-:W2:Y:S01]  /*0050*/  S2R R5, SR_CTAID.X ;  /* 0x0000000000057919 */ /* 0x000ea20000002500 */
[----:B-1----:R-:W-:-:S04]  /*0060*/  SHF.R.S32.HI R0, RZ, 0x1f, R7 ;  /* 0x0000001fff007819 */ /* 0x002fc80000011407 */
[----:B------:R-:W-:Y:S02]  /*0070*/  LEA.HI R0, R0, R7, RZ, 0x3 ;  /* 0x0000000700007211 */ /* 0x000fe400078f18ff */
[----:B0-----:R-:W-:-:S04]  /*0080*/  LOP3.LUT R3, R32, 0x1f, RZ, 0xc, !PT ;  /* 0x0000001f20037812 */ /* 0x001fc800078e0cff */
[----:B------:R-:W-:-:S04]  /*0090*/  LEA.HI.SX32 R0, R0, R3, 0x1d ;  /* 0x0000000300007211 */ /* 0x000fc800078feaff */
[----:B------:R-:W-:Y:S02]  /*00a0*/  LOP3.LUT P3, RZ, R0, 0xffffffe0, RZ, 0xc0, !PT ;  /* 0xffffffe000ff7812 */ /* 0x000fe4000786c0ff */
[----:B------:R-:W-:Y:S02]  /*00b0*/  SHF.R.U32.HI R0, RZ, 0x5, R32 ;  /* 0x00000005ff007819 */ /* 0x000fe40000011620 */
[----:B------:R-:W-:Y:S02]  /*00c0*/  LOP3.LUT R32, R32, 0x1f, RZ, 0xc0, !PT ;  /* 0x0000001f20207812 */ /* 0x000fe400078ec0ff */
[----:B--2---:R-:W-:-:S07]  /*00d0*/  LEA R0, R5, R0, 0x2 ;  /* 0x0000000005007211 */ /* 0x004fce00078e10ff */
[----:B------:R-:W-:Y:S05]  /*00e0*/  @!P3 BRA `(.L_x_1) ;  /* 0x00000000002cb947 */ /* 0x000fea0003800000 */
[----:B------:R-:W-:Y:S01]  /*00f0*/  ULDC.64 UR6, c[0x0][0x2c8] ;  /* 0x0000b20000067ab9 */ /* 0x000fe20000000a00 */
[----:B------:R-:W0:Y:S01]  /*0100*/  LDC.64 R4, c[0x0][0x260] ;  /* 0x00009800ff047b82 */ /* 0x000e220000000a00 */
[----:B------:R-:W-:-:S04]  /*0110*/  ISETP.NE.U32.AND P0, PT, RZ, UR6, PT ;  /* 0x00000006ff007c0c */ /* 0x000fc8000bf05070 */
[----:B------:R-:W-:-:S13]  /*0120*/  ISETP.NE.AND.EX P0, PT, RZ, UR7, PT, P0 ;  /* 0x00000007ff007c0c */ /* 0x000fda000bf05300 */
[----:B------:R-:W-:-:S04]  /*0130*/  @P0 LEA R2, P1, R32, UR6, 0x4 ;  /* 0x0000000620020c11 */ /* 0x000fc8000f8220ff */
[----:B------:R-:W-:Y:S01]  /*0140*/  @P0 IADD3.X R3, RZ, UR7, RZ, P1, !PT ;  /* 0x00000007ff030c10 */ /* 0x000fe20008ffe4ff */
[----:B0-----:R-:W-:-:S04]  /*0150*/  IMAD.WIDE.U32 R4, R32, 0x10, R4 ;  /* 0x0000001020047825 */ /* 0x001fc800078e0004 */
[----:B------:R0:W5:Y:S04]  /*0160*/  @P0 LDG.E.128 R8, desc[UR4][R2.64] ;  /* 0x0000000402080981 */ /* 0x000168000c1e1d00 */
[----:B------:R-:W5:Y:S01]  /*0170*/  LDG.E.128 R4, desc[UR4][R4.64] ;  /* 0x0000000404047981 */ /* 0x000f62000c1e1d00 */
[----:B------:R-:W-:Y:S02]  /*0180*/  @!P0 CS2R R8, SRZ ;  /* 0x0000000000088805 */ /* 0x000fe4000001ff00 */
[----:B0-----:R-:W-:-:S07]  /*0190*/  @!P0 CS2R R10, SRZ ;  /* 0x00000000000a8805 */ /* 0x001fce000001ff00 */
.L_x_1:
[----:B------:R-:W-:Y:S05]  /*01a0*/  BSYNC B0 ;  /* 0x0000000000007941 */ /* 0x000fea0003800000 */
.L_x_0:
[----:B------:R-:W-:Y:S02]  /*01b0*/  ULDC UR6, c[0x0][0x214] ;  /* 0x0000850000067ab9 */ /* 0x000fe40000000800 */
[----:B------:R-:W-:-:S13]  /*01c0*/  ISETP.GE.AND P0, PT, R0, UR6, PT ;  /* 0x0000000600007c0c */ /* 0x000fda000bf06270 */
[----:B------:R-:W-:Y:S05]  /*01d0*/  @P0 EXIT ;  /* 0x000000000000094d */ /* 0x000fea0003800000 */
[----:B-----5:R-:W-:Y:S01]  /*01e0*/  PRMT R26, R6, 0x7632, R26 ;  /* 0x00007632061a7816 */ /* 0x020fe2000000001a */
[----:B------:R-:W-:Y:S01]  /*01f0*/  ULDC.64 UR6, c[0x0][0x270] ;  /* 0x00009c0000067ab9 */ /* 0x000fe20000000a00 */
[----:B------:R-:W-:Y:S01]  /*0200*/  PRMT R23, R8, 0x7632, R23 ;  /* 0x0000763208177816 */ /* 0x000fe20000000017 */
[----:B------:R-:W-:Y:S01]  /*0210*/  IMAD.U32 R2, R4, 0x10000, RZ ;  /* 0x0001000004027824 */ /* 0x000fe200078e00ff */
        /* <DEDUP_REMOVED lines=9> */
[----:B------:R-:W-:Y:S01]  /*02b0*/  ULDC UR9, c[0x0][0x218] ;  /* 0x0000860000097ab9 */ /* 0x000fe20000000800 */
[----:B------:R-:W-:Y:S01]  /*02c0*/  PRMT R27, R10, 0x7632, R27 ;  /* 0x000076320a1b7816 */ /* 0x000fe2000000001b */
[----:B------:R-:W-:Y:S01]  /*02d0*/  ULDC UR8, c[0x0][0x2d8] ;  /* 0x0000b60000087ab9 */ /* 0x000fe20000000800 */
[----:B------:R-:W-:Y:S01]  /*02e0*/  SHF.L.U32 R3, R5, 0x10, RZ ;  /* 0x0000001005037819 */ /* 0x000fe200000006ff */
[----:B------:R-:W-:Y:S01]  /*02f0*/  IMAD.U32 R5, R7, 0x10000, RZ ;  /* 0x0001000007057824 */ /* 0x000fe200078e00ff */
[----:B------:R-:W-:Y:S01]  /*0300*/  ISETP.NE.U32.AND P0, PT, RZ, UR6, PT ;  /* 0x00000006ff007c0c */ /* 0x000fe2000bf05070 */
[----:B------:R-:W-:Y:S01]  /*0310*/  ULDC.U8 UR6, c[0x0][0x2a0] ;  /* 0x0000a80000067ab9 */ /* 0x000fe20000000000 */
[----:B------:R-:W-:-:S02]  /*0320*/  SHF.L.U32 R4, R6, 0x10, RZ ;  /* 0x0000001006047819 */ /* 0x000fc400000006ff */
[----:B------:R-:W-:Y:S02]  /*0330*/  SHF.L.U32 R7, R8, 0x10, RZ ;  /* 0x0000001008077819 */ /* 0x000fe400000006ff */
[----:B------:R-:W-:Y:S02]  /*0340*/  SHF.L.U32 R6, R9, 0x10, RZ ;  /* 0x0000001009067819 */ /* 0x000fe400000006ff */
[----:B------:R-:W-:Y:S02]  /*0350*/  SHF.L.U32 R20, R11, 0x10, RZ ;  /* 0x000000100b147819 */ /* 0x000fe400000006ff */
[----:B------:R-:W-:Y:S02]  /*0360*/  SHF.L.U32 R22, R22, 0x10, RZ ;  /* 0x0000001016167819 */ /* 0x000fe400000006ff */
[----:B------:R-:W-:Y:S02]  /*0370*/  SHF.L.U32 R24, R24, 0x10, RZ ;  /* 0x0000001018187819 */ /* 0x000fe400000006ff */
[----:B------:R-:W-:-:S02]  /*0380*/  SHF.L.U32 R25, R25, 0x10, RZ ;  /* 0x0000001019197819 */ /* 0x000fc400000006ff */
[----:B------:R-:W-:Y:S02]  /*0390*/  SHF.L.U32 R27, R27, 0x10, RZ ;  /* 0x000000101b1b7819 */ /* 0x000fe400000006ff */
[----:B------:R-:W-:Y:S02]  /*03a0*/  SHF.L.U32 R30, R30, 0x10, RZ ;  /* 0x000000101e1e7819 */ /* 0x000fe400000006ff */
[----:B------:R-:W-:Y:S02]  /*03b0*/  ISETP.NE.AND.EX P0, PT, RZ, UR7, PT, P0 ;  /* 0x00000007ff007c0c */ /* 0x000fe4000bf05300 */
[----:B------:R-:W-:Y:S01]  /*03c0*/  ISETP.NE.AND P4, PT, RZ, UR6, PT ;  /* 0x00000006ff007c0c */ /* 0x000fe2000bf85270 */
[----:B------:R-:W-:-:S12]  /*03d0*/  ULDC.64 UR6, c[0x0][0x230] ;  /* 0x00008c0000067ab9 */ /* 0x000fd80000000a00 */
.L_x_31:
[----:B0-----:R-:W0:Y:S02]  /*03e0*/  @P0 LDC.64 R16, c[0x0][0x270] ;  /* 0x00009c00ff100b82 */ /* 0x001e240000000a00 */
[----:B0-----:R-:W-:-:S06]  /*03f0*/  @P0 IMAD.WIDE R16, R0, 0x2, R16 ;  /* 0x0000000200100825 */ /* 0x001fcc00078e0210 */
[----:B------:R-:W2:Y:S01]  /*0400*/  @P0 LDG.E.U16 R16, desc[UR4][R16.64] ;  /* 0x0000000410100981 */ /* 0x000ea2000c1e1500 */
[----:B------:R-:W-:Y:S01]  /*0410*/  IMAD R18, R0, UR9, RZ ;  /* 0x0000000900127c24 */ /* 0x000fe2000f8e02ff */
[----:B------:R-:W-:Y:S01]  /*0420*/  HFMA2.MMA R37, -RZ, RZ, 1.875, 0 ;  /* 0x3f800000ff257435 */ /* 0x000fe200000001ff */
[----:B------:R-:W-:Y:S03]  /*0430*/  BSSY B0, `(.L_x_2) ;  /* 0x000007f000007945 */ /* 0x000fe60003800000 */
[----:B------:R-:W-:-:S04]  /*0440*/  SHF.R.S32.HI R19, RZ, 0x1f, R18 ;  /* 0x0000001fff137819 */ /* 0x000fc80000011412 */
[----:B------:R-:W-:-:S04]  /*0450*/  LEA.HI R19, R19, R18, RZ, 0x3 ;  /* 0x0000001213137211 */ /* 0x000fc800078f18ff */
[----:B------:R-:W-:Y:S02]  /*0460*/  LEA.HI.SX32 R34, R19, R32, 0x1d ;  /* 0x0000002013227211 */ /* 0x000fe400078feaff */
[----:B--2---:R-:W-:Y:S01]  /*0470*/  @P0 SHF.L.U32 R37, R16, 0x10, RZ ;  /* 0x0000001010250819 */ /* 0x004fe200000006ff */
[----:B-----5:R-:W-:Y:S06]  /*0480*/  @!P3 BRA `(.L_x_3) ;  /* 0x0000000400e4b947 */ /* 0x020fec0003800000 */
[----:B------:R-:W0:Y:S01]  /*0490*/  LDC.64 R16, c[0x0][0x220] ;  /* 0x00008800ff107b82 */ /* 0x000e220000000a00 */
[----:B------:R-:W-:-:S04]  /*04a0*/  ISETP.NE.U32.AND P1, PT, RZ, UR6, PT ;  /* 0x00000006ff007c0c */ /* 0x000fc8000bf25070 */
[----:B------:R-:W-:Y:S01]  /*04b0*/  ISETP.NE.AND.EX P1, PT, RZ, UR7, PT, P1 ;  /* 0x00000007ff007c0c */ /* 0x000fe2000bf25310 */
[----:B0-----:R-:W-:-:S06]  /*04c0*/  IMAD.WIDE.U32 R16, R34, 0x10, R16 ;  /* 0x0000001022107825 */ /* 0x001fcc00078e0010 */
[----:B------:R-:W2:Y:S06]  /*04d0*/  LDG.E.128 R16, desc[UR4][R16.64] ;  /* 0x0000000410107981 */ /* 0x000eac000c1e1d00 */
[----:B------:R-:W-:-:S04]  /*04e0*/  @P1 LEA R28, P2, R34, UR6, 0x4 ;  /* 0x00000006221c1c11 */ /* 0x000fc8000f8420ff */
[----:B------:R-:W-:-:S05]  /*04f0*/  @P1 LEA.HI.X R29, R34, UR7, RZ, 0x4, P2 ;  /* 0x00000007221d1c11 */ /* 0x000fca00090f24ff */
[----:B------:R0:W5:Y:S01]  /*0500*/  @P1 LDG.E.128 R8, desc[UR4][R28.64] ;  /* 0x000000041c081981 */ /* 0x000162000c1e1d00 */
[----:B------:R-:W-:-:S04]  /*0510*/  ISETP.NE.U32.AND P1, PT, RZ, UR6, PT ;  /* 0x00000006ff007c0c */ /* 0x000fc8000bf25070 */
[----:B------:R-:W-:Y:S01]  /*0520*/  ISETP.NE.AND.EX P1, PT, RZ, UR7, PT, P1 ;  /* 0x00000007ff007c0c */ /* 0x000fe2000bf25310 */
[C---:B--2---:R-:W-:Y:S01]  /*0530*/  IMAD.U32 R36, R16.reuse, 0x10000, RZ ;  /* 0x0001000010247824 */ /* 0x044fe200078e00ff */
[----:B------:R-:W-:-:S03]  /*0540*/  PRMT R35, R16, 0x7632, R35 ;  /* 0x0000763210237816 */ /* 0x000fc60000000023 */
[----:B------:R-:W-:-:S08]  /*0550*/  FMUL.FTZ R33, R36, R37 ;  /* 0x0000002524217220 */ /* 0x000fd00000410000 */
[----:B0-----:R-:W-:Y:S05]  /*0560*/  @P1 BRA `(.L_x_4) ;  /* 0x0000000000141947 */ /* 0x001fea0003800000 */
[----:B------:R-:W0:Y:S02]  /*0570*/  LDC.64 R28, c[0x0][0x270] ;  /* 0x00009c00ff1c7b82 */ /* 0x000e240000000a00 */
[----:B0-----:R-:W-:-:S04]  /*0580*/  LOP3.LUT P2, RZ, R28, UR6, RZ, 0xfc, !PT ;  /* 0x000000061cff7c12 */ /* 0x001fc8000f84fcff */
[----:B------:R-:W-:-:S13]  /*0590*/  LOP3.LUT P2, RZ, R29, UR7, RZ, 0xfc, P2 ;  /* 0x000000071dff7c12 */ /* 0x000fda000904fcff */
[----:B------:R-:W-:Y:S05]  /*05a0*/  @P2 BRA `(.L_x_5) ;  /* 0x00000000000c2947 */ /* 0x000fea0003800000 */
[----:B------:R-:W-:Y:S05]  /*05b0*/  BRA `(.L_x_6) ;  /* 0x0000000000107947 */ /* 0x000fea0003800000 */
.L_x_4:
[----:B-----5:R-:W-:-:S05]  /*05c0*/  SHF.L.U32 R16, R8, 0x10, RZ ;  /* 0x0000001008107819 */ /* 0x020fca00000006ff */
[----:B------:R-:W-:-:S07]  /*05d0*/  FADD.FTZ R33, R16, R33 ;  /* 0x0000002110217221 */ /* 0x000fce0000010000 */
.L_x_5:
[----:B------:R-:W-:-:S04]  /*05e0*/  F2FP.BF16.F32.PACK_AB R16, RZ, R33 ;  /* 0x00000021ff10723e */ /* 0x000fc800000010ff */
[----:B------:R-:W-:-:S07]  /*05f0*/  PRMT R12, R16, 0x7610, R12 ;  /* 0x00007610100c7816 */ /* 0x000fce000000000c */
.L_x_6:
[----:B------:R-:W-:-:S05]  /*0600*/  SHF.L.U32 R16, R35, 0x10, RZ ;  /* 0x0000001023107819 */ /* 0x000fca00000006ff */
[----:B------:R-:W-:Y:S01]  /*0610*/  FMUL.FTZ R35, R16, R37 ;  /* 0x0000002510237220 */ /* 0x000fe20000410000 */
[----:B------:R-:W-:Y:S06]  /*0620*/  @P1 BRA `(.L_x_7) ;  /* 0x0000000000141947 */ /* 0x000fec0003800000 */
[----:B------:R-:W0:Y:S02]  /*0630*/  LDC.64 R28, c[0x0][0x270] ;  /* 0x00009c00ff1c7b82 */ /* 0x000e240000000a00 */
[----:B0-----:R-:W-:-:S04]  /*0640*/  LOP3.LUT P2, RZ, R28, UR6, RZ, 0xfc, !PT ;  /* 0x000000061cff7c12 */ /* 0x001fc8000f84fcff */
[----:B------:R-:W-:-:S13]  /*0650*/  LOP3.LUT P2, RZ, R29, UR7, RZ, 0xfc, P2 ;  /* 0x000000071dff7c12 */ /* 0x000fda000904fcff */
[----:B------:R-:W-:Y:S05]  /*0660*/  @P2 BRA `(.L_x_8) ;  /* 0x0000000000102947 */ /* 0x000fea0003800000 */
[----:B------:R-:W-:Y:S05]  /*0670*/  BRA `(.L_x_9) ;  /* 0x0000000000147947 */ /* 0x000fea0003800000 */
.L_x_7:
[----:B-----5:R-:W-:-:S05]  /*0680*/  PRMT R16, R8, 0x7632, R16 ;  /* 0x0000763208107816 */ /* 0x020fca0000000010 */
[----:B------:R-:W-:-:S04]  /*0690*/  IMAD.U32 R16, R16, 0x10000, RZ ;  /* 0x0001000010107824 */ /* 0x000fc800078e00ff */
[----:B------:R-:W-:-:S07]  /*06a0*/  FADD.FTZ R35, R16, R35 ;  /* 0x0000002310237221 */ /* 0x000fce0000010000 */
.L_x_8:
[----:B------:R-:W-:-:S04]  /*06b0*/  F2FP.BF16.F32.PACK_AB R16, RZ, R35 ;  /* 0x00000023ff10723e */ /* 0x000fc800000010ff */
[----:B------:R-:W-:-:S07]  /*06c0*/  PRMT R12, R12, 0x5410, R16 ;  /* 0x000054100c0c7816 */ /* 0x000fce0000000010 */
.L_x_9:
[C---:B------:R-:W-:Y:S02]  /*06d0*/  SHF.L.U32 R28, R17.reuse, 0x10, RZ ;  /* 0x00000010111c7819 */ /* 0x040fe400000006ff */
[----:B------:R-:W-:-:S03]  /*06e0*/  PRMT R29, R17, 0x7632, R29 ;  /* 0x00007632111d7816 */ /* 0x000fc6000000001d */
[----:B------:R-:W-:Y:S01]  /*06f0*/  FMUL.FTZ R28, R28, R37 ;  /* 0x000000251c1c7220 */ /* 0x000fe20000410000 */
[----:B------:R-:W-:Y:S06]  /*0700*/  @P1 BRA `(.L_x_10) ;  /* 0x0000000000141947 */ /* 0x000fec0003800000 */
[----:B------:R-:W0:Y:S02]  /*0710*/  LDC.64 R16, c[0x0][0x270] ;  /* 0x00009c00ff107b82 */ /* 0x000e240000000a00 */
[----:B0-----:R-:W-:-:S04]  /*0720*/  LOP3.LUT P2, RZ, R16, UR6, RZ, 0xfc, !PT ;  /* 0x0000000610ff7c12 */ /* 0x001fc8000f84fcff */
[----:B------:R-:W-:-:S13]  /*0730*/  LOP3.LUT P2, RZ, R17, UR7, RZ, 0xfc, P2 ;  /* 0x0000000711ff7c12 */ /* 0x000fda000904fcff */
[----:B------:R-:W-:Y:S05]  /*0740*/  @P2 BRA `(.L_x_11) ;  /* 0x00000000000c2947 */ /* 0x000fea0003800000 */
[----:B------:R-:W-:Y:S05]  /*0750*/  BRA `(.L_x_12) ;  /* 0x0000000000107947 */ /* 0x000fea0003800000 */
.L_x_10:
[----:B-----5:R-:W-:-:S05]  /*0760*/  SHF.L.U32 R17, R9, 0x10, RZ ;  /* 0x0000001009117819 */ /* 0x020fca00000006ff */
[----:B------:R-:W-:-:S07]  /*0770*/  FADD.FTZ R28, R17, R28 ;  /* 0x0000001c111c7221 */ /* 0x000fce0000010000 */
.L_x_11:
[----:B------:R-:W-:-:S04]  /*0780*/  F2FP.BF16.F32.PACK_AB R16, RZ, R28 ;  /* 0x0000001cff10723e */ /* 0x000fc800000010ff */
[----:B------:R-:W-:-:S07]  /*0790*/  PRMT R13, R16, 0x7610, R13 ;  /* 0x00007610100d7816 */ /* 0x000fce000000000d */
.L_x_12:
[----:B------:R-:W-:-:S04]  /*07a0*/  IMAD.U32 R16, R29, 0x10000, RZ ;  /* 0x000100001d107824 */ /* 0x000fc800078e00ff */
[----:B------:R-:W-:Y:S01]  /*07b0*/  FMUL.FTZ R29, R16, R37 ;  /* 0x00000025101d7220 */ /* 0x000fe20000410000 */
[----:B------:R-:W-:Y:S06]  /*07c0*/  @P1 BRA `(.L_x_13) ;  /* 0x0000000000141947 */ /* 0x000fec0003800000 */
[----:B------:R-:W0:Y:S02]  /*07d0*/  LDC.64 R16, c[0x0][0x270] ;  /* 0x00009c00ff107b82 */ /* 0x000e240000000a00 */
[----:B0-----:R-:W-:-:S04]  /*07e0*/  LOP3.LUT P2, RZ, R16, UR6, RZ, 0xfc, !PT ;  /* 0x0000000610ff7c12 */ /* 0x001fc8000f84fcff */
[----:B------:R-:W-:-:S13]  /*07f0*/  LOP3.LUT P2, RZ, R17, UR7, RZ, 0xfc, P2 ;  /* 0x0000000711ff7c12 */ /* 0x000fda000904fcff */
[----:B------:R-:W-:Y:S05]  /*0800*/  @P2 BRA `(.L_x_14) ;  /* 0x0000000000102947 */ /* 0x000fea0003800000 */
[----:B------:R-:W-:Y:S05]  /*0810*/  BRA `(.L_x_15) ;  /* 0x0000000000147947 */ /* 0x000fea0003800000 */
.L_x_13:
[----:B-----5:R-:W-:-:S04]  /*0820*/  PRMT R16, R9, 0x7632, R16 ;  /* 0x0000763209107816 */ /* 0x020fc80000000010 */
[----:B------:R-:W-:-:S05]  /*0830*/  SHF.L.U32 R16, R16, 0x10, RZ ;  /* 0x0000001010107819 */ /* 0x000fca00000006ff */
[----:B------:R-:W-:-:S07]  /*0840*/  FADD.FTZ R29, R16, R29 ;  /* 0x0000001d101d7221 */ /* 0x000fce0000010000 */
.L_x_14:
[----:B------:R-:W-:-:S04]  /*0850*/  F2FP.BF16.F32.PACK_AB R16, RZ, R29 ;  /* 0x0000001dff10723e */ /* 0x000fc800000010ff */
[----:B------:R-:W-:-:S07]  /*0860*/  PRMT R13, R13, 0x5410, R16 ;  /* 0x000054100d0d7816 */ /* 0x000fce0000000010 */
.L_x_15:
        /* <DEDUP_REMOVED lines=9> */
.L_x_16:
[----:B-----5:R-:W-:-:S04]  /*0900*/  IMAD.U32 R17, R10, 0x10000, RZ ;  /* 0x000100000a117824 */ /* 0x020fc800078e00ff */
[----:B------:R-:W-:-:S07]  /*0910*/  FADD.FTZ R36, R17, R36 ;  /* 0x0000002411247221 */ /* 0x000fce0000010000 */
.L_x_17:
[----:B------:R-:W-:-:S04]  /*0920*/  F2FP.BF16.F32.PACK_AB R16, RZ, R36 ;  /* 0x00000024ff10723e */ /* 0x000fc800000010ff */
[----:B------:R-:W-:-:S07]  /*0930*/  PRMT R14, R16, 0x7610, R14 ;  /* 0x00007610100e7816 */ /* 0x000fce000000000e */
.L_x_18:
        /* <DEDUP_REMOVED lines=8> */
.L_x_19:
[----:B-----5:R-:W-:-:S04]  /*09c0*/  PRMT R16, R10, 0x7632, R16 ;  /* 0x000076320a107816 */ /* 0x020fc80000000010 */
[----:B------:R-:W-:-:S05]  /*09d0*/  SHF.L.U32 R17, R16, 0x10, RZ ;  /* 0x0000001010117819 */ /* 0x000fca00000006ff */
[----:B------:R-:W-:-:S07]  /*09e0*/  FADD.FTZ R38, R17, R38 ;  /* 0x0000002611267221 */ /* 0x000fce0000010000 */
.L_x_20:
[----:B------:R-:W-:-:S04]  /*09f0*/  F2FP.BF16.F32.PACK_AB R16, RZ, R38 ;  /* 0x00000026ff10723e */ /* 0x000fc800000010ff */
[----:B------:R-:W-:-:S07]  /*0a00*/  PRMT R14, R14, 0x5410, R16 ;  /* 0x000054100e0e7816 */ /* 0x000fce0000000010 */
.L_x_21:
[C---:B------:R-:W-:Y:S01]  /*0a10*/  IMAD.U32 R16, R19.reuse, 0x10000, RZ ;  /* 0x0001000013107824 */ /* 0x040fe200078e00ff */
        /* <DEDUP_REMOVED lines=8> */
.L_x_22:
[----:B-----5:R-:W-:-:S05]  /*0aa0*/  SHF.L.U32 R16, R11, 0x10, RZ ;  /* 0x000000100b107819 */ /* 0x020fca00000006ff */
[----:B------:R-:W-:-:S07]  /*0ab0*/  FADD.FTZ R39, R16, R39 ;  /* 0x0000002710277221 */ /* 0x000fce0000010000 */
.L_x_23:
[----:B------:R-:W-:-:S04]  /*0ac0*/  F2FP.BF16.F32.PACK_AB R16, RZ, R39 ;  /* 0x00000027ff10723e */ /* 0x000fc800000010ff */
[----:B------:R-:W-:-:S07]  /*0ad0*/  PRMT R15, R16, 0x7610, R15 ;  /* 0x00007610100f7816 */ /* 0x000fce000000000f */
.L_x_24:
        /* <DEDUP_REMOVED lines=8> */
.L_x_25:
[----:B-----5:R-:W-:-:S05]  /*0b60*/  PRMT R16, R11, 0x7632, R16 ;  /* 0x000076320b107816 */ /* 0x020fca0000000010 */
[----:B------:R-:W-:-:S04]  /*0b70*/  IMAD.U32 R17, R16, 0x10000, RZ ;  /* 0x0001000010117824 */ /* 0x000fc800078e00ff */
[----:B------:R-:W-:-:S07]  /*0b80*/  FADD.FTZ R40, R17, R40 ;  /* 0x0000002811287221 */ /* 0x000fce0000010000 */
.L_x_26:
[----:B------:R-:W-:-:S04]  /*0b90*/  F2FP.BF16.F32.PACK_AB R16, RZ, R40 ;  /* 0x00000028ff10723e */ /* 0x000fc800000010ff */
[----:B------:R-:W-:-:S07]  /*0ba0*/  PRMT R15, R15, 0x5410, R16 ;  /* 0x000054100f0f7816 */ /* 0x000fce0000000010 */
.L_x_27:
[----:B------:R-:W0:Y:S02]  /*0bb0*/  LDC.64 R16, c[0x0][0x270] ;  /* 0x00009c00ff107b82 */ /* 0x000e240000000a00 */
[----:B0-----:R-:W-:-:S04]  /*0bc0*/  LOP3.LUT P1, RZ, R16, UR6, RZ, 0xfc, !PT ;  /* 0x0000000610ff7c12 */ /* 0x001fc8000f82fcff */
[----:B------:R-:W-:-:S13]  /*0bd0*/  LOP3.LUT P1, RZ, R17, UR7, RZ, 0xfc, P1 ;  /* 0x0000000711ff7c12 */ /* 0x000fda000882fcff */
[----:B------:R-:W0:Y:S02]  /*0be0*/  @P1 LDC.64 R16, c[0x0][0x238] ;  /* 0x00008e00ff101b82 */ /* 0x000e240000000a00 */
[----:B0-----:R-:W-:-:S04]  /*0bf0*/  @P1 LEA R16, P2, R34, R16, 0x4 ;  /* 0x0000001022101211 */ /* 0x001fc800078420ff */
[----:B------:R-:W-:-:S05]  /*0c00*/  @P1 LEA.HI.X R17, R34, R17, RZ, 0x4, P2 ;  /* 0x0000001122111211 */ /* 0x000fca00010f24ff */
[----:B------:R0:W-:Y:S04]  /*0c10*/  @P1 STG.E.128 desc[UR4][R16.64], R12 ;  /* 0x0000000c10001986 */ /* 0x0001e8000c101d04 */
.L_x_3:
[----:B------:R-:W-:Y:S05]  /*0c20*/  BSYNC B0 ;  /* 0x0000000000007941 */ /* 0x000fea0003800000 */
.L_x_2:
[----:B0-----:R-:W-:Y:S01]  /*0c30*/  FADD.FTZ R16, RZ, R33 ;  /* 0x00000021ff107221 */ /* 0x001fe20000010000 */
[----:B------:R-:W-:Y:S01]  /*0c40*/  UMOV UR10, 0xffffffff ;  /* 0xffffffff000a7882 */ /* 0x000fe20000000000 */
[----:B------:R-:W-:Y:S02]  /*0c50*/  ISETP.NE.AND P1, PT, R32, RZ, PT ;  /* 0x000000ff2000720c */ /* 0x000fe40003f25270 */
[----:B------:R-:W-:-:S04]  /*0c60*/  FADD.FTZ R17, R35, R16 ;  /* 0x0000001023117221 */ /* 0x000fc80000010000 */
[----:B------:R-:W-:-:S04]  /*0c70*/  FADD.FTZ R16, R28, R17 ;  /* 0x000000111c107221 */ /* 0x000fc80000010000 */
[----:B------:R-:W-:-:S04]  /*0c80*/  FADD.FTZ R17, R29, R16 ;  /* 0x000000101d117221 */ /* 0x000fc80000010000 */
[----:B------:R-:W-:-:S04]  /*0c90*/  FADD.FTZ R17, R36, R17 ;  /* 0x0000001124117221 */ /* 0x000fc80000010000 */
[----:B------:R-:W-:-:S04]  /*0ca0*/  FADD.FTZ R16, R38, R17 ;  /* 0x0000001126107221 */ /* 0x000fc80000010000 */
[----:B------:R-:W-:-:S04]  /*0cb0*/  FADD.FTZ R17, R39, R16 ;  /* 0x0000001027117221 */ /* 0x000fc80000010000 */
[----:B------:R-:W-:-:S05]  /*0cc0*/  FADD.FTZ R17, R40, R17 ;  /* 0x0000001128117221 */ /* 0x000fca0000010000 */
[----:B------:R-:W-:Y:S01]  /*0cd0*/  FSEL R37, R17, RZ, P3 ;  /* 0x000000ff11257208 */ /* 0x000fe20001800000 */
[----:B------:R-:W-:Y:S06]  /*0ce0*/  BRA.DIV UR10, `(.L_x_28) ;  /* 0x000000060a687947 */ /* 0x000fec000b800000 */
[----:B------:R-:W0:Y:S01]  /*0cf0*/  SHFL.BFLY PT, R16, R37, 0x1, 0x1f ;  /* 0x0c201f0025107f89 */ /* 0x000e2200000e0000 */
[----:B------:R-:W1:Y:S01]  /*0d00*/  LDC R17, c[0x0][0x290] ;  /* 0x0000a400ff117b82 */ /* 0x000e620000000800 */
[----:B0-----:R-:W-:-:S05]  /*0d10*/  FADD.FTZ R42, R37, R16 ;  /* 0x00000010252a7221 */ /* 0x001fca0000010000 */
[----:B------:R-:W0:Y:S02]  /*0d20*/  SHFL.BFLY PT, R16, R42, 0x2, 0x1f ;  /* 0x0c401f002a107f89 */ /* 0x000e2400000e0000 */
[----:B0-----:R-:W-:-:S05]  /*0d30*/  FADD.FTZ R43, R42, R16 ;  /* 0x000000102a2b7221 */ /* 0x001fca0000010000 */
[----:B------:R-:W0:Y:S02]  /*0d40*/  SHFL.BFLY PT, R16, R43, 0x4, 0x1f ;  /* 0x0c801f002b107f89 */ /* 0x000e2400000e0000 */
[----:B0-----:R-:W-:-:S05]  /*0d50*/  FADD.FTZ R44, R43, R16 ;  /* 0x000000102b2c7221 */ /* 0x001fca0000010000 */
[----:B------:R-:W0:Y:S02]  /*0d60*/  SHFL.BFLY PT, R16, R44, 0x8, 0x1f ;  /* 0x0d001f002c107f89 */ /* 0x000e2400000e0000 */
[----:B0-----:R-:W-:-:S05]  /*0d70*/  FADD.FTZ R45, R44, R16 ;  /* 0x000000102c2d7221 */ /* 0x001fca0000010000 */
[----:B------:R-:W0:Y:S02]  /*0d80*/  SHFL.BFLY PT, R16, R45, 0x10, 0x1f ;  /* 0x0e001f002d107f89 */ /* 0x000e2400000e0000 */
[----:B0-----:R-:W-:-:S04]  /*0d90*/  FADD.FTZ R16, R45, R16 ;  /* 0x000000102d107221 */ /* 0x001fc80000010000 */
[----:B-1----:R-:W-:-:S04]  /*0da0*/  FMUL.FTZ R37, R16, R17 ;  /* 0x0000001110257220 */ /* 0x002fc80000410000 */
[--C-:B------:R-:W-:Y:S01]  /*0db0*/  FADD.FTZ R16, R33, -R37.reuse ;  /* 0x8000002521107221 */ /* 0x100fe20000010000 */
[----:B------:R-:W-:-:S03]  /*0dc0*/  FADD.FTZ R19, R35, -R37 ;  /* 0x8000002523137221 */ /* 0x000fc60000010000 */
[----:B------:R-:W-:-:S04]  /*0dd0*/  FFMA.FTZ R16, R16, R16, RZ ;  /* 0x0000001010107223 */ /* 0x000fc800000100ff */
[----:B------:R-:W-:Y:S01]  /*0de0*/  FFMA.FTZ R16, R19, R19, R16 ;  /* 0x0000001313107223 */ /* 0x000fe20000010010 */
[----:B------:R-:W-:-:S04]  /*0df0*/  FADD.FTZ R19, R28, -R37 ;  /* 0x800000251c137221 */ /* 0x000fc80000010000 */
        /* <DEDUP_REMOVED lines=10> */
[----:B------:R-:W-:-:S05]  /*0ea0*/  FFMA.FTZ R16, R19, R19, R16 ;  /* 0x0000001313107223 */ /* 0x000fca0000010010 */
[----:B------:R-:W-:-:S05]  /*0eb0*/  FSEL R42, R16, RZ, P3 ;  /* 0x000000ff102a7208 */ /* 0x000fca0001800000 */
[----:B------:R-:W0:Y:S02]  /*0ec0*/  SHFL.BFLY PT, R16, R42, 0x1, 0x1f ;  /* 0x0c201f002a107f89 */ /* 0x000e2400000e0000 */
[----:B0-----:R-:W-:-:S05]  /*0ed0*/  FADD.FTZ R43, R42, R16 ;  /* 0x000000102a2b7221 */ /* 0x001fca0000010000 */
[----:B------:R-:W0:Y:S02]  /*0ee0*/  SHFL.BFLY PT, R16, R43, 0x2, 0x1f ;  /* 0x0c401f002b107f89 */ /* 0x000e2400000e0000 */
[----:B0-----:R-:W-:-:S05]  /*0ef0*/  FADD.FTZ R44, R43, R16 ;  /* 0x000000102b2c7221 */ /* 0x001fca0000010000 */
[----:B------:R-:W0:Y:S02]  /*0f00*/  SHFL.BFLY PT, R16, R44, 0x4, 0x1f ;  /* 0x0c801f002c107f89 */ /* 0x000e2400000e0000 */
[----:B0-----:R-:W-:-:S05]  /*0f10*/  FADD.FTZ R45, R44, R16 ;  /* 0x000000102c2d7221 */ /* 0x001fca0000010000 */
[----:B------:R-:W0:Y:S02]  /*0f20*/  SHFL.BFLY PT, R16, R45, 0x8, 0x1f ;  /* 0x0d001f002d107f89 */ /* 0x000e2400000e0000 */
[----:B0-----:R-:W-:-:S05]  /*0f30*/  FADD.FTZ R45, R45, R16 ;  /* 0x000000102d2d7221 */ /* 0x001fca0000010000 */
[----:B------:R0:W1:Y:S02]  /*0f40*/  SHFL.BFLY PT, R16, R45, 0x10, 0x1f ;  /* 0x0e001f002d107f89 */ /* 0x00006400000e0000 */
.L_x_43:
[----:B-1----:R-:W-:Y:S01]  /*0f50*/  FADD.FTZ R18, R45, R16 ;  /* 0x000000102d127221 */ /* 0x002fe20000010000 */
[----:B------:R-:W-:Y:S01]  /*0f60*/  FMUL.FTZ R16, R37, R37 ;  /* 0x0000002525107220 */ /* 0x000fe20000410000 */
[----:B------:R-:W-:Y:S02]  /*0f70*/  BSSY B0, `(.L_x_29) ;  /* 0x000002c000007945 */ /* 0x000fe40003800000 */
[----:B------:R-:W-:Y:S02]  /*0f80*/  FFMA.FTZ R41, R18, R17, UR8 ;  /* 0x0000000812297e23 */ /* 0x000fe40008010011 */
[----:B------:R-:W-:Y:S01]  /*0f90*/  FSEL R42, R16, RZ, P4 ;  /* 0x000000ff102a7208 */ /* 0x000fe20002000000 */
[----:B------:R-:W1:Y:S04]  /*0fa0*/  @!P1 LDC.64 R18, c[0x0][0x250] ;  /* 0x00009400ff129b82 */ /* 0x000e680000000a00 */
[----:B------:R-:W-:-:S04]  /*0fb0*/  FADD.FTZ R41, R41, R42 ;  /* 0x0000002a29297221 */ /* 0x000fc80000010000 */
[----:B------:R-:W2:Y:S02]  /*0fc0*/  @!P1 LDC.64 R16, c[0x0][0x258] ;  /* 0x00009600ff109b82 */ /* 0x000ea40000000a00 */
[----:B------:R-:W3:Y:S01]  /*0fd0*/  MUFU.RSQ R41, R41 ;  /* 0x0000002900297308 */ /* 0x000ee20000001400 */
[----:B-1----:R-:W-:-:S05]  /*0fe0*/  @!P1 IMAD.WIDE R18, R0, 0x4, R18 ;  /* 0x0000000400129825 */ /* 0x002fca00078e0212 */
[----:B------:R1:W-:Y:S01]  /*0ff0*/  @!P1 STG.E desc[UR4][R18.64], R37 ;  /* 0x0000002512009986 */ /* 0x0003e2000c101904 */
[----:B--2---:R-:W-:-:S05]  /*1000*/  @!P1 IMAD.WIDE R16, R0, 0x4, R16 ;  /* 0x0000000400109825 */ /* 0x004fca00078e0210 */
[----:B---3--:R1:W-:Y:S01]  /*1010*/  @!P1 STG.E desc[UR4][R16.64], R41 ;  /* 0x0000002910009986 */ /* 0x0083e2000c101904 */
[----:B------:R-:W-:Y:S05]  /*1020*/  @!P3 BRA `(.L_x_30) ;  /* 0x000000000080b947 */ /* 0x000fea0003800000 */
[----:B------:R-:W-:-:S05]  /*1030*/  FSEL R42, R37, RZ, !P4 ;  /* 0x000000ff252a7208 */ /* 0x000fca0006000000 */
[--C-:B-1----:R-:W-:Y:S01]  /*1040*/  FADD.FTZ R19, R28, -R42.reuse ;  /* 0x8000002a1c137221 */ /* 0x102fe20000010000 */
[--C-:B------:R-:W-:Y:S01]  /*1050*/  FADD.FTZ R16, R33, -R42.reuse ;  /* 0x8000002a21107221 */ /* 0x100fe20000010000 */
[--C-:B------:R-:W-:Y:S01]  /*1060*/  FADD.FTZ R37, R35, -R42.reuse ;  /* 0x8000002a23257221 */ /* 0x100fe20000010000 */
[--C-:B------:R-:W-:Y:S01]  /*1070*/  FADD.FTZ R17, R29, -R42.reuse ;  /* 0x8000002a1d117221 */ /* 0x100fe20000010000 */
[--C-:B------:R-:W-:Y:S01]  /*1080*/  FADD.FTZ R18, R36, -R42.reuse ;  /* 0x8000002a24127221 */ /* 0x100fe20000010000 */
[--C-:B------:R-:W-:Y:S01]  /*1090*/  FADD.FTZ R43, R38, -R42.reuse ;  /* 0x8000002a262b7221 */ /* 0x100fe20000010000 */
[--C-:B------:R-:W-:Y:S01]  /*10a0*/  FADD.FTZ R44, R39, -R42.reuse ;  /* 0x8000002a272c7221 */ /* 0x100fe20000010000 */
[----:B------:R-:W-:Y:S01]  /*10b0*/  FADD.FTZ R42, R40, -R42 ;  /* 0x8000002a282a7221 */ /* 0x000fe20000010000 */
[C---:B------:R-:W-:Y:S01]  /*10c0*/  FMUL.FTZ R19, R41.reuse, R19 ;  /* 0x0000001329137220 */ /* 0x040fe20000410000 */
[C---:B------:R-:W-:Y:S01]  /*10d0*/  FMUL.FTZ R16, R41.reuse, R16 ;  /* 0x0000001029107220 */ /* 0x040fe20000410000 */
[C---:B------:R-:W-:Y:S01]  /*10e0*/  FMUL.FTZ R44, R41.reuse, R44 ;  /* 0x0000002c292c7220 */ /* 0x040fe20000410000 */
[C---:B------:R-:W-:Y:S01]  /*10f0*/  FMUL.FTZ R42, R41.reuse, R42 ;  /* 0x0000002a292a7220 */ /* 0x040fe20000410000 */
[C---:B------:R-:W-:Y:S01]  /*1100*/  FMUL.FTZ R37, R41.reuse, R37 ;  /* 0x0000002529257220 */ /* 0x040fe20000410000 */
[C---:B------:R-:W-:Y:S01]  /*1110*/  FMUL.FTZ R17, R41.reuse, R17 ;  /* 0x0000001129117220 */ /* 0x040fe20000410000 */
[C---:B------:R-:W-:Y:S01]  /*1120*/  FMUL.FTZ R18, R41.reuse, R18 ;  /* 0x0000001229127220 */ /* 0x040fe20000410000 */
[----:B------:R-:W-:Y:S01]  /*1130*/  FMUL.FTZ R43, R41, R43 ;  /* 0x0000002b292b7220 */ /* 0x000fe20000410000 */
[----:B------:R-:W-:Y:S01]  /*1140*/  FFMA.FTZ R41, R3, R19, R6 ;  /* 0x0000001303297223 */ /* 0x000fe20000010006 */
[----:B------:R-:W-:Y:S01]  /*1150*/  FFMA.FTZ R19, R5, R44, R20 ;  /* 0x0000002c05137223 */ /* 0x000fe20000010014 */
[----:B------:R-:W-:Y:S01]  /*1160*/  FFMA.FTZ R44, R30, R42, R31 ;  /* 0x0000002a1e2c7223 */ /* 0x000fe2000001001f */
[----:B------:R-:W-:Y:S01]  /*1170*/  FFMA.FTZ R18, R4, R18, R21 ;  /* 0x0000001204127223 */ /* 0x000fe20000010015 */
[----:B------:R-:W-:Y:S01]  /*1180*/  FFMA.FTZ R43, R26, R43, R27 ;  /* 0x0000002b1a2b7223 */ /* 0x000fe2000001001b */
[----:B------:R-:W-:Y:S01]  /*1190*/  FFMA.FTZ R42, R24, R17, R25 ;  /* 0x00000011182a7223 */ /* 0x000fe20000010019 */
[----:B------:R-:W-:Y:S01]  /*11a0*/  FFMA.FTZ R16, R2, R16, R7 ;  /* 0x0000001002107223 */ /* 0x000fe20000010007 */
[----:B------:R-:W-:Y:S01]  /*11b0*/  FFMA.FTZ R37, R22, R37, R23 ;  /* 0x0000002516257223 */ /* 0x000fe20000010017 */
[----:B------:R-:W-:-:S02]  /*11c0*/  F2FP.BF16.F32.PACK_AB R19, R44, R19 ;  /* 0x000000132c13723e */ /* 0x000fc400000010ff */
[----:B------:R-:W-:Y:S02]  /*11d0*/  F2FP.BF16.F32.PACK_AB R18, R43, R18 ;  /* 0x000000122b12723e */ /* 0x000fe400000010ff */
[----:B------:R-:W-:Y:S02]  /*11e0*/  F2FP.BF16.F32.PACK_AB R17, R42, R41 ;  /* 0x000000292a11723e */ /* 0x000fe400000010ff */
[----:B------:R-:W1:Y:S01]  /*11f0*/  LDC.64 R42, c[0x0][0x2b8] ;  /* 0x0000ae00ff2a7b82 */ /* 0x000e620000000a00 */
[----:B------:R-:W-:Y:S01]  /*1200*/  F2FP.BF16.F32.PACK_AB R16, R37, R16 ;  /* 0x000000102510723e */ /* 0x000fe200000010ff */
[----:B-1----:R-:W-:-:S05]  /*1210*/  IMAD.WIDE.U32 R42, R34, 0x10, R42 ;  /* 0x00000010222a7825 */ /* 0x002fca00078e002a */
[----:B------:R2:W-:Y:S02]  /*1220*/  STG.E.128 desc[UR4][R42.64], R16 ;  /* 0x000000102a007986 */ /* 0x0005e4000c101d04 */
.L_x_30:
[----:B------:R-:W-:Y:S05]  /*1230*/  BSYNC B0 ;  /* 0x0000000000007941 */ /* 0x000fea0003800000 */
.L_x_29:
[----:B-12---:R-:W1:Y:S02]  /*1240*/  LDC.64 R16, c[0x0][0x210] ;  /* 0x00008400ff107b82 */ /* 0x006e640000000a00 */
[----:B-1----:R-:W-:-:S04]  /*1250*/  LEA R0, R16, R0, 0x2 ;  /* 0x0000000010007211 */ /* 0x002fc800078e10ff */
[----:B------:R-:W-:-:S13]  /*1260*/  ISETP.GE.AND P1, PT, R0, R17, PT ;  /* 0x000000110000720c */ /* 0x000fda0003f26270 */
[----:B------:R-:W-:Y:S05]  /*1270*/  @!P1 BRA `(.L_x_31) ;  /* 0xfffffff000589947 */ /* 0x000fea000383ffff */
[----:B------:R-:W-:Y:S05]  /*1280*/  EXIT ;  /* 0x000000000000794d */ /* 0x000fea0003800000 */
.L_x_28:
[----:B------:R-:W-:Y:S01]  /*1290*/  HFMA2.MMA R19, -RZ, RZ, 0, 1.847743988037109375e-06 ;  /* 0x0000001fff137435 */ /* 0x000fe200000001ff */
[----:B------:R-:W-:Y:S01]  /*12a0*/  BSSY B0, `(.L_x_32) ;  /* 0x0000007000007945 */ /* 0x000fe20003800000 */
[----:B------:R-:W-:Y:S01]  /*12b0*/  MOV R42, R37 ;  /* 0x00000025002a7202 */ /* 0x000fe20000000f00 */
[----:B------:R-:W-:Y:S01]  /*12c0*/  IMAD.MOV.U32 R41, RZ, RZ, 0x1 ;  /* 0x00000001ff297424 */ /* 0x000fe200078e00ff */
[----:B------:R-:W-:-:S07]  /*12d0*/  MOV R18, 0xffffffff ;  /* 0xffffffff00127802 */ /* 0x000fce0000000f00 */
[----:B-----5:R-:W-:Y:S05]  /*12e0*/  WARPSYNC.COLLECTIVE R18, `(.L_x_33) ;  /* 0x0000000012087348 */ /* 0x020fea0003c00000 */
[----:B------:R0:W1:Y:S02]  /*12f0*/  SHFL.BFLY P2, R16, R42, R41, R19 ;  /* 0x0c0000292a107389 */ /* 0x0000640000040013 */
[----:B01---5:R-:W-:Y:S01]  /*1300*/  ENDCOLLECTIVE ;  /* 0x000000000000791b */ /* 0x023fe20003800000 */
.L_x_33:
[----:B------:R-:W-:Y:S05]  /*1310*/  BSYNC B0 ;  /* 0x0000000000007941 */ /* 0x000fea0003800000 */
.L_x_32:
[----:B------:R-:W-:Y:S01]  /*1320*/  HFMA2.MMA R19, -RZ, RZ, 0, 1.847743988037109375e-06 ;  /* 0x0000001fff137435 */ /* 0x000fe200000001ff */
[----:B------:R-:W-:Y:S01]  /*1330*/  FADD.FTZ R42, R37, R16 ;  /* 0x00000010252a7221 */ /* 0x000fe20000010000 */
[----:B------:R-:W-:Y:S01]  /*1340*/  IMAD.MOV.U32 R41, RZ, RZ, 0x2 ;  /* 0x00000002ff297424 */ /* 0x000fe200078e00ff */
[----:B------:R-:W-:Y:S01]  /*1350*/  MOV R18, 0xffffffff ;  /* 0xffffffff00127802 */ /* 0x000fe20000000f00 */
[----:B------:R-:W0:Y:S07]  /*1360*/  LDC R17, c[0x0][0x290] ;  /* 0x0000a400ff117b82 */ /* 0x000e2e0000000800 */
[----:B0-----:R-:W-:Y:S05]  /*1370*/  WARPSYNC.COLLECTIVE R18, `(.L_x_34) ;  /* 0x0000000012087348 */ /* 0x001fea0003c00000 */
[----:B------:R1:W2:Y:S02]  /*1380*/  SHFL.BFLY P2, R16, R42, R41, R19 ;  /* 0x0c0000292a107389 */ /* 0x0002a40000040013 */
[----:B012---:R-:W-:Y:S01]  /*1390*/  ENDCOLLECTIVE ;  /* 0x000000000000791b */ /* 0x007fe20003800000 */
.L_x_34:
[----:B------:R-:W-:Y:S01]  /*13a0*/  HFMA2.MMA R41, -RZ, RZ, 0, 2.384185791015625e-07 ;  /* 0x00000004ff297435 */ /* 0x000fe200000001ff */
[----:B------:R-:W-:-:S04]  /*13b0*/  FADD.FTZ R43, R42, R16 ;  /* 0x000000102a2b7221 */ /* 0x000fc80000010000 */
[----:B------:R-:W-:-:S07]  /*13c0*/  IMAD.MOV.U32 R42, RZ, RZ, R43 ;  /* 0x000000ffff2a7224 */ /* 0x000fce00078e002b */
[----:B------:R-:W-:Y:S05]  /*13d0*/  WARPSYNC.COLLECTIVE R18, `(.L_x_35) ;  /* 0x0000000012087348 */ /* 0x000fea0003c00000 */
[----:B------:R0:W1:Y:S02]  /*13e0*/  SHFL.BFLY P2, R16, R42, R41, R19 ;  /* 0x0c0000292a107389 */ /* 0x0000640000040013 */
[----:B01----:R-:W-:Y:S01]  /*13f0*/  ENDCOLLECTIVE ;  /* 0x000000000000791b */ /* 0x003fe20003800000 */
.L_x_35:
[----:B------:R-:W-:Y:S01]  /*1400*/  HFMA2.MMA R41, -RZ, RZ, 0, 4.76837158203125e-07 ;  /* 0x00000008ff297435 */ /* 0x000fe200000001ff */
[----:B------:R-:W-:-:S05]  /*1410*/  FADD.FTZ R44, R43, R16 ;  /* 0x000000102b2c7221 */ /* 0x000fca0000010000 */
[----:B------:R-:W-:-:S07]  /*1420*/  MOV R42, R44 ;  /* 0x0000002c002a7202 */ /* 0x000fce0000000f00 */
[----:B------:R-:W-:Y:S05]  /*1430*/  WARPSYNC.COLLECTIVE R18, `(.L_x_36) ;  /* 0x0000000012087348 */ /* 0x000fea0003c00000 */
[----:B------:R0:W1:Y:S02]  /*1440*/  SHFL.BFLY P2, R16, R42, R41, R19 ;  /* 0x0c0000292a107389 */ /* 0x0000640000040013 */
[----:B01----:R-:W-:Y:S01]  /*1450*/  ENDCOLLECTIVE ;  /* 0x000000000000791b */ /* 0x003fe20003800000 */
.L_x_36:
[----:B------:R-:W-:Y:S01]  /*1460*/  MOV R41, 0x10 ;  /* 0x0000001000297802 */ /* 0x000fe20000000f00 */
[----:B------:R-:W-:-:S04]  /*1470*/  FADD.FTZ R45, R44, R16 ;  /* 0x000000102c2d7221 */ /* 0x000fc80000010000 */
[----:B------:R-:W-:-:S07]  /*1480*/  IMAD.MOV.U32 R42, RZ, RZ, R45 ;  /* 0x000000ffff2a7224 */ /* 0x000fce00078e002d */
[----:B------:R-:W-:Y:S05]  /*1490*/  WARPSYNC.COLLECTIVE R18, `(.L_x_37) ;  /* 0x0000000012087348 */ /* 0x000fea0003c00000 */
[----:B------:R0:W1:Y:S02]  /*14a0*/  SHFL.BFLY P2, R16, R42, R41, R19 ;  /* 0x0c0000292a107389 */ /* 0x0000640000040013 */
[----:B01----:R-:W-:Y:S01]  /*14b0*/  ENDCOLLECTIVE ;  /* 0x000000000000791b */ /* 0x003fe20003800000 */
.L_x_37:
[----:B------:R-:W-:Y:S01]  /*14c0*/  HFMA2.MMA R41, -RZ, RZ, 0, 5.9604644775390625e-08 ;  /* 0x00000001ff297435 */ /* 0x000fe200000001ff */
[----:B------:R-:W-:-:S04]  /*14d0*/  FADD.FTZ R16, R45, R16 ;  /* 0x000000102d107221 */ /* 0x000fc80000010000 */
[----:B------:R-:W-:-:S04]  /*14e0*/  FMUL.FTZ R37, R16, R17 ;  /* 0x0000001110257220 */ /* 0x000fc80000410000 */
[--C-:B------:R-:W-:Y:S01]  /*14f0*/  FADD.FTZ R16, R33, -R37.reuse ;  /* 0x8000002521107221 */ /* 0x100fe20000010000 */
[--C-:B------:R-:W-:Y:S01]  /*1500*/  FADD.FTZ R43, R35, -R37.reuse ;  /* 0x80000025232b7221 */ /* 0x100fe20000010000 */
[----:B------:R-:W-:Y:S02]  /*1510*/  FADD.FTZ R19, R29, -R37 ;  /* 0x800000251d137221 */ /* 0x000fe40000010000 */
[----:B------:R-:W-:-:S04]  /*1520*/  FFMA.FTZ R16, R16, R16, RZ ;  /* 0x0000001010107223 */ /* 0x000fc800000100ff */
[----:B------:R-:W-:Y:S01]  /*1530*/  FFMA.FTZ R16, R43, R43, R16 ;  /* 0x0000002b2b107223 */ /* 0x000fe20000010010 */
[----:B------:R-:W-:-:S04]  /*1540*/  FADD.FTZ R43, R28, -R37 ;  /* 0x800000251c2b7221 */ /* 0x000fc80000010000 */
[----:B------:R-:W-:-:S04]  /*1550*/  FFMA.FTZ R16, R43, R43, R16 ;  /* 0x0000002b2b107223 */ /* 0x000fc80000010010 */
        /* <DEDUP_REMOVED lines=9> */
[----:B------:R-:W-:-:S04]  /*15f0*/  MOV R19, 0x1f ;  /* 0x0000001f00137802 */ /* 0x000fc80000000f00 */
[----:B------:R-:W-:-:S07]  /*1600*/  FSEL R42, R16, RZ, P3 ;  /* 0x000000ff102a7208 */ /* 0x000fce0001800000 */
[----:B------:R-:W-:Y:S05]  /*1610*/  WARPSYNC.COLLECTIVE R18, `(.L_x_38) ;  /* 0x0000000012087348 */ /* 0x000fea0003c00000 */
[----:B------:R0:W1:Y:S02]  /*1620*/  SHFL.BFLY P2, R16, R42, R41, R19 ;  /* 0x0c0000292a107389 */ /* 0x0000640000040013 */
[----:B01----:R-:W-:Y:S01]  /*1630*/  ENDCOLLECTIVE ;  /* 0x000000000000791b */ /* 0x003fe20003800000 */
.L_x_38:
[----:B------:R-:W-:Y:S01]  /*1640*/  HFMA2.MMA R41, -RZ, RZ, 0, 1.1920928955078125e-07 ;  /* 0x00000002ff297435 */ /* 0x000fe200000001ff */
[----:B------:R-:W-:-:S04]  /*1650*/  FADD.FTZ R43, R42, R16 ;  /* 0x000000102a2b7221 */ /* 0x000fc80000010000 */
[----:B------:R-:W-:-:S07]  /*1660*/  IMAD.MOV.U32 R42, RZ, RZ, R43 ;  /* 0x000000ffff2a7224 */ /* 0x000fce00078e002b */
[----:B------:R-:W-:Y:S05]  /*1670*/  WARPSYNC.COLLECTIVE R18, `(.L_x_39) ;  /* 0x0000000012087348 */ /* 0x000fea0003c00000 */
[----:B------:R0:W1:Y:S02]  /*1680*/  SHFL.BFLY P2, R16, R42, R41, R19 ;  /* 0x0c0000292a107389 */ /* 0x0000640000040013 */
[----:B01----:R-:W-:Y:S01]  /*1690*/  ENDCOLLECTIVE ;  /* 0x000000000000791b */ /* 0x003fe20003800000 */
.L_x_39:
[----:B------:R-:W-:Y:S01]  /*16a0*/  HFMA2.MMA R41, -RZ, RZ, 0, 2.384185791015625e-07 ;  /* 0x00000004ff297435 */ /* 0x000fe200000001ff */
[----:B------:R-:W-:-:S05]  /*16b0*/  FADD.FTZ R44, R43, R16 ;  /* 0x000000102b2c7221 */ /* 0x000fca0000010000 */
[----:B------:R-:W-:-:S07]  /*16c0*/  MOV R42, R44 ;  /* 0x0000002c002a7202 */ /* 0x000fce0000000f00 */
[----:B------:R-:W-:Y:S05]  /*16d0*/  WARPSYNC.COLLECTIVE R18, `(.L_x_40) ;  /* 0x0000000012087348 */ /* 0x000fea0003c00000 */
[----:B------:R0:W1:Y:S02]  /*16e0*/  SHFL.BFLY P2, R16, R42, R41, R19 ;  /* 0x0c0000292a107389 */ /* 0x0000640000040013 */
[----:B01----:R-:W-:Y:S01]  /*16f0*/  ENDCOLLECTIVE ;  /* 0x000000000000791b */ /* 0x003fe20003800000 */
.L_x_40:
[----:B------:R-:W-:Y:S01]  /*1700*/  MOV R41, 0x8 ;  /* 0x0000000800297802 */ /* 0x000fe20000000f00 */
[----:B------:R-:W-:-:S04]  /*1710*/  FADD.FTZ R45, R44, R16 ;  /* 0x000000102c2d7221 */ /* 0x000fc80000010000 */
[----:B------:R-:W-:-:S07]  /*1720*/  IMAD.MOV.U32 R42, RZ, RZ, R45 ;  /* 0x000000ffff2a7224 */ /* 0x000fce00078e002d */
[----:B------:R-:W-:Y:S05]  /*1730*/  WARPSYNC.COLLECTIVE R18, `(.L_x_41) ;  /* 0x0000000012087348 */ /* 0x000fea0003c00000 */
[----:B------:R0:W1:Y:S02]  /*1740*/  SHFL.BFLY P2, R16, R42, R41, R19 ;  /* 0x0c0000292a107389 */ /* 0x0000640000040013 */
[----:B01----:R-:W-:Y:S01]  /*1750*/  ENDCOLLECTIVE ;  /* 0x000000000000791b */ /* 0x003fe20003800000 */
.L_x_41:
[----:B------:R-:W-:Y:S01]  /*1760*/  HFMA2.MMA R41, -RZ, RZ, 0, 9.5367431640625e-07 ;  /* 0x00000010ff297435 */ /* 0x000fe200000001ff */
[----:B------:R-:W-:-:S05]  /*1770*/  FADD.FTZ R45, R45, R16 ;  /* 0x000000102d2d7221 */ /* 0x000fca0000010000 */
[----:B------:R-:W-:-:S07]  /*1780*/  MOV R42, R45 ;  /* 0x0000002d002a7202 */ /* 0x000fce0000000f00 */
[----:B------:R-:W-:Y:S05]  /*1790*/  WARPSYNC.COLLECTIVE R18, `(.L_x_42) ;  /* 0x0000000012087348 */ /* 0x000fea0003c00000 */
[----:B------:R0:W1:Y:S02]  /*17a0*/  SHFL.BFLY P2, R16, R42, R41, R19 ;  /* 0x0c0000292a107389 */ /* 0x0000640000040013 */
[----:B01----:R-:W-:Y:S01]  /*17b0*/  ENDCOLLECTIVE ;  /* 0x000000000000791b */ /* 0x003fe20003800000 */
.L_x_42:
[----:B------:R-:W-:Y:S05]  /*17c0*/  BRA `(.L_x_43) ;  /* 0xfffffff400e07947 */ /* 0x000fea000383ffff */
.L_x_44:
[----:B------:R-:W-:-:S00]  /*17d0*/  BRA `(.L_x_44) ;  /* 0xfffffffc00fc7947 */ /* 0x000fc0000383ffff */
[----:B------:R-:W-:-:S00]  /*17e0*/  NOP ;  /* 0x0000000000007918 */ /* 0x000fc00000000000 */
        /* <DEDUP_REMOVED lines=9> */
.L_x_9496:


//--------------------- .text._ZN10layer_norm13ln_fwd_kernelINS_13Kernel_traitsI13__nv_bfloat16S2_S2_S2_fjLj256ELj1ELj4ELj1ELj16ENS_18Kernel_traits_baseILj256ES2_S2_S2_S2_fjLj128EEEEELb0ELb0ELb0ELb1EEEvNS_9FwdParamsE --------------------------
	.section	.text._ZN10layer_norm13ln_fwd_kernelINS_13Kernel_traitsI13__nv_bfloat16S2_S2_S2_fjLj256ELj1ELj4ELj1ELj16ENS_18Kernel_traits_baseILj256ES2_S2_S2_S2_fjLj128EEEEELb0ELb0ELb0ELb1EEEvNS_9FwdParamsE,"ax",@progbits
	.align	128
        .global         _ZN10layer_norm13ln_fwd_kernelINS_13Kernel_traitsI13__nv_bfloat16S2_S2_S2_fjLj256ELj1ELj4ELj1ELj16ENS_18Kernel_traits_baseILj256ES2_S2_S2_S2_fjLj128EEEEELb0ELb0ELb0ELb1EEEvNS_9FwdParamsE
        .type           _ZN10layer_norm13ln_fwd_kernelINS_13Kernel_traitsI13__nv_bfloat16S2_S2_S2_fjLj256ELj1ELj4ELj1ELj16ENS_18Kernel_traits_baseILj256ES2_S2_S2_S2_fjLj128EEEEELb0ELb0ELb0ELb1EEEvNS_9FwdParamsE,@function
        .size           _ZN10layer_norm13ln_fwd_kernelINS_13Kernel_traitsI13__nv_bfloat16S2_S2_S2_fjLj256ELj1ELj4ELj1ELj16ENS_18Kernel_traits_baseILj256ES2_S2_S2_S2_fjLj128EEEEELb0ELb0ELb0ELb1EEEvNS_9FwdParamsE,(.L_x_9497 - _ZN10layer_norm13ln_fwd_kernelINS_13Kernel_traitsI13__nv_bfloat16S2_S2_S2_fjLj256ELj1ELj4ELj1ELj16ENS_18Kernel_traits_baseILj256ES2_S2_S2_S2_fjLj128EEEEELb0ELb0ELb0ELb1EEEvNS_9FwdParamsE)
        .other          _ZN10layer_norm13ln_fwd_kernelINS_13Kernel_traitsI13__nv_bfloat16S2_S2_S2_fjLj256ELj1ELj4ELj1ELj16ENS_18Kernel_traits_baseILj256ES2_S2_S2_S2_fjLj128EEEEELb0ELb0ELb0ELb1EEEvNS_9FwdParamsE,@"STO_CUDA_ENTRY STV_DEFAULT"
_ZN10layer_norm13ln_fwd_kernelINS_13Kernel_traitsI13__nv_bfloat16S2_S2_S2_fjLj256ELj1ELj4ELj1ELj16ENS_18Kernel_traits_baseILj256ES2_S2_S2_S2_fjLj128EEEEELb0ELb0ELb0ELb1EEEvNS_9FwdParamsE:
.text._ZN10layer_norm13ln_fwd_kernelINS_13Kernel_traitsI13__nv_bfloat16S2_S2_S2_fjLj256ELj1ELj4ELj1ELj16ENS_18Kernel_traits_baseILj256ES2_S2_S2_S2_fjLj128EEEEELb0ELb0ELb0ELb1EEEvNS_9FwdParamsE:
[----:B------:R-:W-:Y:S01]  /*0000*/  LDC R1, c[0x0][0x28] ;  /* 0x00000a00ff017b82 */ /* 0x000fe20000000800 */
[----:B------:R-:W0:Y:S01]  /*0010*/  S2R R2, SR_TID.X ;  /* 0x0000000000027919 */ /* 0x000e220000002100 */
[----:B------:R-:W-:-:S06]  /*0020*/  ULDC.64 UR4, c[0x0][0x2c8] ;  /* 0x0000b20000047ab9 */ /* 0x000fcc0000000a00 */
[----:B------:R-:W1:Y:S01]  /*0030*/  LDC.64 R12, c[0x0][0x270] ;  /* 0x00009c00ff0c7b82 */ /* 0x000e620000000a00 */
[----:B------:R-:W-:Y:S01]  /*0040*/  ISETP.NE.U32.AND P1, PT, RZ, UR4, PT ;  /* 0x00000004ff007c0c */ /* 0x000fe2000bf25070 */
[----:B------:R-:W2:Y:S01]  /*0050*/  S2R R6, SR_CTAID.X ;  /* 0x0000000000067919 */ /* 0x000ea20000002500 */
[----:B------:R-:W-:Y:S01]  /*0060*/  ULDC UR10, c[0x0][0x214] ;  /* 0x00008500000a7ab9 */ /* 0x000fe20000000800 */
[----:B------:R-:W-:Y:S01]  /*0070*/  ULDC.64 UR8, c[0x0][0x260] ;  /* 0x0000980000087ab9 */ /* 0x000fe20000000a00 */
[----:B------:R-:W-:Y:S01]  /*0080*/  ISETP.NE.AND.EX P1, PT, RZ, UR5, PT, P1 ;  /* 0x00000005ff007c0c */ /* 0x000fe2000bf25310 */
[----:B------:R-:W-:Y:S01]  /*0090*/  ULDC.64 UR6, c[0x0][0x230] ;  /* 0x00008c0000067ab9 */ /* 0x000fe20000000a00 */
[----:B0-----:R-:W-:Y:S02]  /*00a0*/  LOP3.LUT R0, R2, 0x1f, RZ, 0xc0, !PT ;  /* 0x0000001f02007812 */ /* 0x001fe400078ec0ff */
[----:B------:R-:W-:-:S09]  /*00b0*/  SHF.R.U32.HI R39, RZ, 0x5, R2 ;  /* 0x00000005ff277819 */ /* 0x000fd20000011602 */
[----:B------:R-:W-:Y:S02]  /*00c0*/  @P1 LEA R4, P0, R0, UR4, 0x4 ;  /* 0x0000000400041c11 */ /* 0x000fe4000f8020ff */
[----:B--2---:R-:W-:Y:S02]  /*00d0*/  LEA R39, R6, R39, 0x2 ;  /* 0x0000002706277211 */ /* 0x004fe400078e10ff */
[----:B------:R-:W-:Y:S01]  /*00e0*/  @P1 IADD3.X R5, RZ, UR5, RZ, P0, !PT ;  /* 0x00000005ff051c10 */ /* 0x000fe200087fe4ff */
[----:B------:R-:W-:Y:S01]  /*00f0*/  ULDC.64 UR4, c[0x0][0x208] ;  /* 0x0000820000047ab9 */ /* 0x000fe20000000a00 */
[----:B------:R-:W-:Y:S02]  /*0100*/  SHF.L.U32 R2, R2, 0x4, RZ ;  /* 0x0000000402027819 */ /* 0x000fe400000006ff */
[----:B------:R-:W-:Y:S02]  /*0110*/  ISETP.GE.AND P2, PT, R39, UR10, PT ;  /* 0x0000000a27007c0c */ /* 0x000fe4000bf46270 */
[----:B------:R-:W5:Y:S01]  /*0120*/  @P1 LDG.E.128 R4, desc[UR4][R4.64] ;  /* 0x0000000404041981 */ /* 0x000f62000c1e1d00 */
[----:B------:R-:W-:-:S04]  /*0130*/  LOP3.LUT R2, R2, 0x1f0, RZ, 0xc0, !PT ;  /* 0x000001f002027812 */ /* 0x000fc800078ec0ff */
[----:B------:R-:W-:-:S04]  /*0140*/  IADD3 R8, P0, R2, UR8, RZ ;  /* 0x0000000802087c10 */ /* 0x000fc8000ff1e0ff */
[----:B------:R-:W-:Y:S02]  /*0150*/  IADD3.X R9, RZ, UR9, RZ, P0, !PT ;  /* 0x00000009ff097c10 */ /* 0x000fe400087fe4ff */
[----:B-1----:R-:W-:-:S04]  /*0160*/  LOP3.LUT P0, RZ, R12, UR6, RZ, 0xfc, !PT ;  /* 0x000000060cff7c12 */ /* 0x002fc8000f80fcff */
[----:B------:R-:W-:Y:S01]  /*0170*/  LOP3.LUT P0, RZ, R13, UR7, RZ, 0xfc, P0 ;  /* 0x000000070dff7c12 */ /* 0x000fe2000800fcff */
[----:B------:R-:W-:-:S12]  /*0180*/  @P2 EXIT ;  /* 0x000000000000294d */ /* 0x000fd80003800000 */
[----:B------:R-:W2:Y:S01]  /*0190*/  LDG.E.128 R8, desc[UR4][R8.64] ;  /* 0x0000000408087981 */ /* 0x000ea2000c1e1d00 */
[----:B-----5:R-:W-:Y:S02]  /*01a0*/  @!P1 CS2R R6, SRZ ;  /* 0x0000000000069805 */ /* 0x020fe4000001ff00 */
[----:B------:R-:W-:Y:S02]  /*01b0*/  @!P1 CS2R R4, SRZ ;  /* 0x0000000000049805 */ /* 0x000fe4000001ff00 */
[----:B------:R-:W-:Y:S01]  /*01c0*/  ISETP.NE.U32.AND P2, PT, R12, RZ, PT ;  /* 0x000000ff0c00720c */ /* 0x000fe20003f45070 */
[----:B------:R-:W-:Y:S01]  /*01d0*/  ULDC.U8 UR6, c[0x0][0x2a0] ;  /* 0x0000a80000067ab9 */ /* 0x000fe20000000000 */
[----:B------:R-:W-:Y:S01]  /*01e0*/  ULDC UR7, c[0x0][0x218] ;  /* 0x0000860000077ab9 */ /* 0x000fe20000000800 */
[----:B------:R-:W-:Y:S01]  /*01f0*/  ISETP.NE.AND P3, PT, RZ, UR6, PT ;  /* 0x00000006ff007c0c */ /* 0x000fe2000bf65270 */
[----:B------:R-:W-:Y:S01]  /*0200*/  ULDC UR8, c[0x0][0x2d8] ;  /* 0x0000b60000087ab9 */ /* 0x000fe20000000800 */
[----:B------:R-:W-:Y:S01]  /*0210*/  PRMT R25, R7, 0x7632, R25 ;  /* 0x0000763207197816 */ /* 0x000fe20000000019 */
[C---:B------:R-:W-:Y:S01]  /*0220*/  IMAD.U32 R3, R5.reuse, 0x10000, RZ ;  /* 0x0001000005037824 */ /* 0x040fe200078e00ff */
[----:B------:R-:W-:Y:S01]  /*0230*/  PRMT R22, R4, 0x7632, R22 ;  /* 0x0000763204167816 */ /* 0x000fe20000000016 */
[----:B------:R-:W-:Y:S01]  /*0240*/  ULDC.64 UR12, c[0x0][0x230] ;  /* 0x00008c00000c7ab9 */ /* 0x000fe20000000a00 */
[----:B------:R-:W-:Y:S01]  /*0250*/  PRMT R23, R5, 0x7632, R23 ;  /* 0x0000763205177816 */ /* 0x000fe20000000017 */
[----:B------:R-:W-:Y:S01]  /*0260*/  IMAD.U32 R25, R25, 0x10000, RZ ;  /* 0x0001000019197824 */ /* 0x000fe200078e00ff */
[----:B------:R-:W-:Y:S01]  /*0270*/  PRMT R24, R6, 0x7632, R24 ;  /* 0x0000763206187816 */ /* 0x000fe20000000018 */
[----:B------:R-:W-:Y:S01]  /*0280*/  ULDC.64 UR10, c[0x0][0x2b8] ;  /* 0x0000ae00000a7ab9 */ /* 0x000fe20000000a00 */
[----:B------:R-:W-:-:S02]  /*0290*/  SHF.L.U32 R2, R4, 0x10, RZ ;  /* 0x0000001004027819 */ /* 0x000fc400000006ff */
[----:B------:R-:W-:Y:S02]  /*02a0*/  SHF.L.U32 R4, R6, 0x10, RZ ;  /* 0x0000001006047819 */ /* 0x000fe400000006ff */
[----:B------:R-:W-:Y:S02]  /*02b0*/  SHF.L.U32 R5, R7, 0x10, RZ ;  /* 0x0000001007057819 */ /* 0x000fe400000006ff */
[----:B------:R-:W-:Y:S02]  /*02c0*/  ISETP.NE.AND.EX P1, PT, R13, RZ, PT, P2 ;  /* 0x000000ff0d00720c */ /* 0x000fe40003f25320 */
[----:B------:R-:W-:Y:S02]  /*02d0*/  SHF.L.U32 R22, R22, 0x10, RZ ;  /* 0x0000001016167819 */ /* 0x000fe400000006ff */
[----:B------:R-:W-:Y:S02]  /*02e0*/  SHF.L.U32 R23, R23, 0x10, RZ ;  /* 0x0000001017177819 */ /* 0x000fe400000006ff */
[----:B------:R-:W-:-:S02]  /*02f0*/  SHF.L.U32 R24, R24, 0x10, RZ ;  /* 0x0000001018187819 */ /* 0x000fc400000006ff */
[----:B--2---:R-:W-:Y:S01]  /*0300*/  PRMT R35, R8, 0x7632, R35 ;  /* 0x0000763208237816 */ /* 0x004fe20000000023 */
[C---:B------:R-:W-:Y:S01]  /*0310*/  IMAD.U32 R21, R10.reuse, 0x10000, RZ ;  /* 0x000100000a157824 */ /* 0x040fe200078e00ff */
[----:B------:R-:W-:Y:S02]  /*0320*/  PRMT R34, R9, 0x7632, R34 ;  /* 0x0000763209227816 */ /* 0x000fe40000000022 */
[----:B------:R-:W-:Y:S02]  /*0330*/  PRMT R37, R10, 0x7632, R37 ;  /* 0x000076320a257816 */ /* 0x000fe40000000025 */
[----:B------:R-:W-:Y:S02]  /*0340*/  PRMT R36, R11, 0x7632, R36 ;  /* 0x000076320b247816 */ /* 0x000fe40000000024 */
[----:B------:R-:W-:Y:S02]  /*0350*/  SHF.L.U32 R7, R8, 0x10, RZ ;  /* 0x0000001008077819 */ /* 0x000fe400000006ff */
[----:B------:R-:W-:-:S02]  /*0360*/  SHF.L.U32 R6, R9, 0x10, RZ ;  /* 0x0000001009067819 */ /* 0x000fc400000006ff */
[----:B------:R-:W-:Y:S02]  /*0370*/  SHF.L.U32 R20, R11, 0x10, RZ ;  /* 0x000000100b147819 */ /* 0x000fe400000006ff */
[----:B------:R-:W-:Y:S02]  /*0380*/  SHF.L.U32 R35, R35, 0x10, RZ ;  /* 0x0000001023237819 */ /* 0x000fe400000006ff */
[----:B------:R-:W-:Y:S02]  /*0390*/  SHF.L.U32 R34, R34, 0x10, RZ ;  /* 0x0000001022227819 */ /* 0x000fe400000006ff */
[----:B------:R-:W-:Y:S02]  /*03a0*/  SHF.L.U32 R37, R37, 0x10, RZ ;  /* 0x0000001025257819 */ /* 0x000fe400000006ff */
[----:B------:R-:W-:-:S07]  /*03b0*/  SHF.L.U32 R36, R36, 0x10, RZ ;  /* 0x0000001024247819 */ /* 0x000fce00000006ff */
.L_x_70:
[----:B------:R-:W0:Y:S01]  /*03c0*/  @P1 LDC.64 R18, c[0x0][0x270] ;  /* 0x00009c00ff121b82 */ /* 0x000e220000000a00 */
[----:B------:R-:W-:Y:S01]  /*03d0*/  IMAD R26, R39, UR7, RZ ;  /* 0x00000007271a7c24 */ /* 0x000fe2000f8e02ff */
[----:B------:R-:W-:-:S04]  /*03e0*/  ISETP.NE.U32.AND P2, PT, RZ, UR12, PT ;  /* 0x0000000cff007c0c */ /* 0x000fc8000bf45070 */
[----:B------:R-:W-:Y:S02]  /*03f0*/  SHF.R.S32.HI R27, RZ, 0x1f, R26 ;  /* 0x0000001fff1b7819 */ /* 0x000fe4000001141a */
[----:B------:R-:W1:Y:S01]  /*0400*/  LDC.64 R16, c[0x0][0x220] ;  /* 0x00008800ff107b82 */ /* 0x000e620000000a00 */
[----:B------:R-:W-:Y:S02]  /*0410*/  ISETP.NE.AND.EX P2, PT, RZ, UR13, PT, P2 ;  /* 0x0000000dff007c0c */ /* 0x000fe4000bf45320 */
[----:B------:R-:W-:-:S04]  /*0420*/  LEA.HI R27, R27, R26, RZ, 0x3 ;  /* 0x0000001a1b1b7211 */ /* 0x000fc800078f18ff */
[----:B------:R-:W-:Y:S01]  /*0430*/  LEA.HI.SX32 R33, R27, R0, 0x1d ;  /* 0x000000001b217211 */ /* 0x000fe200078feaff */
[----:B0-----:R-:W-:-:S06]  /*0440*/  @P1 IMAD.WIDE R28, R39, 0x2, R18 ;  /* 0x00000002271c1825 */ /* 0x001fcc00078e0212 */
[----:B------:R-:W2:Y:S01]  /*0450*/  @P1 LDG.E.U16 R28, desc[UR4][R28.64] ;  /* 0x000000041c1c1981 */ /* 0x000ea2000c1e1500 */
[----:B-1----:R-:W-:-:S06]  /*0460*/  IMAD.WIDE.U32 R16, R33, 0x10, R16 ;  /* 0x0000001021107825 */ /* 0x002fcc00078e0010 */
[----:B------:R-:W3:Y:S01]  /*0470*/  LDG.E.128 R16, desc[UR4][R16.64] ;  /* 0x0000000410107981 */ /* 0x000ee2000c1e1d00 */
[----:B------:R-:W-:-:S04]  /*0480*/  @P2 LEA R26, P4, R33, UR12, 0x4 ;  /* 0x0000000c211a2c11 */ /* 0x000fc8000f8820ff */
[----:B------:R-:W-:-:S05]  /*0490*/  @P2 LEA.HI.X R27, R33, UR13, RZ, 0x4, P4 ;  /* 0x0000000d211b2c11 */ /* 0x000fca000a0f24ff */
[----:B-----5:R0:W5:Y:S01]  /*04a0*/  @P2 LDG.E.128 R8, desc[UR4][R26.64] ;  /* 0x000000041a082981 */ /* 0x020162000c1e1d00 */
[----:B------:R-:W-:-:S04]  /*04b0*/  ISETP.NE.U32.AND P2, PT, RZ, UR12, PT ;  /* 0x0000000cff007c0c */ /* 0x000fc8000bf45070 */
[----:B------:R-:W-:Y:S01]  /*04c0*/  ISETP.NE.AND.EX P2, PT, RZ, UR13, PT, P2 ;  /* 0x0000000dff007c0c */ /* 0x000fe2000bf45320 */
[----:B------:R-:W-:Y:S01]  /*04d0*/  IMAD.MOV.U32 R42, RZ, RZ, 0x3f800000 ;  /* 0x3f800000ff2a7424 */ /* 0x000fe200078e00ff */
[----:B--2---:R-:W-:Y:S02]  /*04e0*/  @P1 SHF.L.U32 R42, R28, 0x10, RZ ;  /* 0x000000101c2a1819 */ /* 0x004fe400000006ff */
[C---:B---3--:R-:W-:Y:S02]  /*04f0*/  SHF.L.U32 R31, R16.reuse, 0x10, RZ ;  /* 0x00000010101f7819 */ /* 0x048fe400000006ff */
[----:B------:R-:W-:-:S03]  /*0500*/  PRMT R30, R16, 0x7632, R30 ;  /* 0x00007632101e7816 */ /* 0x000fc6000000001e */
[----:B------:R-:W-:-:S04]  /*0510*/  FMUL.FTZ R28, R31, R42 ;  /* 0x0000002a1f1c7220 */ /* 0x000fc80000410000 */
[----:B0-----:R-:W-:Y:S05]  /*0520*/  @P2 BRA `(.L_x_45) ;  /* 0x0000000000082947 */ /* 0x001fea0003800000 */
[----:B------:R-:W-:Y:S05]  /*0530*/  @P0 BRA `(.L_x_46) ;  /* 0x00000000000c0947 */ /* 0x000fea0003800000 */
[----:B------:R-:W-:Y:S05]  /*0540*/  BRA `(.L_x_47) ;  /* 0x0000000000107947 */ /* 0x000fea0003800000 */
.L_x_45:
[----:B-----5:R-:W-:-:S05]  /*0550*/  SHF.L.U32 R27, R8, 0x10, RZ ;  /* 0x00000010081b7819 */ /* 0x020fca00000006ff */
[----:B------:R-:W-:-:S07]  /*0560*/  FADD.FTZ R28, R28, R27 ;  /* 0x0000001b1c1c7221 */ /* 0x000fce0000010000 */
.L_x_46:
[----:B------:R-:W-:-:S04]  /*0570*/  F2FP.BF16.F32.PACK_AB R16, RZ, R28 ;  /* 0x0000001cff10723e */ /* 0x000fc800000010ff */
[----:B------:R-:W-:-:S07]  /*0580*/  PRMT R12, R16, 0x7610, R12 ;  /* 0x00007610100c7816 */ /* 0x000fce000000000c */
.L_x_47:
[----:B------:R-:W-:-:S05]  /*0590*/  SHF.L.U32 R27, R30, 0x10, RZ ;  /* 0x000000101e1b7819 */ /* 0x000fca00000006ff */
[----:B------:R-:W-:Y:S01]  /*05a0*/  FMUL.FTZ R26, R27, R42 ;  /* 0x0000002a1b1a7220 */ /* 0x000fe20000410000 */
[----:B------:R-:W-:Y:S06]  /*05b0*/  @P2 BRA `(.L_x_48) ;  /* 0x0000000000082947 */ /* 0x000fec0003800000 */
[----:B------:R-:W-:Y:S05]  /*05c0*/  @P0 BRA `(.L_x_49) ;  /* 0x0000000000100947 */ /* 0x000fea0003800000 */
[----:B------:R-:W-:Y:S05]  /*05d0*/  BRA `(.L_x_50) ;  /* 0x0000000000147947 */ /* 0x000fea0003800000 */
.L_x_48:
[----:B-----5:R-:W-:-:S04]  /*05e0*/  PRMT R16, R8, 0x7632, R16 ;  /* 0x0000763208107816 */ /* 0x020fc80000000010 */
[----:B------:R-:W-:-:S05]  /*05f0*/  SHF.L.U32 R27, R16, 0x10, RZ ;  /* 0x00000010101b7819 */ /* 0x000fca00000006ff */
[----:B------:R-:W-:-:S07]  /*0600*/  FADD.FTZ R26, R26, R27 ;  /* 0x0000001b1a1a7221 */ /* 0x000fce0000010000 */
.L_x_49:
[----:B------:R-:W-:-:S04]  /*0610*/  F2FP.BF16.F32.PACK_AB R16, RZ, R26 ;  /* 0x0000001aff10723e */ /* 0x000fc800000010ff */
[----:B------:R-:W-:-:S07]  /*0620*/  PRMT R12, R12, 0x5410, R16 ;  /* 0x000054100c0c7816 */ /* 0x000fce0000000010 */
.L_x_50:
[C---:B------:R-:W-:Y:S01]  /*0630*/  IMAD.U32 R27, R17.reuse, 0x10000, RZ ;  /* 0x00010000111b7824 */ /* 0x040fe200078e00ff */
[----:B------:R-:W-:-:S03]  /*0640*/  PRMT R17, R17, 0x7632, R17 ;  /* 0x0000763211117816 */ /* 0x000fc60000000011 */
[----:B------:R-:W-:Y:S01]  /*0650*/  FMUL.FTZ R30, R27, R42 ;  /* 0x0000002a1b1e7220 */ /* 0x000fe20000410000 */
[----:B------:R-:W-:Y:S06]  /*0660*/  @P2 BRA `(.L_x_51) ;  /* 0x0000000000082947 */ /* 0x000fec0003800000 */
[----:B------:R-:W-:Y:S05]  /*0670*/  @P0 BRA `(.L_x_52) ;  /* 0x00000000000c0947 */ /* 0x000fea0003800000 */
[----:B------:R-:W-:Y:S05]  /*0680*/  BRA `(.L_x_53) ;  /* 0x0000000000107947 */ /* 0x000fea0003800000 */
.L_x_51:
[----:B-----5:R-:W-:-:S05]  /*0690*/  SHF.L.U32 R27, R9, 0x10, RZ ;  /* 0x00000010091b7819 */ /* 0x020fca00000006ff */
[----:B------:R-:W-:-:S07]  /*06a0*/  FADD.FTZ R30, R30, R27 ;  /* 0x0000001b1e1e7221 */ /* 0x000fce0000010000 */
.L_x_52:
[----:B------:R-:W-:-:S04]  /*06b0*/  F2FP.BF16.F32.PACK_AB R16, RZ, R30 ;  /* 0x0000001eff10723e */ /* 0x000fc800000010ff */
[----:B------:R-:W-:-:S07]  /*06c0*/  PRMT R13, R16, 0x7610, R13 ;  /* 0x00007610100d7816 */ /* 0x000fce000000000d */
.L_x_53:
[----:B------:R-:W-:-:S05]  /*06d0*/  SHF.L.U32 R17, R17, 0x10, RZ ;  /* 0x0000001011117819 */ /* 0x000fca00000006ff */
[----:B------:R-:W-:Y:S01]  /*06e0*/  FMUL.FTZ R32, R17, R42 ;  /* 0x0000002a11207220 */ /* 0x000fe20000410000 */
[----:B------:R-:W-:Y:S06]  /*06f0*/  @P2 BRA `(.L_x_54) ;  /* 0x0000000000082947 */ /* 0x000fec0003800000 */
[----:B------:R-:W-:Y:S05]  /*0700*/  @P0 BRA `(.L_x_55) ;  /* 0x0000000000100947 */ /* 0x000fea0003800000 */
[----:B------:R-:W-:Y:S05]  /*0710*/  BRA `(.L_x_56) ;  /* 0x0000000000147947 */ /* 0x000fea0003800000 */
.L_x_54:
[----:B-----5:R-:W-:-:S04]  /*0720*/  PRMT R16, R9, 0x7632, R16 ;  /* 0x0000763209107816 */ /* 0x020fc80000000010 */
[----:B------:R-:W-:-:S05]  /*0730*/  SHF.L.U32 R17, R16, 0x10, RZ ;  /* 0x0000001010117819 */ /* 0x000fca00000006ff */
[----:B------:R-:W-:-:S07]  /*0740*/  FADD.FTZ R32, R32, R17 ;  /* 0x0000001120207221 */ /* 0x000fce0000010000 */
.L_x_55:
[----:B------:R-:W-:-:S04]  /*0750*/  F2FP.BF16.F32.PACK_AB R16, RZ, R32 ;  /* 0x00000020ff10723e */ /* 0x000fc800000010ff */
[----:B------:R-:W-:-:S07]  /*0760*/  PRMT R13, R13, 0x5410, R16 ;  /* 0x000054100d0d7816 */ /* 0x000fce0000000010 */
.L_x_56:
[C---:B------:R-:W-:Y:S02]  /*0770*/  SHF.L.U32 R17, R18.reuse, 0x10, RZ ;  /* 0x0000001012117819 */ /* 0x040fe400000006ff */
[----:B------:R-:W-:-:S03]  /*0780*/  PRMT R16, R18, 0x7632, R16 ;  /* 0x0000763212107816 */ /* 0x000fc60000000010 */
[----:B------:R-:W-:Y:S01]  /*0790*/  FMUL.FTZ R18, R17, R42 ;  /* 0x0000002a11127220 */ /* 0x000fe20000410000 */
[----:B------:R-:W-:Y:S06]  /*07a0*/  @P2 BRA `(.L_x_57) ;  /* 0x0000000000082947 */ /* 0x000fec0003800000 */
[----:B------:R-:W-:Y:S05]  /*07b0*/  @P0 BRA `(.L_x_58) ;  /* 0x00000000000c0947 */ /* 0x000fea0003800000 */
[----:B------:R-:W-:Y:S05]  /*07c0*/  BRA `(.L_x_59) ;  /* 0x0000000000107947 */ /* 0x000fea0003800000 */
.L_x_57:
[----:B-----5:R-:W-:-:S05]  /*07d0*/  SHF.L.U32 R17, R10, 0x10, RZ ;  /* 0x000000100a117819 */ /* 0x020fca00000006ff */
[----:B------:R-:W-:-:S07]  /*07e0*/  FADD.FTZ R18, R18, R17 ;  /* 0x0000001112127221 */ /* 0x000fce0000010000 */
.L_x_58:
[----:B------:R-:W-:-:S04]  /*07f0*/  F2FP.BF16.F32.PACK_AB R17, RZ, R18 ;  /* 0x00000012ff11723e */ /* 0x000fc800000010ff */
[----:B------:R-:W-:-:S07]  /*0800*/  PRMT R14, R17, 0x7610, R14 ;  /* 0x00007610110e7816 */ /* 0x000fce000000000e */
.L_x_59:
[----:B------:R-:W-:-:S04]  /*0810*/  IMAD.U32 R17, R16, 0x10000, RZ ;  /* 0x0001000010117824 */ /* 0x000fc800078e00ff */
[----:B------:R-:W-:Y:S01]  /*0820*/  FMUL.FTZ R38, R17, R42 ;  /* 0x0000002a11267220 */ /* 0x000fe20000410000 */
[----:B------:R-:W-:Y:S06]  /*0830*/  @P2 BRA `(.L_x_60) ;  /* 0x0000000000082947 */ /* 0x000fec0003800000 */
[----:B------:R-:W-:Y:S05]  /*0840*/  @P0 BRA `(.L_x_61) ;  /* 0x0000000000100947 */ /* 0x000fea0003800000 */
[----:B------:R-:W-:Y:S05]  /*0850*/  BRA `(.L_x_62) ;  /* 0x0000000000147947 */ /* 0x000fea0003800000 */
.L_x_60:
[----:B-----5:R-:W-:-:S04]  /*0860*/  PRMT R16, R10, 0x7632, R16 ;  /* 0x000076320a107816 */ /* 0x020fc80000000010 */
[----:B------:R-:W-:-:S05]  /*0870*/  SHF.L.U32 R17, R16, 0x10, RZ ;  /* 0x0000001010117819 */ /* 0x000fca00000006ff */
[----:B------:R-:W-:-:S07]  /*0880*/  FADD.FTZ R38, R38, R17 ;  /* 0x0000001126267221 */ /* 0x000fce0000010000 */
.L_x_61:
[----:B------:R-:W-:-:S04]  /*0890*/  F2FP.BF16.F32.PACK_AB R16, RZ, R38 ;  /* 0x00000026ff10723e */ /* 0x000fc800000010ff */
[----:B------:R-:W-:-:S07]  /*08a0*/  PRMT R14, R14, 0x5410, R16 ;  /* 0x000054100e0e7816 */ /* 0x000fce0000000010 */
.L_x_62:
[C---:B------:R-:W-:Y:S02]  /*08b0*/  SHF.L.U32 R17, R19.reuse, 0x10, RZ ;  /* 0x0000001013117819 */ /* 0x040fe400000006ff */
[----:B------:R-:W-:-:S03]  /*08c0*/  PRMT R19, R19, 0x7632, R19 ;  /* 0x0000763213137816 */ /* 0x000fc60000000013 */
[----:B------:R-:W-:Y:S01]  /*08d0*/  FMUL.FTZ R40, R17, R42 ;  /* 0x0000002a11287220 */ /* 0x000fe20000410000 */
[----:B------:R-:W-:Y:S06]  /*08e0*/  @P2 BRA `(.L_x_63) ;  /* 0x0000000000082947 */ /* 0x000fec0003800000 */
[----:B------:R-:W-:Y:S05]  /*08f0*/  @P0 BRA `(.L_x_64) ;  /* 0x00000000000c0947 */ /* 0x000fea0003800000 */
[----:B------:R-:W-:Y:S05]  /*0900*/  BRA `(.L_x_65) ;  /* 0x0000000000107947 */ /* 0x000fea0003800000 */
.L_x_63:
[----:B-----5:R-:W-:-:S05]  /*0910*/  SHF.L.U32 R17, R11, 0x10, RZ ;  /* 0x000000100b117819 */ /* 0x020fca00000006ff */
[----:B------:R-:W-:-:S07]  /*0920*/  FADD.FTZ R40, R40, R17 ;  /* 0x0000001128287221 */ /* 0x000fce0000010000 */
.L_x_64:
[----:B------:R-:W-:-:S04]  /*0930*/  F2FP.BF16.F32.PACK_AB R16, RZ, R40 ;  /* 0x00000028ff10723e */ /* 0x000fc800000010ff */
[----:B------:R-:W-:-:S07]  /*0940*/  PRMT R15, R16, 0x7610, R15 ;  /* 0x00007610100f7816 */ /* 0x000fce000000000f */
.L_x_65:
[----:B------:R-:W-:-:S05]  /*0950*/  SHF.L.U32 R19, R19, 0x10, RZ ;  /* 0x0000001013137819 */ /* 0x000fca00000006ff */
[----:B------:R-:W-:Y:S01]  /*0960*/  FMUL.FTZ R42, R19, R42 ;  /* 0x0000002a132a7220 */ /* 0x000fe20000410000 */
[----:B------:R-:W-:Y:S06]  /*0970*/  @P2 BRA `(.L_x_66) ;  /* 0x0000000000082947 */ /* 0x000fec0003800000 */
[----:B------:R-:W-:Y:S05]  /*0980*/  @P0 BRA `(.L_x_67) ;  /* 0x0000000000100947 */ /* 0x000fea0003800000 */
[----:B------:R-:W-:Y:S05]  /*0990*/  BRA `(.L_x_68) ;  /* 0x0000000000147947 */ /* 0x000fea0003800000 */
.L_x_66:
[----:B-----5:R-:W-:-:S04]  /*09a0*/  PRMT R16, R11, 0x7632, R16 ;  /* 0x000076320b107816 */ /* 0x020fc80000000010 */
[----:B------:R-:W-:-:S05]  /*09b0*/  SHF.L.U32 R17, R16, 0x10, RZ ;  /* 0x0000001010117819 */ /* 0x000fca00000006ff */
[----:B------:R-:W-:-:S07]  /*09c0*/  FADD.FTZ R42, R42, R17 ;  /* 0x000000112a2a7221 */ /* 0x000fce0000010000 */
.L_x_67:
[----:B------:R-:W-:-:S04]  /*09d0*/  F2FP.BF16.F32.PACK_AB R16, RZ, R42 ;  /* 0x0000002aff10723e */ /* 0x000fc800000010ff */
[----:B------:R-:W-:-:S07]  /*09e0*/  PRMT R15, R15, 0x5410, R16 ;  /* 0x000054100f0f7816 */ /* 0x000fce0000000010 */
.L_x_68:
[----:B------:R-:W0:Y:S01]  /*09f0*/  @P0 LDC.64 R16, c[0x0][0x238] ;  /* 0x00008e00ff100b82 */ /* 0x000e220000000a00 */
[----:B------:R-:W-:Y:S01]  /*0a00*/  FADD.FTZ R19, RZ, R28 ;  /* 0x0000001cff137221 */ /* 0x000fe20000010000 */
[----:B------:R-:W-:-:S03]  /*0a10*/  UMOV UR6, 0xffffffff ;  /* 0xffffffff00067882 */ /* 0x000fc60000000000 */
[----:B------:R-:W-:-:S04]  /*0a20*/  FADD.FTZ R19, R19, R26 ;  /* 0x0000001a13137221 */ /* 0x000fc80000010000 */
[----:B------:R-:W-:-:S04]  /*0a30*/  FADD.FTZ R19, R19, R30 ;  /* 0x0000001e13137221 */ /* 0x000fc80000010000 */
[----:B------:R-:W-:-:S04]  /*0a40*/  FADD.FTZ R19, R19, R32 ;  /* 0x0000002013137221 */ /* 0x000fc80000010000 */
[----:B------:R-:W-:-:S04]  /*0a50*/  FADD.FTZ R19, R19, R18 ;  /* 0x0000001213137221 */ /* 0x000fc80000010000 */
[----:B------:R-:W-:Y:S01]  /*0a60*/  FADD.FTZ R19, R19, R38 ;  /* 0x0000002613137221 */ /* 0x000fe20000010000 */
[----:B0-----:R-:W-:-:S03]  /*0a70*/  @P0 LEA R16, P2, R33, R16, 0x4 ;  /* 0x0000001021100211 */ /* 0x001fc600078420ff */
[----:B------:R-:W-:Y:S01]  /*0a80*/  FADD.FTZ R19, R19, R40 ;  /* 0x0000002813137221 */ /* 0x000fe20000010000 */
[----:B------:R-:W-:-:S03]  /*0a90*/  @P0 LEA.HI.X R17, R33, R17, RZ, 0x4, P2 ;  /* 0x0000001121110211 */ /* 0x000fc600010f24ff */
[----:B------:R-:W-:Y:S01]  /*0aa0*/  FADD.FTZ R29, R19, R42 ;  /* 0x0000002a131d7221 */ /* 0x000fe20000010000 */
[----:B------:R-:W-:Y:S01]  /*0ab0*/  ISETP.NE.AND P2, PT, R0, RZ, PT ;  /* 0x000000ff0000720c */ /* 0x000fe20003f45270 */
[----:B------:R0:W-:Y:S01]  /*0ac0*/  @P0 STG.E.128 desc[UR4][R16.64], R12 ;  /* 0x0000000c10000986 */ /* 0x0001e2000c101d04 */
[----:B------:R-:W-:Y:S11]  /*0ad0*/  BRA.DIV UR6, `(.L_x_69) ;  /* 0x0000000606587947 */ /* 0x000ff6000b800000 */
[----:B0-----:R-:W0:Y:S01]  /*0ae0*/  SHFL.BFLY PT, R16, R29, 0x1, 0x1f ;  /* 0x0c201f001d107f89 */ /* 0x001e2200000e0000 */
        /* <DEDUP_REMOVED lines=11> */
[C---:B------:R-:W-:Y:S01]  /*0ba0*/  FADD.FTZ R16, -R41.reuse, R28 ;  /* 0x0000001c29107221 */ /* 0x040fe20000010100 */
[----:B------:R-:W-:-:S03]  /*0bb0*/  FADD.FTZ R19, -R41, R26 ;  /* 0x0000001a29137221 */ /* 0x000fc60000010100 */
[----:B------:R-:W-:-:S04]  /*0bc0*/  FFMA.FTZ R16, R16, R16, RZ ;  /* 0x0000001010107223 */ /* 0x000fc800000100ff */
[----:B------:R-:W-:Y:S01]  /*0bd0*/  FFMA.FTZ R16, R19, R19, R16 ;  /* 0x0000001313107223 */ /* 0x000fe20000010010 */
[----:B------:R-:W-:-:S04]  /*0be0*/  FADD.FTZ R19, -R41, R30 ;  /* 0x0000001e29137221 */ /* 0x000fc80000010100 */
        /* <DEDUP_REMOVED lines=10> */
[----:B------:R-:W-:-:S05]  /*0c90*/  FFMA.FTZ R29, R19, R19, R16 ;  /* 0x00000013131d7223 */ /* 0x000fca0000010010 */
        /* <DEDUP_REMOVED lines=9> */
.L_x_82:
[----:B------:R-:W-:Y:S01]  /*0d30*/  FMUL.FTZ R19, R41, R41 ;  /* 0x0000002929137220 */ /* 0x000fe20000410000 */
[----:B-1----:R-:W-:-:S04]  /*0d40*/  FADD.FTZ R44, R45, R16 ;  /* 0x000000102d2c7221 */ /* 0x002fc80000010000 */
[----:B------:R-:W-:Y:S01]  /*0d50*/  FSEL R16, R19, RZ, P3 ;  /* 0x000000ff13107208 */ /* 0x000fe20001800000 */
[----:B------:R-:W-:Y:S01]  /*0d60*/  FFMA.FTZ R17, R44, R17, UR8 ;  /* 0x000000082c117e23 */ /* 0x000fe20008010011 */
[----:B------:R-:W-:-:S03]  /*0d70*/  FSEL R19, R41, RZ, !P3 ;  /* 0x000000ff29137208 */ /* 0x000fc60005800000 */
[----:B------:R-:W-:Y:S02]  /*0d80*/  FADD.FTZ R17, R17, R16 ;  /* 0x0000001011117221 */ /* 0x000fe40000010000 */
[C---:B------:R-:W-:Y:S01]  /*0d90*/  FADD.FTZ R18, -R19.reuse, R18 ;  /* 0x0000001213127221 */ /* 0x040fe20000010100 */
[C---:B------:R-:W-:Y:S01]  /*0da0*/  FADD.FTZ R38, -R19.reuse, R38 ;  /* 0x0000002613267221 */ /* 0x040fe20000010100 */
[----:B------:R-:W1:Y:S01]  /*0db0*/  MUFU.RSQ R43, R17 ;  /* 0x00000011002b7308 */ /* 0x000e620000001400 */
[C---:B------:R-:W-:Y:S01]  /*0dc0*/  FADD.FTZ R30, -R19.reuse, R30 ;  /* 0x0000001e131e7221 */ /* 0x040fe20000010100 */
[C---:B------:R-:W-:Y:S01]  /*0dd0*/  FADD.FTZ R44, -R19.reuse, R26 ;  /* 0x0000001a132c7221 */ /* 0x040fe20000010100 */
[C---:B------:R-:W-:Y:S01]  /*0de0*/  FADD.FTZ R16, -R19.reuse, R28 ;  /* 0x0000001c13107221 */ /* 0x040fe20000010100 */
[----:B------:R-:W2:Y:S01]  /*0df0*/  @!P2 LDC.64 R26, c[0x0][0x250] ;  /* 0x00009400ff1aab82 */ /* 0x000ea20000000a00 */
[C---:B------:R-:W-:Y:S01]  /*0e00*/  FADD.FTZ R32, -R19.reuse, R32 ;  /* 0x0000002013207221 */ /* 0x040fe20000010100 */
[C---:B------:R-:W-:Y:S01]  /*0e10*/  FADD.FTZ R40, -R19.reuse, R40 ;  /* 0x0000002813287221 */ /* 0x040fe20000010100 */
[----:B------:R-:W-:-:S05]  /*0e20*/  FADD.FTZ R42, -R19, R42 ;  /* 0x0000002a132a7221 */ /* 0x000fca0000010100 */
[----:B------:R-:W3:Y:S01]  /*0e30*/  @!P2 LDC.64 R28, c[0x0][0x258] ;  /* 0x00009600ff1cab82 */ /* 0x000ee20000000a00 */
[C---:B-1----:R-:W-:Y:S01]  /*0e40*/  FMUL.FTZ R18, R43.reuse, R18 ;  /* 0x000000122b127220 */ /* 0x042fe20000410000 */
[C---:B------:R-:W-:Y:S01]  /*0e50*/  FMUL.FTZ R38, R43.reuse, R38 ;  /* 0x000000262b267220 */ /* 0x040fe20000410000 */
[C---:B------:R-:W-:Y:S01]  /*0e60*/  FMUL.FTZ R30, R43.reuse, R30 ;  /* 0x0000001e2b1e7220 */ /* 0x040fe20000410000 */
[----:B------:R-:W-:Y:S01]  /*0e70*/  FMUL.FTZ R32, R43, R32 ;  /* 0x000000202b207220 */ /* 0x000fe20000410000 */
[----:B------:R-:W-:Y:S01]  /*0e80*/  FFMA.FTZ R18, R21, R18, R4 ;  /* 0x0000001215127223 */ /* 0x000fe20000010004 */
[----:B------:R-:W-:Y:S01]  /*0e90*/  FFMA.FTZ R17, R37, R38, R24 ;  /* 0x0000002625117223 */ /* 0x000fe20000010018 */
[C---:B------:R-:W-:Y:S01]  /*0ea0*/  FMUL.FTZ R40, R43.reuse, R40 ;  /* 0x000000282b287220 */ /* 0x040fe20000410000 */
[----:B------:R-:W-:Y:S01]  /*0eb0*/  FFMA.FTZ R32, R34, R32, R23 ;  /* 0x0000002022207223 */ /* 0x000fe20000010017 */
[C---:B------:R-:W-:Y:S01]  /*0ec0*/  FMUL.FTZ R42, R43.reuse, R42 ;  /* 0x0000002a2b2a7220 */ /* 0x040fe20000410000 */
[----:B------:R-:W-:Y:S01]  /*0ed0*/  FMUL.FTZ R16, R43, R16 ;  /* 0x000000102b107220 */ /* 0x000fe20000410000 */
[----:B------:R-:W-:Y:S01]  /*0ee0*/  F2FP.BF16.F32.PACK_AB R18, R17, R18 ;  /* 0x000000121112723e */ /* 0x000fe200000010ff */
[----:B------:R-:W-:Y:S01]  /*0ef0*/  FFMA.FTZ R17, R6, R30, R3 ;  /* 0x0000001e06117223 */ /* 0x000fe20000010003 */
[----:B------:R-:W-:Y:S01]  /*0f00*/  FMUL.FTZ R44, R43, R44 ;  /* 0x0000002c2b2c7220 */ /* 0x000fe20000410000 */
[----:B------:R-:W1:Y:S01]  /*0f10*/  LDC.64 R30, c[0x0][0x210] ;  /* 0x00008400ff1e7b82 */ /* 0x000e620000000a00 */
[----:B------:R-:W-:Y:S01]  /*0f20*/  FFMA.FTZ R19, R20, R40, R5 ;  /* 0x0000002814137223 */ /* 0x000fe20000010005 */
[----:B------:R-:W-:Y:S01]  /*0f30*/  FFMA.FTZ R42, R36, R42, R25 ;  /* 0x0000002a242a7223 */ /* 0x000fe20000010019 */
[----:B------:R-:W-:Y:S01]  /*0f40*/  FFMA.FTZ R16, R7, R16, R2 ;  /* 0x0000001007107223 */ /* 0x000fe20000010002 */
[----:B0-----:R-:W-:Y:S01]  /*0f50*/  FFMA.FTZ R45, R35, R44, R22 ;  /* 0x0000002c232d7223 */ /* 0x001fe20000010016 */
[----:B------:R-:W-:Y:S01]  /*0f60*/  F2FP.BF16.F32.PACK_AB R17, R32, R17 ;  /* 0x000000112011723e */ /* 0x000fe200000010ff */
[----:B--2---:R-:W-:Y:S01]  /*0f70*/  @!P2 IMAD.WIDE R26, R39, 0x4, R26 ;  /* 0x00000004271aa825 */ /* 0x004fe200078e021a */
[----:B------:R-:W-:-:S02]  /*0f80*/  LEA R32, P4, R33, UR10, 0x4 ;  /* 0x0000000a21207c11 */ /* 0x000fc4000f8820ff */
[----:B------:R-:W-:Y:S01]  /*0f90*/  F2FP.BF16.F32.PACK_AB R19, R42, R19 ;  /* 0x000000132a13723e */ /* 0x000fe200000010ff */
[----:B---3--:R-:W-:Y:S01]  /*0fa0*/  @!P2 IMAD.WIDE R28, R39, 0x4, R28 ;  /* 0x00000004271ca825 */ /* 0x008fe200078e021c */
[----:B------:R-:W-:Y:S01]  /*0fb0*/  F2FP.BF16.F32.PACK_AB R16, R45, R16 ;  /* 0x000000102d10723e */ /* 0x000fe200000010ff */
[----:B------:R0:W-:Y:S01]  /*0fc0*/  @!P2 STG.E desc[UR4][R26.64], R41 ;  /* 0x000000291a00a986 */ /* 0x0001e2000c101904 */
[----:B------:R-:W-:-:S03]  /*0fd0*/  LEA.HI.X R33, R33, UR11, RZ, 0x4, P4 ;  /* 0x0000000b21217c11 */ /* 0x000fc6000a0f24ff */
[----:B------:R0:W-:Y:S04]  /*0fe0*/  @!P2 STG.E desc[UR4][R28.64], R43 ;  /* 0x0000002b1c00a986 */ /* 0x0001e8000c101904 */
[----:B------:R0:W-:Y:S01]  /*0ff0*/  STG.E.128 desc[UR4][R32.64], R16 ;  /* 0x0000001020007986 */ /* 0x0001e2000c101d04 */
[----:B-1----:R-:W-:-:S05]  /*1000*/  IMAD R39, R30, 0x4, R39 ;  /* 0x000000041e277824 */ /* 0x002fca00078e0227 */
[----:B------:R-:W-:-:S13]  /*1010*/  ISETP.GE.AND P2, PT, R39, R31, PT ;  /* 0x0000001f2700720c */ /* 0x000fda0003f46270 */
[----:B0-----:R-:W-:Y:S05]  /*1020*/  @!P2 BRA `(.L_x_70) ;  /* 0xfffffff000e4a947 */ /* 0x001fea000383ffff */
[----:B------:R-:W-:Y:S05]  /*1030*/  EXIT ;  /* 0x000000000000794d */ /* 0x000fea0003800000 */
.L_x_69:
[----:B------:R-:W-:Y:S01]  /*1040*/  HFMA2.MMA R27, -RZ, RZ, 0, 5.9604644775390625e-08 ;  /* 0x00000001ff1b7435 */ /* 0x000fe200000001ff */
[----:B------:R-:W-:Y:S01]  /*1050*/  BSSY B0, `(.L_x_71) ;  /* 0x0000007000007945 */ /* 0x000fe20003800000 */
[----:B------:R-:W-:Y:S02]  /*1060*/  MOV R31, R29 ;  /* 0x0000001d001f7202 */ /* 0x000fe40000000f00 */
[----:B------:R-:W-:Y:S02]  /*1070*/  MOV R44, 0x1f ;  /* 0x0000001f002c7802 */ /* 0x000fe40000000f00 */
[----:B------:R-:W-:-:S07]  /*1080*/  MOV R19, 0xffffffff ;  /* 0xffffffff00137802 */ /* 0x000fce0000000f00 */
[----:B0----5:R-:W-:Y:S05]  /*1090*/  WARPSYNC.COLLECTIVE R19, `(.L_x_72) ;  /* 0x0000000013087348 */ /* 0x021fea0003c00000 */
[----:B0-----:R0:W1:Y:S02]  /*10a0*/  SHFL.BFLY P4, R16, R31, R27, R44 ;  /* 0x0c00001b1f107389 */ /* 0x001064000008002c */
[----:B01---5:R-:W-:Y:S01]  /*10b0*/  ENDCOLLECTIVE ;  /* 0x000000000000791b */ /* 0x023fe20003800000 */
.L_x_72:
[----:B------:R-:W-:Y:S05]  /*10c0*/  BSYNC B0 ;  /* 0x0000000000007941 */ /* 0x000fea0003800000 */
.L_x_71:
[----:B------:R-:W-:Y:S01]  /*10d0*/  HFMA2.MMA R27, -RZ, RZ, 0, 1.1920928955078125e-07 ;  /* 0x00000002ff1b7435 */ /* 0x000fe200000001ff */
[----:B------:R-:W-:Y:S01]  /*10e0*/  FADD.FTZ R31, R29, R16 ;  /* 0x000000101d1f7221 */ /* 0x000fe20000010000 */
[----:B------:R-:W-:Y:S01]  /*10f0*/  IMAD.MOV.U32 R44, RZ, RZ, 0x1f ;  /* 0x0000001fff2c7424 */ /* 0x000fe200078e00ff */
[----:B------:R-:W-:Y:S01]  /*1100*/  MOV R19, 0xffffffff ;  /* 0xffffffff00137802 */ /* 0x000fe20000000f00 */
[----:B------:R-:W0:Y:S07]  /*1110*/  LDC R17, c[0x0][0x290] ;  /* 0x0000a400ff117b82 */ /* 0x000e2e0000000800 */
[----:B0-----:R-:W-:Y:S05]  /*1120*/  WARPSYNC.COLLECTIVE R19, `(.L_x_73) ;  /* 0x0000000013087348 */ /* 0x001fea0003c00000 */
[----:B------:R1:W2:Y:S02]  /*1130*/  SHFL.BFLY P4, R16, R31, R27, R44 ;  /* 0x0c00001b1f107389 */ /* 0x0002a4000008002c */
[----:B012---:R-:W-:Y:S01]  /*1140*/  ENDCOLLECTIVE ;  /* 0x000000000000791b */ /* 0x007fe20003800000 */
.L_x_73:
[----:B------:R-:W-:Y:S01]  /*1150*/  HFMA2.MMA R27, -RZ, RZ, 0, 2.384185791015625e-07 ;  /* 0x00000004ff1b7435 */ /* 0x000fe200000001ff */
[----:B------:R-:W-:-:S05]  /*1160*/  FADD.FTZ R43, R31, R16 ;  /* 0x000000101f2b7221 */ /* 0x000fca0000010000 */
[----:B------:R-:W-:-:S07]  /*1170*/  MOV R31, R43 ;  /* 0x0000002b001f7202 */ /* 0x000fce0000000f00 */
[----:B------:R-:W-:Y:S05]  /*1180*/  WARPSYNC.COLLECTIVE R19, `(.L_x_74) ;  /* 0x0000000013087348 */ /* 0x000fea0003c00000 */
[----:B------:R0:W1:Y:S02]  /*1190*/  SHFL.BFLY P4, R16, R31, R27, R44 ;  /* 0x0c00001b1f107389 */ /* 0x000064000008002c */
[----:B01----:R-:W-:Y:S01]  /*11a0*/  ENDCOLLECTIVE ;  /* 0x000000000000791b */ /* 0x003fe20003800000 */
.L_x_74:
[----:B------:R-:W-:Y:S01]  /*11b0*/  HFMA2.MMA R27, -RZ, RZ, 0, 4.76837158203125e-07 ;  /* 0x00000008ff1b7435 */ /* 0x000fe200000001ff */
[----:B------:R-:W-:-:S05]  /*11c0*/  FADD.FTZ R45, R43, R16 ;  /* 0x000000102b2d7221 */ /* 0x000fca0000010000 */
[----:B------:R-:W-:-:S07]  /*11d0*/  MOV R31, R45 ;  /* 0x0000002d001f7202 */ /* 0x000fce0000000f00 */
[----:B------:R-:W-:Y:S05]  /*11e0*/  WARPSYNC.COLLECTIVE R19, `(.L_x_75) ;  /* 0x0000000013087348 */ /* 0x000fea0003c00000 */
[----:B------:R0:W1:Y:S02]  /*11f0*/  SHFL.BFLY P4, R16, R31, R27, R44 ;  /* 0x0c00001b1f107389 */ /* 0x000064000008002c */
[----:B01----:R-:W-:Y:S01]  /*1200*/  ENDCOLLECTIVE ;  /* 0x000000000000791b */ /* 0x003fe20003800000 */
.L_x_75:
[----:B------:R-:W-:Y:S01]  /*1210*/  MOV R27, 0x10 ;  /* 0x00000010001b7802 */ /* 0x000fe20000000f00 */
[----:B------:R-:W-:-:S04]  /*1220*/  FADD.FTZ R45, R45, R16 ;  /* 0x000000102d2d7221 */ /* 0x000fc80000010000 */
[----:B------:R-:W-:-:S07]  /*1230*/  IMAD.MOV.U32 R31, RZ, RZ, R45 ;  /* 0x000000ffff1f7224 */ /* 0x000fce00078e002d */
[----:B------:R-:W-:Y:S05]  /*1240*/  WARPSYNC.COLLECTIVE R19, `(.L_x_76) ;  /* 0x0000000013087348 */ /* 0x000fea0003c00000 */
[----:B------:R0:W1:Y:S02]  /*1250*/  SHFL.BFLY P4, R16, R31, R27, R44 ;  /* 0x0c00001b1f107389 */ /* 0x000064000008002c */
[----:B01----:R-:W-:Y:S01]  /*1260*/  ENDCOLLECTIVE ;  /* 0x000000000000791b */ /* 0x003fe20003800000 */
.L_x_76:
[----:B------:R-:W-:Y:S01]  /*1270*/  HFMA2.MMA R27, -RZ, RZ, 0, 5.9604644775390625e-08 ;  /* 0x00000001ff1b7435 */ /* 0x000fe200000001ff */
[----:B------:R-:W-:-:S04]  /*1280*/  FADD.FTZ R16, R45, R16 ;  /* 0x000000102d107221 */ /* 0x000fc80000010000 */
[----:B------:R-:W-:-:S04]  /*1290*/  FMUL.FTZ R41, R16, R17 ;  /* 0x0000001110297220 */ /* 0x000fc80000410000 */
[C---:B------:R-:W-:Y:S01]  /*12a0*/  FADD.FTZ R16, -R41.reuse, R28 ;  /* 0x0000001c29107221 */ /* 0x040fe20000010100 */
[C---:B------:R-:W-:Y:S01]  /*12b0*/  FADD.FTZ R29, -R41.reuse, R26 ;  /* 0x0000001a291d7221 */ /* 0x040fe20000010100 */
[----:B------:R-:W-:Y:S02]  /*12c0*/  FADD.FTZ R19, -R41, R32 ;  /* 0x0000002029137221 */ /* 0x000fe40000010100 */
[----:B------:R-:W-:-:S04]  /*12d0*/  FFMA.FTZ R16, R16, R16, RZ ;  /* 0x0000001010107223 */ /* 0x000fc800000100ff */
[----:B------:R-:W-:Y:S01]  /*12e0*/  FFMA.FTZ R16, R29, R29, R16 ;  /* 0x0000001d1d107223 */ /* 0x000fe20000010010 */
[----:B------:R-:W-:-:S04]  /*12f0*/  FADD.FTZ R29, -R41, R30 ;  /* 0x0000001e291d7221 */ /* 0x000fc80000010100 */
[----:B------:R-:W-:Y:S01]  /*1300*/  FFMA.FTZ R16, R29, R29, R16 ;  /* 0x0000001d1d107223 */ /* 0x000fe20000010010 */
[----:B------:R-:W-:-:S03]  /*1310*/  FADD.FTZ R29, -R41, R42 ;  /* 0x0000002a291d7221 */ /* 0x000fc60000010100 */
[----:B------:R-:W-:Y:S01]  /*1320*/  FFMA.FTZ R16, R19, R19, R16 ;  /* 0x0000001313107223 */ /* 0x000fe20000010010 */
[----:B------:R-:W-:-:S04]  /*1330*/  FADD.FTZ R19, -R41, R18 ;  /* 0x0000001229137221 */ /* 0x000fc80000010100 */
[----:B------:R-:W-:Y:S01]  /*1340*/  FFMA.FTZ R16, R19, R19, R16 ;  /* 0x0000001313107223 */ /* 0x000fe20000010010 */
[----:B------:R-:W-:-:S04]  /*1350*/  FADD.FTZ R19, -R41, R38 ;  /* 0x0000002629137221 */ /* 0x000fc80000010100 */
[----:B------:R-:W-:Y:S01]  /*1360*/  FFMA.FTZ R16, R19, R19, R16 ;  /* 0x0000001313107223 */ /* 0x000fe20000010010 */
[----:B------:R-:W-:-:S04]  /*1370*/  FADD.FTZ R19, -R41, R40 ;  /* 0x0000002829137221 */ /* 0x000fc80000010100 */
[----:B------:R-:W-:Y:S01]  /*1380*/  FFMA.FTZ R16, R19, R19, R16 ;  /* 0x0000001313107223 */ /* 0x000fe20000010010 */
[----:B------:R-:W-:-:S03]  /*1390*/  MOV R19, 0xffffffff ;  /* 0xffffffff00137802 */ /* 0x000fc60000000f00 */
[----:B------:R-:W-:-:S05]  /*13a0*/  FFMA.FTZ R29, R29, R29, R16 ;  /* 0x0000001d1d1d7223 */ /* 0x000fca0000010010 */
[----:B------:R-:W-:-:S07]  /*13b0*/  MOV R31, R29 ;  /* 0x0000001d001f7202 */ /* 0x000fce0000000f00 */
[----:B------:R-:W-:Y:S05]  /*13c0*/  WARPSYNC.COLLECTIVE R19, `(.L_x_77) ;  /* 0x0000000013087348 */ /* 0x000fea0003c00000 */
[----:B------:R0:W1:Y:S02]  /*13d0*/  SHFL.BFLY P4, R16, R31, R27, R44 ;  /* 0x0c00001b1f107389 */ /* 0x000064000008002c */
[----:B01----:R-:W-:Y:S01]  /*13e0*/  ENDCOLLECTIVE ;  /* 0x000000000000791b */ /* 0x003fe20003800000 */
.L_x_77:
[----:B------:R-:W-:Y:S01]  /*13f0*/  HFMA2.MMA R27, -RZ, RZ, 0, 1.1920928955078125e-07 ;  /* 0x00000002ff1b7435 */ /* 0x000fe200000001ff */
[----:B------:R-:W-:-:S10]  /*1400*/  FADD.FTZ R31, R29, R16 ;  /* 0x000000101d1f7221 */ /* 0x000fd40000010000 */
[----:B------:R-:W-:Y:S05]  /*1410*/  WARPSYNC.COLLECTIVE R19, `(.L_x_78) ;  /* 0x0000000013087348 */ /* 0x000fea0003c00000 */
[----:B------:R0:W1:Y:S02]  /*1420*/  SHFL.BFLY P4, R16, R31, R27, R44 ;  /* 0x0c00001b1f107389 */ /* 0x000064000008002c */
[----:B01----:R-:W-:Y:S01]  /*1430*/  ENDCOLLECTIVE ;  /* 0x000000000000791b */ /* 0x003fe20003800000 */
.L_x_78:
[----:B------:R-:W-:Y:S01]  /*1440*/  MOV R27, 0x4 ;  /* 0x00000004001b7802 */ /* 0x000fe20000000f00 */
[----:B------:R-:W-:-:S04]  /*1450*/  FADD.FTZ R43, R31, R16 ;  /* 0x000000101f2b7221 */ /* 0x000fc80000010000 */
[----:B------:R-:W-:-:S07]  /*1460*/  IMAD.MOV.U32 R31, RZ, RZ, R43 ;  /* 0x000000ffff1f7224 */ /* 0x000fce00078e002b */
[----:B------:R-:W-:Y:S05]  /*1470*/  WARPSYNC.COLLECTIVE R19, `(.L_x_79) ;  /* 0x0000000013087348 */ /* 0x000fea0003c00000 */
[----:B------:R0:W1:Y:S02]  /*1480*/  SHFL.BFLY P4, R16, R31, R27, R44 ;  /* 0x0c00001b1f107389 */ /* 0x000064000008002c */
[----:B01----:R-:W-:Y:S01]  /*1490*/  ENDCOLLECTIVE ;  /* 0x000000000000791b */ /* 0x003fe20003800000 */
.L_x_79:
[----:B------:R-:W-:Y:S01]  /*14a0*/  HFMA2.MMA R27, -RZ, RZ, 0, 4.76837158203125e-07 ;  /* 0x00000008ff1b7435 */ /* 0x000fe200000001ff */
[----:B------:R-:W-:-:S05]  /*14b0*/  FADD.FTZ R45, R43, R16 ;  /* 0x000000102b2d7221 */ /* 0x000fca0000010000 */
[----:B------:R-:W-:-:S07]  /*14c0*/  MOV R31, R45 ;  /* 0x0000002d001f7202 */ /* 0x000fce0000000f00 */
[----:B------:R-:W-:Y:S05]  /*14d0*/  WARPSYNC.COLLECTIVE R19, `(.L_x_80) ;  /* 0x0000000013087348 */ /* 0x000fea0003c00000 */
[----:B------:R0:W1:Y:S02]  /*14e0*/  SHFL.BFLY P4, R16, R31, R27, R44 ;  /* 0x0c00001b1f107389 */ /* 0x000064000008002c */
[----:B01----:R-:W-:Y:S01]  /*14f0*/  ENDCOLLECTIVE ;  /* 0x000000000000791b */ /* 0x003fe20003800000 */
.L_x_80:
[----:B------:R-:W-:Y:S01]  /*1500*/  HFMA2.MMA R27, -RZ, RZ, 0, 9.5367431640625e-07 ;  /* 0x00000010ff1b7435 */ /* 0x000fe200000001ff */
[----:B------:R-:W-:-:S05]  /*1510*/  FADD.FTZ R45, R45, R16 ;  /* 0x000000102d2d7221 */ /* 0x000fca0000010000 */
[----:B------:R-:W-:-:S07]  /*1520*/  MOV R31, R45 ;  /* 0x0000002d001f7202 */ /* 0x000fce0000000f00 */
[----:B------:R-:W-:Y:S05]  /*1530*/  WARPSYNC.COLLECTIVE R19, `(.L_x_81) ;  /* 0x0000000013087348 */ /* 0x000fea0003c00000 */
[----:B------:R0:W1:Y:S02]  /*1540*/  SHFL.BFLY P4, R16, R31, R27, R44 ;  /* 0x0c00001b1f107389 */ /* 0x000064000008002c */
[----:B01----:R-:W-:Y:S01]  /*1550*/  ENDCOLLECTIVE ;  /* 0x000000000000791b */ /* 0x003fe20003800000 */
.L_x_81:
[----:B------:R-:W-:Y:S05]  /*1560*/  BRA `(.L_x_82) ;  /* 0xfffffff400f07947 */ /* 0x000fea000383ffff */
.L_x_83:
        /* <DEDUP_REMOVED lines=9> */
.L_x_9497:


//--------------------- .text._ZN10layer_norm13ln_fwd_kernelINS_13Kernel_traitsI13__nv_bfloat16S2_S2_S2_fjLj256ELj1ELj4ELj1ELj16ENS_18Kernel_traits_baseILj256ES2_S2_S2_S2_fjLj128EEEEELb0ELb0ELb1ELb0EEEvNS_9FwdParamsE --------------------------
	.section	.text._ZN10layer_norm13ln_fwd_kernelINS_13Kernel_traitsI13__nv_bfloat16S2_S2_S2_fjLj256ELj1ELj4ELj1ELj16ENS_18Kernel_traits_baseILj256ES2_S2_S2_S2_fjLj128EEEEELb0ELb0ELb1ELb0EEEvNS_9FwdParamsE,"ax",@progbits
	.align	128
        .global         _ZN10layer_norm13ln_fwd_kernelINS_13Kernel_traitsI13__nv_bfloat16S2_S2_S2_fjLj256ELj1ELj4ELj1ELj16ENS_18Kernel_traits_baseILj256ES2_S2_S2_S2_fjLj128EEEEELb0ELb0ELb1ELb0EEEvNS_9FwdParamsE
        .type           _ZN10layer_norm13ln_fwd_kernelINS_13Kernel_traitsI13__nv_bfloat16S2_S2_S2_fjLj256ELj1ELj4ELj1ELj16ENS_18Kernel_traits_baseILj256ES2_S2_S2_S2_fjLj128EEEEELb0ELb0ELb1ELb0EEEvNS_9FwdParamsE,@function
        .size           _ZN10layer_norm13ln_fwd_kernelINS_13Kernel_traitsI13__nv_bfloat16S2_S2_S2_fjLj256ELj1ELj4ELj1ELj16ENS_18Kernel_traits_baseILj256ES2_S2_S2_S2_fjLj128EEEEELb0ELb0ELb1ELb0EEEvNS_9FwdParamsE,(.L_x_9498 - _ZN10layer_norm13ln_fwd_kernelINS_13Kernel_traitsI13__nv_bfloat16S2_S2_S2_fjLj256ELj1ELj4ELj1ELj16ENS_18Kernel_traits_baseILj256ES2_S2_S2_S2_fjLj128EEEEELb0ELb0ELb1ELb0EEEvNS_9FwdParamsE)
        .other          _ZN10layer_norm13ln_fwd_kernelINS_13Kernel_traitsI13__nv_bfloat16S2_S2_S2_fjLj256ELj1ELj4ELj1ELj16ENS_18Kernel_traits_baseILj256ES2_S2_S2_S2_fjLj128EEEEELb0ELb0ELb1ELb0EEEvNS_9FwdParamsE,@"STO_CUDA_ENTRY STV_DEFAULT"
_ZN10layer_norm13ln_fwd_kernelINS_13Kernel_traitsI13__nv_bfloat16S2_S2_S2_fjLj256ELj1ELj4ELj1ELj16ENS_18Kernel_traits_baseILj256ES2_S2_S2_S2_fjLj128EEEEELb0ELb0ELb1ELb0EEEvNS_9FwdParamsE:
.text._ZN10layer_norm13ln_fwd_kernelINS_13Kernel_traitsI13__nv_bfloat16S2_S2_S2_fjLj256ELj1ELj4ELj1ELj16ENS_18Kernel_traits_baseILj256ES2_S2_S2_S2_fjLj128EEEEELb0ELb0ELb1ELb0EEEvNS_9FwdParamsE:
        /* <DEDUP_REMOVED lines=8> */
[----:B0-----:R-:W-:Y:S02]  /*0080*/  LOP3.LUT R3, R38, 0x1f, RZ, 0xc, !PT ;  /* 0x0000001f26037812 */ /* 0x001fe400078e0cff */
[----:B------:R-:W-:Y:S02]  /*0090*/  SHF.R.U32.HI R36, RZ, 0x5, R38 ;  /* 0x00000005ff247819 */ /* 0x000fe40000011626 */
[----:B------:R-:W-:Y:S02]  /*00a0*/  LEA.HI.SX32 R0, R0, R3, 0x1d ;  /* 0x0000000300007211 */ /* 0x000fe400078feaff */
[----:B--2---:R-:W-:Y:S02]  /*00b0*/  LEA R36, R5, R36, 0x2 ;  /* 0x0000002405247211 */ /* 0x004fe400078e10ff */
[----:B------:R-:W-:-:S02]  /*00c0*/  LOP3.LUT P1, RZ, R0, 0xffffffe0, RZ, 0xc0, !PT ;  /* 0xffffffe000ff7812 */ /* 0x000fc4000782c0ff */
[----:B------:R-:W-:-:S11]  /*00d0*/  LOP3.LUT R38, R38, 0x1f, RZ, 0xc0, !PT ;  /* 0x0000001f26267812 */ /* 0x000fd600078ec0ff */
        /* <DEDUP_REMOVED lines=12> */
.L_x_85:
[----:B------:R-:W-:Y:S05]  /*01a0*/  BSYNC B0 ;  /* 0x0000000000007941 */ /* 0x000fea0003800000 */
.L_x_84:
[----:B------:R-:W-:Y:S02]  /*01b0*/  ULDC UR6, c[0x0][0x214] ;  /* 0x0000850000067ab9 */ /* 0x000fe40000000800 */
[----:B------:R-:W-:-:S13]  /*01c0*/  ISETP.GE.AND P0, PT, R36, UR6, PT ;  /* 0x0000000624007c0c */ /* 0x000fda000bf06270 */
[----:B------:R-:W-:Y:S05]  /*01d0*/  @P0 EXIT ;  /* 0x000000000000094d */ /* 0x000fea0003800000 */
[C---:B-----5:R-:W-:Y:S01]  /*01e0*/  PRMT R24, R6.reuse, 0x7632, R24 ;  /* 0x0000763206187816 */ /* 0x060fe20000000018 */
[----:B------:R-:W-:Y:S01]  /*01f0*/  IMAD.U32 R2, R6, 0x10000, RZ ;  /* 0x0001000006027824 */ /* 0x000fe200078e00ff */
[----:B------:R-:W-:Y:S01]  /*0200*/  PRMT R20, R4, 0x7632, R20 ;  /* 0x0000763204147816 */ /* 0x000fe20000000014 */
[----:B------:R-:W-:Y:S01]  /*0210*/  IMAD.U32 R6, R11, 0x10000, RZ ;  /* 0x000100000b067824 */ /* 0x000fe200078e00ff */
[----:B------:R-:W-:Y:S01]  /*0220*/  PRMT R22, R5, 0x7632, R22 ;  /* 0x0000763205167816 */ /* 0x000fe20000000016 */
[----:B------:R-:W-:Y:S01]  /*0230*/  ULDC.U8 UR6, c[0x0][0x2a0] ;  /* 0x0000a80000067ab9 */ /* 0x000fe20000000000 */
[----:B------:R-:W-:Y:S01]  /*0240*/  PRMT R26, R7, 0x7632, R26 ;  /* 0x00007632071a7816 */ /* 0x000fe2000000001a */
[----:B------:R-:W-:Y:S01]  /*0250*/  IMAD.U32 R24, R24, 0x10000, RZ ;  /* 0x0001000018187824 */ /* 0x000fe200078e00ff */
[----:B------:R-:W-:Y:S01]  /*0260*/  PRMT R21, R8, 0x7632, R21 ;  /* 0x0000763208157816 */ /* 0x000fe20000000015 */
[----:B------:R-:W-:Y:S01]  /*0270*/  ULDC UR8, c[0x0][0x29c] ;  /* 0x0000a70000087ab9 */ /* 0x000fe20000000800 */
[----:B------:R-:W-:Y:S01]  /*0280*/  PRMT R23, R9, 0x7632, R23 ;  /* 0x0000763209177816 */ /* 0x000fe20000000017 */
[----:B------:R-:W-:Y:S01]  /*0290*/  ULDC UR9, c[0x0][0x2d8] ;  /* 0x0000b60000097ab9 */ /* 0x000fe20000000800 */
[----:B------:R-:W-:-:S02]  /*02a0*/  PRMT R25, R10, 0x7632, R25 ;  /* 0x000076320a197816 */ /* 0x000fc40000000019 */
[----:B------:R-:W-:Y:S02]  /*02b0*/  PRMT R27, R11, 0x7632, R27 ;  /* 0x000076320b1b7816 */ /* 0x000fe4000000001b */
[----:B------:R-:W-:Y:S02]  /*02c0*/  SHF.L.U32 R37, R4, 0x10, RZ ;  /* 0x0000001004257819 */ /* 0x000fe400000006ff */
[----:B------:R-:W-:Y:S02]  /*02d0*/  SHF.L.U32 R0, R5, 0x10, RZ ;  /* 0x0000001005007819 */ /* 0x000fe400000006ff */
[----:B------:R-:W-:Y:S02]  /*02e0*/  SHF.L.U32 R3, R7, 0x10, RZ ;  /* 0x0000001007037819 */ /* 0x000fe400000006ff */
[----:B------:R-:W-:Y:S02]  /*02f0*/  SHF.L.U32 R4, R8, 0x10, RZ ;  /* 0x0000001008047819 */ /* 0x000fe400000006ff */
        /* <DEDUP_REMOVED lines=9> */
[----:B------:R-:W-:Y:S01]  /*0390*/  ISETP.NE.AND P2, PT, RZ, UR6, PT ;  /* 0x00000006ff007c0c */ /* 0x000fe2000bf45270 */
[----:B------:R-:W-:-:S12]  /*03a0*/  ULDC.64 UR6, c[0x0][0x230] ;  /* 0x00008c0000067ab9 */ /* 0x000fd80000000a00 */
.L_x_115:
[----:B------:R-:W0:Y:S08]  /*03b0*/  LDC.64 R18, c[0x0][0x280] ;  /* 0x0000a000ff127b82 */ /* 0x000e300000000a00 */
[----:B------:R-:W1:Y:S08]  /*03c0*/  LDC.64 R16, c[0x0][0x288] ;  /* 0x0000a200ff107b82 */ /* 0x000e700000000a00 */
[----:B------:R-:W2:Y:S01]  /*03d0*/  LDC R41, c[0x0][0x218] ;  /* 0x00008600ff297b82 */ /* 0x000ea20000000800 */
[----:B0-----:R-:W-:-:S06]  /*03e0*/  IMAD.WIDE R18, R36, 0x4, R18 ;  /* 0x0000000424127825 */ /* 0x001fcc00078e0212 */
[----:B------:R-:W3:Y:S01]  /*03f0*/  LDG.E R18, desc[UR4][R18.64] ;  /* 0x0000000412127981 */ /* 0x000ee2000c1e1900 */
[----:B-1----:R-:W-:-:S05]  /*0400*/  IMAD.WIDE R16, R36, 0x4, R16 ;  /* 0x0000000424107825 */ /* 0x002fca00078e0210 */
[----:B------:R0:W5:Y:S01]  /*0410*/  LDG.E R39, desc[UR4][R16.64] ;  /* 0x0000000410277981 */ /* 0x000162000c1e1900 */
[----:B------:R-:W-:Y:S01]  /*0420*/  BSSY B0, `(.L_x_86) ;  /* 0x0000082000007945 */ /* 0x000fe20003800000 */
[----:B------:R-:W-:Y:S02]  /*0430*/  SHF.R.S32.HI R40, RZ, 0x1f, R36 ;  /* 0x0000001fff287819 */ /* 0x000fe40000011424 */
[----:B---3--:R-:W-:Y:S01]  /*0440*/  ISETP.GE.AND P3, PT, R18, 0x1, PT ;  /* 0x000000011200780c */ /* 0x008fe20003f66270 */
[----:B0-2---:R-:W-:-:S12]  /*0450*/  @!P1 BRA `(.L_x_87) ;  /* 0x0000000400f89947 */ /* 0x005fd80003800000 */
[----:B------:R-:W-:Y:S01]  /*0460*/  ISETP.NE.U32.AND P0, PT, RZ, UR6, PT ;  /* 0x00000006ff007c0c */ /* 0x000fe2000bf05070 */
[----:B------:R-:W-:Y:S01]  /*0470*/  IMAD R19, R36, R41, RZ ;  /* 0x0000002924137224 */ /* 0x000fe200078e02ff */
[----:B------:R-:W-:Y:S01]  /*0480*/  @P3 IADD3 R30, R18, -0x1, RZ ;  /* 0xffffffff121e3810 */ /* 0x000fe20007ffe0ff */
[----:B------:R-:W0:Y:S01]  /*0490*/  @P3 LDC.64 R28, c[0x0][0x220] ;  /* 0x00008800ff1c3b82 */ /* 0x000e220000000a00 */
[----:B------:R-:W-:-:S03]  /*04a0*/  ISETP.NE.AND.EX P0, PT, RZ, UR7, PT, P0 ;  /* 0x00000007ff007c0c */ /* 0x000fc6000bf05300 */
[----:B------:R-:W-:Y:S01]  /*04b0*/  @P3 IMAD R31, R30, R41, RZ ;  /* 0x000000291e1f3224 */ /* 0x000fe200078e02ff */
[----:B------:R-:W-:-:S04]  /*04c0*/  SHF.R.S32.HI R30, RZ, 0x1f, R19 ;  /* 0x0000001fff1e7819 */ /* 0x000fc80000011413 */
[----:B------:R-:W-:Y:S02]  /*04d0*/  LEA.HI R19, R30, R19, RZ, 0x3 ;  /* 0x000000131e137211 */ /* 0x000fe400078f18ff */
[----:B------:R-:W-:Y:S02]  /*04e0*/  @P3 SHF.R.S32.HI R32, RZ, 0x1f, R31 ;  /* 0x0000001fff203819 */ /* 0x000fe4000001141f */
[----:B------:R-:W-:Y:S01]  /*04f0*/  LEA.HI.SX32 R19, R19, R38, 0x1d ;  /* 0x0000002613137211 */ /* 0x000fe200078feaff */
[----:B------:R-:W1:Y:S01]  /*0500*/  @P0 LDC.64 R16, c[0x0][0x230] ;  /* 0x00008c00ff100b82 */ /* 0x000e620000000a00 */
[----:B------:R-:W-:Y:S01]  /*0510*/  @P3 LEA.HI R33, R32, R31, RZ, 0x3 ;  /* 0x0000001f20213211 */ /* 0x000fe200078f18ff */
[----:B------:R-:W-:-:S03]  /*0520*/  IMAD.MOV.U32 R31, RZ, RZ, RZ ;  /* 0x000000ffff1f7224 */ /* 0x000fc600078e00ff */
[----:B------:R-:W-:-:S05]  /*0530*/  @P3 LEA.HI.SX32 R31, R33, R38, 0x1d ;  /* 0x00000026211f3211 */ /* 0x000fca00078feaff */
[----:B0-----:R-:W-:-:S05]  /*0540*/  @P3 IMAD.WIDE.U32 R28, R31, 0x10, R28 ;  /* 0x000000101f1c3825 */ /* 0x001fca00078e001c */
[----:B------:R0:W5:Y:S01]  /*0550*/  @P3 LDG.E.128 R12, desc[UR4][R28.64] ;  /* 0x000000041c0c3981 */ /* 0x000162000c1e1d00 */
[----:B-1----:R-:W-:-:S05]  /*0560*/  @P0 IMAD.WIDE.U32 R16, R19, 0x10, R16 ;  /* 0x0000001013100825 */ /* 0x002fca00078e0010 */
[----:B------:R0:W5:Y:S01]  /*0570*/  @P0 LDG.E.128 R8, desc[UR4][R16.64] ;  /* 0x0000000410080981 */ /* 0x000162000c1e1d00 */
[----:B------:R-:W-:Y:S01]  /*0580*/  ISETP.GT.AND P3, PT, R18, RZ, PT ;  /* 0x000000ff1200720c */ /* 0x000fe20003f64270 */
[----:B------:R-:W-:-:S12]  /*0590*/  BSSY B1, `(.L_x_88) ;  /* 0x000000a000017945 */ /* 0x000fd80003800000 */
[----:B0-----:R-:W-:Y:S05]  /*05a0*/  @P3 BRA `(.L_x_89) ;  /* 0x0000000000103947 */ /* 0x001fea0003800000 */
[----:B------:R-:W-:Y:S01]  /*05b0*/  HFMA2.MMA R28, -RZ, RZ, 0, 0 ;  /* 0x00000000ff1c7435 */ /* 0x000fe200000001ff */
[----:B------:R-:W-:Y:S10]  /*05c0*/  @!P0 BRA `(.L_x_90) ;  /* 0x0000000000188947 */ /* 0x000ff40003800000 */
[----:B-----5:R-:W-:Y:S01]  /*05d0*/  SHF.L.U32 R28, R8, 0x10, RZ ;  /* 0x00000010081c7819 */ /* 0x020fe200000006ff */
[----:B------:R-:W-:Y:S06]  /*05e0*/  BRA `(.L_x_90) ;  /* 0x0000000000107947 */ /* 0x000fec0003800000 */
.L_x_89:
[----:B-----5:R-:W-:Y:S02]  /*05f0*/  SHF.L.U32 R28, R12, 0x10, RZ ;  /* 0x000000100c1c7819 */ /* 0x020fe400000006ff */
[----:B------:R-:W-:-:S03]  /*0600*/  @P0 SHF.L.U32 R17, R8, 0x10, RZ ;  /* 0x0000001008110819 */ /* 0x000fc600000006ff */
[----:B------:R-:W-:-:S04]  /*0610*/  FMUL.FTZ R28, R28, UR8 ;  /* 0x000000081c1c7c20 */ /* 0x000fc80008410000 */
[----:B------:R-:W-:-:S07]  /*0620*/  @P0 FADD.FTZ R28, R17, R28 ;  /* 0x0000001c111c0221 */ /* 0x000fce0000010000 */
.L_x_90:
[----:B------:R-:W-:Y:S05]  /*0630*/  BSYNC B1 ;  /* 0x0000000000017941 */ /* 0x000fea0003800000 */
.L_x_88:
[----:B------:R-:W-:Y:S04]  /*0640*/  BSSY B1, `(.L_x_91) ;  /* 0x000000d000017945 */ /* 0x000fe80003800000 */
[----:B------:R-:W-:Y:S05]  /*0650*/  @P3 BRA `(.L_x_92) ;  /* 0x0000000000143947 */ /* 0x000fea0003800000 */
[----:B------:R-:W-:Y:S01]  /*0660*/  IMAD.MOV.U32 R29, RZ, RZ, RZ ;  /* 0x000000ffff1d7224 */ /* 0x000fe200078e00ff */
[----:B------:R-:W-:Y:S06]  /*0670*/  @!P0 BRA `(.L_x_93) ;  /* 0x0000000000248947 */ /* 0x000fec0003800000 */
[----:B-----5:R-:W-:-:S04]  /*0680*/  PRMT R29, R8, 0x7632, R29 ;  /* 0x00007632081d7816 */ /* 0x020fc8000000001d */
[----:B------:R-:W-:Y:S01]  /*0690*/  SHF.L.U32 R29, R29, 0x10, RZ ;  /* 0x000000101d1d7819 */ /* 0x000fe200000006ff */
[----:B------:R-:W-:Y:S06]  /*06a0*/  BRA `(.L_x_93) ;  /* 0x0000000000187947 */ /* 0x000fec0003800000 */
.L_x_92:
[----:B-----5:R-:W-:Y:S02]  /*06b0*/  PRMT R16, R12, 0x7632, R16 ;  /* 0x000076320c107816 */ /* 0x020fe40000000010 */
[----:B------:R-:W-:Y:S02]  /*06c0*/  @P0 PRMT R17, R8, 0x7632, R17 ;  /* 0x0000763208110816 */ /* 0x000fe40000000011 */
[----:B------:R-:W-:Y:S02]  /*06d0*/  SHF.L.U32 R16, R16, 0x10, RZ ;  /* 0x0000001010107819 */ /* 0x000fe400000006ff */
[----:B------:R-:W-:-:S03]  /*06e0*/  @P0 SHF.L.U32 R18, R17, 0x10, RZ ;  /* 0x0000001011120819 */ /* 0x000fc600000006ff */
[----:B------:R-:W-:-:S04]  /*06f0*/  FMUL.FTZ R29, R16, UR8 ;  /* 0x00000008101d7c20 */ /* 0x000fc80008410000 */
[----:B------:R-:W-:-:S07]  /*0700*/  @P0 FADD.FTZ R29, R18, R29 ;  /* 0x0000001d121d0221 */ /* 0x000fce0000010000 */
.L_x_93:
[----:B------:R-:W-:Y:S05]  /*0710*/  BSYNC B1 ;  /* 0x0000000000017941 */ /* 0x000fea0003800000 */
.L_x_91:
[----:B------:R-:W-:Y:S04]  /*0720*/  BSSY B1, `(.L_x_94) ;  /* 0x000000a000017945 */ /* 0x000fe80003800000 */
[----:B------:R-:W-:Y:S05]  /*0730*/  @P3 BRA `(.L_x_95) ;  /* 0x0000000000103947 */ /* 0x000fea0003800000 */
[----:B------:R-:W-:Y:S01]  /*0740*/  MOV R30, RZ ;  /* 0x000000ff001e7202 */ /* 0x000fe20000000f00 */
[----:B------:R-:W-:Y:S06]  /*0750*/  @!P0 BRA `(.L_x_96) ;  /* 0x0000000000188947 */ /* 0x000fec0003800000 */
[----:B-----5:R-:W-:Y:S01]  /*0760*/  IMAD.U32 R30, R9, 0x10000, RZ ;  /* 0x00010000091e7824 */ /* 0x020fe200078e00ff */
[----:B------:R-:W-:Y:S06]  /*0770*/  BRA `(.L_x_96) ;  /* 0x0000000000107947 */ /* 0x000fec0003800000 */
.L_x_95:
[----:B-----5:R-:W-:Y:S02]  /*0780*/  SHF.L.U32 R30, R13, 0x10, RZ ;  /* 0x000000100d1e7819 */ /* 0x020fe400000006ff */
[----:B------:R-:W-:-:S03]  /*0790*/  @P0 SHF.L.U32 R17, R9, 0x10, RZ ;  /* 0x0000001009110819 */ /* 0x000fc600000006ff */
[----:B------:R-:W-:-:S04]  /*07a0*/  FMUL.FTZ R30, R30, UR8 ;  /* 0x000000081e1e7c20 */ /* 0x000fc80008410000 */
[----:B------:R-:W-:-:S07]  /*07b0*/  @P0 FADD.FTZ R30, R17, R30 ;  /* 0x0000001e111e0221 */ /* 0x000fce0000010000 */
.L_x_96:
[----:B------:R-:W-:Y:S05]  /*07c0*/  BSYNC B1 ;  /* 0x0000000000017941 */ /* 0x000fea0003800000 */
.L_x_94:
[----:B------:R-:W-:Y:S04]  /*07d0*/  BSSY B1, `(.L_x_97) ;  /* 0x000000d000017945 */ /* 0x000fe80003800000 */
[----:B------:R-:W-:Y:S05]  /*07e0*/  @P3 BRA `(.L_x_98) ;  /* 0x0000000000143947 */ /* 0x000fea0003800000 */
[----:B------:R-:W-:Y:S01]  /*07f0*/  HFMA2.MMA R31, -RZ, RZ, 0, 0 ;  /* 0x00000000ff1f7435 */ /* 0x000fe200000001ff */
[----:B------:R-:W-:Y:S10]  /*0800*/  @!P0 BRA `(.L_x_99) ;  /* 0x0000000000248947 */ /* 0x000ff40003800000 */
[----:B-----5:R-:W-:-:S04]  /*0810*/  PRMT R31, R9, 0x7632, R31 ;  /* 0x00007632091f7816 */ /* 0x020fc8000000001f */
[----:B------:R-:W-:Y:S01]  /*0820*/  SHF.L.U32 R31, R31, 0x10, RZ ;  /* 0x000000101f1f7819 */ /* 0x000fe200000006ff */
[----:B------:R-:W-:Y:S06]  /*0830*/  BRA `(.L_x_99) ;  /* 0x0000000000187947 */ /* 0x000fec0003800000 */
.L_x_98:
[----:B-----5:R-:W-:Y:S02]  /*0840*/  PRMT R16, R13, 0x7632, R16 ;  /* 0x000076320d107816 */ /* 0x020fe40000000010 */
[----:B------:R-:W-:-:S03]  /*0850*/  @P0 PRMT R17, R9, 0x7632, R17 ;  /* 0x0000763209110816 */ /* 0x000fc60000000011 */
[----:B------:R-:W-:Y:S01]  /*0860*/  IMAD.U32 R16, R16, 0x10000, RZ ;  /* 0x0001000010107824 */ /* 0x000fe200078e00ff */
[----:B------:R-:W-:-:S03]  /*0870*/  @P0 SHF.L.U32 R18, R17, 0x10, RZ ;  /* 0x0000001011120819 */ /* 0x000fc600000006ff */
[----:B------:R-:W-:-:S04]  /*0880*/  FMUL.FTZ R31, R16, UR8 ;  /* 0x00000008101f7c20 */ /* 0x000fc80008410000 */
[----:B------:R-:W-:-:S07]  /*0890*/  @P0 FADD.FTZ R31, R18, R31 ;  /* 0x0000001f121f0221 */ /* 0x000fce0000010000 */
.L_x_99:
[----:B------:R-:W-:Y:S05]  /*08a0*/  BSYNC B1 ;  /* 0x0000000000017941 */ /* 0x000fea0003800000 */
.L_x_97:
[----:B------:R-:W-:Y:S04]  /*08b0*/  BSSY B1, `(.L_x_100) ;  /* 0x000000a000017945 */ /* 0x000fe80003800000 */
[----:B------:R-:W-:Y:S05]  /*08c0*/  @P3 BRA `(.L_x_101) ;  /* 0x0000000000103947 */ /* 0x000fea0003800000 */
[----:B------:R-:W-:Y:S01]  /*08d0*/  MOV R32, RZ ;  /* 0x000000ff00207202 */ /* 0x000fe20000000f00 */
[----:B------:R-:W-:Y:S06]  /*08e0*/  @!P0 BRA `(.L_x_102) ;  /* 0x0000000000188947 */ /* 0x000fec0003800000 */
[----:B-----5:R-:W-:Y:S01]  /*08f0*/  SHF.L.U32 R32, R10, 0x10, RZ ;  /* 0x000000100a207819 */ /* 0x020fe200000006ff */
[----:B------:R-:W-:Y:S06]  /*0900*/  BRA `(.L_x_102) ;  /* 0x0000000000107947 */ /* 0x000fec0003800000 */
.L_x_101:
[----:B-----5:R-:W-:Y:S01]  /*0910*/  SHF.L.U32 R32, R14, 0x10, RZ ;  /* 0x000000100e207819 */ /* 0x020fe200000006ff */
[----:B------:R-:W-:-:S04]  /*0920*/  @P0 IMAD.U32 R17, R10, 0x10000, RZ ;  /* 0x000100000a110824 */ /* 0x000fc800078e00ff */
[----:B------:R-:W-:-:S04]  /*0930*/  FMUL.FTZ R32, R32, UR8 ;  /* 0x0000000820207c20 */ /* 0x000fc80008410000 */
[----:B------:R-:W-:-:S07]  /*0940*/  @P0 FADD.FTZ R32, R17, R32 ;  /* 0x0000002011200221 */ /* 0x000fce0000010000 */
.L_x_102:
[----:B------:R-:W-:Y:S05]  /*0950*/  BSYNC B1 ;  /* 0x0000000000017941 */ /* 0x000fea0003800000 */
.L_x_100:
[----:B------:R-:W-:Y:S04]  /*0960*/  BSSY B1, `(.L_x_103) ;  /* 0x000000d000017945 */ /* 0x000fe80003800000 */
[----:B------:R-:W-:Y:S05]  /*0970*/  @P3 BRA `(.L_x_104) ;  /* 0x0000000000143947 */ /* 0x000fea0003800000 */
[----:B------:R-:W-:Y:S01]  /*0980*/  HFMA2.MMA R33, -RZ, RZ, 0, 0 ;  /* 0x00000000ff217435 */ /* 0x000fe200000001ff */
[----:B------:R-:W-:Y:S10]  /*0990*/  @!P0 BRA `(.L_x_105) ;  /* 0x0000000000248947 */ /* 0x000ff40003800000 */
[----:B-----5:R-:W-:-:S04]  /*09a0*/  PRMT R33, R10, 0x7632, R33 ;  /* 0x000076320a217816 */ /* 0x020fc80000000021 */
[----:B------:R-:W-:Y:S01]  /*09b0*/  SHF.L.U32 R33, R33, 0x10, RZ ;  /* 0x0000001021217819 */ /* 0x000fe200000006ff */
[----:B------:R-:W-:Y:S06]  /*09c0*/  BRA `(.L_x_105) ;  /* 0x0000000000187947 */ /* 0x000fec0003800000 */
.L_x_104:
[----:B-----5:R-:W-:Y:S02]  /*09d0*/  PRMT R16, R14, 0x7632, R16 ;  /* 0x000076320e107816 */ /* 0x020fe40000000010 */
[----:B------:R-:W-:Y:S02]  /*09e0*/  @P0 PRMT R17, R10, 0x7632, R17 ;  /* 0x000076320a110816 */ /* 0x000fe40000000011 */
[----:B------:R-:W-:Y:S02]  /*09f0*/  SHF.L.U32 R16, R16, 0x10, RZ ;  /* 0x0000001010107819 */ /* 0x000fe400000006ff */
[----:B------:R-:W-:-:S03]  /*0a00*/  @P0 SHF.L.U32 R18, R17, 0x10, RZ ;  /* 0x0000001011120819 */ /* 0x000fc600000006ff */
[----:B------:R-:W-:-:S04]  /*0a10*/  FMUL.FTZ R33, R16, UR8 ;  /* 0x0000000810217c20 */ /* 0x000fc80008410000 */
[----:B------:R-:W-:-:S07]  /*0a20*/  @P0 FADD.FTZ R33, R18, R33 ;  /* 0x0000002112210221 */ /* 0x000fce0000010000 */
.L_x_105:
[----:B------:R-:W-:Y:S05]  /*0a30*/  BSYNC B1 ;  /* 0x0000000000017941 */ /* 0x000fea0003800000 */
.L_x_103:
[----:B------:R-:W-:Y:S04]  /*0a40*/  BSSY B1, `(.L_x_106) ;  /* 0x000000a000017945 */ /* 0x000fe80003800000 */
[----:B------:R-:W-:Y:S05]  /*0a50*/  @P3 BRA `(.L_x_107) ;  /* 0x0000000000103947 */ /* 0x000fea0003800000 */
[----:B------:R-:W-:Y:S01]  /*0a60*/  IMAD.MOV.U32 R34, RZ, RZ, RZ ;  /* 0x000000ffff227224 */ /* 0x000fe200078e00ff */
[----:B------:R-:W-:Y:S06]  /*0a70*/  @!P0 BRA `(.L_x_108) ;  /* 0x0000000000188947 */ /* 0x000fec0003800000 */
[----:B-----5:R-:W-:Y:S01]  /*0a80*/  SHF.L.U32 R34, R11, 0x10, RZ ;  /* 0x000000100b227819 */ /* 0x020fe200000006ff */
[----:B------:R-:W-:Y:S06]  /*0a90*/  BRA `(.L_x_108) ;  /* 0x0000000000107947 */ /* 0x000fec0003800000 */
.L_x_107:
[----:B-----5:R-:W-:Y:S02]  /*0aa0*/  SHF.L.U32 R34, R15, 0x10, RZ ;  /* 0x000000100f227819 */ /* 0x020fe400000006ff */
[----:B------:R-:W-:-:S03]  /*0ab0*/  @P0 SHF.L.U32 R17, R11, 0x10, RZ ;  /* 0x000000100b110819 */ /* 0x000fc600000006ff */
[----:B------:R-:W-:-:S04]  /*0ac0*/  FMUL.FTZ R34, R34, UR8 ;  /* 0x0000000822227c20 */ /* 0x000fc80008410000 */
[----:B------:R-:W-:-:S07]  /*0ad0*/  @P0 FADD.FTZ R34, R17, R34 ;  /* 0x0000002211220221 */ /* 0x000fce0000010000 */
.L_x_108:
[----:B------:R-:W-:Y:S05]  /*0ae0*/  BSYNC B1 ;  /* 0x0000000000017941 */ /* 0x000fea0003800000 */
.L_x_106:
[----:B------:R-:W-:Y:S04]  /*0af0*/  BSSY B1, `(.L_x_109) ;  /* 0x000000d000017945 */ /* 0x000fe80003800000 */
[----:B------:R-:W-:Y:S05]  /*0b00*/  @P3 BRA `(.L_x_110) ;  /* 0x0000000000143947 */ /* 0x000fea0003800000 */
[----:B------:R-:W-:Y:S01]  /*0b10*/  MOV R35, RZ ;  /* 0x000000ff00237202 */ /* 0x000fe20000000f00 */
[----:B------:R-:W-:Y:S06]  /*0b20*/  @!P0 BRA `(.L_x_111) ;  /* 0x0000000000248947 */ /* 0x000fec0003800000 */
[----:B-----5:R-:W-:-:S05]  /*0b30*/  PRMT R35, R11, 0x7632, R35 ;  /* 0x000076320b237816 */ /* 0x020fca0000000023 */
[----:B------:R-:W-:Y:S01]  /*0b40*/  IMAD.U32 R35, R35, 0x10000, RZ ;  /* 0x0001000023237824 */ /* 0x000fe200078e00ff */
[----:B------:R-:W-:Y:S06]  /*0b50*/  BRA `(.L_x_111) ;  /* 0x0000000000187947 */ /* 0x000fec0003800000 */
.L_x_110:
[----:B-----5:R-:W-:Y:S02]  /*0b60*/  PRMT R16, R15, 0x7632, R16 ;  /* 0x000076320f107816 */ /* 0x020fe40000000010 */
[----:B------:R-:W-:Y:S02]  /*0b70*/  @P0 PRMT R17, R11, 0x7632, R17 ;  /* 0x000076320b110816 */ /* 0x000fe40000000011 */
[----:B------:R-:W-:Y:S02]  /*0b80*/  SHF.L.U32 R16, R16, 0x10, RZ ;  /* 0x0000001010107819 */ /* 0x000fe400000006ff */
[----:B------:R-:W-:-:S03]  /*0b90*/  @P0 SHF.L.U32 R18, R17, 0x10, RZ ;  /* 0x0000001011120819 */ /* 0x000fc600000006ff */
[----:B------:R-:W-:-:S04]  /*0ba0*/  FMUL.FTZ R35, R16, UR8 ;  /* 0x0000000810237c20 */ /* 0x000fc80008410000 */
[----:B------:R-:W-:-:S07]  /*0bb0*/  @P0 FADD.FTZ R35, R18, R35 ;  /* 0x0000002312230221 */ /* 0x000fce0000010000 */
.L_x_111:
[----:B------:R-:W-:Y:S05]  /*0bc0*/  BSYNC B1 ;  /* 0x0000000000017941 */ /* 0x000fea0003800000 */
.L_x_109:
[----:B------:R-:W0:Y:S01]  /*0bd0*/  LDC.64 R42, c[0x0][0x238] ;  /* 0x00008e00ff2a7b82 */ /* 0x000e220000000a00 */
[----:B------:R-:W-:Y:S02]  /*0be0*/  F2FP.BF16.F32.PACK_AB R18, R33, R32 ;  /* 0x000000202112723e */ /* 0x000fe400000010ff */
[----:B------:R-:W-:Y:S02]  /*0bf0*/  F2FP.BF16.F32.PACK_AB R17, R31, R30 ;  /* 0x0000001e1f11723e */ /* 0x000fe400000010ff */
[----:B------:R-:W-:Y:S01]  /*0c00*/  F2FP.BF16.F32.PACK_AB R16, R29, R28 ;  /* 0x0000001c1d10723e */ /* 0x000fe200000010ff */
[----:B0-----:R-:W-:Y:S01]  /*0c10*/  IMAD.WIDE.U32 R42, R19, 0x10, R42 ;  /* 0x00000010132a7825 */ /* 0x001fe200078e002a */
[----:B------:R-:W-:-:S05]  /*0c20*/  F2FP.BF16.F32.PACK_AB R19, R35, R34 ;  /* 0x000000222313723e */ /* 0x000fca00000010ff */
[----:B------:R0:W-:Y:S02]  /*0c30*/  STG.E.128 desc[UR4][R42.64], R16 ;  /* 0x000000102a007986 */ /* 0x0001e4000c101d04 */
.L_x_87:
[----:B------:R-:W-:Y:S05]  /*0c40*/  BSYNC B0 ;  /* 0x0000000000007941 */ /* 0x000fea0003800000 */
.L_x_86:
        /* <DEDUP_REMOVED lines=50> */
.L_x_127:
[----:B01----:R-:W-:Y:S01]  /*0f70*/  FADD.FTZ R44, R44, R16 ;  /* 0x000000102c2c7221 */ /* 0x003fe20000010000 */
[----:B------:R-:W-:Y:S01]  /*0f80*/  BSSY B0, `(.L_x_113) ;  /* 0x0000036000007945 */ /* 0x000fe20003800000 */
[----:B------:R-:W0:Y:S02]  /*0f90*/  @!P0 LDC.64 R16, c[0x0][0x250] ;  /* 0x00009400ff108b82 */ /* 0x000e240000000a00 */
[----:B------:R-:W-:Y:S01]  /*0fa0*/  FFMA.FTZ R19, R44, R19, UR9 ;  /* 0x000000092c137e23 */ /* 0x000fe20008010013 */
[----:B------:R-:W-:-:S05]  /*0fb0*/  FMUL.FTZ R44, R18, R18 ;  /* 0x00000012122c7220 */ /* 0x000fca0000410000 */
[----:B------:R-:W-:-:S05]  /*0fc0*/  FSEL R44, R44, RZ, P2 ;  /* 0x000000ff2c2c7208 */ /* 0x000fca0001000000 */
[----:B------:R-:W-:-:S06]  /*0fd0*/  FADD.FTZ R19, R19, R44 ;  /* 0x0000002c13137221 */ /* 0x000fcc0000010000 */
[----:B------:R-:W1:Y:S01]  /*0fe0*/  MUFU.RSQ R19, R19 ;  /* 0x0000001300137308 */ /* 0x000e620000001400 */
[----:B0-----:R-:W-:-:S04]  /*0ff0*/  @!P0 LEA R42, P3, R36, R16, 0x2 ;  /* 0x00000010242a8211 */ /* 0x001fc800078610ff */
[C---:B------:R-:W-:Y:S02]  /*1000*/  @!P0 LEA.HI.X R43, R36.reuse, R17, R40, 0x2, P3 ;  /* 0x00000011242b8211 */ /* 0x040fe400018f1428 */
[----:B------:R-:W0:Y:S03]  /*1010*/  @!P0 LDC.64 R16, c[0x0][0x258] ;  /* 0x00009600ff108b82 */ /* 0x000e260000000a00 */
[----:B------:R2:W-:Y:S01]  /*1020*/  @!P0 STG.E desc[UR4][R42.64], R18 ;  /* 0x000000122a008986 */ /* 0x0005e2000c101904 */
[----:B0-----:R-:W-:-:S04]  /*1030*/  @!P0 LEA R16, P3, R36, R16, 0x2 ;  /* 0x0000001024108211 */ /* 0x001fc800078610ff */
[----:B------:R-:W-:-:S05]  /*1040*/  @!P0 LEA.HI.X R17, R36, R17, R40, 0x2, P3 ;  /* 0x0000001124118211 */ /* 0x000fca00018f1428 */
[----:B-1----:R2:W-:Y:S01]  /*1050*/  @!P0 STG.E desc[UR4][R16.64], R19 ;  /* 0x0000001310008986 */ /* 0x0025e2000c101904 */
[----:B-----5:R-:W-:-:S13]  /*1060*/  ISETP.GE.AND P0, PT, R39, 0x1, PT ;  /* 0x000000012700780c */ /* 0x020fda0003f06270 */
[----:B--2---:R-:W-:Y:S05]  /*1070*/  @!P0 BRA `(.L_x_114) ;  /* 0x0000000000988947 */ /* 0x004fea0003800000 */
[----:B------:R-:W-:-:S05]  /*1080*/  IADD3 R16, R39, -0x1, RZ ;  /* 0xffffffff27107810 */ /* 0x000fca0007ffe0ff */
[----:B------:R-:W-:Y:S01]  /*1090*/  IMAD R41, R16, R41, RZ ;  /* 0x0000002910297224 */ /* 0x000fe200078e02ff */
[----:B------:R-:W-:Y:S06]  /*10a0*/  @!P1 BRA `(.L_x_114) ;  /* 0x00000000008c9947 */ /* 0x000fec0003800000 */
[----:B------:R-:W-:-:S05]  /*10b0*/  FSEL R42, R18, RZ, !P2 ;  /* 0x000000ff122a7208 */ /* 0x000fca0005000000 */
[--C-:B------:R-:W-:Y:S01]  /*10c0*/  FADD.FTZ R40, R30, -R42.reuse ;  /* 0x8000002a1e287221 */ /* 0x100fe20000010000 */
[--C-:B------:R-:W-:Y:S01]  /*10d0*/  FADD.FTZ R17, R31, -R42.reuse ;  /* 0x8000002a1f117221 */ /* 0x100fe20000010000 */
[--C-:B------:R-:W-:Y:S01]  /*10e0*/  FADD.FTZ R18, R32, -R42.reuse ;  /* 0x8000002a20127221 */ /* 0x100fe20000010000 */
[--C-:B------:R-:W-:Y:S01]  /*10f0*/  FADD.FTZ R43, R33, -R42.reuse ;  /* 0x8000002a212b7221 */ /* 0x100fe20000010000 */
        /* <DEDUP_REMOVED lines=8> */
[--C-:B------:R-:W-:Y:S01]  /*1180*/  FADD.FTZ R16, R28, -R42.reuse ;  /* 0x8000002a1c107221 */ /* 0x100fe20000010000 */
[--C-:B------:R-:W-:Y:S01]  /*1190*/  FADD.FTZ R39, R29, -R42.reuse ;  /* 0x8000002a1d277221 */ /* 0x100fe20000010000 */
[----:B------:R-:W-:Y:S01]  /*11a0*/  F2FP.BF16.F32.PACK_AB R17, R17, R40 ;  /* 0x000000281111723e */ /* 0x000fe200000010ff */
[--C-:B------:R-:W-:Y:S01]  /*11b0*/  FADD.FTZ R44, R34, -R42.reuse ;  /* 0x8000002a222c7221 */ /* 0x100fe20000010000 */
[----:B------:R-:W-:Y:S01]  /*11c0*/  SHF.R.S32.HI R40, RZ, 0x1f, R41 ;  /* 0x0000001fff287819 */ /* 0x000fe20000011429 */
[----:B------:R-:W-:Y:S01]  /*11d0*/  FADD.FTZ R42, R35, -R42 ;  /* 0x8000002a232a7221 */ /* 0x000fe20000010000 */
[----:B------:R-:W-:Y:S01]  /*11e0*/  F2FP.BF16.F32.PACK_AB R18, R43, R18 ;  /* 0x000000122b12723e */ /* 0x000fe200000010ff */
[C---:B------:R-:W-:Y:S01]  /*11f0*/  FMUL.FTZ R16, R19.reuse, R16 ;  /* 0x0000001013107220 */ /* 0x040fe20000410000 */
[----:B------:R-:W-:Y:S01]  /*1200*/  LEA.HI R43, R40, R41, RZ, 0x3 ;  /* 0x00000029282b7211 */ /* 0x000fe200078f18ff */
[C---:B------:R-:W-:Y:S01]  /*1210*/  FMUL.FTZ R39, R19.reuse, R39 ;  /* 0x0000002713277220 */ /* 0x040fe20000410000 */
[----:B------:R-:W0:Y:S01]  /*1220*/  LDC.64 R40, c[0x0][0x2b8] ;  /* 0x0000ae00ff287b82 */ /* 0x000e220000000a00 */
[C---:B------:R-:W-:Y:S01]  /*1230*/  FMUL.FTZ R44, R19.reuse, R44 ;  /* 0x0000002c132c7220 */ /* 0x040fe20000410000 */
[----:B------:R-:W-:Y:S01]  /*1240*/  FMUL.FTZ R42, R19, R42 ;  /* 0x0000002a132a7220 */ /* 0x000fe20000410000 */
[----:B------:R-:W-:Y:S01]  /*1250*/  FFMA.FTZ R16, R37, R16, R4 ;  /* 0x0000001025107223 */ /* 0x000fe20000010004 */
[----:B------:R-:W-:Y:S01]  /*1260*/  FFMA.FTZ R39, R20, R39, R21 ;  /* 0x0000002714277223 */ /* 0x000fe20000010015 */
[----:B------:R-:W-:Y:S01]  /*1270*/  FFMA.FTZ R19, R3, R44, R6 ;  /* 0x0000002c03137223 */ /* 0x000fe20000010006 */
[----:B------:R-:W-:Y:S01]  /*1280*/  FFMA.FTZ R42, R26, R42, R27 ;  /* 0x0000002a1a2a7223 */ /* 0x000fe2000001001b */
[----:B------:R-:W-:-:S02]  /*1290*/  LEA.HI.SX32 R43, R43, R38, 0x1d ;  /* 0x000000262b2b7211 */ /* 0x000fc400078feaff */
[----:B------:R-:W-:Y:S02]  /*12a0*/  F2FP.BF16.F32.PACK_AB R16, R39, R16 ;  /* 0x000000102710723e */ /* 0x000fe400000010ff */
[----:B------:R-:W-:Y:S01]  /*12b0*/  F2FP.BF16.F32.PACK_AB R19, R42, R19 ;  /* 0x000000132a13723e */ /* 0x000fe200000010ff */
[----:B0-----:R-:W-:-:S05]  /*12c0*/  IMAD.WIDE.U32 R40, R43, 0x10, R40 ;  /* 0x000000102b287825 */ /* 0x001fca00078e0028 */
[----:B------:R0:W-:Y:S02]  /*12d0*/  STG.E.128 desc[UR4][R40.64], R16 ;  /* 0x0000001028007986 */ /* 0x0001e4000c101d04 */
.L_x_114:
[----:B------:R-:W-:Y:S05]  /*12e0*/  BSYNC B0 ;  /* 0x0000000000007941 */ /* 0x000fea0003800000 */
.L_x_113:
[----:B0-----:R-:W0:Y:S02]  /*12f0*/  LDC.64 R16, c[0x0][0x210] ;  /* 0x00008400ff107b82 */ /* 0x001e240000000a00 */
[----:B0-----:R-:W-:-:S04]  /*1300*/  LEA R36, R16, R36, 0x2 ;  /* 0x0000002410247211 */ /* 0x001fc800078e10ff */
[----:B------:R-:W-:-:S13]  /*1310*/  ISETP.GE.AND P0, PT, R36, R17, PT ;  /* 0x000000112400720c */ /* 0x000fda0003f06270 */
[----:B------:R-:W-:Y:S05]  /*1320*/  @!P0 BRA `(.L_x_115) ;  /* 0xfffffff000208947 */ /* 0x000fea000383ffff */
[----:B------:R-:W-:Y:S05]  /*1330*/  EXIT ;  /* 0x000000000000794d */ /* 0x000fea0003800000 */
.L_x_112:
[----:B------:R-:W-:Y:S01]  /*1340*/  HFMA2.MMA R43, -RZ, RZ, 0, 5.9604644775390625e-08 ;  /* 0x00000001ff2b7435 */ /* 0x000fe200000001ff */
[----:B------:R-:W-:Y:S01]  /*1350*/  BSSY B0, `(.L_x_116) ;  /* 0x0000007000007945 */ /* 0x000fe20003800000 */
[----:B------:R-:W-:Y:S01]  /*1360*/  IMAD.MOV.U32 R44, RZ, RZ, R18 ;  /* 0x000000ffff2c7224 */ /* 0x000fe200078e0012 */
[----:B------:R-:W-:Y:S02]  /*1370*/  MOV R42, 0x1f ;  /* 0x0000001f002a7802 */ /* 0x000fe40000000f00 */
[----:B------:R-:W-:-:S07]  /*1380*/  MOV R17, 0xffffffff ;  /* 0xffffffff00117802 */ /* 0x000fce0000000f00 */
[----:B-----5:R-:W-:Y:S05]  /*1390*/  WARPSYNC.COLLECTIVE R17, `(.L_x_117) ;  /* 0x0000000011087348 */ /* 0x020fea0003c00000 */
[----:B------:R0:W1:Y:S02]  /*13a0*/  SHFL.BFLY P3, R16, R44, R43, R42 ;  /* 0x0c00002b2c107389 */ /* 0x000064000006002a */
[----:B01---5:R-:W-:Y:S01]  /*13b0*/  ENDCOLLECTIVE ;  /* 0x000000000000791b */ /* 0x023fe20003800000 */
.L_x_117:
[----:B------:R-:W-:Y:S05]  /*13c0*/  BSYNC B0 ;  /* 0x0000000000007941 */ /* 0x000fea0003800000 */
.L_x_116:
        /* <DEDUP_REMOVED lines=8> */
.L_x_118:
[----:B------:R-:W-:Y:S01]  /*1450*/  HFMA2.MMA R43, -RZ, RZ, 0, 2.384185791015625e-07 ;  /* 0x00000004ff2b7435 */ /* 0x000fe200000001ff */
[----:B------:R-:W-:-:S05]  /*1460*/  FADD.FTZ R45, R44, R16 ;  /* 0x000000102c2d7221 */ /* 0x000fca0000010000 */
[----:B------:R-:W-:-:S07]  /*1470*/  MOV R44, R45 ;  /* 0x0000002d002c7202 */ /* 0x000fce0000000f00 */
[----:B------:R-:W-:Y:S05]  /*1480*/  WARPSYNC.COLLECTIVE R17, `(.L_x_119) ;  /* 0x0000000011087348 */ /* 0x000fea0003c00000 */
[----:B------:R0:W1:Y:S02]  /*1490*/  SHFL.BFLY P3, R16, R44, R43, R42 ;  /* 0x0c00002b2c107389 */ /* 0x000064000006002a */
[----:B01----:R-:W-:Y:S01]  /*14a0*/  ENDCOLLECTIVE ;  /* 0x000000000000791b */ /* 0x003fe20003800000 */
.L_x_119:
[----:B------:R-:W-:Y:S02]  /*14b0*/  IMAD.MOV.U32 R43, RZ, RZ, 0x8 ;  /* 0x00000008ff2b7424 */ /* 0x000fe400078e00ff */
[----:B------:R-:W-:-:S05]  /*14c0*/  FADD.FTZ R45, R45, R16 ;  /* 0x000000102d2d7221 */ /* 0x000fca0000010000 */
[----:B------:R-:W-:-:S07]  /*14d0*/  MOV R44, R45 ;  /* 0x0000002d002c7202 */ /* 0x000fce0000000f00 */
[----:B------:R-:W-:Y:S05]  /*14e0*/  WARPSYNC.COLLECTIVE R17, `(.L_x_120) ;  /* 0x0000000011087348 */ /* 0x000fea0003c00000 */
[----:B------:R0:W1:Y:S02]  /*14f0*/  SHFL.BFLY P3, R16, R44, R43, R42 ;  /* 0x0c00002b2c107389 */ /* 0x000064000006002a */
[----:B01----:R-:W-:Y:S01]  /*1500*/  ENDCOLLECTIVE ;  /* 0x000000000000791b */ /* 0x003fe20003800000 */
.L_x_120:
[----:B------:R-:W-:Y:S01]  /*1510*/  HFMA2.MMA R43, -RZ, RZ, 0, 9.5367431640625e-07 ;  /* 0x00000010ff2b7435 */ /* 0x000fe200000001ff */
[----:B------:R-:W-:-:S10]  /*1520*/  FADD.FTZ R44, R45, R16 ;  /* 0x000000102d2c7221 */ /* 0x000fd40000010000 */
[----:B------:R-:W-:Y:S05]  /*1530*/  WARPSYNC.COLLECTIVE R17, `(.L_x_121) ;  /* 0x0000000011087348 */ /* 0x000fea0003c00000 */
[----:B------:R0:W1:Y:S02]  /*1540*/  SHFL.BFLY P3, R16, R44, R43, R42 ;  /* 0x0c00002b2c107389 */ /* 0x000064000006002a */
[----:B01----:R-:W-:Y:S01]  /*1550*/  ENDCOLLECTIVE ;  /* 0x000000000000791b */ /* 0x003fe20003800000 */
.L_x_121:
[----:B------:R-:W-:Y:S01]  /*1560*/  MOV R43, 0x1 ;  /* 0x00000001002b7802 */ /* 0x000fe20000000f00 */
        /* <DEDUP_REMOVED lines=23> */
.L_x_122:
[----:B------:R-:W-:Y:S02]  /*16e0*/  IMAD.MOV.U32 R43, RZ, RZ, 0x2 ;  /* 0x00000002ff2b7424 */ /* 0x000fe400078e00ff */
[----:B------:R-:W-:-:S05]  /*16f0*/  FADD.FTZ R45, R44, R16 ;  /* 0x000000102c2d7221 */ /* 0x000fca0000010000 */
[----:B------:R-:W-:-:S07]  /*1700*/  MOV R44, R45 ;  /* 0x0000002d002c7202 */ /* 0x000fce0000000f00 */
[----:B------:R-:W-:Y:S05]  /*1710*/  WARPSYNC.COLLECTIVE R17, `(.L_x_123) ;  /* 0x0000000011087348 */ /* 0x000fea0003c00000 */
[----:B------:R0:W1:Y:S02]  /*1720*/  SHFL.BFLY P3, R16, R44, R43, R42 ;  /* 0x0c00002b2c107389 */ /* 0x000064000006002a */
[----:B01----:R-:W-:Y:S01]  /*1730*/  ENDCOLLECTIVE ;  /* 0x000000000000791b */ /* 0x003fe20003800000 */
.L_x_123:
[----:B------:R-:W-:Y:S01]  /*1740*/  HFMA2.MMA R43, -RZ, RZ, 0, 2.384185791015625e-07 ;  /* 0x00000004ff2b7435 */ /* 0x000fe200000001ff */
[----:B------:R-:W-:-:S05]  /*1750*/  FADD.FTZ R45, R45, R16 ;  /* 0x000000102d2d7221 */ /* 0x000fca0000010000 */
[----:B------:R-:W-:-:S07]  /*1760*/  MOV R44, R45 ;  /* 0x0000002d002c7202 */ /* 0x000fce0000000f00 */
[----:B------:R-:W-:Y:S05]  /*1770*/  WARPSYNC.COLLECTIVE R17, `(.L_x_124) ;  /* 0x0000000011087348 */ /* 0x000fea0003c00000 */
[----:B------:R0:W1:Y:S02]  /*1780*/  SHFL.BFLY P3, R16, R44, R43, R42 ;  /* 0x0c00002b2c107389 */ /* 0x000064000006002a */
[----:B01----:R-:W-:Y:S01]  /*1790*/  ENDCOLLECTIVE ;  /* 0x000000000000791b */ /* 0x003fe20003800000 */
.L_x_124:
[----:B------:R-:W-:Y:S01]  /*17a0*/  MOV R43, 0x8 ;  /* 0x00000008002b7802 */ /* 0x000fe20000000f00 */
[----:B------:R-:W-:-:S07]  /*17b0*/  FADD.FTZ R44, R45, R16 ;  /* 0x000000102d2c7221 */ /* 0x000fce0000010000 */
[----:B------:R-:W-:Y:S05]  /*17c0*/  WARPSYNC.COLLECTIVE R17, `(.L_x_125) ;  /* 0x0000000011087348 */ /* 0x000fea0003c00000 */
[----:B------:R0:W1:Y:S02]  /*17d0*/  SHFL.BFLY P3, R16, R44, R43, R42 ;  /* 0x0c00002b2c107389 */ /* 0x000064000006002a */
[----:B01----:R-:W-:Y:S01]  /*17e0*/  ENDCOLLECTIVE ;  /* 0x000000000000791b */ /* 0x003fe20003800000 */
.L_x_125:
[----:B------:R-:W-:Y:S01]  /*17f0*/  HFMA2.MMA R43, -RZ, RZ, 0, 9.5367431640625e-07 ;  /* 0x00000010ff2b7435 */ /* 0x000fe200000001ff */
[----:B------:R-:W-:-:S10]  /*1800*/  FADD.FTZ R44, R44, R16 ;  /* 0x000000102c2c7221 */ /* 0x000fd40000010000 */
[----:B------:R-:W-:Y:S05]  /*1810*/  WARPSYNC.COLLECTIVE R17, `(.L_x_126) ;  /* 0x0000000011087348 */ /* 0x000fea0003c00000 */
[----:B------:R0:W1:Y:S02]  /*1820*/  SHFL.BFLY P3, R16, R44, R43, R42 ;  /* 0x0c00002b2c107389 */ /* 0x000064000006002a */
[----:B01----:R-:W-:Y:S01]  /*1830*/  ENDCOLLECTIVE ;  /* 0x000000000000791b */ /* 0x003fe20003800000 */
.L_x_126:
[----:B------:R-:W-:Y:S05]  /*1840*/  BRA `(.L_x_127) ;  /* 0xfffffff400c87947 */ /* 0x000fea000383ffff */
.L_x_128:
        /* <DEDUP_REMOVED lines=11> */
.L_x_9498:


//--------------------- .text._ZN10layer_norm13ln_fwd_kernelINS_13Kernel_traitsI13__nv_bfloat16S2_S2_S2_fjLj256ELj1ELj4ELj1ELj16ENS_18Kernel_traits_baseILj256ES2_S2_S2_S2_fjLj128EEEEELb0ELb0ELb1ELb1EEEvNS_9FwdParamsE --------------------------
	.section	.text._ZN10layer_norm13ln_fwd_kernelINS_13Kernel_traitsI13__nv_bfloat16S2_S2_S2_fjLj256ELj1ELj4ELj1ELj16ENS_18Kernel_traits_baseILj256ES2_S2_S2_S2_fjLj128EEEEELb0ELb0ELb1ELb1EEEvNS_9FwdParamsE,"ax",@progbits
	.align	128
        .global         _ZN10layer_norm13ln_fwd_kernelINS_13Kernel_traitsI13__nv_bfloat16S2_S2_S2_fjLj256ELj1ELj4ELj1ELj16ENS_18Kernel_traits_baseILj256ES2_S2_S2_S2_fjLj128EEEEELb0ELb0ELb1ELb1EEEvNS_9FwdParamsE
        .type           _ZN10layer_norm13ln_fwd_kernelINS_13Kernel_traitsI13__nv_bfloat16S2_S2_S2_fjLj256ELj1ELj4ELj1ELj16ENS_18Kernel_traits_baseILj256ES2_S2_S2_S2_fjLj128EEEEELb0ELb0ELb1ELb1EEEvNS_9FwdParamsE,@function
        .size           _ZN10layer_norm13ln_fwd_kernelINS_13Kernel_traitsI13__nv_bfloat16S2_S2_S2_fjLj256ELj1ELj4ELj1ELj16ENS_18Kernel_traits_baseILj256ES2_S2_S2_S2_fjLj128EEEEELb0ELb0ELb1ELb1EEEvNS_9FwdParamsE,(.L_x_9499 - _ZN10layer_norm13ln_fwd_kernelINS_13Kernel_traitsI13__nv_bfloat16S2_S2_S2_fjLj256ELj1ELj4ELj1ELj16ENS_18Kernel_traits_baseILj256ES2_S2_S2_S2_fjLj128EEEEELb0ELb0ELb1ELb1EEEvNS_9FwdParamsE)
        .other          _ZN10layer_norm13ln_fwd_kernelINS_13Kernel_traitsI13__nv_bfloat16S2_S2_S2_fjLj256ELj1ELj4ELj1ELj16ENS_18Kernel_traits_baseILj256ES2_S2_S2_S2_fjLj128EEEEELb0ELb0ELb1ELb1EEEvNS_9FwdParamsE,@"STO_CUDA_ENTRY STV_DEFAULT"
_ZN10layer_norm13ln_fwd_kernelINS_13Kernel_traitsI13__nv_bfloat16S2_S2_S2_fjLj256ELj1ELj4ELj1ELj16ENS_18Kernel_traits_baseILj256ES2_S2_S2_S2_fjLj128EEEEELb0ELb0ELb1ELb1EEEvNS_9FwdParamsE:
.text._ZN10layer_norm13ln_fwd_kernelINS_13Kernel_traitsI13__nv_bfloat16S2_S2_S2_fjLj256ELj1ELj4ELj1ELj16ENS_18Kernel_traits_baseILj256ES2_S2_S2_S2_fjLj128EEEEELb0ELb0ELb1ELb1EEEvNS_9FwdParamsE:
[----:B------:R-:W-:Y:S01]  /*0000*/  LDC R1, c[0x0][0x28] ;  /* 0x00000a00ff017b82 */ /* 0x000fe20000000800 */
[----:B------:R-:W0:Y:S01]  /*0010*/  S2R R28, SR_TID.X ;  /* 0x00000000001c7919 */ /* 0x000e220000002100 */
[----:B------:R-:W-:Y:S01]  /*0020*/  ULDC.64 UR6, c[0x0][0x2c8] ;  /* 0x0000b20000067ab9 */ /* 0x000fe20000000a00 */
[----:B------:R-:W-:Y:S01]  /*0030*/  ULDC.64 UR4, c[0x0][0x260] ;  /* 0x0000980000047ab9 */ /* 0x000fe20000000a00 */
[----:B------:R-:W-:Y:S01]  /*0040*/  ISETP.NE.U32.AND P0, PT, RZ, UR6, PT ;  /* 0x00000006ff007c0c */ /* 0x000fe2000bf05070 */
[----:B------:R-:W1:Y:S03]  /*0050*/  S2R R3, SR_CTAID.X ;  /* 0x0000000000037919 */ /* 0x000e660000002500 */
[----:B------:R-:W-:Y:S02]  /*0060*/  ISETP.NE.AND.EX P0, PT, RZ, UR7, PT, P0 ;  /* 0x00000007ff007c0c */ /* 0x000fe4000bf05300 */
[----:B0-----:R-:W-:-:S02]  /*0070*/  SHF.L.U32 R0, R28, 0x4, RZ ;  /* 0x000000041c007819 */ /* 0x001fc400000006ff */
[----:B------:R-:W-:Y:S02]  /*0080*/  LOP3.LUT R30, R28, 0x1f, RZ, 0xc0, !PT ;  /* 0x0000001f1c1e7812 */ /* 0x000fe400078ec0ff */
[----:B------:R-:W-:Y:S02]  /*0090*/  SHF.R.U32.HI R28, RZ, 0x5, R28 ;  /* 0x00000005ff1c7819 */ /* 0x000fe4000001161c */
[----:B------:R-:W-:-:S05]  /*00a0*/  LOP3.LUT R0, R0, 0x1f0, RZ, 0xc0, !PT ;  /* 0x000001f000007812 */ /* 0x000fca00078ec0ff */
[----:B------:R-:W-:Y:S02]  /*00b0*/  @P0 LEA R8, P2, R30, UR6, 0x4 ;  /* 0x000000061e080c11 */ /* 0x000fe4000f8420ff */
[----:B-1----:R-:W-:Y:S02]  /*00c0*/  LEA R28, R3, R28, 0x2 ;  /* 0x0000001c031c7211 */ /* 0x002fe400078e10ff */
[----:B------:R-:W-:Y:S01]  /*00d0*/  IADD3 R4, P1, R0, UR4, RZ ;  /* 0x0000000400047c10 */ /* 0x000fe2000ff3e0ff */
[----:B------:R-:W-:Y:S01]  /*00e0*/  ULDC UR4, c[0x0][0x214] ;  /* 0x0000850000047ab9 */ /* 0x000fe20000000800 */
[----:B------:R-:W-:Y:S02]  /*00f0*/  @P0 IADD3.X R9, RZ, UR7, RZ, P2, !PT ;  /* 0x00000007ff090c10 */ /* 0x000fe400097fe4ff */
[----:B------:R-:W-:Y:S02]  /*0100*/  ISETP.GE.AND P2, PT, R28, UR4, PT ;  /* 0x000000041c007c0c */ /* 0x000fe4000bf46270 */
[----:B------:R-:W-:Y:S01]  /*0110*/  IADD3.X R5, RZ, UR5, RZ, P1, !PT ;  /* 0x00000005ff057c10 */ /* 0x000fe20008ffe4ff */
[----:B------:R-:W-:-:S02]  /*0120*/  ULDC.64 UR4, c[0x0][0x208] ;  /* 0x0000820000047ab9 */ /* 0x000fc40000000a00 */
[----:B------:R-:W5:Y:S08]  /*0130*/  @P0 LDG.E.128 R8, desc[UR4][R8.64] ;  /* 0x0000000408080981 */ /* 0x000f70000c1e1d00 */
[----:B------:R-:W-:Y:S05]  /*0140*/  @P2 EXIT ;  /* 0x000000000000294d */ /* 0x000fea0003800000 */
[----:B------:R-:W2:Y:S01]  /*0150*/  LDG.E.128 R4, desc[UR4][R4.64] ;  /* 0x0000000404047981 */ /* 0x000ea2000c1e1d00 */
[----:B-----5:R-:W-:Y:S02]  /*0160*/  @!P0 CS2R R8, SRZ ;  /* 0x0000000000088805 */ /* 0x020fe4000001ff00 */
[----:B------:R-:W-:Y:S01]  /*0170*/  @!P0 CS2R R10, SRZ ;  /* 0x00000000000a8805 */ /* 0x000fe2000001ff00 */
[----:B------:R-:W-:Y:S01]  /*0180*/  ULDC.U8 UR6, c[0x0][0x2a0] ;  /* 0x0000a80000067ab9 */ /* 0x000fe20000000000 */
[----:B------:R-:W-:Y:S01]  /*0190*/  ULDC UR8, c[0x0][0x29c] ;  /* 0x0000a70000087ab9 */ /* 0x000fe20000000800 */
[----:B------:R-:W-:Y:S01]  /*01a0*/  ISETP.NE.AND P1, PT, RZ, UR6, PT ;  /* 0x00000006ff007c0c */ /* 0x000fe2000bf25270 */
[----:B------:R-:W-:Y:S01]  /*01b0*/  ULDC UR9, c[0x0][0x2d8] ;  /* 0x0000b60000097ab9 */ /* 0x000fe20000000800 */
[C---:B------:R-:W-:Y:S01]  /*01c0*/  PRMT R2, R9.reuse, 0x7632, R2 ;  /* 0x0000763209027816 */ /* 0x040fe20000000002 */
[----:B------:R-:W-:Y:S01]  /*01d0*/  IMAD.U32 R26, R9, 0x10000, RZ ;  /* 0x00010000091a7824 */ /* 0x000fe200078e00ff */
[C---:B------:R-:W-:Y:S01]  /*01e0*/  PRMT R21, R8.reuse, 0x7632, R21 ;  /* 0x0000763208157816 */ /* 0x040fe20000000015 */
[----:B------:R-:W-:Y:S01]  /*01f0*/  ULDC.64 UR6, c[0x0][0x230] ;  /* 0x00008c0000067ab9 */ /* 0x000fe20000000a00 */
[----:B------:R-:W-:-:S02]  /*0200*/  SHF.L.U32 R29, R8, 0x10, RZ ;  /* 0x00000010081d7819 */ /* 0x000fc400000006ff */
[C---:B------:R-:W-:Y:S02]  /*0210*/  PRMT R9, R10.reuse, 0x7632, R9 ;  /* 0x000076320a097816 */ /* 0x040fe40000000009 */
[----:B------:R-:W-:Y:S02]  /*0220*/  SHF.L.U32 R27, R10, 0x10, RZ ;  /* 0x000000100a1b7819 */ /* 0x000fe400000006ff */
[C---:B------:R-:W-:Y:S02]  /*0230*/  PRMT R12, R11.reuse, 0x7632, R12 ;  /* 0x000076320b0c7816 */ /* 0x040fe4000000000c */
[----:B------:R-:W-:Y:S02]  /*0240*/  SHF.L.U32 R25, R11, 0x10, RZ ;  /* 0x000000100b197819 */ /* 0x000fe400000006ff */
[----:B------:R-:W-:Y:S02]  /*0250*/  SHF.L.U32 R21, R21, 0x10, RZ ;  /* 0x0000001015157819 */ /* 0x000fe400000006ff */
[----:B--2---:R-:W-:Y:S01]  /*0260*/  PRMT R0, R4, 0x7632, R0 ;  /* 0x0000763204007816 */ /* 0x004fe20000000000 */
[----:B------:R-:W-:Y:S01]  /*0270*/  IMAD.U32 R22, R6, 0x10000, RZ ;  /* 0x0001000006167824 */ /* 0x000fe200078e00ff */
[----:B------:R-:W-:-:S02]  /*0280*/  PRMT R3, R5, 0x7632, R3 ;  /* 0x0000763205037816 */ /* 0x000fc40000000003 */
[----:B------:R-:W-:Y:S02]  /*0290*/  PRMT R8, R6, 0x7632, R8 ;  /* 0x0000763206087816 */ /* 0x000fe40000000008 */
[----:B------:R-:W-:Y:S02]  /*02a0*/  PRMT R10, R7, 0x7632, R10 ;  /* 0x00007632070a7816 */ /* 0x000fe4000000000a */
[----:B------:R-:W-:Y:S01]  /*02b0*/  SHF.L.U32 R24, R4, 0x10, RZ ;  /* 0x0000001004187819 */ /* 0x000fe200000006ff */
[----:B------:R-:W-:Y:S01]  /*02c0*/  IMAD.U32 R4, R0, 0x10000, RZ ;  /* 0x0001000000047824 */ /* 0x000fe200078e00ff */
[----:B------:R-:W-:Y:S02]  /*02d0*/  SHF.L.U32 R23, R5, 0x10, RZ ;  /* 0x0000001005177819 */ /* 0x000fe400000006ff */
[----:B------:R-:W-:Y:S02]  /*02e0*/  SHF.L.U32 R20, R7, 0x10, RZ ;  /* 0x0000001007147819 */ /* 0x000fe400000006ff */
[----:B------:R-:W-:-:S02]  /*02f0*/  SHF.L.U32 R6, R2, 0x10, RZ ;  /* 0x0000001002067819 */ /* 0x000fc400000006ff */
[----:B------:R-:W-:Y:S02]  /*0300*/  SHF.L.U32 R7, R9, 0x10, RZ ;  /* 0x0000001009077819 */ /* 0x000fe400000006ff */
[----:B------:R-:W-:Y:S02]  /*0310*/  SHF.L.U32 R5, R12, 0x10, RZ ;  /* 0x000000100c057819 */ /* 0x000fe400000006ff */
[----:B------:R-:W-:Y:S02]  /*0320*/  SHF.L.U32 R3, R3, 0x10, RZ ;  /* 0x0000001003037819 */ /* 0x000fe400000006ff */
[----:B------:R-:W-:Y:S02]  /*0330*/  SHF.L.U32 R2, R8, 0x10, RZ ;  /* 0x0000001008027819 */ /* 0x000fe400000006ff */
[----:B------:R-:W-:-:S07]  /*0340*/  SHF.L.U32 R0, R10, 0x10, RZ ;  /* 0x000000100a007819 */ /* 0x000fce00000006ff */
.L_x_156:
[----:B------:R-:W0:Y:S01]  /*0350*/  LDC.64 R16, c[0x0][0x280] ;  /* 0x0000a000ff107b82 */ /* 0x000e220000000a00 */
[----:B------:R-:W-:-:S07]  /*0360*/  ISETP.NE.U32.AND P0, PT, RZ, UR6, PT ;  /* 0x00000006ff007c0c */ /* 0x000fce000bf05070 */
[----:B------:R-:W1:Y:S08]  /*0370*/  LDC R31, c[0x0][0x218] ;  /* 0x00008600ff1f7b82 */ /* 0x000e700000000800 */
[----:B------:R-:W2:Y:S01]  /*0380*/  LDC.64 R32, c[0x0][0x288] ;  /* 0x0000a200ff207b82 */ /* 0x000ea20000000a00 */
[----:B0-----:R-:W-:-:S06]  /*0390*/  IMAD.WIDE R34, R28, 0x4, R16 ;  /* 0x000000041c227825 */ /* 0x001fcc00078e0210 */
[----:B------:R0:W3:Y:S01]  /*03a0*/  LDG.E R34, desc[UR4][R34.64] ;  /* 0x0000000422227981 */ /* 0x0000e2000c1e1900 */
[----:B------:R-:W-:Y:S01]  /*03b0*/  ISETP.NE.AND.EX P0, PT, RZ, UR7, PT, P0 ;  /* 0x00000007ff007c0c */ /* 0x000fe2000bf05300 */
[----:B-1----:R-:W-:-:S05]  /*03c0*/  IMAD R36, R28, R31, RZ ;  /* 0x0000001f1c247224 */ /* 0x002fca00078e02ff */
[----:B0-----:R-:W-:Y:S01]  /*03d0*/  SHF.R.S32.HI R35, RZ, 0x1f, R36 ;  /* 0x0000001fff237819 */ /* 0x001fe20000011424 */
[----:B--2---:R-:W-:-:S06]  /*03e0*/  IMAD.WIDE R32, R28, 0x4, R32 ;  /* 0x000000041c207825 */ /* 0x004fcc00078e0220 */
[----:B------:R-:W0:Y:S01]  /*03f0*/  @P0 LDC.64 R16, c[0x0][0x230] ;  /* 0x00008c00ff100b82 */ /* 0x000e220000000a00 */
[----:B------:R-:W-:Y:S01]  /*0400*/  LEA.HI R35, R35, R36, RZ, 0x3 ;  /* 0x0000002423237211 */ /* 0x000fe200078f18ff */
[----:B------:R1:W5:Y:S03]  /*0410*/  LDG.E R32, desc[UR4][R32.64] ;  /* 0x0000000420207981 */ /* 0x000366000c1e1900 */
[----:B------:R-:W-:-:S05]  /*0420*/  LEA.HI.SX32 R41, R35, R30, 0x1d ;  /* 0x0000001e23297211 */ /* 0x000fca00078feaff */
[----:B0-----:R-:W-:-:S05]  /*0430*/  @P0 IMAD.WIDE.U32 R16, R41, 0x10, R16 ;  /* 0x0000001029100825 */ /* 0x001fca00078e0010 */
[----:B------:R1:W5:Y:S01]  /*0440*/  @P0 LDG.E.128 R8, desc[UR4][R16.64] ;  /* 0x0000000410080981 */ /* 0x000362000c1e1d00 */
[----:B------:R-:W-:Y:S01]  /*0450*/  BSSY B0, `(.L_x_129) ;  /* 0x0000015000007945 */ /* 0x000fe20003800000 */
[----:B---3--:R-:W-:-:S13]  /*0460*/  ISETP.GE.AND P2, PT, R34, 0x1, PT ;  /* 0x000000012200780c */ /* 0x008fda0003f46270 */
[----:B------:R-:W-:Y:S01]  /*0470*/  @P2 IADD3 R38, R34, -0x1, RZ ;  /* 0xffffffff22262810 */ /* 0x000fe20007ffe0ff */
[----:B------:R-:W0:Y:S04]  /*0480*/  @P2 LDC.64 R18, c[0x0][0x220] ;  /* 0x00008800ff122b82 */ /* 0x000e280000000a00 */
[----:B------:R-:W-:-:S05]  /*0490*/  @P2 IMAD R38, R38, R31, RZ ;  /* 0x0000001f26262224 */ /* 0x000fca00078e02ff */
[----:B------:R-:W-:-:S04]  /*04a0*/  @P2 SHF.R.S32.HI R37, RZ, 0x1f, R38 ;  /* 0x0000001fff252819 */ /* 0x000fc80000011426 */
[----:B------:R-:W-:Y:S01]  /*04b0*/  @P2 LEA.HI R39, R37, R38, RZ, 0x3 ;  /* 0x0000002625272211 */ /* 0x000fe200078f18ff */
[----:B------:R-:W-:-:S06]  /*04c0*/  HFMA2.MMA R37, -RZ, RZ, 0, 0 ;  /* 0x00000000ff257435 */ /* 0x000fcc00000001ff */
[----:B------:R-:W-:-:S05]  /*04d0*/  @P2 LEA.HI.SX32 R37, R39, R30, 0x1d ;  /* 0x0000001e27252211 */ /* 0x000fca00078feaff */
[----:B0-----:R-:W-:-:S05]  /*04e0*/  @P2 IMAD.WIDE.U32 R18, R37, 0x10, R18 ;  /* 0x0000001025122825 */ /* 0x001fca00078e0012 */
[----:B------:R1:W5:Y:S01]  /*04f0*/  @P2 LDG.E.128 R12, desc[UR4][R18.64] ;  /* 0x00000004120c2981 */ /* 0x000362000c1e1d00 */
[----:B------:R-:W-:-:S13]  /*0500*/  ISETP.GT.AND P2, PT, R34, RZ, PT ;  /* 0x000000ff2200720c */ /* 0x000fda0003f44270 */
[----:B-1----:R-:W-:Y:S05]  /*0510*/  @P2 BRA `(.L_x_130) ;  /* 0x0000000000102947 */ /* 0x002fea0003800000 */
[----:B------:R-:W-:Y:S01]  /*0520*/  IMAD.MOV.U32 R33, RZ, RZ, RZ ;  /* 0x000000ffff217224 */ /* 0x000fe200078e00ff */
[----:B------:R-:W-:Y:S06]  /*0530*/  @!P0 BRA `(.L_x_131) ;  /* 0x0000000000188947 */ /* 0x000fec0003800000 */
[----:B-----5:R-:W-:Y:S01]  /*0540*/  SHF.L.U32 R33, R8, 0x10, RZ ;  /* 0x0000001008217819 */ /* 0x020fe200000006ff */
[----:B------:R-:W-:Y:S06]  /*0550*/  BRA `(.L_x_131) ;  /* 0x0000000000107947 */ /* 0x000fec0003800000 */
.L_x_130:
[----:B-----5:R-:W-:Y:S02]  /*0560*/  SHF.L.U32 R33, R12, 0x10, RZ ;  /* 0x000000100c217819 */ /* 0x020fe400000006ff */
[----:B------:R-:W-:-:S03]  /*0570*/  @P0 SHF.L.U32 R16, R8, 0x10, RZ ;  /* 0x0000001008100819 */ /* 0x000fc600000006ff */
[----:B------:R-:W-:-:S04]  /*0580*/  FMUL.FTZ R33, R33, UR8 ;  /* 0x0000000821217c20 */ /* 0x000fc80008410000 */
[----:B------:R-:W-:-:S07]  /*0590*/  @P0 FADD.FTZ R33, R33, R16 ;  /* 0x0000001021210221 */ /* 0x000fce0000010000 */
.L_x_131:
[----:B------:R-:W-:Y:S05]  /*05a0*/  BSYNC B0 ;  /* 0x0000000000007941 */ /* 0x000fea0003800000 */
.L_x_129:
[----:B------:R-:W-:Y:S04]  /*05b0*/  BSSY B0, `(.L_x_132) ;  /* 0x000000d000007945 */ /* 0x000fe80003800000 */
[----:B------:R-:W-:Y:S05]  /*05c0*/  @P2 BRA `(.L_x_133) ;  /* 0x0000000000142947 */ /* 0x000fea0003800000 */
[----:B------:R-:W-:Y:S01]  /*05d0*/  MOV R34, RZ ;  /* 0x000000ff00227202 */ /* 0x000fe20000000f00 */
[----:B------:R-:W-:Y:S06]  /*05e0*/  @!P0 BRA `(.L_x_134) ;  /* 0x0000000000248947 */ /* 0x000fec0003800000 */
[----:B-----5:R-:W-:-:S04]  /*05f0*/  PRMT R34, R8, 0x7632, R34 ;  /* 0x0000763208227816 */ /* 0x020fc80000000022 */
[----:B------:R-:W-:Y:S01]  /*0600*/  SHF.L.U32 R34, R34, 0x10, RZ ;  /* 0x0000001022227819 */ /* 0x000fe200000006ff */
[----:B------:R-:W-:Y:S06]  /*0610*/  BRA `(.L_x_134) ;  /* 0x0000000000187947 */ /* 0x000fec0003800000 */
.L_x_133:
[----:B-----5:R-:W-:Y:S02]  /*0620*/  PRMT R16, R12, 0x7632, R16 ;  /* 0x000076320c107816 */ /* 0x020fe40000000010 */
[----:B------:R-:W-:-:S03]  /*0630*/  @P0 PRMT R17, R8, 0x7632, R17 ;  /* 0x0000763208110816 */ /* 0x000fc60000000011 */
[----:B------:R-:W-:Y:S01]  /*0640*/  IMAD.U32 R16, R16, 0x10000, RZ ;  /* 0x0001000010107824 */ /* 0x000fe200078e00ff */
[----:B------:R-:W-:-:S03]  /*0650*/  @P0 SHF.L.U32 R17, R17, 0x10, RZ ;  /* 0x0000001011110819 */ /* 0x000fc600000006ff */
[----:B------:R-:W-:-:S04]  /*0660*/  FMUL.FTZ R34, R16, UR8 ;  /* 0x0000000810227c20 */ /* 0x000fc80008410000 */
[----:B------:R-:W-:-:S07]  /*0670*/  @P0 FADD.FTZ R34, R34, R17 ;  /* 0x0000001122220221 */ /* 0x000fce0000010000 */
.L_x_134:
[----:B------:R-:W-:Y:S05]  /*0680*/  BSYNC B0 ;  /* 0x0000000000007941 */ /* 0x000fea0003800000 */
.L_x_132:
[----:B------:R-:W-:Y:S04]  /*0690*/  BSSY B0, `(.L_x_135) ;  /* 0x000000a000007945 */ /* 0x000fe80003800000 */
[----:B------:R-:W-:Y:S05]  /*06a0*/  @P2 BRA `(.L_x_136) ;  /* 0x0000000000102947 */ /* 0x000fea0003800000 */
[----:B------:R-:W-:Y:S01]  /*06b0*/  HFMA2.MMA R35, -RZ, RZ, 0, 0 ;  /* 0x00000000ff237435 */ /* 0x000fe200000001ff */
[----:B------:R-:W-:Y:S10]  /*06c0*/  @!P0 BRA `(.L_x_137) ;  /* 0x0000000000188947 */ /* 0x000ff40003800000 */
[----:B-----5:R-:W-:Y:S01]  /*06d0*/  SHF.L.U32 R35, R9, 0x10, RZ ;  /* 0x0000001009237819 */ /* 0x020fe200000006ff */
[----:B------:R-:W-:Y:S06]  /*06e0*/  BRA `(.L_x_137) ;  /* 0x0000000000107947 */ /* 0x000fec0003800000 */
.L_x_136:
[----:B-----5:R-:W-:Y:S02]  /*06f0*/  SHF.L.U32 R35, R13, 0x10, RZ ;  /* 0x000000100d237819 */ /* 0x020fe400000006ff */
[----:B------:R-:W-:-:S03]  /*0700*/  @P0 SHF.L.U32 R16, R9, 0x10, RZ ;  /* 0x0000001009100819 */ /* 0x000fc600000006ff */
[----:B------:R-:W-:-:S04]  /*0710*/  FMUL.FTZ R35, R35, UR8 ;  /* 0x0000000823237c20 */ /* 0x000fc80008410000 */
[----:B------:R-:W-:-:S07]  /*0720*/  @P0 FADD.FTZ R35, R35, R16 ;  /* 0x0000001023230221 */ /* 0x000fce0000010000 */
.L_x_137:
[----:B------:R-:W-:Y:S05]  /*0730*/  BSYNC B0 ;  /* 0x0000000000007941 */ /* 0x000fea0003800000 */
.L_x_135:
[----:B------:R-:W-:Y:S04]  /*0740*/  BSSY B0, `(.L_x_138) ;  /* 0x000000d000007945 */ /* 0x000fe80003800000 */
[----:B------:R-:W-:Y:S05]  /*0750*/  @P2 BRA `(.L_x_139) ;  /* 0x0000000000142947 */ /* 0x000fea0003800000 */
[----:B------:R-:W-:Y:S01]  /*0760*/  IMAD.MOV.U32 R36, RZ, RZ, RZ ;  /* 0x000000ffff247224 */ /* 0x000fe200078e00ff */
[----:B------:R-:W-:Y:S06]  /*0770*/  @!P0 BRA `(.L_x_140) ;  /* 0x0000000000248947 */ /* 0x000fec0003800000 */
[----:B-----5:R-:W-:-:S04]  /*0780*/  PRMT R36, R9, 0x7632, R36 ;  /* 0x0000763209247816 */ /* 0x020fc80000000024 */
[----:B------:R-:W-:Y:S01]  /*0790*/  SHF.L.U32 R36, R36, 0x10, RZ ;  /* 0x0000001024247819 */ /* 0x000fe200000006ff */
[----:B------:R-:W-:Y:S06]  /*07a0*/  BRA `(.L_x_140) ;  /* 0x0000000000187947 */ /* 0x000fec0003800000 */
.L_x_139:
[----:B-----5:R-:W-:Y:S02]  /*07b0*/  PRMT R16, R13, 0x7632, R16 ;  /* 0x000076320d107816 */ /* 0x020fe40000000010 */
[----:B------:R-:W-:Y:S02]  /*07c0*/  @P0 PRMT R17, R9, 0x7632, R17 ;  /* 0x0000763209110816 */ /* 0x000fe40000000011 */
[----:B------:R-:W-:Y:S02]  /*07d0*/  SHF.L.U32 R16, R16, 0x10, RZ ;  /* 0x0000001010107819 */ /* 0x000fe400000006ff */
[----:B------:R-:W-:-:S03]  /*07e0*/  @P0 SHF.L.U32 R17, R17, 0x10, RZ ;  /* 0x0000001011110819 */ /* 0x000fc600000006ff */
[----:B------:R-:W-:-:S04]  /*07f0*/  FMUL.FTZ R36, R16, UR8 ;  /* 0x0000000810247c20 */ /* 0x000fc80008410000 */
[----:B------:R-:W-:-:S07]  /*0800*/  @P0 FADD.FTZ R36, R36, R17 ;  /* 0x0000001124240221 */ /* 0x000fce0000010000 */
.L_x_140:
[----:B------:R-:W-:Y:S05]  /*0810*/  BSYNC B0 ;  /* 0x0000000000007941 */ /* 0x000fea0003800000 */
.L_x_138:
[----:B------:R-:W-:Y:S04]  /*0820*/  BSSY B0, `(.L_x_141) ;  /* 0x000000a000007945 */ /* 0x000fe80003800000 */
[----:B------:R-:W-:Y:S05]  /*0830*/  @P2 BRA `(.L_x_142) ;  /* 0x0000000000102947 */ /* 0x000fea0003800000 */
[----:B------:R-:W-:Y:S01]  /*0840*/  MOV R37, RZ ;  /* 0x000000ff00257202 */ /* 0x000fe20000000f00 */
[----:B------:R-:W-:Y:S06]  /*0850*/  @!P0 BRA `(.L_x_143) ;  /* 0x0000000000188947 */ /* 0x000fec0003800000 */
[----:B-----5:R-:W-:Y:S01]  /*0860*/  SHF.L.U32 R37, R10, 0x10, RZ ;  /* 0x000000100a257819 */ /* 0x020fe200000006ff */
[----:B------:R-:W-:Y:S06]  /*0870*/  BRA `(.L_x_143) ;  /* 0x0000000000107947 */ /* 0x000fec0003800000 */
.L_x_142:
[----:B-----5:R-:W-:Y:S01]  /*0880*/  IMAD.U32 R37, R14, 0x10000, RZ ;  /* 0x000100000e257824 */ /* 0x020fe200078e00ff */
[----:B------:R-:W-:-:S03]  /*0890*/  @P0 SHF.L.U32 R16, R10, 0x10, RZ ;  /* 0x000000100a100819 */ /* 0x000fc600000006ff */
[----:B------:R-:W-:-:S04]  /*08a0*/  FMUL.FTZ R37, R37, UR8 ;  /* 0x0000000825257c20 */ /* 0x000fc80008410000 */
[----:B------:R-:W-:-:S07]  /*08b0*/  @P0 FADD.FTZ R37, R37, R16 ;  /* 0x0000001025250221 */ /* 0x000fce0000010000 */
.L_x_143:
[----:B------:R-:W-:Y:S05]  /*08c0*/  BSYNC B0 ;  /* 0x0000000000007941 */ /* 0x000fea0003800000 */
.L_x_141:
[----:B------:R-:W-:Y:S04]  /*08d0*/  BSSY B0, `(.L_x_144) ;  /* 0x000000d000007945 */ /* 0x000fe80003800000 */
[----:B------:R-:W-:Y:S05]  /*08e0*/  @P2 BRA `(.L_x_145) ;  /* 0x0000000000142947 */ /* 0x000fea0003800000 */
[----:B------:R-:W-:Y:S01]  /*08f0*/  HFMA2.MMA R38, -RZ, RZ, 0, 0 ;  /* 0x00000000ff267435 */ /* 0x000fe200000001ff */
[----:B------:R-:W-:Y:S10]  /*0900*/  @!P0 BRA `(.L_x_146) ;  /* 0x0000000000248947 */ /* 0x000ff40003800000 */
[----:B-----5:R-:W-:-:S04]  /*0910*/  PRMT R38, R10, 0x7632, R38 ;  /* 0x000076320a267816 */ /* 0x020fc80000000026 */
[----:B------:R-:W-:Y:S01]  /*0920*/  SHF.L.U32 R38, R38, 0x10, RZ ;  /* 0x0000001026267819 */ /* 0x000fe200000006ff */
[----:B------:R-:W-:Y:S06]  /*0930*/  BRA `(.L_x_146) ;  /* 0x0000000000187947 */ /* 0x000fec0003800000 */
.L_x_145:
[----:B-----5:R-:W-:Y:S02]  /*0940*/  PRMT R16, R14, 0x7632, R16 ;  /* 0x000076320e107816 */ /* 0x020fe40000000010 */
[----:B------:R-:W-:Y:S02]  /*0950*/  @P0 PRMT R17, R10, 0x7632, R17 ;  /* 0x000076320a110816 */ /* 0x000fe40000000011 */
[----:B------:R-:W-:Y:S02]  /*0960*/  SHF.L.U32 R16, R16, 0x10, RZ ;  /* 0x0000001010107819 */ /* 0x000fe400000006ff */
[----:B------:R-:W-:-:S03]  /*0970*/  @P0 SHF.L.U32 R17, R17, 0x10, RZ ;  /* 0x0000001011110819 */ /* 0x000fc600000006ff */
[----:B------:R-:W-:-:S04]  /*0980*/  FMUL.FTZ R38, R16, UR8 ;  /* 0x0000000810267c20 */ /* 0x000fc80008410000 */
[----:B------:R-:W-:-:S07]  /*0990*/  @P0 FADD.FTZ R38, R38, R17 ;  /* 0x0000001126260221 */ /* 0x000fce0000010000 */
.L_x_146:
[----:B------:R-:W-:Y:S05]  /*09a0*/  BSYNC B0 ;  /* 0x0000000000007941 */ /* 0x000fea0003800000 */
.L_x_144:
[----:B------:R-:W-:Y:S04]  /*09b0*/  BSSY B0, `(.L_x_147) ;  /* 0x000000a000007945 */ /* 0x000fe80003800000 */
[----:B------:R-:W-:Y:S05]  /*09c0*/  @P2 BRA `(.L_x_148) ;  /* 0x0000000000102947 */ /* 0x000fea0003800000 */
[----:B------:R-:W-:Y:S01]  /*09d0*/  IMAD.MOV.U32 R39, RZ, RZ, RZ ;  /* 0x000000ffff277224 */ /* 0x000fe200078e00ff */
[----:B------:R-:W-:Y:S06]  /*09e0*/  @!P0 BRA `(.L_x_149) ;  /* 0x0000000000188947 */ /* 0x000fec0003800000 */
[----:B-----5:R-:W-:Y:S01]  /*09f0*/  SHF.L.U32 R39, R11, 0x10, RZ ;  /* 0x000000100b277819 */ /* 0x020fe200000006ff */
[----:B------:R-:W-:Y:S06]  /*0a00*/  BRA `(.L_x_149) ;  /* 0x0000000000107947 */ /* 0x000fec0003800000 */
.L_x_148:
[----:B-----5:R-:W-:Y:S02]  /*0a10*/  SHF.L.U32 R39, R15, 0x10, RZ ;  /* 0x000000100f277819 */ /* 0x020fe400000006ff */
[----:B------:R-:W-:-:S03]  /*0a20*/  @P0 SHF.L.U32 R16, R11, 0x10, RZ ;  /* 0x000000100b100819 */ /* 0x000fc600000006ff */
[----:B------:R-:W-:-:S04]  /*0a30*/  FMUL.FTZ R39, R39, UR8 ;  /* 0x0000000827277c20 */ /* 0x000fc80008410000 */
[----:B------:R-:W-:-:S07]  /*0a40*/  @P0 FADD.FTZ R39, R39, R16 ;  /* 0x0000001027270221 */ /* 0x000fce0000010000 */
.L_x_149:
[----:B------:R-:W-:Y:S05]  /*0a50*/  BSYNC B0 ;  /* 0x0000000000007941 */ /* 0x000fea0003800000 */
.L_x_147:
[----:B------:R-:W-:Y:S04]  /*0a60*/  BSSY B0, `(.L_x_150) ;  /* 0x000000d000007945 */ /* 0x000fe80003800000 */
[----:B------:R-:W-:Y:S05]  /*0a70*/  @P2 BRA `(.L_x_151) ;  /* 0x0000000000142947 */ /* 0x000fea0003800000 */
[----:B------:R-:W-:Y:S01]  /*0a80*/  MOV R40, RZ ;  /* 0x000000ff00287202 */ /* 0x000fe20000000f00 */
[----:B------:R-:W-:Y:S06]  /*0a90*/  @!P0 BRA `(.L_x_152) ;  /* 0x0000000000248947 */ /* 0x000fec0003800000 */
[----:B-----5:R-:W-:-:S04]  /*0aa0*/  PRMT R40, R11, 0x7632, R40 ;  /* 0x000076320b287816 */ /* 0x020fc80000000028 */
[----:B------:R-:W-:Y:S01]  /*0ab0*/  SHF.L.U32 R40, R40, 0x10, RZ ;  /* 0x0000001028287819 */ /* 0x000fe200000006ff */
[----:B------:R-:W-:Y:S06]  /*0ac0*/  BRA `(.L_x_152) ;  /* 0x0000000000187947 */ /* 0x000fec0003800000 */
.L_x_151:
[----:B-----5:R-:W-:Y:S02]  /*0ad0*/  PRMT R16, R15, 0x7632, R16 ;  /* 0x000076320f107816 */ /* 0x020fe40000000010 */
[----:B------:R-:W-:-:S03]  /*0ae0*/  @P0 PRMT R17, R11, 0x7632, R17 ;  /* 0x000076320b110816 */ /* 0x000fc60000000011 */
[----:B------:R-:W-:Y:S01]  /*0af0*/  IMAD.U32 R16, R16, 0x10000, RZ ;  /* 0x0001000010107824 */ /* 0x000fe200078e00ff */
[----:B------:R-:W-:-:S03]  /*0b00*/  @P0 SHF.L.U32 R17, R17, 0x10, RZ ;  /* 0x0000001011110819 */ /* 0x000fc600000006ff */
[----:B------:R-:W-:-:S04]  /*0b10*/  FMUL.FTZ R40, R16, UR8 ;  /* 0x0000000810287c20 */ /* 0x000fc80008410000 */
[----:B------:R-:W-:-:S07]  /*0b20*/  @P0 FADD.FTZ R40, R40, R17 ;  /* 0x0000001128280221 */ /* 0x000fce0000010000 */
.L_x_152:
[----:B------:R-:W-:Y:S05]  /*0b30*/  BSYNC B0 ;  /* 0x0000000000007941 */ /* 0x000fea0003800000 */
.L_x_150:
[----:B------:R-:W0:Y:S01]  /*0b40*/  LDC.64 R42, c[0x0][0x238] ;  /* 0x00008e00ff2a7b82 */ /* 0x000e220000000a00 */
[----:B------:R-:W-:Y:S01]  /*0b50*/  F2FP.BF16.F32.PACK_AB R19, R40, R39 ;  /* 0x000000272813723e */ /* 0x000fe200000010ff */
[----:B------:R-:W-:Y:S01]  /*0b60*/  UMOV UR10, 0xffffffff ;  /* 0xffffffff000a7882 */ /* 0x000fe20000000000 */
[----:B------:R-:W-:Y:S02]  /*0b70*/  F2FP.BF16.F32.PACK_AB R18, R38, R37 ;  /* 0x000000252612723e */ /* 0x000fe400000010ff */
[----:B------:R-:W-:Y:S02]  /*0b80*/  F2FP.BF16.F32.PACK_AB R17, R36, R35 ;  /* 0x000000232411723e */ /* 0x000fe400000010ff */
[----:B------:R-:W-:Y:S02]  /*0b90*/  F2FP.BF16.F32.PACK_AB R16, R34, R33 ;  /* 0x000000212210723e */ /* 0x000fe400000010ff */
[----:B------:R-:W-:Y:S01]  /*0ba0*/  ISETP.NE.AND P0, PT, R30, RZ, PT ;  /* 0x000000ff1e00720c */ /* 0x000fe20003f05270 */
[----:B0-----:R-:W-:-:S04]  /*0bb0*/  IMAD.WIDE.U32 R42, R41, 0x10, R42 ;  /* 0x00000010292a7825 */ /* 0x001fc800078e002a */
[----:B------:R-:W-:-:S04]  /*0bc0*/  FADD.FTZ R41, RZ, R33 ;  /* 0x00000021ff297221 */ /* 0x000fc80000010000 */
[----:B------:R-:W-:Y:S01]  /*0bd0*/  FADD.FTZ R44, R41, R34 ;  /* 0x00000022292c7221 */ /* 0x000fe20000010000 */
[----:B------:R0:W-:Y:S03]  /*0be0*/  STG.E.128 desc[UR4][R42.64], R16 ;  /* 0x000000102a007986 */ /* 0x0001e6000c101d04 */
[----:B------:R-:W-:-:S04]  /*0bf0*/  FADD.FTZ R41, R44, R35 ;  /* 0x000000232c297221 */ /* 0x000fc80000010000 */
[----:B------:R-:W-:-:S04]  /*0c00*/  FADD.FTZ R44, R41, R36 ;  /* 0x00000024292c7221 */ /* 0x000fc80000010000 */
[----:B------:R-:W-:-:S04]  /*0c10*/  FADD.FTZ R41, R44, R37 ;  /* 0x000000252c297221 */ /* 0x000fc80000010000 */
[----:B------:R-:W-:Y:S01]  /*0c20*/  FADD.FTZ R44, R41, R38 ;  /* 0x00000026292c7221 */ /* 0x000fe20000010000 */
[----:B------:R-:W-:-:S03]  /*0c30*/  SHF.R.S32.HI R41, RZ, 0x1f, R28 ;  /* 0x0000001fff297819 */ /* 0x000fc6000001141c */
[----:B------:R-:W-:-:S04]  /*0c40*/  FADD.FTZ R45, R44, R39 ;  /* 0x000000272c2d7221 */ /* 0x000fc80000010000 */
[----:B------:R-:W-:Y:S01]  /*0c50*/  FADD.FTZ R45, R45, R40 ;  /* 0x000000282d2d7221 */ /* 0x000fe20000010000 */
[----:B0-----:R-:W-:Y:S06]  /*0c60*/  BRA.DIV UR10, `(.L_x_153) ;  /* 0x000000060a847947 */ /* 0x001fec000b800000 */
        /* <DEDUP_REMOVED lines=37> */
.L_x_168:
        /* <DEDUP_REMOVED lines=17> */
[----:B------:R-:W-:Y:S01]  /*0fd0*/  FSEL R18, R18, RZ, !P1 ;  /* 0x000000ff12127208 */ /* 0x000fe20004800000 */
[----:B------:R-:W0:Y:S01]  /*0fe0*/  LDC.64 R16, c[0x0][0x2b8] ;  /* 0x0000ae00ff107b82 */ /* 0x000e220000000a00 */
[----:B------:R-:W-:-:S03]  /*0ff0*/  IADD3 R32, R32, -0x1, RZ ;  /* 0xffffffff20207810 */ /* 0x000fc60007ffe0ff */
[C---:B------:R-:W-:Y:S01]  /*1000*/  FADD.FTZ R44, -R18.reuse, R36 ;  /* 0x00000024122c7221 */ /* 0x040fe20000010100 */
[----:B------:R-:W-:Y:S01]  /*1010*/  FADD.FTZ R36, -R18, R37 ;  /* 0x0000002512247221 */ /* 0x000fe20000010100 */
[----:B------:R-:W-:Y:S02]  /*1020*/  IMAD R31, R32, R31, RZ ;  /* 0x0000001f201f7224 */ /* 0x000fe400078e02ff */
[C---:B------:R-:W-:Y:S01]  /*1030*/  FADD.FTZ R42, -R18.reuse, R33 ;  /* 0x00000021122a7221 */ /* 0x040fe20000010100 */
[C---:B------:R-:W-:Y:S01]  /*1040*/  FADD.FTZ R33, -R18.reuse, R38 ;  /* 0x0000002612217221 */ /* 0x040fe20000010100 */
[C---:B------:R-:W-:Y:S01]  /*1050*/  FADD.FTZ R34, -R18.reuse, R34 ;  /* 0x0000002212227221 */ /* 0x040fe20000010100 */
[C---:B------:R-:W-:Y:S01]  /*1060*/  FADD.FTZ R32, -R18.reuse, R35 ;  /* 0x0000002312207221 */ /* 0x040fe20000010100 */
[C---:B------:R-:W-:Y:S01]  /*1070*/  FADD.FTZ R38, -R18.reuse, R39 ;  /* 0x0000002712267221 */ /* 0x040fe20000010100 */
[----:B------:R-:W-:Y:S01]  /*1080*/  FADD.FTZ R18, -R18, R40 ;  /* 0x0000002812127221 */ /* 0x000fe20000010100 */
[C---:B------:R-:W-:Y:S01]  /*1090*/  FMUL.FTZ R35, R19.reuse, R36 ;  /* 0x0000002413237220 */ /* 0x040fe20000410000 */
[----:B------:R-:W-:Y:S01]  /*10a0*/  SHF.R.S32.HI R36, RZ, 0x1f, R31 ;  /* 0x0000001fff247819 */ /* 0x000fe2000001141f */
[C---:B------:R-:W-:Y:S01]  /*10b0*/  FMUL.FTZ R42, R19.reuse, R42 ;  /* 0x0000002a132a7220 */ /* 0x040fe20000410000 */
[C---:B------:R-:W-:Y:S01]  /*10c0*/  FMUL.FTZ R34, R19.reuse, R34 ;  /* 0x0000002213227220 */ /* 0x040fe20000410000 */
[C---:B------:R-:W-:Y:S01]  /*10d0*/  FMUL.FTZ R32, R19.reuse, R32 ;  /* 0x0000002013207220 */ /* 0x040fe20000410000 */
[C---:B------:R-:W-:Y:S01]  /*10e0*/  FMUL.FTZ R44, R19.reuse, R44 ;  /* 0x0000002c132c7220 */ /* 0x040fe20000410000 */
[C---:B------:R-:W-:Y:S01]  /*10f0*/  FMUL.FTZ R33, R19.reuse, R33 ;  /* 0x0000002113217220 */ /* 0x040fe20000410000 */
[C---:B------:R-:W-:Y:S01]  /*1100*/  FMUL.FTZ R38, R19.reuse, R38 ;  /* 0x0000002613267220 */ /* 0x040fe20000410000 */
[----:B------:R-:W-:Y:S01]  /*1110*/  FMUL.FTZ R37, R19, R18 ;  /* 0x0000001213257220 */ /* 0x000fe20000410000 */
[----:B------:R-:W-:Y:S01]  /*1120*/  LEA.HI R19, R36, R31, RZ, 0x3 ;  /* 0x0000001f24137211 */ /* 0x000fe200078f18ff */
[----:B------:R-:W-:Y:S01]  /*1130*/  FFMA.FTZ R18, R22, R35, R27 ;  /* 0x0000002316127223 */ /* 0x000fe2000001001b */
[----:B------:R-:W-:Y:S01]  /*1140*/  FFMA.FTZ R42, R24, R42, R29 ;  /* 0x0000002a182a7223 */ /* 0x000fe2000001001d */
[----:B------:R-:W-:Y:S01]  /*1150*/  FFMA.FTZ R31, R23, R32, R26 ;  /* 0x00000020171f7223 */ /* 0x000fe2000001001a */
[----:B------:R-:W-:Y:S01]  /*1160*/  LEA.HI.SX32 R39, R19, R30, 0x1d ;  /* 0x0000001e13277211 */ /* 0x000fe200078feaff */
[----:B------:R-:W-:Y:S01]  /*1170*/  FFMA.FTZ R19, R0, R37, R5 ;  /* 0x0000002500137223 */ /* 0x000fe20000010005 */
[----:B------:R-:W-:Y:S01]  /*1180*/  FFMA.FTZ R38, R20, R38, R25 ;  /* 0x0000002614267223 */ /* 0x000fe20000010019 */
[----:B------:R-:W-:Y:S01]  /*1190*/  FFMA.FTZ R37, R2, R33, R7 ;  /* 0x0000002102257223 */ /* 0x000fe20000010007 */
[----:B------:R-:W-:Y:S01]  /*11a0*/  FFMA.FTZ R44, R3, R44, R6 ;  /* 0x0000002c032c7223 */ /* 0x000fe20000010006 */
[----:B------:R-:W-:Y:S01]  /*11b0*/  FFMA.FTZ R35, R4, R34, R21 ;  /* 0x0000002204237223 */ /* 0x000fe20000010015 */
[----:B0-----:R-:W-:Y:S01]  /*11c0*/  IMAD.WIDE.U32 R32, R39, 0x10, R16 ;  /* 0x0000001027207825 */ /* 0x001fe200078e0010 */
[----:B------:R-:W-:-:S02]  /*11d0*/  F2FP.BF16.F32.PACK_AB R19, R19, R38 ;  /* 0x000000261313723e */ /* 0x000fc400000010ff */
[----:B------:R-:W-:Y:S02]  /*11e0*/  F2FP.BF16.F32.PACK_AB R18, R37, R18 ;  /* 0x000000122512723e */ /* 0x000fe400000010ff */
[----:B------:R-:W-:Y:S02]  /*11f0*/  F2FP.BF16.F32.PACK_AB R17, R44, R31 ;  /* 0x0000001f2c11723e */ /* 0x000fe400000010ff */
[----:B------:R-:W-:-:S05]  /*1200*/  F2FP.BF16.F32.PACK_AB R16, R35, R42 ;  /* 0x0000002a2310723e */ /* 0x000fca00000010ff */
[----:B------:R0:W-:Y:S02]  /*1210*/  STG.E.128 desc[UR4][R32.64], R16 ;  /* 0x0000001020007986 */ /* 0x0001e4000c101d04 */
.L_x_155:
[----:B------:R-:W-:Y:S05]  /*1220*/  BSYNC B0 ;  /* 0x0000000000007941 */ /* 0x000fea0003800000 */
.L_x_154:
[----:B0-----:R-:W0:Y:S02]  /*1230*/  LDC.64 R16, c[0x0][0x210] ;  /* 0x00008400ff107b82 */ /* 0x001e240000000a00 */
[----:B0-----:R-:W-:-:S04]  /*1240*/  LEA R28, R16, R28, 0x2 ;  /* 0x0000001c101c7211 */ /* 0x001fc800078e10ff */
[----:B------:R-:W-:-:S13]  /*1250*/  ISETP.GE.AND P0, PT, R28, R17, PT ;  /* 0x000000111c00720c */ /* 0x000fda0003f06270 */
[----:B------:R-:W-:Y:S05]  /*1260*/  @!P0 BRA `(.L_x_156) ;  /* 0xfffffff000388947 */ /* 0x000fea000383ffff */
[----:B------:R-:W-:Y:S05]  /*1270*/  EXIT ;  /* 0x000000000000794d */ /* 0x000fea0003800000 */
.L_x_153:
[----:B------:R-:W-:Y:S01]  /*1280*/  HFMA2.MMA R43, -RZ, RZ, 0, 5.9604644775390625e-08 ;  /* 0x00000001ff2b7435 */ /* 0x000fe200000001ff */
[----:B------:R-:W-:Y:S01]  /*1290*/  BSSY B0, `(.L_x_157) ;  /* 0x0000007000007945 */ /* 0x000fe20003800000 */
[----:B------:R-:W-:Y:S01]  /*12a0*/  MOV R44, R45 ;  /* 0x0000002d002c7202 */ /* 0x000fe20000000f00 */
[----:B------:R-:W-:Y:S01]  /*12b0*/  IMAD.MOV.U32 R42, RZ, RZ, 0x1f ;  /* 0x0000001fff2a7424 */ /* 0x000fe200078e00ff */
[----:B------:R-:W-:-:S07]  /*12c0*/  MOV R17, 0xffffffff ;  /* 0xffffffff00117802 */ /* 0x000fce0000000f00 */
[----:B-----5:R-:W-:Y:S05]  /*12d0*/  WARPSYNC.COLLECTIVE R17, `(.L_x_158) ;  /* 0x0000000011087348 */ /* 0x020fea0003c00000 */
[----:B------:R0:W1:Y:S02]  /*12e0*/  SHFL.BFLY P2, R16, R44, R43, R42 ;  /* 0x0c00002b2c107389 */ /* 0x000064000004002a */
[----:B01---5:R-:W-:Y:S01]  /*12f0*/  ENDCOLLECTIVE ;  /* 0x000000000000791b */ /* 0x023fe20003800000 */
.L_x_158:
[----:B------:R-:W-:Y:S05]  /*1300*/  BSYNC B0 ;  /* 0x0000000000007941 */ /* 0x000fea0003800000 */
.L_x_157:
[----:B------:R-:W-:Y:S01]  /*1310*/  HFMA2.MMA R43, -RZ, RZ, 0, 1.1920928955078125e-07 ;  /* 0x00000002ff2b7435 */ /* 0x000fe200000001ff */
[----:B------:R-:W-:Y:S01]  /*1320*/  FADD.FTZ R44, R45, R16 ;  /* 0x000000102d2c7221 */ /* 0x000fe20000010000 */
[----:B------:R-:W-:Y:S01]  /*1330*/  MOV R42, 0x1f ;  /* 0x0000001f002a7802 */ /* 0x000fe20000000f00 */
[----:B------:R-:W0:Y:S01]  /*1340*/  LDC R19, c[0x0][0x290] ;  /* 0x0000a400ff137b82 */ /* 0x000e220000000800 */
[----:B------:R-:W-:-:S07]  /*1350*/  MOV R17, 0xffffffff ;  /* 0xffffffff00117802 */ /* 0x000fce0000000f00 */
[----:B0-----:R-:W-:Y:S05]  /*1360*/  WARPSYNC.COLLECTIVE R17, `(.L_x_159) ;  /* 0x0000000011087348 */ /* 0x001fea0003c00000 */
[----:B------:R1:W2:Y:S02]  /*1370*/  SHFL.BFLY P2, R16, R44, R43, R42 ;  /* 0x0c00002b2c107389 */ /* 0x0002a4000004002a */
[----:B012---:R-:W-:Y:S01]  /*1380*/  ENDCOLLECTIVE ;  /* 0x000000000000791b */ /* 0x007fe20003800000 */
.L_x_159:
[----:B------:R-:W-:Y:S01]  /*1390*/  HFMA2.MMA R43, -RZ, RZ, 0, 2.384185791015625e-07 ;  /* 0x00000004ff2b7435 */ /* 0x000fe200000001ff */
[----:B------:R-:W-:-:S10]  /*13a0*/  FADD.FTZ R44, R44, R16 ;  /* 0x000000102c2c7221 */ /* 0x000fd40000010000 */
[----:B------:R-:W-:Y:S05]  /*13b0*/  WARPSYNC.COLLECTIVE R17, `(.L_x_160) ;  /* 0x0000000011087348 */ /* 0x000fea0003c00000 */
[----:B------:R0:W1:Y:S02]  /*13c0*/  SHFL.BFLY P2, R16, R44, R43, R42 ;  /* 0x0c00002b2c107389 */ /* 0x000064000004002a */
[----:B01----:R-:W-:Y:S01]  /*13d0*/  ENDCOLLECTIVE ;  /* 0x000000000000791b */ /* 0x003fe20003800000 */
.L_x_160:
[----:B------:R-:W-:Y:S01]  /*13e0*/  MOV R43, 0x8 ;  /* 0x00000008002b7802 */ /* 0x000fe20000000f00 */
[----:B------:R-:W-:-:S04]  /*13f0*/  FADD.FTZ R18, R44, R16 ;  /* 0x000000102c127221 */ /* 0x000fc80000010000 */
[----:B------:R-:W-:-:S07]  /*1400*/  IMAD.MOV.U32 R44, RZ, RZ, R18 ;  /* 0x000000ffff2c7224 */ /* 0x000fce00078e0012 */
[----:B------:R-:W-:Y:S05]  /*1410*/  WARPSYNC.COLLECTIVE R17, `(.L_x_161) ;  /* 0x0000000011087348 */ /* 0x000fea0003c00000 */
[----:B------:R0:W1:Y:S02]  /*1420*/  SHFL.BFLY P2, R16, R44, R43, R42 ;  /* 0x0c00002b2c107389 */ /* 0x000064000004002a */
[----:B01----:R-:W-:Y:S01]  /*1430*/  ENDCOLLECTIVE ;  /* 0x000000000000791b */ /* 0x003fe20003800000 */
.L_x_161:
[----:B------:R-:W-:Y:S01]  /*1440*/  HFMA2.MMA R43, -RZ, RZ, 0, 9.5367431640625e-07 ;  /* 0x00000010ff2b7435 */ /* 0x000fe200000001ff */
[----:B------:R-:W-:-:S05]  /*1450*/  FADD.FTZ R45, R18, R16 ;  /* 0x00000010122d7221 */ /* 0x000fca0000010000 */
[----:B------:R-:W-:-:S07]  /*1460*/  MOV R44, R45 ;  /* 0x0000002d002c7202 */ /* 0x000fce0000000f00 */
[----:B------:R-:W-:Y:S05]  /*1470*/  WARPSYNC.COLLECTIVE R17, `(.L_x_162) ;  /* 0x0000000011087348 */ /* 0x000fea0003c00000 */
[----:B------:R0:W1:Y:S02]  /*1480*/  SHFL.BFLY P2, R16, R44, R43, R42 ;  /* 0x0c00002b2c107389 */ /* 0x000064000004002a */
[----:B01----:R-:W-:Y:S01]  /*1490*/  ENDCOLLECTIVE ;  /* 0x000000000000791b */ /* 0x003fe20003800000 */
.L_x_162:
[----:B------:R-:W-:Y:S01]  /*14a0*/  MOV R43, 0x1 ;  /* 0x00000001002b7802 */ /* 0x000fe20000000f00 */
        /* <DEDUP_REMOVED lines=8> */
[----:B------:R-:W-:-:S04]  /*1530*/  FFMA.FTZ R16, R45, R45, R16 ;  /* 0x0000002d2d107223 */ /* 0x000fc80000010010 */
        /* <DEDUP_REMOVED lines=9> */
[----:B------:R-:W-:-:S07]  /*15d0*/  MOV R17, 0xffffffff ;  /* 0xffffffff00117802 */ /* 0x000fce0000000f00 */
[----:B------:R-:W-:Y:S05]  /*15e0*/  WARPSYNC.COLLECTIVE R17, `(.L_x_163) ;  /* 0x0000000011087348 */ /* 0x000fea0003c00000 */
[----:B------:R0:W1:Y:S02]  /*15f0*/  SHFL.BFLY P2, R16, R44, R43, R42 ;  /* 0x0c00002b2c107389 */ /* 0x000064000004002a */
[----:B01----:R-:W-:Y:S01]  /*1600*/  ENDCOLLECTIVE ;  /* 0x000000000000791b */ /* 0x003fe20003800000 */
.L_x_163:
[----:B------:R-:W-:Y:S01]  /*1610*/  HFMA2.MMA R43, -RZ, RZ, 0, 1.1920928955078125e-07 ;  /* 0x00000002ff2b7435 */ /* 0x000fe200000001ff */
[----:B------:R-:W-:-:S04]  /*1620*/  FADD.FTZ R45, R44, R16 ;  /* 0x000000102c2d7221 */ /* 0x000fc80000010000 */
[----:B------:R-:W-:-:S07]  /*1630*/  IMAD.MOV.U32 R44, RZ, RZ, R45 ;  /* 0x000000ffff2c7224 */ /* 0x000fce00078e002d */
[----:B------:R-:W-:Y:S05]  /*1640*/  WARPSYNC.COLLECTIVE R17, `(.L_x_164) ;  /* 0x0000000011087348 */ /* 0x000fea0003c00000 */
[----:B------:R0:W1:Y:S02]  /*1650*/  SHFL.BFLY P2, R16, R44, R43, R42 ;  /* 0x0c00002b2c107389 */ /* 0x000064000004002a */
[----:B01----:R-:W-:Y:S01]  /*1660*/  ENDCOLLECTIVE ;  /* 0x000000000000791b */ /* 0x003fe20003800000 */
.L_x_164:
[----:B------:R-:W-:Y:S01]  /*1670*/  HFMA2.MMA R43, -RZ, RZ, 0, 2.384185791015625e-07 ;  /* 0x00000004ff2b7435 */ /* 0x000fe200000001ff */
[----:B------:R-:W-:-:S05]  /*1680*/  FADD.FTZ R45, R45, R16 ;  /* 0x000000102d2d7221 */ /* 0x000fca0000010000 */
[----:B------:R-:W-:-:S07]  /*1690*/  MOV R44, R45 ;  /* 0x0000002d002c7202 */ /* 0x000fce0000000f00 */
[----:B------:R-:W-:Y:S05]  /*16a0*/  WARPSYNC.COLLECTIVE R17, `(.L_x_165) ;  /* 0x0000000011087348 */ /* 0x000fea0003c00000 */
[----:B------:R0:W1:Y:S02]  /*16b0*/  SHFL.BFLY P2, R16, R44, R43, R42 ;  /* 0x0c00002b2c107389 */ /* 0x000064000004002a */
[----:B01----:R-:W-:Y:S01]  /*16c0*/  ENDCOLLECTIVE ;  /* 0x000000000000791b */ /* 0x003fe20003800000 */
.L_x_165:
[----:B------:R-:W-:Y:S01]  /*16d0*/  MOV R43, 0x8 ;  /* 0x00000008002b7802 */ /* 0x000fe20000000f00 */
[----:B------:R-:W-:-:S07]  /*16e0*/  FADD.FTZ R44, R45, R16 ;  /* 0x000000102d2c7221 */ /* 0x000fce0000010000 */
[----:B------:R-:W-:Y:S05]  /*16f0*/  WARPSYNC.COLLECTIVE R17, `(.L_x_166) ;  /* 0x0000000011087348 */ /* 0x000fea0003c00000 */
[----:B------:R0:W1:Y:S02]  /*1700*/  SHFL.BFLY P2, R16, R44, R43, R42 ;  /* 0x0c00002b2c107389 */ /* 0x000064000004002a */
[----:B01----:R-:W-:Y:S01]  /*1710*/  ENDCOLLECTIVE ;  /* 0x000000000000791b */ /* 0x003fe20003800000 */
.L_x_166:
[----:B------:R-:W-:Y:S01]  /*1720*/  HFMA2.MMA R43, -RZ, RZ, 0, 9.5367431640625e-07 ;  /* 0x00000010ff2b7435 */ /* 0x000fe200000001ff */
[----:B------:R-:W-:-:S10]  /*1730*/  FADD.FTZ R44, R44, R16 ;  /* 0x000000102c2c7221 */ /* 0x000fd40000010000 */
[----:B------:R-:W-:Y:S05]  /*1740*/  WARPSYNC.COLLECTIVE R17, `(.L_x_167) ;  /* 0x0000000011087348 */ /* 0x000fea0003c00000 */
[----:B------:R0:W1:Y:S02]  /*1750*/  SHFL.BFLY P2, R16, R44, R43, R42 ;  /* 0x0c00002b2c107389 */ /* 0x000064000004002a */
[----:B01----:R-:W-:Y:S01]  /*1760*/  ENDCOLLECTIVE ;  /* 0x000000000000791b */ /* 0x003fe20003800000 */
.L_x_167:
[----:B------:R-:W-:Y:S05]  /*1770*/  BRA `(.L_x_168) ;  /* 0xfffffff400d07947 */ /* 0x000fea000383ffff */
.L_x_169:
        /* <DEDUP_REMOVED lines=16> */
.L_x_9499:


//--------------------- .text._ZN10layer_norm13ln_fwd_kernelINS_13Kernel_traitsI13__nv_bfloat16S2_S2_S2_fjLj256ELj1ELj4ELj1ELj16ENS_18Kernel_traits_baseILj256ES2_S2_S2_S2_fjLj128EEEEELb0ELb1ELb0ELb0EEEvNS_9FwdParamsE --------------------------
	.section	.text._ZN10layer_norm13ln_fwd_kernelINS_13Kernel_traitsI13__nv_bfloat16S2_S2_S2_fjLj256ELj1ELj4ELj1ELj16ENS_18Kernel_traits_baseILj256ES2_S2_S2_S2_fjLj128EEEEELb0ELb1ELb0ELb0EEEvNS_9FwdParamsE,"ax",@progbits
	.align	128
        .global         _ZN10layer_norm13ln_fwd_kernelINS_13Kernel_traitsI13__nv_bfloat16S2_S2_S2_fjLj256ELj1ELj4ELj1ELj16ENS_18Kernel_traits_baseILj256ES2_S2_S2_S2_fjLj128EEEEELb0ELb1ELb0ELb0EEEvNS_9FwdParamsE
        .type           _ZN10layer_norm13ln_fwd_kernelINS_13Kernel_traitsI13__nv_bfloat16S2_S2_S2_fjLj256ELj1ELj4ELj1ELj16ENS_18Kernel_traits_baseILj256ES2_S2_S2_S2_fjLj128EEEEELb0ELb1ELb0ELb0EEEvNS_9FwdParamsE,@function
        .size           _ZN10layer_norm13ln_fwd_kernelINS_13Kernel_traitsI13__nv_bfloat16S2_S2_S2_fjLj256ELj1ELj4ELj1ELj16ENS_18Kernel_traits_baseILj256ES2_S2_S2_S2_fjLj128EEEEELb0ELb1ELb0ELb0EEEvNS_9FwdParamsE,(.L_x_9500 - _ZN10layer_norm13ln_fwd_kernelINS_13Kernel_traitsI13__nv_bfloat16S2_S2_S2_fjLj256ELj1ELj4ELj1ELj16ENS_18Kernel_traits_baseILj256ES2_S2_S2_S2_fjLj128EEEEELb0ELb1ELb0ELb0EEEvNS_9FwdParamsE)
        .other          _ZN10layer_norm13ln_fwd_kernelINS_13Kernel_traitsI13__nv_bfloat16S2_S2_S2_fjLj256ELj1ELj4ELj1ELj16ENS_18Kernel_traits_baseILj256ES2_S2_S2_S2_fjLj128EEEEELb0ELb1ELb0ELb0EEEvNS_9FwdParamsE,@"STO_CUDA_ENTRY STV_DEFAULT"
_ZN10layer_norm13ln_fwd_kernelINS_13Kernel_traitsI13__nv_bfloat16S2_S2_S2_fjLj256ELj1ELj4ELj1ELj16ENS_18Kernel_traits_baseILj256ES2_S2_S2_S2_fjLj128EEEEELb0ELb1ELb0ELb0EEEvNS_9FwdParamsE:
.text._ZN10layer_norm13ln_fwd_kernelINS_13Kernel_traitsI13__nv_bfloat16S2_S2_S2_fjLj256ELj1ELj4ELj1ELj16ENS_18Kernel_traits_baseILj256ES2_S2_S2_S2_fjLj128EEEEELb0ELb1ELb0ELb0EEEvNS_9FwdParamsE:
        /* <DEDUP_REMOVED lines=15> */
[----:B------:R-:W0:Y:S01]  /*00f0*/  LDC.64 R16, c[0x0][0x260] ;  /* 0x00009800ff107b82 */ /* 0x000e220000000a00 */
[----:B------:R-:W-:Y:S01]  /*0100*/  ULDC.64 UR6, c[0x0][0x2c8] ;  /* 0x0000b20000067ab9 */ /* 0x000fe20000000a00 */
[----:B------:R-:W-:Y:S01]  /*0110*/  ULDC.64 UR8, c[0x0][0x278] ;  /* 0x00009e0000087ab9 */ /* 0x000fe20000000a00 */
[----:B------:R-:W-:Y:S02]  /*0120*/  ISETP.NE.U32.AND P0, PT, RZ, UR6, PT ;  /* 0x00000006ff007c0c */ /* 0x000fe4000bf05070 */
[----:B------:R-:W-:Y:S02]  /*0130*/  LEA R20, P1, R9, UR8, 0x4 ;  /* 0x0000000809147c11 */ /* 0x000fe4000f8220ff */
[----:B------:R-:W-:Y:S02]  /*0140*/  ISETP.NE.AND.EX P0, PT, RZ, UR7, PT, P0 ;  /* 0x00000007ff007c0c */ /* 0x000fe4000bf05300 */
[----:B------:R-:W-:-:S06]  /*0150*/  IADD3.X R21, RZ, UR9, RZ, P1, !PT ;  /* 0x00000009ff157c10 */ /* 0x000fcc0008ffe4ff */
[----:B------:R-:W2:Y:S05]  /*0160*/  LDG.E.128 R20, desc[UR4][R20.64] ;  /* 0x0000000414147981 */ /* 0x000eaa000c1e1d00 */
[C---:B------:R-:W-:Y:S01]  /*0170*/  @P0 LEA R14, P1, R9.reuse, UR6, 0x4 ;  /* 0x00000006090e0c11 */ /* 0x040fe2000f8220ff */
[----:B0-----:R-:W-:-:S03]  /*0180*/  IMAD.WIDE.U32 R16, R9, 0x10, R16 ;  /* 0x0000001009107825 */ /* 0x001fc600078e0010 */
[----:B------:R-:W-:-:S03]  /*0190*/  @P0 IADD3.X R15, RZ, UR7, RZ, P1, !PT ;  /* 0x00000007ff0f0c10 */ /* 0x000fc60008ffe4ff */
[----:B------:R-:W3:Y:S04]  /*01a0*/  LDG.E.128 R16, desc[UR4][R16.64] ;  /* 0x0000000410107981 */ /* 0x000ee8000c1e1d00 */
[----:B------:R-:W5:Y:S01]  /*01b0*/  @P0 LDG.E.128 R12, desc[UR4][R14.64] ;  /* 0x000000040e0c0981 */ /* 0x000f62000c1e1d00 */
[----:B--2---:R-:W-:Y:S02]  /*01c0*/  PRMT R35, R20, 0x7632, R35 ;  /* 0x0000763214237816 */ /* 0x004fe40000000023 */
[----:B------:R-:W-:Y:S02]  /*01d0*/  PRMT R34, R21, 0x7632, R34 ;  /* 0x0000763215227816 */ /* 0x000fe40000000022 */
[----:B------:R-:W-:Y:S02]  /*01e0*/  PRMT R33, R22, 0x7632, R33 ;  /* 0x0000763216217816 */ /* 0x000fe40000000021 */
[----:B------:R-:W-:-:S02]  /*01f0*/  PRMT R32, R23, 0x7632, R32 ;  /* 0x0000763217207816 */ /* 0x000fc40000000020 */
[----:B---3--:R-:W-:Y:S02]  /*0200*/  PRMT R28, R16, 0x7632, R28 ;  /* 0x00007632101c7816 */ /* 0x008fe4000000001c */
[----:B------:R-:W-:Y:S02]  /*0210*/  PRMT R29, R17, 0x7632, R29 ;  /* 0x00007632111d7816 */ /* 0x000fe4000000001d */
[----:B------:R-:W-:Y:S02]  /*0220*/  PRMT R26, R18, 0x7632, R26 ;  /* 0x00007632121a7816 */ /* 0x000fe4000000001a */
[----:B------:R-:W-:Y:S02]  /*0230*/  @!P0 CS2R R12, SRZ ;  /* 0x00000000000c8805 */ /* 0x000fe4000001ff00 */
[----:B------:R-:W-:Y:S02]  /*0240*/  PRMT R27, R19, 0x7632, R27 ;  /* 0x00007632131b7816 */ /* 0x000fe4000000001b */
[----:B------:R-:W-:-:S07]  /*0250*/  @!P0 CS2R R14, SRZ ;  /* 0x00000000000e8805 */ /* 0x000fce000001ff00 */
.L_x_171:
[----:B------:R-:W-:Y:S05]  /*0260*/  BSYNC B0 ;  /* 0x0000000000007941 */ /* 0x000fea0003800000 */
.L_x_170:
[----:B------:R-:W-:Y:S02]  /*0270*/  ULDC UR6, c[0x0][0x214] ;  /* 0x0000850000067ab9 */ /* 0x000fe40000000800 */
[----:B------:R-:W-:-:S13]  /*0280*/  ISETP.GE.AND P0, PT, R10, UR6, PT ;  /* 0x000000060a007c0c */ /* 0x000fda000bf06270 */
[----:B------:R-:W-:Y:S05]  /*0290*/  @P0 EXIT ;  /* 0x000000000000094d */ /* 0x000fea0003800000 */
[----:B------:R-:W-:Y:S01]  /*02a0*/  SHF.L.U32 R6, R22, 0x10, RZ ;  /* 0x0000001016067819 */ /* 0x000fe200000006ff */
[----:B------:R-:W-:Y:S01]  /*02b0*/  ULDC.64 UR6, c[0x0][0x270] ;  /* 0x00009c0000067ab9 */ /* 0x000fe20000000a00 */
[----:B------:R-:W-:Y:S01]  /*02c0*/  SHF.L.U32 R5, R23, 0x10, RZ ;  /* 0x0000001017057819 */ /* 0x000fe200000006ff */
[----:B------:R-:W-:Y:S01]  /*02d0*/  IMAD.U32 R2, R18, 0x10000, RZ ;  /* 0x0001000012027824 */ /* 0x000fe200078e00ff */
[----:B-----5:R-:W-:Y:S01]  /*02e0*/  PRMT R22, R15, 0x7632, R22 ;  /* 0x000076320f167816 */ /* 0x020fe20000000016 */
[----:B------:R-:W-:Y:S01]  /*02f0*/  IMAD.U32 R33, R33, 0x10000, RZ ;  /* 0x0001000021217824 */ /* 0x000fe200078e00ff */
[----:B------:R-:W-:Y:S01]  /*0300*/  PRMT R25, R12, 0x7632, R25 ;  /* 0x000076320c197816 */ /* 0x000fe20000000019 */
[----:B------:R-:W-:Y:S01]  /*0310*/  ULDC UR9, c[0x0][0x218] ;  /* 0x0000860000097ab9 */ /* 0x000fe20000000800 */
[----:B------:R-:W-:Y:S01]  /*0320*/  PRMT R24, R13, 0x7632, R24 ;  /* 0x000076320d187816 */ /* 0x000fe20000000018 */
[----:B------:R-:W-:Y:S01]  /*0330*/  IMAD.U32 R22, R22, 0x10000, RZ ;  /* 0x0001000016167824 */ /* 0x000fe200078e00ff */
[----:B------:R-:W-:Y:S01]  /*0340*/  PRMT R23, R14, 0x7632, R23 ;  /* 0x000076320e177816 */ /* 0x000fe20000000017 */
[----:B------:R-:W-:Y:S01]  /*0350*/  ULDC UR8, c[0x0][0x2d8] ;  /* 0x0000b60000087ab9 */ /* 0x000fe20000000800 */
        /* <DEDUP_REMOVED lines=21> */
[----:B------:R-:W-:Y:S02]  /*04b0*/  ISETP.NE.AND.EX P0, PT, RZ, UR7, PT, P0 ;  /* 0x00000007ff007c0c */ /* 0x000fe4000bf05300 */
[----:B------:R-:W-:Y:S01]  /*04c0*/  ISETP.NE.AND P3, PT, RZ, UR6, PT ;  /* 0x00000006ff007c0c */ /* 0x000fe2000bf65270 */
[----:B------:R-:W-:-:S12]  /*04d0*/  ULDC.64 UR6, c[0x0][0x230] ;  /* 0x00008c0000067ab9 */ /* 0x000fd80000000a00 */
.L_x_177:
        /* <DEDUP_REMOVED lines=10> */
[----:B------:R-:W-:Y:S06]  /*0580*/  @!P2 BRA `(.L_x_173) ;  /* 0x0000000000fca947 */ /* 0x000fec0003800000 */
[----:B------:R-:W-:Y:S01]  /*0590*/  ISETP.NE.U32.AND P1, PT, RZ, UR6, PT ;  /* 0x00000006ff007c0c */ /* 0x000fe2000bf25070 */
[----:B------:R-:W0:Y:S03]  /*05a0*/  LDC.64 R16, c[0x0][0x220] ;  /* 0x00008800ff107b82 */ /* 0x000e260000000a00 */
[----:B------:R-:W-:-:S13]  /*05b0*/  ISETP.NE.AND.EX P1, PT, RZ, UR7, PT, P1 ;  /* 0x00000007ff007c0c */ /* 0x000fda000bf25310 */
[----:B------:R-:W1:Y:S01]  /*05c0*/  @P1 LDC.64 R30, c[0x0][0x230] ;  /* 0x00008c00ff1e1b82 */ /* 0x000e620000000a00 */
[----:B0-----:R-:W-:-:S06]  /*05d0*/  IMAD.WIDE.U32 R16, R39, 0x10, R16 ;  /* 0x0000001027107825 */ /* 0x001fcc00078e0010 */
[----:B------:R-:W2:Y:S01]  /*05e0*/  LDG.E.128 R16, desc[UR4][R16.64] ;  /* 0x0000000410107981 */ /* 0x000ea2000c1e1d00 */
[----:B-1----:R-:W-:-:S05]  /*05f0*/  @P1 IMAD.WIDE.U32 R30, R39, 0x10, R30 ;  /* 0x00000010271e1825 */ /* 0x002fca00078e001e */
[----:B------:R0:W3:Y:S01]  /*0600*/  @P1 LDG.E.128 R12, desc[UR4][R30.64] ;  /* 0x000000041e0c1981 */ /* 0x0000e2000c1e1d00 */
[C---:B--2---:R-:W-:Y:S02]  /*0610*/  SHF.L.U32 R47, R18.reuse, 0x10, RZ ;  /* 0x00000010122f7819 */ /* 0x044fe400000006ff */
[----:B------:R-:W-:Y:S02]  /*0620*/  PRMT R18, R18, 0x7632, R18 ;  /* 0x0000763212127816 */ /* 0x000fe40000000012 */
[----:B------:R-:W-:Y:S02]  /*0630*/  SHF.L.U32 R43, R17, 0x10, RZ ;  /* 0x00000010112b7819 */ /* 0x000fe400000006ff */
[----:B------:R-:W-:Y:S01]  /*0640*/  PRMT R36, R16, 0x7632, R36 ;  /* 0x0000763210247816 */ /* 0x000fe20000000024 */
[----:B0-----:R-:W-:Y:S01]  /*0650*/  IMAD.U32 R31, R18, 0x10000, RZ ;  /* 0x00010000121f7824 */ /* 0x001fe200078e00ff */
[----:B------:R-:W-:Y:S01]  /*0660*/  PRMT R42, R19, 0x7632, R42 ;  /* 0x00007632132a7816 */ /* 0x000fe2000000002a */
[-C--:B------:R-:W-:Y:S01]  /*0670*/  FMUL.FTZ R38, R43, R44.reuse ;  /* 0x0000002c2b267220 */ /* 0x080fe20000410000 */
[----:B------:R-:W-:Y:S01]  /*0680*/  SHF.L.U32 R41, R16, 0x10, RZ ;  /* 0x0000001010297819 */ /* 0x000fe200000006ff */
[----:B------:R-:W-:Y:S01]  /*0690*/  FMUL.FTZ R18, R31, R44 ;  /* 0x0000002c1f127220 */ /* 0x000fe20000410000 */
[----:B------:R-:W-:Y:S01]  /*06a0*/  PRMT R40, R17, 0x7632, R40 ;  /* 0x0000763211287816 */ /* 0x000fe20000000028 */
[----:B------:R-:W0:Y:S01]  /*06b0*/  LDC.64 R30, c[0x0][0x238] ;  /* 0x00008e00ff1e7b82 */ /* 0x000e220000000a00 */
[----:B------:R-:W-:Y:S01]  /*06c0*/  SHF.L.U32 R17, R36, 0x10, RZ ;  /* 0x0000001024117819 */ /* 0x000fe200000006ff */
[----:B------:R-:W-:Y:S01]  /*06d0*/  FMUL.FTZ R38, R7, R38 ;  /* 0x0000002607267220 */ /* 0x000fe20000410000 */
[----:B------:R-:W-:-:S02]  /*06e0*/  SHF.L.U32 R43, R42, 0x10, RZ ;  /* 0x000000102a2b7819 */ /* 0x000fc400000006ff */
[----:B------:R-:W-:Y:S01]  /*06f0*/  SHF.L.U32 R49, R19, 0x10, RZ ;  /* 0x0000001013317819 */ /* 0x000fe200000006ff */
[-C--:B------:R-:W-:Y:S01]  /*0700*/  FMUL.FTZ R19, R41, R44.reuse ;  /* 0x0000002c29137220 */ /* 0x080fe20000410000 */
[----:B------:R-:W-:Y:S01]  /*0710*/  SHF.L.U32 R45, R40, 0x10, RZ ;  /* 0x00000010282d7819 */ /* 0x000fe200000006ff */
[-C--:B------:R-:W-:Y:S01]  /*0720*/  FMUL.FTZ R41, R47, R44.reuse ;  /* 0x0000002c2f297220 */ /* 0x080fe20000410000 */
[-C--:B------:R-:W-:Y:S01]  /*0730*/  FMUL.FTZ R16, R17, R44.reuse ;  /* 0x0000002c11107220 */ /* 0x080fe20000410000 */
[-C--:B------:R-:W-:Y:S01]  /*0740*/  FMUL.FTZ R17, R43, R44.reuse ;  /* 0x0000002c2b117220 */ /* 0x080fe20000410000 */
[----:B---3--:R-:W-:Y:S01]  /*0750*/  @P1 SHF.L.U32 R47, R13, 0x10, RZ ;  /* 0x000000100d2f1819 */ /* 0x008fe200000006ff */
[-C--:B------:R-:W-:Y:S01]  /*0760*/  FMUL.FTZ R42, R49, R44.reuse ;  /* 0x0000002c312a7220 */ /* 0x080fe20000410000 */
[----:B------:R-:W-:Y:S01]  /*0770*/  @P1 SHF.L.U32 R43, R12, 0x10, RZ ;  /* 0x000000100c2b1819 */ /* 0x000fe200000006ff */
[----:B------:R-:W-:Y:S01]  /*0780*/  FMUL.FTZ R36, R8, R19 ;  /* 0x0000001308247220 */ /* 0x000fe20000410000 */
[----:B------:R-:W-:Y:S01]  /*0790*/  FMUL.FTZ R45, R45, R44 ;  /* 0x0000002c2d2d7220 */ /* 0x000fe20000410000 */
[----:B------:R-:W-:Y:S01]  /*07a0*/  @P1 SHF.L.U32 R44, R15, 0x10, RZ ;  /* 0x000000100f2c1819 */ /* 0x000fe200000006ff */
[----:B------:R-:W-:Y:S01]  /*07b0*/  FMUL.FTZ R40, R6, R41 ;  /* 0x0000002906287220 */ /* 0x000fe20000410000 */
[----:B------:R-:W-:Y:S01]  /*07c0*/  FMUL.FTZ R41, R5, R42 ;  /* 0x0000002a05297220 */ /* 0x000fe20000410000 */
[----:B------:R-:W-:Y:S01]  /*07d0*/  @P1 FADD.FTZ R38, R47, R38 ;  /* 0x000000262f261221 */ /* 0x000fe20000010000 */
[----:B------:R-:W-:Y:S01]  /*07e0*/  @P1 FADD.FTZ R36, R43, R36 ;  /* 0x000000242b241221 */ /* 0x000fe20000010000 */
[----:B------:R-:W-:Y:S01]  /*07f0*/  @P1 PRMT R19, R12, 0x7632, R19 ;  /* 0x000076320c131816 */ /* 0x000fe20000000013 */
[----:B------:R-:W-:Y:S01]  /*0800*/  @P1 FADD.FTZ R41, R44, R41 ;  /* 0x000000292c291221 */ /* 0x000fe20000010000 */
[----:B------:R-:W-:Y:S01]  /*0810*/  @P1 PRMT R47, R15, 0x7632, R47 ;  /* 0x000076320f2f1816 */ /* 0x000fe2000000002f */
[----:B------:R-:W-:Y:S01]  /*0820*/  FMUL.FTZ R45, R34, R45 ;  /* 0x0000002d222d7220 */ /* 0x000fe20000410000 */
[----:B------:R-:W-:Y:S01]  /*0830*/  @P1 PRMT R42, R13, 0x7632, R42 ;  /* 0x000076320d2a1816 */ /* 0x000fe2000000002a */
[----:B0-----:R-:W-:Y:S01]  /*0840*/  IMAD.WIDE.U32 R30, R39, 0x10, R30 ;  /* 0x00000010271e7825 */ /* 0x001fe200078e001e */
[----:B------:R-:W-:-:S02]  /*0850*/  @P1 PRMT R43, R14, 0x7632, R43 ;  /* 0x000076320e2b1816 */ /* 0x000fc4000000002b */
[----:B------:R-:W-:Y:S01]  /*0860*/  @P1 SHF.L.U32 R44, R19, 0x10, RZ ;  /* 0x00000010132c1819 */ /* 0x000fe200000006ff */
[----:B------:R-:W-:Y:S01]  /*0870*/  @P1 IMAD.U32 R19, R47, 0x10000, RZ ;  /* 0x000100002f131824 */ /* 0x000fe200078e00ff */
[----:B------:R-:W-:Y:S01]  /*0880*/  @P1 SHF.L.U32 R49, R14, 0x10, RZ ;  /* 0x000000100e311819 */ /* 0x000fe200000006ff */
[----:B------:R-:W-:Y:S01]  /*0890*/  FMUL.FTZ R47, R35, R16 ;  /* 0x00000010232f7220 */ /* 0x000fe20000410000 */
[----:B------:R-:W-:Y:S01]  /*08a0*/  @P1 SHF.L.U32 R46, R42, 0x10, RZ ;  /* 0x000000102a2e1819 */ /* 0x000fe200000006ff */
[----:B------:R-:W-:Y:S01]  /*08b0*/  FMUL.FTZ R42, R32, R17 ;  /* 0x00000011202a7220 */ /* 0x000fe20000410000 */
[----:B------:R-:W-:Y:S01]  /*08c0*/  @P1 SHF.L.U32 R48, R43, 0x10, RZ ;  /* 0x000000102b301819 */ /* 0x000fe200000006ff */
[----:B------:R-:W-:Y:S01]  /*08d0*/  FMUL.FTZ R43, R33, R18 ;  /* 0x00000012212b7220 */ /* 0x000fe20000410000 */
[----:B------:R-:W-:Y:S01]  /*08e0*/  @P1 FADD.FTZ R40, R49, R40 ;  /* 0x0000002831281221 */ /* 0x000fe20000010000 */
[----:B------:R-:W-:Y:S01]  /*08f0*/  @P1 FADD.FTZ R45, R46, R45 ;  /* 0x0000002d2e2d1221 */ /* 0x000fe20000010000 */
[----:B------:R-:W-:Y:S01]  /*0900*/  @P1 FADD.FTZ R47, R44, R47 ;  /* 0x0000002f2c2f1221 */ /* 0x000fe20000010000 */
[----:B------:R-:W-:Y:S01]  /*0910*/  @P1 FADD.FTZ R43, R48, R43 ;  /* 0x0000002b302b1221 */ /* 0x000fe20000010000 */
[----:B------:R-:W-:-:S02]  /*0920*/  @P1 FADD.FTZ R42, R19, R42 ;  /* 0x0000002a132a1221 */ /* 0x000fc40000010000 */
[----:B------:R-:W-:Y:S02]  /*0930*/  F2FP.BF16.F32.PACK_AB R17, R45, R38 ;  /* 0x000000262d11723e */ /* 0x000fe400000010ff */
[----:B------:R-:W-:Y:S02]  /*0940*/  F2FP.BF16.F32.PACK_AB R18, R43, R40 ;  /* 0x000000282b12723e */ /* 0x000fe400000010ff */
[----:B------:R-:W-:Y:S02]  /*0950*/  F2FP.BF16.F32.PACK_AB R16, R47, R36 ;  /* 0x000000242f10723e */ /* 0x000fe400000010ff */
[----:B------:R-:W-:-:S05]  /*0960*/  F2FP.BF16.F32.PACK_AB R19, R42, R41 ;  /* 0x000000292a13723e */ /* 0x000fca00000010ff */
[----:B------:R0:W-:Y:S02]  /*0970*/  STG.E.128 desc[UR4][R30.64], R16 ;  /* 0x000000101e007986 */ /* 0x0001e4000c101d04 */
.L_x_173:
[----:B------:R-:W-:Y:S05]  /*0980*/  BSYNC B0 ;  /* 0x0000000000007941 */ /* 0x000fea0003800000 */
.L_x_172:
        /* <DEDUP_REMOVED lines=25> */
[--C-:B------:R-:W-:Y:S01]  /*0b20*/  FADD.FTZ R17, R47, -R31.reuse ;  /* 0x8000001f2f117221 */ /* 0x100fe20000010000 */
[----:B------:R-:W-:Y:S02]  /*0b30*/  FADD.FTZ R19, R38, -R31 ;  /* 0x8000001f26137221 */ /* 0x000fe40000010000 */
[----:B------:R-:W-:-:S04]  /*0b40*/  FFMA.FTZ R16, R16, R16, RZ ;  /* 0x0000001010107223 */ /* 0x000fc800000100ff */
[----:B------:R-:W-:Y:S01]  /*0b50*/  FFMA.FTZ R16, R17, R17, R16 ;  /* 0x0000001111107223 */ /* 0x000fe20000010010 */
[----:B------:R-:W-:-:S03]  /*0b60*/  FADD.FTZ R17, R45, -R31 ;  /* 0x8000001f2d117221 */ /* 0x000fc60000010000 */
        /* <DEDUP_REMOVED lines=8> */
[----:B------:R-:W-:-:S04]  /*0bf0*/  FFMA.FTZ R16, R19, R19, R16 ;  /* 0x0000001313107223 */ /* 0x000fc80000010010 */
        /* <DEDUP_REMOVED lines=11> */
.L_x_189:
[----:B------:R-:W-:Y:S01]  /*0cb0*/  FMUL.FTZ R44, R31, R31 ;  /* 0x0000001f1f2c7220 */ /* 0x000fe20000410000 */
[----:B-1----:R-:W-:Y:S01]  /*0cc0*/  FADD.FTZ R53, R46, R53 ;  /* 0x000000352e357221 */ /* 0x002fe20000010000 */
[----:B------:R-:W1:Y:S01]  /*0cd0*/  @!P1 LDC.64 R18, c[0x0][0x250] ;  /* 0x00009400ff129b82 */ /* 0x000e620000000a00 */
[----:B------:R-:W-:Y:S02]  /*0ce0*/  BSSY B0, `(.L_x_175) ;  /* 0x000002b000007945 */ /* 0x000fe40003800000 */
[----:B------:R-:W-:Y:S01]  /*0cf0*/  FSEL R49, R44, RZ, P3 ;  /* 0x000000ff2c317208 */ /* 0x000fe20001800000 */
[----:B------:R-:W-:-:S04]  /*0d00*/  FFMA.FTZ R30, R53, R30, UR8 ;  /* 0x00000008351e7e23 */ /* 0x000fc8000801001e */
[----:B------:R-:W2:Y:S01]  /*0d10*/  @!P1 LDC.64 R16, c[0x0][0x258] ;  /* 0x00009600ff109b82 */ /* 0x000ea20000000a00 */
[----:B------:R-:W-:-:S06]  /*0d20*/  FADD.FTZ R49, R30, R49 ;  /* 0x000000311e317221 */ /* 0x000fcc0000010000 */
[----:B------:R-:W3:Y:S01]  /*0d30*/  MUFU.RSQ R49, R49 ;  /* 0x0000003100317308 */ /* 0x000ee20000001400 */
[----:B-1----:R-:W-:-:S05]  /*0d40*/  @!P1 IMAD.WIDE R18, R10, 0x4, R18 ;  /* 0x000000040a129825 */ /* 0x002fca00078e0212 */
[----:B------:R1:W-:Y:S01]  /*0d50*/  @!P1 STG.E desc[UR4][R18.64], R31 ;  /* 0x0000001f12009986 */ /* 0x0003e2000c101904 */
[----:B--2---:R-:W-:-:S05]  /*0d60*/  @!P1 IMAD.WIDE R16, R10, 0x4, R16 ;  /* 0x000000040a109825 */ /* 0x004fca00078e0210 */
[----:B---3--:R1:W-:Y:S01]  /*0d70*/  @!P1 STG.E desc[UR4][R16.64], R49 ;  /* 0x0000003110009986 */ /* 0x0083e2000c101904 */
[----:B------:R-:W-:Y:S05]  /*0d80*/  @!P2 BRA `(.L_x_176) ;  /* 0x000000000080a947 */ /* 0x000fea0003800000 */
[----:B-1----:R-:W-:Y:S01]  /*0d90*/  FSEL R31, R31, RZ, !P3 ;  /* 0x000000ff1f1f7208 */ /* 0x002fe20005800000 */
[----:B------:R-:W1:Y:S04]  /*0da0*/  LDC.64 R16, c[0x0][0x2b8] ;  /* 0x0000ae00ff107b82 */ /* 0x000e680000000a00 */
[--C-:B------:R-:W-:Y:S01]  /*0db0*/  FADD.FTZ R30, R36, -R31.reuse ;  /* 0x8000001f241e7221 */ /* 0x100fe20000010000 */
[--C-:B------:R-:W-:Y:S01]  /*0dc0*/  FADD.FTZ R48, R47, -R31.reuse ;  /* 0x8000001f2f307221 */ /* 0x100fe20000010000 */
[--C-:B------:R-:W-:Y:S01]  /*0dd0*/  FADD.FTZ R44, R38, -R31.reuse ;  /* 0x8000001f262c7221 */ /* 0x100fe20000010000 */
[--C-:B------:R-:W-:Y:S01]  /*0de0*/  FADD.FTZ R18, R45, -R31.reuse ;  /* 0x8000001f2d127221 */ /* 0x100fe20000010000 */
[--C-:B------:R-:W-:Y:S01]  /*0df0*/  FADD.FTZ R50, R40, -R31.reuse ;  /* 0x8000001f28327221 */ /* 0x100fe20000010000 */
[--C-:B0-----:R-:W-:Y:S01]  /*0e00*/  FADD.FTZ R46, R43, -R31.reuse ;  /* 0x8000001f2b2e7221 */ /* 0x101fe20000010000 */
[--C-:B------:R-:W-:Y:S01]  /*0e10*/  FADD.FTZ R52, R41, -R31.reuse ;  /* 0x8000001f29347221 */ /* 0x100fe20000010000 */
[----:B------:R-:W-:Y:S01]  /*0e20*/  FADD.FTZ R31, R42, -R31 ;  /* 0x8000001f2a1f7221 */ /* 0x000fe20000010000 */
[C---:B------:R-:W-:Y:S01]  /*0e30*/  FMUL.FTZ R50, R49.reuse, R50 ;  /* 0x0000003231327220 */ /* 0x040fe20000410000 */
[C---:B------:R-:W-:Y:S01]  /*0e40*/  FMUL.FTZ R46, R49.reuse, R46 ;  /* 0x0000002e312e7220 */ /* 0x040fe20000410000 */
[C---:B------:R-:W-:Y:S01]  /*0e50*/  FMUL.FTZ R30, R49.reuse, R30 ;  /* 0x0000001e311e7220 */ /* 0x040fe20000410000 */
[C---:B------:R-:W-:Y:S01]  /*0e60*/  FMUL.FTZ R31, R49.reuse, R31 ;  /* 0x0000001f311f7220 */ /* 0x040fe20000410000 */
[----:B------:R-:W-:Y:S01]  /*0e70*/  FFMA.FTZ R51, R2, R50, R21 ;  /* 0x0000003202337223 */ /* 0x000fe20000010015 */
[----:B------:R-:W-:Y:S01]  /*0e80*/  FFMA.FTZ R46, R26, R46, R23 ;  /* 0x0000002e1a2e7223 */ /* 0x000fe20000010017 */
[----:B------:R-:W-:Y:S01]  /*0e90*/  FMUL.FTZ R19, R49, R52 ;  /* 0x0000003431137220 */ /* 0x000fe20000410000 */
[----:B------:R-:W-:Y:S01]  /*0ea0*/  FFMA.FTZ R50, R27, R31, R22 ;  /* 0x0000001f1b327223 */ /* 0x000fe20000010016 */
[C---:B------:R-:W-:Y:S01]  /*0eb0*/  FMUL.FTZ R31, R49.reuse, R48 ;  /* 0x00000030311f7220 */ /* 0x040fe20000410000 */
[C---:B------:R-:W-:Y:S01]  /*0ec0*/  FMUL.FTZ R44, R49.reuse, R44 ;  /* 0x0000002c312c7220 */ /* 0x040fe20000410000 */
[----:B------:R-:W-:Y:S01]  /*0ed0*/  FMUL.FTZ R49, R49, R18 ;  /* 0x0000001231317220 */ /* 0x000fe20000410000 */
[----:B------:R-:W-:Y:S01]  /*0ee0*/  F2FP.BF16.F32.PACK_AB R18, R46, R51 ;  /* 0x000000332e12723e */ /* 0x000fe200000010ff */
[----:B------:R-:W-:Y:S01]  /*0ef0*/  FFMA.FTZ R19, R0, R19, R37 ;  /* 0x0000001300137223 */ /* 0x000fe20000010025 */
[----:B------:R-:W-:Y:S01]  /*0f00*/  FFMA.FTZ R46, R4, R30, R11 ;  /* 0x0000001e042e7223 */ /* 0x000fe2000001000b */
[----:B------:R-:W-:Y:S01]  /*0f10*/  FFMA.FTZ R51, R29, R49, R24 ;  /* 0x000000311d337223 */ /* 0x000fe20000010018 */
[----:B------:R-:W-:Y:S01]  /*0f20*/  FFMA.FTZ R44, R3, R44, R20 ;  /* 0x0000002c032c7223 */ /* 0x000fe20000010014 */
[----:B------:R-:W-:Y:S01]  /*0f30*/  FFMA.FTZ R49, R28, R31, R25 ;  /* 0x0000001f1c317223 */ /* 0x000fe20000010019 */
[----:B-1----:R-:W-:Y:S01]  /*0f40*/  IMAD.WIDE.U32 R30, R39, 0x10, R16 ;  /* 0x00000010271e7825 */ /* 0x002fe200078e0010 */
[----:B------:R-:W-:-:S02]  /*0f50*/  F2FP.BF16.F32.PACK_AB R19, R50, R19 ;  /* 0x000000133213723e */ /* 0x000fc400000010ff */
[----:B------:R-:W-:Y:S02]  /*0f60*/  F2FP.BF16.F32.PACK_AB R17, R51, R44 ;  /* 0x0000002c3311723e */ /* 0x000fe400000010ff */
[----:B------:R-:W-:-:S05]  /*0f70*/  F2FP.BF16.F32.PACK_AB R16, R49, R46 ;  /* 0x0000002e3110723e */ /* 0x000fca00000010ff */
[----:B------:R2:W-:Y:S02]  /*0f80*/  STG.E.128 desc[UR4][R30.64], R16 ;  /* 0x000000101e007986 */ /* 0x0005e4000c101d04 */
.L_x_176:
[----:B------:R-:W-:Y:S05]  /*0f90*/  BSYNC B0 ;  /* 0x0000000000007941 */ /* 0x000fea0003800000 */
.L_x_175:
[----:B-12---:R-:W1:Y:S02]  /*0fa0*/  LDC.64 R16, c[0x0][0x210] ;  /* 0x00008400ff107b82 */ /* 0x006e640000000a00 */
[----:B-1----:R-:W-:-:S04]  /*0fb0*/  LEA R10, R16, R10, 0x2 ;  /* 0x0000000a100a7211 */ /* 0x002fc800078e10ff */
[----:B------:R-:W-:-:S13]  /*0fc0*/  ISETP.GE.AND P1, PT, R10, R17, PT ;  /* 0x000000110a00720c */ /* 0x000fda0003f26270 */
[----:B------:R-:W-:Y:S05]  /*0fd0*/  @!P1 BRA `(.L_x_177) ;  /* 0xfffffff400409947 */ /* 0x000fea000383ffff */
[----:B------:R-:W-:Y:S05]  /*0fe0*/  EXIT ;  /* 0x000000000000794d */ /* 0x000fea0003800000 */
.L_x_174:
[----:B------:R-:W-:Y:S01]  /*0ff0*/  HFMA2.MMA R19, -RZ, RZ, 0, 5.9604644775390625e-08 ;  /* 0x00000001ff137435 */ /* 0x000fe200000001ff */
[----:B------:R-:W-:Y:S01]  /*1000*/  BSSY B0, `(.L_x_178) ;  /* 0x0000007000007945 */ /* 0x000fe20003800000 */
[----:B------:R-:W-:Y:S02]  /*1010*/  MOV R52, R16 ;  /* 0x0000001000347202 */ /* 0x000fe40000000f00 */
[----:B------:R-:W-:Y:S02]  /*1020*/  MOV R18, 0x1f ;  /* 0x0000001f00127802 */ /* 0x000fe40000000f00 */
[----:B------:R-:W-:-:S07]  /*1030*/  MOV R17, 0xffffffff ;  /* 0xffffffff00117802 */ /* 0x000fce0000000f00 */
[----:B------:R-:W-:Y:S05]  /*1040*/  WARPSYNC.COLLECTIVE R17, `(.L_x_179) ;  /* 0x0000000011087348 */ /* 0x000fea0003c00000 */
[----:B------:R0:W1:Y:S02]  /*1050*/  SHFL.BFLY P4, R50, R52, R19, R18 ;  /* 0x0c00001334327389 */ /* 0x0000640000080012 */
[----:B01----:R-:W-:Y:S01]  /*1060*/  ENDCOLLECTIVE ;  /* 0x000000000000791b */ /* 0x003fe20003800000 */
.L_x_179:
[----:B------:R-:W-:Y:S05]  /*1070*/  BSYNC B0 ;  /* 0x0000000000007941 */ /* 0x000fea0003800000 */
.L_x_178:
[----:B------:R-:W-:Y:S01]  /*1080*/  MOV R17, R50 ;  /* 0x0000003200117202 */ /* 0x000fe20000000f00 */
[----:B------:R-:W-:Y:S01]  /*1090*/  HFMA2.MMA R19, -RZ, RZ, 0, 1.1920928955078125e-07 ;  /* 0x00000002ff137435 */ /* 0x000fe200000001ff */
[----:B------:R-:W-:Y:S01]  /*10a0*/  IMAD.MOV.U32 R18, RZ, RZ, 0x1f ;  /* 0x0000001fff127424 */ /* 0x000fe200078e00ff */
[----:B------:R-:W0:Y:S02]  /*10b0*/  LDC R30, c[0x0][0x290] ;  /* 0x0000a400ff1e7b82 */ /* 0x000e240000000800 */
[----:B------:R-:W-:Y:S01]  /*10c0*/  FADD.FTZ R44, R16, R17 ;  /* 0x00000011102c7221 */ /* 0x000fe20000010000 */
[----:B------:R-:W-:-:S04]  /*10d0*/  MOV R17, 0xffffffff ;  /* 0xffffffff00117802 */ /* 0x000fc80000000f00 */
[----:B------:R-:W-:-:S07]  /*10e0*/  MOV R52, R44 ;  /* 0x0000002c00347202 */ /* 0x000fce0000000f00 */
[----:B0-----:R-:W-:Y:S05]  /*10f0*/  WARPSYNC.COLLECTIVE R17, `(.L_x_180) ;  /* 0x0000000011087348 */ /* 0x001fea0003c00000 */
[----:B------:R1:W2:Y:S02]  /*1100*/  SHFL.BFLY P4, R50, R52, R19, R18 ;  /* 0x0c00001334327389 */ /* 0x0002a40000080012 */
[----:B012---:R-:W-:Y:S01]  /*1110*/  ENDCOLLECTIVE ;  /* 0x000000000000791b */ /* 0x007fe20003800000 */
.L_x_180:
[----:B------:R-:W-:Y:S01]  /*1120*/  HFMA2.MMA R19, -RZ, RZ, 0, 2.384185791015625e-07 ;  /* 0x00000004ff137435 */ /* 0x000fe200000001ff */
[----:B------:R-:W-:-:S05]  /*1130*/  MOV R31, R50 ;  /* 0x00000032001f7202 */ /* 0x000fca0000000f00 */
[----:B------:R-:W-:-:S05]  /*1140*/  FADD.FTZ R46, R44, R31 ;  /* 0x0000001f2c2e7221 */ /* 0x000fca0000010000 */
[----:B------:R-:W-:-:S07]  /*1150*/  MOV R52, R46 ;  /* 0x0000002e00347202 */ /* 0x000fce0000000f00 */
[----:B------:R-:W-:Y:S05]  /*1160*/  WARPSYNC.COLLECTIVE R17, `(.L_x_181) ;  /* 0x0000000011087348 */ /* 0x000fea0003c00000 */
[----:B------:R0:W1:Y:S02]  /*1170*/  SHFL.BFLY P4, R50, R52, R19, R18 ;  /* 0x0c00001334327389 */ /* 0x0000640000080012 */
[----:B01----:R-:W-:Y:S01]  /*1180*/  ENDCOLLECTIVE ;  /* 0x000000000000791b */ /* 0x003fe20003800000 */
.L_x_181:
[----:B------:R-:W-:Y:S01]  /*1190*/  HFMA2.MMA R19, -RZ, RZ, 0, 4.76837158203125e-07 ;  /* 0x00000008ff137435 */ /* 0x000fe200000001ff */
[----:B------:R-:W-:-:S05]  /*11a0*/  MOV R31, R50 ;  /* 0x00000032001f7202 */ /* 0x000fca0000000f00 */
[----:B------:R-:W-:-:S05]  /*11b0*/  FADD.FTZ R48, R46, R31 ;  /* 0x0000001f2e307221 */ /* 0x000fca0000010000 */
[----:B------:R-:W-:-:S07]  /*11c0*/  MOV R52, R48 ;  /* 0x0000003000347202 */ /* 0x000fce0000000f00 */
[----:B------:R-:W-:Y:S05]  /*11d0*/  WARPSYNC.COLLECTIVE R17, `(.L_x_182) ;  /* 0x0000000011087348 */ /* 0x000fea0003c00000 */
[----:B------:R0:W1:Y:S02]  /*11e0*/  SHFL.BFLY P4, R50, R52, R19, R18 ;  /* 0x0c00001334327389 */ /* 0x0000640000080012 */
[----:B01----:R-:W-:Y:S01]  /*11f0*/  ENDCOLLECTIVE ;  /* 0x000000000000791b */ /* 0x003fe20003800000 */
.L_x_182:
[----:B------:R-:W-:Y:S01]  /*1200*/  HFMA2.MMA R19, -RZ, RZ, 0, 9.5367431640625e-07 ;  /* 0x00000010ff137435 */ /* 0x000fe200000001ff */
[----:B------:R-:W-:-:S05]  /*1210*/  MOV R31, R50 ;  /* 0x00000032001f7202 */ /* 0x000fca0000000f00 */
[----:B------:R-:W-:-:S04]  /*1220*/  FADD.FTZ R49, R48, R31 ;  /* 0x0000001f30317221 */ /* 0x000fc80000010000 */
[----:B------:R-:W-:-:S07]  /*1230*/  IMAD.MOV.U32 R52, RZ, RZ, R49 ;  /* 0x000000ffff347224 */ /* 0x000fce00078e0031 */
[----:B------:R-:W-:Y:S05]  /*1240*/  WARPSYNC.COLLECTIVE R17, `(.L_x_183) ;  /* 0x0000000011087348 */ /* 0x000fea0003c00000 */
[----:B------:R0:W1:Y:S02]  /*1250*/  SHFL.BFLY P4, R50, R52, R19, R18 ;  /* 0x0c00001334327389 */ /* 0x0000640000080012 */
[----:B01----:R-:W-:Y:S01]  /*1260*/  ENDCOLLECTIVE ;  /* 0x000000000000791b */ /* 0x003fe20003800000 */
.L_x_183:
        /* <DEDUP_REMOVED lines=20> */
[----:B------:R-:W-:-:S04]  /*13b0*/  FSEL R16, R16, RZ, P2 ;  /* 0x000000ff10107208 */ /* 0x000fc80001000000 */
[----:B------:R-:W-:-:S07]  /*13c0*/  MOV R52, R16 ;  /* 0x0000001000347202 */ /* 0x000fce0000000f00 */
[----:B------:R-:W-:Y:S05]  /*13d0*/  WARPSYNC.COLLECTIVE R17, `(.L_x_184) ;  /* 0x0000000011087348 */ /* 0x000fea0003c00000 */
[----:B------:R0:W1:Y:S02]  /*13e0*/  SHFL.BFLY P4, R50, R52, R19, R18 ;  /* 0x0c00001334327389 */ /* 0x0000640000080012 */
[----:B01----:R-:W-:Y:S01]  /*13f0*/  ENDCOLLECTIVE ;  /* 0x000000000000791b */ /* 0x003fe20003800000 */
.L_x_184:
[----:B------:R-:W-:Y:S01]  /*1400*/  HFMA2.MMA R19, -RZ, RZ, 0, 1.1920928955078125e-07 ;  /* 0x00000002ff137435 */ /* 0x000fe200000001ff */
[----:B------:R-:W-:-:S05]  /*1410*/  MOV R49, R50 ;  /* 0x0000003200317202 */ /* 0x000fca0000000f00 */
[----:B------:R-:W-:-:S05]  /*1420*/  FADD.FTZ R49, R16, R49 ;  /* 0x0000003110317221 */ /* 0x000fca0000010000 */
[----:B------:R-:W-:-:S07]  /*1430*/  MOV R52, R49 ;  /* 0x0000003100347202 */ /* 0x000fce0000000f00 */
[----:B------:R-:W-:Y:S05]  /*1440*/  WARPSYNC.COLLECTIVE R17, `(.L_x_185) ;  /* 0x0000000011087348 */ /* 0x000fea0003c00000 */
[----:B------:R0:W1:Y:S02]  /*1450*/  SHFL.BFLY P4, R50, R52, R19, R18 ;  /* 0x0c00001334327389 */ /* 0x0000640000080012 */
[----:B01----:R-:W-:Y:S01]  /*1460*/  ENDCOLLECTIVE ;  /* 0x000000000000791b */ /* 0x003fe20003800000 */
.L_x_185:
[----:B------:R-:W-:Y:S01]  /*1470*/  HFMA2.MMA R19, -RZ, RZ, 0, 2.384185791015625e-07 ;  /* 0x00000004ff137435 */ /* 0x000fe200000001ff */
[----:B------:R-:W-:-:S05]  /*1480*/  MOV R44, R50 ;  /* 0x00000032002c7202 */ /* 0x000fca0000000f00 */
[----:B------:R-:W-:-:S04]  /*1490*/  FADD.FTZ R44, R49, R44 ;  /* 0x0000002c312c7221 */ /* 0x000fc80000010000 */
[----:B------:R-:W-:-:S07]  /*14a0*/  IMAD.MOV.U32 R52, RZ, RZ, R44 ;  /* 0x000000ffff347224 */ /* 0x000fce00078e002c */
[----:B------:R-:W-:Y:S05]  /*14b0*/  WARPSYNC.COLLECTIVE R17, `(.L_x_186) ;  /* 0x0000000011087348 */ /* 0x000fea0003c00000 */
[----:B------:R0:W1:Y:S02]  /*14c0*/  SHFL.BFLY P4, R50, R52, R19, R18 ;  /* 0x0c00001334327389 */ /* 0x0000640000080012 */
[----:B01----:R-:W-:Y:S01]  /*14d0*/  ENDCOLLECTIVE ;  /* 0x000000000000791b */ /* 0x003fe20003800000 */
.L_x_186:
[----:B------:R-:W-:Y:S01]  /*14e0*/  HFMA2.MMA R19, -RZ, RZ, 0, 4.76837158203125e-07 ;  /* 0x00000008ff137435 */ /* 0x000fe200000001ff */
[----:B------:R-:W-:-:S05]  /*14f0*/  MOV R51, R50 ;  /* 0x0000003200337202 */ /* 0x000fca0000000f00 */
[----:B------:R-:W-:-:S05]  /*1500*/  FADD.FTZ R51, R44, R51 ;  /* 0x000000332c337221 */ /* 0x000fca0000010000 */
[----:B------:R-:W-:-:S07]  /*1510*/  MOV R52, R51 ;  /* 0x0000003300347202 */ /* 0x000fce0000000f00 */
[----:B------:R-:W-:Y:S05]  /*1520*/  WARPSYNC.COLLECTIVE R17, `(.L_x_187) ;  /* 0x0000000011087348 */ /* 0x000fea0003c00000 */
[----:B------:R0:W1:Y:S02]  /*1530*/  SHFL.BFLY P4, R50, R52, R19, R18 ;  /* 0x0c00001334327389 */ /* 0x0000640000080012 */
[----:B01----:R-:W-:Y:S01]  /*1540*/  ENDCOLLECTIVE ;  /* 0x000000000000791b */ /* 0x003fe20003800000 */
.L_x_187:
[----:B------:R-:W-:Y:S01]  /*1550*/  HFMA2.MMA R19, -RZ, RZ, 0, 9.5367431640625e-07 ;  /* 0x00000010ff137435 */ /* 0x000fe200000001ff */
[----:B------:R-:W-:-:S05]  /*1560*/  MOV R46, R50 ;  /* 0x00000032002e7202 */ /* 0x000fca0000000f00 */
[----:B------:R-:W-:-:S05]  /*1570*/  FADD.FTZ R46, R51, R46 ;  /* 0x0000002e332e7221 */ /* 0x000fca0000010000 */
[----:B------:R-:W-:-:S07]  /*1580*/  MOV R52, R46 ;  /* 0x0000002e00347202 */ /* 0x000fce0000000f00 */
[----:B------:R-:W-:Y:S05]  /*1590*/  WARPSYNC.COLLECTIVE R17, `(.L_x_188) ;  /* 0x0000000011087348 */ /* 0x000fea0003c00000 */
[----:B------:R0:W1:Y:S02]  /*15a0*/  SHFL.BFLY P4, R50, R52, R19, R18 ;  /* 0x0c00001334327389 */ /* 0x0000640000080012 */
[----:B01----:R-:W-:Y:S01]  /*15b0*/  ENDCOLLECTIVE ;  /* 0x000000000000791b */ /* 0x003fe20003800000 */
.L_x_188:
[----:B------:R-:W-:Y:S01]  /*15c0*/  MOV R53, R50 ;  /* 0x0000003200357202 */ /* 0x000fe20000000f00 */
[----:B------:R-:W-:Y:S06]  /*15d0*/  BRA `(.L_x_189) ;  /* 0xfffffff400b47947 */ /* 0x000fec000383ffff */
.L_x_190:
        /* <DEDUP_REMOVED lines=10> */
.L_x_9500:


//--------------------- .text._ZN10layer_norm13ln_fwd_kernelINS_13Kernel_traitsI13__nv_bfloat16S2_S2_S2_fjLj256ELj1ELj4ELj1ELj16ENS_18Kernel_traits_baseILj256ES2_S2_S2_S2_fjLj128EEEEELb0ELb1ELb0ELb1EEEvNS_9FwdParamsE --------------------------
	.section	.text._ZN10layer_norm13ln_fwd_kernelINS_13Kernel_traitsI13__nv_bfloat16S2_S2_S2_fjLj256ELj1ELj4ELj1ELj16ENS_18Kernel_traits_baseILj256ES2_S2_S2_S2_fjLj128EEEEELb0ELb1ELb0ELb1EEEvNS_9FwdParamsE,"ax",@progbits
	.align	128
        .global         _ZN10layer_norm13ln_fwd_kernelINS_13Kernel_traitsI13__nv_bfloat16S2_S2_S2_fjLj256ELj1ELj4ELj1ELj16ENS_18Kernel_traits_baseILj256ES2_S2_S2_S2_fjLj128EEEEELb0ELb1ELb0ELb1EEEvNS_9FwdParamsE
        .type           _ZN10layer_norm13ln_fwd_kernelINS_13Kernel_traitsI13__nv_bfloat16S2_S2_S2_fjLj256ELj1ELj4ELj1ELj16ENS_18Kernel_traits_baseILj256ES2_S2_S2_S2_fjLj128EEEEELb0ELb1ELb0ELb1EEEvNS_9FwdParamsE,@function
        .size           _ZN10layer_norm13ln_fwd_kernelINS_13Kernel_traitsI13__nv_bfloat16S2_S2_S2_fjLj256ELj1ELj4ELj1ELj16ENS_18Kernel_traits_baseILj256ES2_S2_S2_S2_fjLj128EEEEELb0ELb1ELb0ELb1EEEvNS_9FwdParamsE,(.L_x_9501 - _ZN10layer_norm13ln_fwd_kernelINS_13Kernel_traitsI13__nv_bfloat16S2_S2_S2_fjLj256ELj1ELj4ELj1ELj16ENS_18Kernel_traits_baseILj256ES2_S2_S2_S2_fjLj128EEEEELb0ELb1ELb0ELb1EEEvNS_9FwdParamsE)
        .other          _ZN10layer_norm13ln_fwd_kernelINS_13Kernel_traitsI13__nv_bfloat16S2_S2_S2_fjLj256ELj1ELj4ELj1ELj16ENS_18Kernel_traits_baseILj256ES2_S2_S2_S2_fjLj128EEEEELb0ELb1ELb0ELb1EEEvNS_9FwdParamsE,@"STO_CUDA_ENTRY STV_DEFAULT"
_ZN10layer_norm13ln_fwd_kernelINS_13Kernel_traitsI13__nv_bfloat16S2_S2_S2_fjLj256ELj1ELj4ELj1ELj16ENS_18Kernel_traits_baseILj256ES2_S2_S2_S2_fjLj128EEEEELb0ELb1ELb0ELb1EEEvNS_9FwdParamsE:
.text._ZN10layer_norm13ln_fwd_kernelINS_13Kernel_traitsI13__nv_bfloat16S2_S2_S2_fjLj256ELj1ELj4ELj1ELj16ENS_18Kernel_traits_baseILj256ES2_S2_S2_S2_fjLj128EEEEELb0ELb1ELb0ELb1EEEvNS_9FwdParamsE:
[----:B------:R-:W-:Y:S01]  /*0000*/  LDC R1, c[0x0][0x28] ;  /* 0x00000a00ff017b82 */ /* 0x000fe20000000800 */
[----:B------:R-:W0:Y:S01]  /*0010*/  S2R R10, SR_TID.X ;  /* 0x00000000000a7919 */ /* 0x000e220000002100 */
[----:B------:R-:W-:Y:S01]  /*0020*/  ULDC.64 UR6, c[0x0][0x2c8] ;  /* 0x0000b20000067ab9 */ /* 0x000fe20000000a00 */
[----:B------:R-:W-:Y:S01]  /*0030*/  ULDC.64 UR4, c[0x0][0x260] ;  /* 0x0000980000047ab9 */ /* 0x000fe20000000a00 */
[----:B------:R-:W-:Y:S01]  /*0040*/  ISETP.NE.U32.AND P0, PT, RZ, UR6, PT ;  /* 0x00000006ff007c0c */ /* 0x000fe2000bf05070 */
[----:B------:R-:W1:Y:S01]  /*0050*/  S2R R2, SR_CTAID.X ;  /* 0x0000000000027919 */ /* 0x000e620000002500 */
[----:B------:R-:W-:Y:S02]  /*0060*/  ULDC UR8, c[0x0][0x214] ;  /* 0x0000850000087ab9 */ /* 0x000fe40000000800 */
[----:B------:R-:W-:Y:S02]  /*0070*/  ISETP.NE.AND.EX P0, PT, RZ, UR7, PT, P0 ;  /* 0x00000007ff007c0c */ /* 0x000fe4000bf05300 */
[----:B0-----:R-:W-:-:S02]  /*0080*/  SHF.R.U32.HI R9, RZ, 0x5, R10 ;  /* 0x00000005ff097819 */ /* 0x001fc4000001160a */
[C---:B------:R-:W-:Y:S02]  /*0090*/  SHF.L.U32 R0, R10.reuse, 0x4, RZ ;  /* 0x000000040a007819 */ /* 0x040fe400000006ff */
[----:B------:R-:W-:Y:S02]  /*00a0*/  LOP3.LUT R10, R10, 0x1f, RZ, 0xc0, !PT ;  /* 0x0000001f0a0a7812 */ /* 0x000fe400078ec0ff */
[----:B------:R-:W-:-:S05]  /*00b0*/  LOP3.LUT R0, R0, 0x1f0, RZ, 0xc0, !PT ;  /* 0x000001f000007812 */ /* 0x000fca00078ec0ff */
[----:B------:R-:W-:Y:S02]  /*00c0*/  @P0 LEA R20, P3, R10, UR6, 0x4 ;  /* 0x000000060a140c11 */ /* 0x000fe4000f8620ff */
[----:B------:R-:W-:Y:S02]  /*00d0*/  IADD3 R12, P2, R0, UR4, RZ ;  /* 0x00000004000c7c10 */ /* 0x000fe4000ff5e0ff */
[----:B------:R-:W-:Y:S02]  /*00e0*/  @P0 IADD3.X R21, RZ, UR7, RZ, P3, !PT ;  /* 0x00000007ff150c10 */ /* 0x000fe40009ffe4ff */
[----:B------:R-:W-:Y:S01]  /*00f0*/  IADD3.X R13, RZ, UR5, RZ, P2, !PT ;  /* 0x00000005ff0d7c10 */ /* 0x000fe200097fe4ff */
[----:B------:R-:W-:Y:S01]  /*0100*/  ULDC.64 UR4, c[0x0][0x208] ;  /* 0x0000820000047ab9 */ /* 0x000fe20000000a00 */
[----:B-1----:R-:W-:Y:S02]  /*0110*/  LEA R9, R2, R9, 0x2 ;  /* 0x0000000902097211 */ /* 0x002fe400078e10ff */
[----:B------:R-:W5:Y:S02]  /*0120*/  @P0 LDG.E.128 R20, desc[UR4][R20.64] ;  /* 0x0000000414140981 */ /* 0x000f64000c1e1d00 */
[----:B------:R-:W-:-:S13]  /*0130*/  ISETP.GE.AND P1, PT, R9, UR8, PT ;  /* 0x0000000809007c0c */ /* 0x000fda000bf26270 */
[----:B------:R-:W-:Y:S05]  /*0140*/  @P1 EXIT ;  /* 0x000000000000194d */ /* 0x000fea0003800000 */
[----:B------:R-:W-:Y:S01]  /*0150*/  ULDC.64 UR6, c[0x0][0x278] ;  /* 0x00009e0000067ab9 */ /* 0x000fe20000000a00 */
[----:B------:R-:W2:Y:S01]  /*0160*/  LDG.E.128 R12, desc[UR4][R12.64] ;  /* 0x000000040c0c7981 */ /* 0x000ea2000c1e1d00 */
[----:B------:R-:W-:Y:S02]  /*0170*/  LEA R16, P1, R10, UR6, 0x4 ;  /* 0x000000060a107c11 */ /* 0x000fe4000f8220ff */
[----:B-----5:R-:W-:Y:S02]  /*0180*/  @!P0 CS2R R20, SRZ ;  /* 0x0000000000148805 */ /* 0x020fe4000001ff00 */
[----:B------:R-:W-:Y:S01]  /*0190*/  @!P0 CS2R R22, SRZ ;  /* 0x0000000000168805 */ /* 0x000fe2000001ff00 */
[----:B------:R-:W-:Y:S01]  /*01a0*/  ULDC UR12, c[0x0][0x2d8] ;  /* 0x0000b600000c7ab9 */ /* 0x000fe20000000800 */
[----:B------:R-:W-:Y:S01]  /*01b0*/  IADD3.X R17, RZ, UR7, RZ, P1, !PT ;  /* 0x00000007ff117c10 */ /* 0x000fe20008ffe4ff */
[----:B------:R-:W-:Y:S01]  /*01c0*/  ULDC.64 UR6, c[0x0][0x270] ;  /* 0x00009c0000067ab9 */ /* 0x000fe20000000a00 */
[----:B------:R-:W-:Y:S01]  /*01d0*/  ULDC.64 UR8, c[0x0][0x230] ;  /* 0x00008c0000087ab9 */ /* 0x000fe20000000a00 */
[----:B------:R-:W-:Y:S01]  /*01e0*/  ULDC.64 UR10, c[0x0][0x238] ;  /* 0x00008e00000a7ab9 */ /* 0x000fe20000000a00 */
[----:B------:R-:W-:-:S02]  /*01f0*/  ULDC.64 UR14, c[0x0][0x2b8] ;  /* 0x0000ae00000e7ab9 */ /* 0x000fc40000000a00 */
[----:B------:R-:W3:Y:S01]  /*0200*/  LDG.E.128 R16, desc[UR4][R16.64] ;  /* 0x0000000410107981 */ /* 0x000ee2000c1e1d00 */
[----:B------:R-:W-:Y:S02]  /*0210*/  PRMT R24, R20, 0x7632, R24 ;  /* 0x0000763214187816 */ /* 0x000fe40000000018 */
[----:B------:R-:W-:Y:S02]  /*0220*/  PRMT R25, R21, 0x7632, R25 ;  /* 0x0000763215197816 */ /* 0x000fe40000000019 */
[----:B------:R-:W-:Y:S02]  /*0230*/  PRMT R26, R22, 0x7632, R26 ;  /* 0x00007632161a7816 */ /* 0x000fe4000000001a */
[C---:B------:R-:W-:Y:S02]  /*0240*/  PRMT R28, R23.reuse, 0x7632, R28 ;  /* 0x00007632171c7816 */ /* 0x040fe4000000001c */
[----:B------:R-:W-:Y:S02]  /*0250*/  SHF.L.U32 R5, R23, 0x10, RZ ;  /* 0x0000001017057819 */ /* 0x000fe400000006ff */
[----:B------:R-:W-:Y:S01]  /*0260*/  ISETP.NE.U32.AND P0, PT, RZ, UR6, PT ;  /* 0x00000006ff007c0c */ /* 0x000fe2000bf05070 */
[----:B------:R-:W-:Y:S01]  /*0270*/  ULDC.U8 UR6, c[0x0][0x2a0] ;  /* 0x0000a80000067ab9 */ /* 0x000fe20000000000 */
[----:B------:R-:W-:Y:S01]  /*0280*/  SHF.L.U32 R23, R24, 0x10, RZ ;  /* 0x0000001018177819 */ /* 0x000fe200000006ff */
[----:B------:R-:W-:Y:S01]  /*0290*/  IMAD.U32 R24, R25, 0x10000, RZ ;  /* 0x0001000019187824 */ /* 0x000fe200078e00ff */
[----:B------:R-:W-:Y:S01]  /*02a0*/  SHF.L.U32 R8, R20, 0x10, RZ ;  /* 0x0000001014087819 */ /* 0x000fe200000006ff */
[----:B------:R-:W-:Y:S01]  /*02b0*/  IMAD.U32 R7, R21, 0x10000, RZ ;  /* 0x0001000015077824 */ /* 0x000fe200078e00ff */
[----:B------:R-:W-:-:S02]  /*02c0*/  SHF.L.U32 R6, R22, 0x10, RZ ;  /* 0x0000001016067819 */ /* 0x000fc400000006ff */
[----:B------:R-:W-:Y:S02]  /*02d0*/  SHF.L.U32 R25, R26, 0x10, RZ ;  /* 0x000000101a197819 */ /* 0x000fe400000006ff */
[----:B------:R-:W-:Y:S02]  /*02e0*/  ISETP.NE.AND P2, PT, RZ, UR6, PT ;  /* 0x00000006ff007c0c */ /* 0x000fe4000bf45270 */
[----:B------:R-:W-:Y:S02]  /*02f0*/  SHF.L.U32 R26, R28, 0x10, RZ ;  /* 0x000000101c1a7819 */ /* 0x000fe400000006ff */
[----:B------:R-:W-:Y:S01]  /*0300*/  ISETP.NE.AND.EX P0, PT, RZ, UR7, PT, P0 ;  /* 0x00000007ff007c0c */ /* 0x000fe2000bf05300 */
[----:B------:R-:W-:Y:S01]  /*0310*/  ULDC UR7, c[0x0][0x218] ;  /* 0x0000860000077ab9 */ /* 0x000fe20000000800 */
[----:B--2---:R-:W-:Y:S02]  /*0320*/  PRMT R37, R15, 0x7632, R37 ;  /* 0x000076320f257816 */ /* 0x004fe40000000025 */
[----:B------:R-:W-:-:S02]  /*0330*/  PRMT R36, R12, 0x7632, R36 ;  /* 0x000076320c247816 */ /* 0x000fc40000000024 */
[----:B------:R-:W-:Y:S02]  /*0340*/  PRMT R27, R13, 0x7632, R27 ;  /* 0x000076320d1b7816 */ /* 0x000fe4000000001b */
[----:B------:R-:W-:Y:S01]  /*0350*/  PRMT R38, R14, 0x7632, R38 ;  /* 0x000076320e267816 */ /* 0x000fe20000000026 */
[----:B------:R-:W-:Y:S01]  /*0360*/  IMAD.U32 R37, R37, 0x10000, RZ ;  /* 0x0001000025257824 */ /* 0x000fe200078e00ff */
[----:B---3--:R-:W-:Y:S02]  /*0370*/  PRMT R39, R16, 0x7632, R39 ;  /* 0x0000763210277816 */ /* 0x008fe40000000027 */
[----:B------:R-:W-:Y:S02]  /*0380*/  PRMT R40, R17, 0x7632, R40 ;  /* 0x0000763211287816 */ /* 0x000fe40000000028 */
[----:B------:R-:W-:Y:S02]  /*0390*/  PRMT R41, R18, 0x7632, R41 ;  /* 0x0000763212297816 */ /* 0x000fe40000000029 */
[C---:B------:R-:W-:Y:S01]  /*03a0*/  PRMT R42, R19.reuse, 0x7632, R42 ;  /* 0x00007632132a7816 */ /* 0x040fe2000000002a */
[----:B------:R-:W-:Y:S01]  /*03b0*/  IMAD.U32 R0, R19, 0x10000, RZ ;  /* 0x0001000013007824 */ /* 0x000fe200078e00ff */
        /* <DEDUP_REMOVED lines=13> */
[----:B------:R-:W-:-:S07]  /*0490*/  SHF.L.U32 R42, R42, 0x10, RZ ;  /* 0x000000102a2a7819 */ /* 0x000fce00000006ff */
.L_x_192:
[----:B-1----:R-:W0:Y:S01]  /*04a0*/  LDC.64 R16, c[0x0][0x220] ;  /* 0x00008800ff107b82 */ /* 0x002e220000000a00 */
[----:B------:R-:W-:Y:S01]  /*04b0*/  IMAD R28, R9, UR7, RZ ;  /* 0x00000007091c7c24 */ /* 0x000fe2000f8e02ff */
[----:B------:R-:W-:-:S04]  /*04c0*/  ISETP.NE.U32.AND P1, PT, RZ, UR8, PT ;  /* 0x00000008ff007c0c */ /* 0x000fc8000bf25070 */
[----:B------:R-:W-:Y:S02]  /*04d0*/  SHF.R.S32.HI R29, RZ, 0x1f, R28 ;  /* 0x0000001fff1d7819 */ /* 0x000fe4000001141c */
[----:B------:R-:W1:Y:S01]  /*04e0*/  @P0 LDC.64 R18, c[0x0][0x270] ;  /* 0x00009c00ff120b82 */ /* 0x000e620000000a00 */
[----:B------:R-:W-:Y:S02]  /*04f0*/  ISETP.NE.AND.EX P1, PT, RZ, UR9, PT, P1 ;  /* 0x00000009ff007c0c */ /* 0x000fe4000bf25310 */
[----:B------:R-:W-:-:S04]  /*0500*/  LEA.HI R29, R29, R28, RZ, 0x3 ;  /* 0x0000001c1d1d7211 */ /* 0x000fc800078f18ff */
[----:B------:R-:W-:-:S05]  /*0510*/  LEA.HI.SX32 R43, R29, R10, 0x1d ;  /* 0x0000000a1d2b7211 */ /* 0x000fca00078feaff */
[----:B0-----:R-:W-:-:S04]  /*0520*/  IMAD.WIDE.U32 R16, R43, 0x10, R16 ;  /* 0x000000102b107825 */ /* 0x001fc800078e0010 */
[----:B-1----:R-:W-:Y:S02]  /*0530*/  @P0 IMAD.WIDE R30, R9, 0x2, R18 ;  /* 0x00000002091e0825 */ /* 0x002fe400078e0212 */
[----:B------:R-:W2:Y:S01]  /*0540*/  LDG.E.128 R16, desc[UR4][R16.64] ;  /* 0x0000000410107981 */ /* 0x000ea2000c1e1d00 */
[----:B------:R-:W-:-:S03]  /*0550*/  @P1 LEA R28, P3, R43, UR8, 0x4 ;  /* 0x000000082b1c1c11 */ /* 0x000fc6000f8620ff */
[----:B------:R-:W3:Y:S01]  /*0560*/  @P0 LDG.E.U16 R30, desc[UR4][R30.64] ;  /* 0x000000041e1e0981 */ /* 0x000ee2000c1e1500 */
[----:B------:R-:W-:-:S05]  /*0570*/  @P1 LEA.HI.X R29, R43, UR9, RZ, 0x4, P3 ;  /* 0x000000092b1d1c11 */ /* 0x000fca00098f24ff */
[----:B------:R0:W4:Y:S01]  /*0580*/  @P1 LDG.E.128 R12, desc[UR4][R28.64] ;  /* 0x000000041c0c1981 */ /* 0x000122000c1e1d00 */
[----:B------:R-:W-:Y:S01]  /*0590*/  HFMA2.MMA R33, -RZ, RZ, 1.875, 0 ;  /* 0x3f800000ff217435 */ /* 0x000fe200000001ff */
[----:B------:R-:W-:Y:S01]  /*05a0*/  UMOV UR6, 0xffffffff ;  /* 0xffffffff00067882 */ /* 0x000fe20000000000 */
[----:B--2---:R-:W-:Y:S02]  /*05b0*/  SHF.L.U32 R32, R16, 0x10, RZ ;  /* 0x0000001010207819 */ /* 0x004fe400000006ff */
[----:B------:R-:W-:Y:S02]  /*05c0*/  PRMT R35, R17, 0x7632, R35 ;  /* 0x0000763211237816 */ /* 0x000fe40000000023 */
[----:B---3--:R-:W-:Y:S01]  /*05d0*/  @P0 IMAD.U32 R33, R30, 0x10000, RZ ;  /* 0x000100001e210824 */ /* 0x008fe200078e00ff */
[----:B------:R-:W-:Y:S02]  /*05e0*/  SHF.L.U32 R46, R18, 0x10, RZ ;  /* 0x00000010122e7819 */ /* 0x000fe400000006ff */
[----:B------:R-:W-:-:S02]  /*05f0*/  PRMT R34, R16, 0x7632, R34 ;  /* 0x0000763210227816 */ /* 0x000fc40000000022 */
[----:B------:R-:W-:Y:S02]  /*0600*/  PRMT R18, R18, 0x7632, R18 ;  /* 0x0000763212127816 */ /* 0x000fe40000000012 */
[----:B------:R-:W-:Y:S02]  /*0610*/  PRMT R45, R19, 0x7632, R45 ;  /* 0x00007632132d7816 */ /* 0x000fe4000000002d */
[----:B------:R-:W-:Y:S01]  /*0620*/  SHF.L.U32 R44, R17, 0x10, RZ ;  /* 0x00000010112c7819 */ /* 0x000fe200000006ff */
[----:B------:R-:W-:Y:S01]  /*0630*/  FMUL.FTZ R17, R32, R33 ;  /* 0x0000002120117220 */ /* 0x000fe20000410000 */
[----:B------:R-:W-:Y:S01]  /*0640*/  SHF.L.U32 R48, R19, 0x10, RZ ;  /* 0x0000001013307819 */ /* 0x000fe200000006ff */
[----:B------:R-:W-:Y:S01]  /*0650*/  IMAD.U32 R16, R35, 0x10000, RZ ;  /* 0x0001000023107824 */ /* 0x000fe200078e00ff */
[----:B------:R-:W-:Y:S02]  /*0660*/  SHF.L.U32 R30, R34, 0x10, RZ ;  /* 0x00000010221e7819 */ /* 0x000fe400000006ff */
[----:B------:R-:W-:-:S02]  /*0670*/  SHF.L.U32 R18, R18, 0x10, RZ ;  /* 0x0000001012127819 */ /* 0x000fc400000006ff */
[----:B0-----:R-:W-:Y:S01]  /*0680*/  SHF.L.U32 R28, R45, 0x10, RZ ;  /* 0x000000102d1c7819 */ /* 0x001fe200000006ff */
[----:B------:R-:W-:Y:S01]  /*0690*/  FMUL.FTZ R32, R4, R17 ;  /* 0x0000001104207220 */ /* 0x000fe20000410000 */
[-C--:B------:R-:W-:Y:S01]  /*06a0*/  FMUL.FTZ R31, R46, R33.reuse ;  /* 0x000000212e1f7220 */ /* 0x080fe20000410000 */
[-C--:B------:R-:W-:Y:S01]  /*06b0*/  FMUL.FTZ R17, R16, R33.reuse ;  /* 0x0000002110117220 */ /* 0x080fe20000410000 */
[-C--:B------:R-:W-:Y:S01]  /*06c0*/  FMUL.FTZ R44, R44, R33.reuse ;  /* 0x000000212c2c7220 */ /* 0x080fe20000410000 */
[-C--:B------:R-:W-:Y:S01]  /*06d0*/  FMUL.FTZ R19, R48, R33.reuse ;  /* 0x0000002130137220 */ /* 0x080fe20000410000 */
[-C--:B------:R-:W-:Y:S01]  /*06e0*/  FMUL.FTZ R30, R30, R33.reuse ;  /* 0x000000211e1e7220 */ /* 0x080fe20000410000 */
[-C--:B------:R-:W-:Y:S01]  /*06f0*/  FMUL.FTZ R16, R18, R33.reuse ;  /* 0x0000002112107220 */ /* 0x080fe20000410000 */
[----:B------:R-:W-:Y:S01]  /*0700*/  FMUL.FTZ R33, R28, R33 ;  /* 0x000000211c217220 */ /* 0x000fe20000410000 */
[----:B----4-:R-:W-:Y:S01]  /*0710*/  @P1 PRMT R18, R12, 0x7632, R18 ;  /* 0x000076320c121816 */ /* 0x010fe20000000012 */
[----:B------:R-:W-:Y:S01]  /*0720*/  FMUL.FTZ R31, R2, R31 ;  /* 0x0000001f021f7220 */ /* 0x000fe20000410000 */
[----:B------:R-:W-:Y:S01]  /*0730*/  @P1 SHF.L.U32 R28, R14, 0x10, RZ ;  /* 0x000000100e1c1819 */ /* 0x000fe200000006ff */
[----:B------:R-:W-:Y:S01]  /*0740*/  FMUL.FTZ R52, R0, R19 ;  /* 0x0000001300347220 */ /* 0x000fe20000410000 */
[----:B------:R-:W-:Y:S01]  /*0750*/  @P1 SHF.L.U32 R19, R18, 0x10, RZ ;  /* 0x0000001012131819 */ /* 0x000fe200000006ff */
[----:B------:R-:W-:Y:S01]  /*0760*/  FMUL.FTZ R30, R39, R30 ;  /* 0x0000001e271e7220 */ /* 0x000fe20000410000 */
[----:B------:R-:W-:Y:S01]  /*0770*/  @P1 SHF.L.U32 R35, R13, 0x10, RZ ;  /* 0x000000100d231819 */ /* 0x000fe200000006ff */
[----:B------:R-:W-:Y:S01]  /*0780*/  FMUL.FTZ R46, R3, R44 ;  /* 0x0000002c032e7220 */ /* 0x000fe20000410000 */
[----:B------:R-:W-:Y:S01]  /*0790*/  @P1 SHF.L.U32 R29, R12, 0x10, RZ ;  /* 0x000000100c1d1819 */ /* 0x000fe200000006ff */
[----:B------:R-:W-:Y:S01]  /*07a0*/  @P1 FADD.FTZ R31, R31, R28 ;  /* 0x0000001c1f1f1221 */ /* 0x000fe20000010000 */
[----:B------:R-:W-:-:S02]  /*07b0*/  @P1 PRMT R18, R13, 0x7632, R18 ;  /* 0x000076320d121816 */ /* 0x000fc40000000012 */
[C---:B------:R-:W-:Y:S02]  /*07c0*/  @P1 PRMT R34, R15.reuse, 0x7632, R34 ;  /* 0x000076320f221816 */ /* 0x040fe40000000022 */
[----:B------:R-:W-:Y:S01]  /*07d0*/  @P1 PRMT R28, R14, 0x7632, R28 ;  /* 0x000076320e1c1816 */ /* 0x000fe2000000001c */
[----:B------:R-:W-:Y:S01]  /*07e0*/  @P1 FADD.FTZ R30, R30, R19 ;  /* 0x000000131e1e1221 */ /* 0x000fe20000010000 */
[----:B------:R-:W-:Y:S01]  /*07f0*/  @P1 FADD.FTZ R46, R46, R35 ;  /* 0x000000232e2e1221 */ /* 0x000fe20000010000 */
[----:B------:R-:W-:Y:S01]  /*0800*/  @P1 SHF.L.U32 R19, R18, 0x10, RZ ;  /* 0x0000001012131819 */ /* 0x000fe200000006ff */
[----:B------:R-:W-:Y:S01]  /*0810*/  @P1 FADD.FTZ R32, R32, R29 ;  /* 0x0000001d20201221 */ /* 0x000fe20000010000 */
[----:B------:R-:W-:Y:S01]  /*0820*/  @P1 SHF.L.U32 R35, R34, 0x10, RZ ;  /* 0x0000001022231819 */ /* 0x000fe200000006ff */
[----:B------:R-:W-:Y:S01]  /*0830*/  FMUL.FTZ R50, R42, R33 ;  /* 0x000000212a327220 */ /* 0x000fe20000410000 */
[----:B------:R-:W-:Y:S01]  /*0840*/  @P1 SHF.L.U32 R18, R28, 0x10, RZ ;  /* 0x000000101c121819 */ /* 0x000fe200000006ff */
[----:B------:R-:W-:-:S02]  /*0850*/  @P1 IMAD.U32 R29, R15, 0x10000, RZ ;  /* 0x000100000f1d1824 */ /* 0x000fc400078e00ff */
[----:B------:R-:W-:Y:S01]  /*0860*/  FMUL.FTZ R33, R41, R16 ;  /* 0x0000001029217220 */ /* 0x000fe20000410000 */
[----:B------:R-:W-:Y:S01]  /*0870*/  FMUL.FTZ R48, R40, R17 ;  /* 0x0000001128307220 */ /* 0x000fe20000410000 */
[----:B------:R-:W-:Y:S01]  /*0880*/  SHF.L.U32 R44, R43, 0x4, RZ ;  /* 0x000000042b2c7819 */ /* 0x000fe200000006ff */
[----:B------:R-:W-:Y:S01]  /*0890*/  @P1 FADD.FTZ R52, R52, R29 ;  /* 0x0000001d34341221 */ /* 0x000fe20000010000 */
[----:B------:R-:W-:Y:S01]  /*08a0*/  @P1 FADD.FTZ R50, R50, R35 ;  /* 0x0000002332321221 */ /* 0x000fe20000010000 */
[----:B------:R-:W-:Y:S01]  /*08b0*/  FADD.FTZ R17, RZ, R32 ;  /* 0x00000020ff117221 */ /* 0x000fe20000010000 */
[----:B------:R-:W-:Y:S01]  /*08c0*/  @P1 FADD.FTZ R33, R33, R18 ;  /* 0x0000001221211221 */ /* 0x000fe20000010000 */
[----:B------:R-:W-:Y:S01]  /*08d0*/  @P1 FADD.FTZ R48, R48, R19 ;  /* 0x0000001330301221 */ /* 0x000fe20000010000 */
[----:B------:R-:W-:Y:S02]  /*08e0*/  SHF.R.U32.HI R43, RZ, 0x1c, R43 ;  /* 0x0000001cff2b7819 */ /* 0x000fe4000001162b */
[----:B------:R-:W-:Y:S01]  /*08f0*/  IADD3 R28, P3, R44, UR10, RZ ;  /* 0x0000000a2c1c7c10 */ /* 0x000fe2000ff7e0ff */
[----:B------:R-:W-:Y:S01]  /*0900*/  FADD.FTZ R35, R17, R30 ;  /* 0x0000001e11237221 */ /* 0x000fe20000010000 */
[----:B------:R-:W-:-:S02]  /*0910*/  F2FP.BF16.F32.PACK_AB R19, R50, R52 ;  /* 0x000000343213723e */ /* 0x000fc400000010ff */
[----:B------:R-:W-:Y:S02]  /*0920*/  IADD3.X R29, R43, UR11, RZ, P3, !PT ;  /* 0x0000000b2b1d7c10 */ /* 0x000fe40009ffe4ff */
[----:B------:R-:W-:Y:S02]  /*0930*/  F2FP.BF16.F32.PACK_AB R18, R33, R31 ;  /* 0x0000001f2112723e */ /* 0x000fe400000010ff */
[----:B------:R-:W-:Y:S02]  /*0940*/  F2FP.BF16.F32.PACK_AB R17, R48, R46 ;  /* 0x0000002e3011723e */ /* 0x000fe400000010ff */
[----:B------:R-:W-:Y:S01]  /*0950*/  F2FP.BF16.F32.PACK_AB R16, R30, R32 ;  /* 0x000000201e10723e */ /* 0x000fe200000010ff */
[----:B------:R-:W-:-:S04]  /*0960*/  FADD.FTZ R35, R35, R46 ;  /* 0x0000002e23237221 */ /* 0x000fc80000010000 */
[----:B------:R0:W-:Y:S01]  /*0970*/  STG.E.128 desc[UR4][R28.64], R16 ;  /* 0x000000101c007986 */ /* 0x0001e2000c101d04 */
[----:B------:R-:W-:-:S04]  /*0980*/  FADD.FTZ R34, R35, R48 ;  /* 0x0000003023227221 */ /* 0x000fc80000010000 */
[----:B------:R-:W-:-:S04]  /*0990*/  FADD.FTZ R34, R34, R31 ;  /* 0x0000001f22227221 */ /* 0x000fc80000010000 */
[----:B------:R-:W-:-:S04]  /*09a0*/  FADD.FTZ R35, R34, R33 ;  /* 0x0000002122237221 */ /* 0x000fc80000010000 */
[----:B------:R-:W-:Y:S01]  /*09b0*/  FADD.FTZ R35, R35, R52 ;  /* 0x0000003423237221 */ /* 0x000fe20000010000 */
[----:B------:R-:W-:-:S03]  /*09c0*/  ISETP.NE.AND P1, PT, R10, RZ, PT ;  /* 0x000000ff0a00720c */ /* 0x000fc60003f25270 */
[----:B------:R-:W-:Y:S01]  /*09d0*/  FADD.FTZ R35, R35, R50 ;  /* 0x0000003223237221 */ /* 0x000fe20000010000 */
[----:B0-----:R-:W-:Y:S09]  /*09e0*/  BRA.DIV UR6, `(.L_x_191) ;  /* 0x0000000606587947 */ /* 0x001ff2000b800000 */
[----:B------:R-:W0:Y:S02]  /*09f0*/  SHFL.BFLY PT, R16, R35, 0x1, 0x1f ;  /* 0x0c201f0023107f89 */ /* 0x000e2400000e0000 */
[----:B0-----:R-:W-:-:S05]  /*0a00*/  FADD.FTZ R29, R35, R16 ;  /* 0x00000010231d7221 */ /* 0x001fca0000010000 */
[----:B------:R-:W0:Y:S02]  /*0a10*/  SHFL.BFLY PT, R16, R29, 0x2, 0x1f ;  /* 0x0c401f001d107f89 */ /* 0x000e2400000e0000 */
[----:B0-----:R-:W-:-:S05]  /*0a20*/  FADD.FTZ R34, R29, R16 ;  /* 0x000000101d227221 */ /* 0x001fca0000010000 */
[----:B------:R-:W0:Y:S02]  /*0a30*/  SHFL.BFLY PT, R17, R34, 0x4, 0x1f ;  /* 0x0c801f0022117f89 */ /* 0x000e2400000e0000 */
[----:B0-----:R-:W-:Y:S02]  /*0a40*/  FADD.FTZ R47, R34, R17 ;  /* 0x00000011222f7221 */ /* 0x001fe40000010000 */
[----:B------:R-:W0:Y:S03]  /*0a50*/  LDC R17, c[0x0][0x290] ;  /* 0x0000a400ff117b82 */ /* 0x000e260000000800 */
[----:B------:R-:W1:Y:S02]  /*0a60*/  SHFL.BFLY PT, R16, R47, 0x8, 0x1f ;  /* 0x0d001f002f107f89 */ /* 0x000e6400000e0000 */
[----:B-1----:R-:W-:-:S05]  /*0a70*/  FADD.FTZ R49, R47, R16 ;  /* 0x000000102f317221 */ /* 0x002fca0000010000 */
[----:B------:R-:W1:Y:S02]  /*0a80*/  SHFL.BFLY PT, R16, R49, 0x10, 0x1f ;  /* 0x0e001f0031107f89 */ /* 0x000e6400000e0000 */
[----:B-1----:R-:W-:-:S04]  /*0a90*/  FADD.FTZ R16, R49, R16 ;  /* 0x0000001031107221 */ /* 0x002fc80000010000 */
[----:B0-----:R-:W-:-:S04]  /*0aa0*/  FMUL.FTZ R45, R16, R17 ;  /* 0x00000011102d7220 */ /* 0x001fc80000410000 */
[C---:B------:R-:W-:Y:S01]  /*0ab0*/  FADD.FTZ R16, -R45.reuse, R32 ;  /* 0x000000202d107221 */ /* 0x040fe20000010100 */
[C---:B------:R-:W-:Y:S01]  /*0ac0*/  FADD.FTZ R19, -R45.reuse, R30 ;  /* 0x0000001e2d137221 */ /* 0x040fe20000010100 */
[----:B------:R-:W-:Y:S02]  /*0ad0*/  FADD.FTZ R29, -R45, R46 ;  /* 0x0000002e2d1d7221 */ /* 0x000fe40000010100 */
[----:B------:R-:W-:-:S04]  /*0ae0*/  FFMA.FTZ R16, R16, R16, RZ ;  /* 0x0000001010107223 */ /* 0x000fc800000100ff */
[----:B------:R-:W-:Y:S01]  /*0af0*/  FFMA.FTZ R16, R19, R19, R16 ;  /* 0x0000001313107223 */ /* 0x000fe20000010010 */
[----:B------:R-:W-:-:S03]  /*0b00*/  FADD.FTZ R19, -R45, R48 ;  /* 0x000000302d137221 */ /* 0x000fc60000010100 */
        /* <DEDUP_REMOVED lines=8> */
[----:B------:R-:W-:-:S04]  /*0b90*/  FFMA.FTZ R16, R29, R29, R16 ;  /* 0x0000001d1d107223 */ /* 0x000fc80000010010 */
        /* <DEDUP_REMOVED lines=10> */
.L_x_204:
[----:B------:R-:W-:Y:S01]  /*0c40*/  FMUL.FTZ R16, R45, R45 ;  /* 0x0000002d2d107220 */ /* 0x000fe20000410000 */
[----:B-1----:R-:W-:Y:S01]  /*0c50*/  FADD.FTZ R18, R47, R49 ;  /* 0x000000312f127221 */ /* 0x002fe20000010000 */
[----:B------:R-:W1:Y:S03]  /*0c60*/  @!P1 LDC.64 R34, c[0x0][0x250] ;  /* 0x00009400ff229b82 */ /* 0x000e660000000a00 */
[----:B------:R-:W-:Y:S01]  /*0c70*/  FSEL R16, R16, RZ, P2 ;  /* 0x000000ff10107208 */ /* 0x000fe20001000000 */
[----:B------:R-:W-:-:S04]  /*0c80*/  FFMA.FTZ R17, R18, R17, UR12 ;  /* 0x0000000c12117e23 */ /* 0x000fc80008010011 */
[----:B0-----:R-:W-:Y:S01]  /*0c90*/  FADD.FTZ R47, R17, R16 ;  /* 0x00000010112f7221 */ /* 0x001fe20000010000 */
[----:B------:R-:W-:-:S05]  /*0ca0*/  FSEL R17, R45, RZ, !P2 ;  /* 0x000000ff2d117208 */ /* 0x000fca0005000000 */
[----:B------:R-:W0:Y:S01]  /*0cb0*/  MUFU.RSQ R47, R47 ;  /* 0x0000002f002f7308 */ /* 0x000e220000001400 */
[C---:B------:R-:W-:Y:S01]  /*0cc0*/  FADD.FTZ R28, -R17.reuse, R33 ;  /* 0x00000021111c7221 */ /* 0x040fe20000010100 */
[C---:B------:R-:W-:Y:S01]  /*0cd0*/  FADD.FTZ R16, -R17.reuse, R32 ;  /* 0x0000002011107221 */ /* 0x040fe20000010100 */
[C---:B------:R-:W-:Y:S01]  /*0ce0*/  FADD.FTZ R18, -R17.reuse, R31 ;  /* 0x0000001f11127221 */ /* 0x040fe20000010100 */
[----:B------:R-:W2:Y:S01]  /*0cf0*/  @!P1 LDC.64 R32, c[0x0][0x258] ;  /* 0x00009600ff209b82 */ /* 0x000ea20000000a00 */
[C---:B------:R-:W-:Y:S01]  /*0d00*/  FADD.FTZ R46, -R17.reuse, R46 ;  /* 0x0000002e112e7221 */ /* 0x040fe20000010100 */
[C---:B------:R-:W-:Y:S01]  /*0d10*/  FADD.FTZ R48, -R17.reuse, R48 ;  /* 0x0000003011307221 */ /* 0x040fe20000010100 */
[C---:B------:R-:W-:Y:S01]  /*0d20*/  FADD.FTZ R52, -R17.reuse, R52 ;  /* 0x0000003411347221 */ /* 0x040fe20000010100 */
[----:B------:R-:W-:Y:S01]  /*0d30*/  FADD.FTZ R50, -R17, R50 ;  /* 0x0000003211327221 */ /* 0x000fe20000010100 */
[----:B-1----:R-:W-:-:S05]  /*0d40*/  @!P1 IMAD.WIDE R34, R9, 0x4, R34 ;  /* 0x0000000409229825 */ /* 0x002fca00078e0222 */
[----:B------:R1:W-:Y:S01]  /*0d50*/  @!P1 STG.E desc[UR4][R34.64], R45 ;  /* 0x0000002d22009986 */ /* 0x0003e2000c101904 */
[C---:B0-----:R-:W-:Y:S01]  /*0d60*/  FMUL.FTZ R28, R47.reuse, R28 ;  /* 0x0000001c2f1c7220 */ /* 0x041fe20000410000 */
[C---:B------:R-:W-:Y:S01]  /*0d70*/  FMUL.FTZ R18, R47.reuse, R18 ;  /* 0x000000122f127220 */ /* 0x040fe20000410000 */
[C---:B------:R-:W-:Y:S01]  /*0d80*/  FMUL.FTZ R46, R47.reuse, R46 ;  /* 0x0000002e2f2e7220 */ /* 0x040fe20000410000 */
[----:B------:R-:W-:Y:S01]  /*0d90*/  FMUL.FTZ R48, R47, R48 ;  /* 0x000000302f307220 */ /* 0x000fe20000410000 */
[----:B------:R-:W-:Y:S01]  /*0da0*/  FFMA.FTZ R29, R38, R28, R25 ;  /* 0x0000001c261d7223 */ /* 0x000fe20000010019 */
[----:B------:R-:W-:Y:S01]  /*0db0*/  FADD.FTZ R28, -R17, R30 ;  /* 0x0000001e111c7221 */ /* 0x000fe20000010100 */
[----:B------:R-:W-:Y:S01]  /*0dc0*/  FFMA.FTZ R18, R21, R18, R6 ;  /* 0x0000001215127223 */ /* 0x000fe20000010006 */
[----:B------:R-:W0:Y:S01]  /*0dd0*/  LDC.64 R30, c[0x0][0x210] ;  /* 0x00008400ff1e7b82 */ /* 0x000e220000000a00 */
[C---:B------:R-:W-:Y:S01]  /*0de0*/  FMUL.FTZ R52, R47.reuse, R52 ;  /* 0x000000342f347220 */ /* 0x040fe20000410000 */
        /* <DEDUP_REMOVED lines=9> */
[----:B------:R-:W-:Y:S01]  /*0e80*/  FFMA.FTZ R49, R36, R17, R23 ;  /* 0x0000001124317223 */ /* 0x000fe20000010017 */
[----:B------:R-:W-:Y:S01]  /*0e90*/  IADD3 R28, P3, R44, UR14, RZ ;  /* 0x0000000e2c1c7c10 */ /* 0x000fe2000ff7e0ff */
[----:B--2---:R-:W-:Y:S01]  /*0ea0*/  @!P1 IMAD.WIDE R32, R9, 0x4, R32 ;  /* 0x0000000409209825 */ /* 0x004fe200078e0220 */
[----:B------:R-:W-:-:S02]  /*0eb0*/  F2FP.BF16.F32.PACK_AB R17, R29, R46 ;  /* 0x0000002e1d11723e */ /* 0x000fc400000010ff */
[----:B------:R-:W-:Y:S02]  /*0ec0*/  F2FP.BF16.F32.PACK_AB R19, R50, R19 ;  /* 0x000000133213723e */ /* 0x000fe400000010ff */
[----:B------:R-:W-:Y:S01]  /*0ed0*/  IADD3.X R29, R43, UR15, RZ, P3, !PT ;  /* 0x0000000f2b1d7c10 */ /* 0x000fe20009ffe4ff */
[----:B------:R1:W-:Y:S01]  /*0ee0*/  @!P1 STG.E desc[UR4][R32.64], R47 ;  /* 0x0000002f20009986 */ /* 0x0003e2000c101904 */
[----:B------:R-:W-:Y:S02]  /*0ef0*/  F2FP.BF16.F32.PACK_AB R16, R49, R16 ;  /* 0x000000103110723e */ /* 0x000fe400000010ff */
[----:B0-----:R-:W-:-:S03]  /*0f00*/  LEA R9, R30, R9, 0x2 ;  /* 0x000000091e097211 */ /* 0x001fc600078e10ff */
[----:B------:R1:W-:Y:S01]  /*0f10*/  STG.E.128 desc[UR4][R28.64], R16 ;  /* 0x000000101c007986 */ /* 0x0003e2000c101d04 */
[----:B------:R-:W-:-:S13]  /*0f20*/  ISETP.GE.AND P1, PT, R9, R31, PT ;  /* 0x0000001f0900720c */ /* 0x000fda0003f26270 */
[----:B------:R-:W-:Y:S05]  /*0f30*/  @!P1 BRA `(.L_x_192) ;  /* 0xfffffff400589947 */ /* 0x000fea000383ffff */
[----:B------:R-:W-:Y:S05]  /*0f40*/  EXIT ;  /* 0x000000000000794d */ /* 0x000fea0003800000 */
.L_x_191:
[----:B------:R-:W-:Y:S01]  /*0f50*/  BSSY B0, `(.L_x_193) ;  /* 0x0000008000007945 */ /* 0x000fe20003800000 */
[----:B------:R-:W-:Y:S01]  /*0f60*/  IMAD.MOV.U32 R53, RZ, RZ, R35 ;  /* 0x000000ffff357224 */ /* 0x000fe200078e0023 */
[----:B------:R-:W-:Y:S02]  /*0f70*/  MOV R28, 0x1 ;  /* 0x00000001001c7802 */ /* 0x000fe40000000f00 */
[----:B------:R-:W-:Y:S02]  /*0f80*/  MOV R19, 0x1f ;  /* 0x0000001f00137802 */ /* 0x000fe40000000f00 */
[----:B------:R-:W-:-:S07]  /*0f90*/  MOV R18, 0xffffffff ;  /* 0xffffffff00127802 */ /* 0x000fce0000000f00 */
[----:B------:R-:W-:Y:S05]  /*0fa0*/  WARPSYNC.COLLECTIVE R18, `(.L_x_194) ;  /* 0x0000000012087348 */ /* 0x000fea0003c00000 */
[----:B------:R0:W1:Y:S02]  /*0fb0*/  SHFL.BFLY P3, R51, R53, R28, R19 ;  /* 0x0c00001c35337389 */ /* 0x0000640000060013 */
[----:B01----:R-:W-:Y:S01]  /*0fc0*/  ENDCOLLECTIVE ;  /* 0x000000000000791b */ /* 0x003fe20003800000 */
.L_x_194:
[----:B------:R-:W-:Y:S05]  /*0fd0*/  BSYNC B0 ;  /* 0x0000000000007941 */ /* 0x000fea0003800000 */
.L_x_193:
[----:B------:R-:W-:Y:S01]  /*0fe0*/  MOV R16, R51 ;  /* 0x0000003300107202 */ /* 0x000fe20000000f00 */
[----:B------:R-:W-:Y:S01]  /*0ff0*/  HFMA2.MMA R28, -RZ, RZ, 0, 1.1920928955078125e-07 ;  /* 0x00000002ff1c7435 */ /* 0x000fe200000001ff */
[----:B------:R-:W-:Y:S01]  /*1000*/  IMAD.MOV.U32 R19, RZ, RZ, 0x1f ;  /* 0x0000001fff137424 */ /* 0x000fe200078e00ff */
[----:B------:R-:W-:Y:S02]  /*1010*/  MOV R18, 0xffffffff ;  /* 0xffffffff00127802 */ /* 0x000fe40000000f00 */
[----:B------:R-:W-:-:S05]  /*1020*/  FADD.FTZ R29, R35, R16 ;  /* 0x00000010231d7221 */ /* 0x000fca0000010000 */
[----:B------:R-:W-:-:S07]  /*1030*/  MOV R53, R29 ;  /* 0x0000001d00357202 */ /* 0x000fce0000000f00 */
[----:B------:R-:W-:Y:S05]  /*1040*/  WARPSYNC.COLLECTIVE R18, `(.L_x_195) ;  /* 0x0000000012087348 */ /* 0x000fea0003c00000 */
[----:B------:R0:W1:Y:S02]  /*1050*/  SHFL.BFLY P3, R51, R53, R28, R19 ;  /* 0x0c00001c35337389 */ /* 0x0000640000060013 */
[----:B01----:R-:W-:Y:S01]  /*1060*/  ENDCOLLECTIVE ;  /* 0x000000000000791b */ /* 0x003fe20003800000 */
.L_x_195:
[----:B------:R-:W-:Y:S01]  /*1070*/  HFMA2.MMA R28, -RZ, RZ, 0, 2.384185791015625e-07 ;  /* 0x00000004ff1c7435 */ /* 0x000fe200000001ff */
[----:B------:R-:W-:-:S05]  /*1080*/  MOV R16, R51 ;  /* 0x0000003300107202 */ /* 0x000fca0000000f00 */
[----:B------:R-:W-:-:S05]  /*1090*/  FADD.FTZ R34, R29, R16 ;  /* 0x000000101d227221 */ /* 0x000fca0000010000 */
[----:B------:R-:W-:-:S07]  /*10a0*/  MOV R53, R34 ;  /* 0x0000002200357202 */ /* 0x000fce0000000f00 */
[----:B------:R-:W-:Y:S05]  /*10b0*/  WARPSYNC.COLLECTIVE R18, `(.L_x_196) ;  /* 0x0000000012087348 */ /* 0x000fea0003c00000 */
[----:B------:R0:W1:Y:S02]  /*10c0*/  SHFL.BFLY P3, R51, R53, R28, R19 ;  /* 0x0c00001c35337389 */ /* 0x0000640000060013 */
[----:B01----:R-:W-:Y:S01]  /*10d0*/  ENDCOLLECTIVE ;  /* 0x000000000000791b */ /* 0x003fe20003800000 */
.L_x_196:
[----:B------:R-:W-:Y:S01]  /*10e0*/  IMAD.MOV.U32 R28, RZ, RZ, 0x8 ;  /* 0x00000008ff1c7424 */ /* 0x000fe200078e00ff */
[----:B------:R-:W-:-:S05]  /*10f0*/  MOV R17, R51 ;  /* 0x0000003300117202 */ /* 0x000fca0000000f00 */
[----:B------:R-:W-:Y:S02]  /*1100*/  FADD.FTZ R47, R34, R17 ;  /* 0x00000011222f7221 */ /* 0x000fe40000010000 */
[----:B------:R-:W0:Y:S03]  /*1110*/  LDC R17, c[0x0][0x290] ;  /* 0x0000a400ff117b82 */ /* 0x000e260000000800 */
[----:B------:R-:W-:-:S07]  /*1120*/  MOV R53, R47 ;  /* 0x0000002f00357202 */ /* 0x000fce0000000f00 */
[----:B0-----:R-:W-:Y:S05]  /*1130*/  WARPSYNC.COLLECTIVE R18, `(.L_x_197) ;  /* 0x0000000012087348 */ /* 0x001fea0003c00000 */
[----:B------:R1:W2:Y:S02]  /*1140*/  SHFL.BFLY P3, R51, R53, R28, R19 ;  /* 0x0c00001c35337389 */ /* 0x0002a40000060013 */
[----:B012---:R-:W-:Y:S01]  /*1150*/  ENDCOLLECTIVE ;  /* 0x000000000000791b */ /* 0x007fe20003800000 */
.L_x_197:
[----:B------:R-:W-:Y:S01]  /*1160*/  HFMA2.MMA R28, -RZ, RZ, 0, 9.5367431640625e-07 ;  /* 0x00000010ff1c7435 */ /* 0x000fe200000001ff */
[----:B------:R-:W-:-:S05]  /*1170*/  MOV R16, R51 ;  /* 0x0000003300107202 */ /* 0x000fca0000000f00 */
[----:B------:R-:W-:-:S05]  /*1180*/  FADD.FTZ R49, R47, R16 ;  /* 0x000000102f317221 */ /* 0x000fca0000010000 */
[----:B------:R-:W-:-:S07]  /*1190*/  MOV R53, R49 ;  /* 0x0000003100357202 */ /* 0x000fce0000000f00 */
[----:B------:R-:W-:Y:S05]  /*11a0*/  WARPSYNC.COLLECTIVE R18, `(.L_x_198) ;  /* 0x0000000012087348 */ /* 0x000fea0003c00000 */
[----:B------:R0:W1:Y:S02]  /*11b0*/  SHFL.BFLY P3, R51, R53, R28, R19 ;  /* 0x0c00001c35337389 */ /* 0x0000640000060013 */
[----:B01----:R-:W-:Y:S01]  /*11c0*/  ENDCOLLECTIVE ;  /* 0x000000000000791b */ /* 0x003fe20003800000 */
.L_x_198:
[----:B------:R-:W-:Y:S01]  /*11d0*/  HFMA2.MMA R28, -RZ, RZ, 0, 5.9604644775390625e-08 ;  /* 0x00000001ff1c7435 */ /* 0x000fe200000001ff */
[----:B------:R-:W-:-:S05]  /*11e0*/  MOV R16, R51 ;  /* 0x0000003300107202 */ /* 0x000fca0000000f00 */
        /* <DEDUP_REMOVED lines=18> */
[----:B------:R-:W-:-:S04]  /*1310*/  IMAD.MOV.U32 R19, RZ, RZ, 0x1f ;  /* 0x0000001fff137424 */ /* 0x000fc800078e00ff */
[----:B------:R-:W-:-:S07]  /*1320*/  MOV R53, R16 ;  /* 0x0000001000357202 */ /* 0x000fce0000000f00 */
[----:B------:R-:W-:Y:S05]  /*1330*/  WARPSYNC.COLLECTIVE R18, `(.L_x_199) ;  /* 0x0000000012087348 */ /* 0x000fea0003c00000 */
[----:B------:R0:W1:Y:S02]  /*1340*/  SHFL.BFLY P3, R51, R53, R28, R19 ;  /* 0x0c00001c35337389 */ /* 0x0000640000060013 */
[----:B01----:R-:W-:Y:S01]  /*1350*/  ENDCOLLECTIVE ;  /* 0x000000000000791b */ /* 0x003fe20003800000 */
.L_x_199:
[----:B------:R-:W-:Y:S01]  /*1360*/  HFMA2.MMA R28, -RZ, RZ, 0, 1.1920928955078125e-07 ;  /* 0x00000002ff1c7435 */ /* 0x000fe200000001ff */
[----:B------:R-:W-:-:S05]  /*1370*/  MOV R29, R51 ;  /* 0x00000033001d7202 */ /* 0x000fca0000000f00 */
[----:B------:R-:W-:-:S05]  /*1380*/  FADD.FTZ R29, R16, R29 ;  /* 0x0000001d101d7221 */ /* 0x000fca0000010000 */
[----:B------:R-:W-:-:S07]  /*1390*/  MOV R53, R29 ;  /* 0x0000001d00357202 */ /* 0x000fce0000000f00 */
[----:B------:R-:W-:Y:S05]  /*13a0*/  WARPSYNC.COLLECTIVE R18, `(.L_x_200) ;  /* 0x0000000012087348 */ /* 0x000fea0003c00000 */
[----:B------:R0:W1:Y:S02]  /*13b0*/  SHFL.BFLY P3, R51, R53, R28, R19 ;  /* 0x0c00001c35337389 */ /* 0x0000640000060013 */
[----:B01----:R-:W-:Y:S01]  /*13c0*/  ENDCOLLECTIVE ;  /* 0x000000000000791b */ /* 0x003fe20003800000 */
.L_x_200:
[----:B------:R-:W-:Y:S01]  /*13d0*/  HFMA2.MMA R28, -RZ, RZ, 0, 2.384185791015625e-07 ;  /* 0x00000004ff1c7435 */ /* 0x000fe200000001ff */
[----:B------:R-:W-:-:S05]  /*13e0*/  MOV R34, R51 ;  /* 0x0000003300227202 */ /* 0x000fca0000000f00 */
[----:B------:R-:W-:-:S05]  /*13f0*/  FADD.FTZ R34, R29, R34 ;  /* 0x000000221d227221 */ /* 0x000fca0000010000 */
[----:B------:R-:W-:-:S07]  /*1400*/  MOV R53, R34 ;  /* 0x0000002200357202 */ /* 0x000fce0000000f00 */
[----:B------:R-:W-:Y:S05]  /*1410*/  WARPSYNC.COLLECTIVE R18, `(.L_x_201) ;  /* 0x0000000012087348 */ /* 0x000fea0003c00000 */
[----:B------:R0:W1:Y:S02]  /*1420*/  SHFL.BFLY P3, R51, R53, R28, R19 ;  /* 0x0c00001c35337389 */ /* 0x0000640000060013 */
[----:B01----:R-:W-:Y:S01]  /*1430*/  ENDCOLLECTIVE ;  /* 0x000000000000791b */ /* 0x003fe20003800000 */
.L_x_201:
[----:B------:R-:W-:Y:S01]  /*1440*/  HFMA2.MMA R28, -RZ, RZ, 0, 4.76837158203125e-07 ;  /* 0x00000008ff1c7435 */ /* 0x000fe200000001ff */
[----:B------:R-:W-:-:S04]  /*1450*/  IMAD.MOV.U32 R35, RZ, RZ, R51 ;  /* 0x000000ffff237224 */ /* 0x000fc800078e0033 */
[----:B------:R-:W-:-:S05]  /*1460*/  FADD.FTZ R35, R34, R35 ;  /* 0x0000002322237221 */ /* 0x000fca0000010000 */
[----:B------:R-:W-:-:S07]  /*1470*/  MOV R53, R35 ;  /* 0x0000002300357202 */ /* 0x000fce0000000f00 */
[----:B------:R-:W-:Y:S05]  /*1480*/  WARPSYNC.COLLECTIVE R18, `(.L_x_202) ;  /* 0x0000000012087348 */ /* 0x000fea0003c00000 */
[----:B------:R0:W1:Y:S02]  /*1490*/  SHFL.BFLY P3, R51, R53, R28, R19 ;  /* 0x0c00001c35337389 */ /* 0x0000640000060013 */
[----:B01----:R-:W-:Y:S01]  /*14a0*/  ENDCOLLECTIVE ;  /* 0x000000000000791b */ /* 0x003fe20003800000 */
.L_x_202:
[----:B------:R-:W-:Y:S01]  /*14b0*/  HFMA2.MMA R28, -RZ, RZ, 0, 9.5367431640625e-07 ;  /* 0x00000010ff1c7435 */ /* 0x000fe200000001ff */
[----:B------:R-:W-:-:S05]  /*14c0*/  MOV R47, R51 ;  /* 0x00000033002f7202 */ /* 0x000fca0000000f00 */
[----:B------:R-:W-:-:S05]  /*14d0*/  FADD.FTZ R47, R35, R47 ;  /* 0x0000002f232f7221 */ /* 0x000fca0000010000 */
[----:B------:R-:W-:-:S07]  /*14e0*/  MOV R53, R47 ;  /* 0x0000002f00357202 */ /* 0x000fce0000000f00 */
[----:B------:R-:W-:Y:S05]  /*14f0*/  WARPSYNC.COLLECTIVE R18, `(.L_x_203) ;  /* 0x0000000012087348 */ /* 0x000fea0003c00000 */
[----:B------:R0:W1:Y:S02]  /*1500*/  SHFL.BFLY P3, R51, R53, R28, R19 ;  /* 0x0c00001c35337389 */ /* 0x0000640000060013 */
[----:B01----:R-:W-:Y:S01]  /*1510*/  ENDCOLLECTIVE ;  /* 0x000000000000791b */ /* 0x003fe20003800000 */
.L_x_203:
[----:B------:R-:W-:Y:S01]  /*1520*/  MOV R49, R51 ;  /* 0x0000003300317202 */ /* 0x000fe20000000f00 */
[----:B------:R-:W-:Y:S06]  /*1530*/  BRA `(.L_x_204) ;  /* 0xfffffff400c07947 */ /* 0x000fec000383ffff */
.L_x_205:
        /* <DEDUP_REMOVED lines=12> */
.L_x_9501:


//--------------------- .text._ZN10layer_norm13ln_fwd_kernelINS_13Kernel_traitsI13__nv_bfloat16S2_S2_S2_fjLj256ELj1ELj4ELj1ELj16ENS_18Kernel_traits_baseILj256ES2_S2_S2_S2_fjLj128EEEEELb0ELb1ELb1ELb0EEEvNS_9FwdParamsE --------------------------
	.section	.text._ZN10layer_norm13ln_fwd_kernelINS_13Kernel_traitsI13__nv_bfloat16S2_S2_S2_fjLj256ELj1ELj4ELj1ELj16ENS_18Kernel_traits_baseILj256ES2_S2_S2_S2_fjLj128EEEEELb0ELb1ELb1ELb0EEEvNS_9FwdParamsE,"ax",@progbits
	.align	128
        .global         _ZN10layer_norm13ln_fwd_kernelINS_13Kernel_traitsI13__nv_bfloat16S2_S2_S2_fjLj256ELj1ELj4ELj1ELj16ENS_18Kernel_traits_baseILj256ES2_S2_S2_S2_fjLj128EEEEELb0ELb1ELb1ELb0EEEvNS_9FwdParamsE
        .type           _ZN10layer_norm13ln_fwd_kernelINS_13Kernel_traitsI13__nv_bfloat16S2_S2_S2_fjLj256ELj1ELj4ELj1ELj16ENS_18Kernel_traits_baseILj256ES2_S2_S2_S2_fjLj128EEEEELb0ELb1ELb1ELb0EEEvNS_9FwdParamsE,@function
        .size           _ZN10layer_norm13ln_fwd_kernelINS_13Kernel_traitsI13__nv_bfloat16S2_S2_S2_fjLj256ELj1ELj4ELj1ELj16ENS_18Kernel_traits_baseILj256ES2_S2_S2_S2_fjLj128EEEEELb0ELb1ELb1ELb0EEEvNS_9FwdParamsE,(.L_x_9502 - _ZN10layer_norm13ln_fwd_kernelINS_13Kernel_traitsI13__nv_bfloat16S2_S2_S2_fjLj256ELj1ELj4ELj1ELj16ENS_18Kernel_traits_baseILj256ES2_S2_S2_S2_fjLj128EEEEELb0ELb1ELb1ELb0EEEvNS_9FwdParamsE)
        .other          _ZN10layer_norm13ln_fwd_kernelINS_13Kernel_traitsI13__nv_bfloat16S2_S2_S2_fjLj256ELj1ELj4ELj1ELj16ENS_18Kernel_traits_baseILj256ES2_S2_S2_S2_fjLj128EEEEELb0ELb1ELb1ELb0EEEvNS_9FwdParamsE,@"STO_CUDA_ENTRY STV_DEFAULT"
_ZN10layer_norm13ln_fwd_kernelINS_13Kernel_traitsI13__nv_bfloat16S2_S2_S2_fjLj256ELj1ELj4ELj1ELj16ENS_18Kernel_traits_baseILj256ES2_S2_S2_S2_fjLj128EEEEELb0ELb1ELb1ELb0EEEvNS_9FwdParamsE:
.text._ZN10layer_norm13ln_fwd_kernelINS_13Kernel_traitsI13__nv_bfloat16S2_S2_S2_fjLj256ELj1ELj4ELj1ELj16ENS_18Kernel_traits_baseILj256ES2_S2_S2_S2_fjLj128EEEEELb0ELb1ELb1ELb0EEEvNS_9FwdParamsE:
        /* <DEDUP_REMOVED lines=38> */
.L_x_207:
[----:B------:R-:W-:Y:S05]  /*0260*/  BSYNC B0 ;  /* 0x0000000000007941 */ /* 0x000fea0003800000 */
.L_x_206:
[----:B------:R-:W-:Y:S02]  /*0270*/  ULDC UR6, c[0x0][0x214] ;  /* 0x0000850000067ab9 */ /* 0x000fe40000000800 */
[----:B------:R-:W-:-:S13]  /*0280*/  ISETP.GE.AND P0, PT, R10, UR6, PT ;  /* 0x000000060a007c0c */ /* 0x000fda000bf06270 */
[----:B------:R-:W-:Y:S05]  /*0290*/  @P0 EXIT ;  /* 0x000000000000094d */ /* 0x000fea0003800000 */
[----:B-----5:R-:W-:Y:S01]  /*02a0*/  PRMT R33, R12, 0x7632, R33 ;  /* 0x000076320c217816 */ /* 0x020fe20000000021 */
[----:B------:R-:W-:Y:S01]  /*02b0*/  IMAD.U32 R8, R20, 0x10000, RZ ;  /* 0x0001000014087824 */ /* 0x000fe200078e00ff */
[----:B------:R-:W-:Y:S01]  /*02c0*/  PRMT R32, R13, 0x7632, R32 ;  /* 0x000076320d207816 */ /* 0x000fe20000000020 */
[----:B------:R-:W-:Y:S01]  /*02d0*/  IMAD.U32 R4, R16, 0x10000, RZ ;  /* 0x0001000010047824 */ /* 0x000fe200078e00ff */
[----:B------:R-:W-:Y:S01]  /*02e0*/  PRMT R35, R14, 0x7632, R35 ;  /* 0x000076320e237816 */ /* 0x000fe20000000023 */
[----:B------:R-:W-:Y:S01]  /*02f0*/  IMAD.U32 R11, R12, 0x10000, RZ ;  /* 0x000100000c0b7824 */ /* 0x000fe200078e00ff */
[----:B------:R-:W-:Y:S01]  /*0300*/  PRMT R34, R15, 0x7632, R34 ;  /* 0x000076320f227816 */ /* 0x000fe20000000022 */
[----:B------:R-:W-:Y:S01]  /*0310*/  ULDC.U8 UR6, c[0x0][0x2a0] ;  /* 0x0000a80000067ab9 */ /* 0x000fe20000000000 */
[----:B------:R-:W-:Y:S01]  /*0320*/  SHF.L.U32 R7, R21, 0x10, RZ ;  /* 0x0000001015077819 */ /* 0x000fe200000006ff */
[----:B------:R-:W-:Y:S01]  /*0330*/  IMAD.U32 R46, R46, 0x10000, RZ ;  /* 0x000100002e2e7824 */ /* 0x000fe200078e00ff */
[----:B------:R-:W-:Y:S01]  /*0340*/  SHF.L.U32 R6, R22, 0x10, RZ ;  /* 0x0000001016067819 */ /* 0x000fe200000006ff */
[----:B------:R-:W-:Y:S01]  /*0350*/  IMAD.U32 R28, R28, 0x10000, RZ ;  /* 0x000100001c1c7824 */ /* 0x000fe200078e00ff */
[----:B------:R-:W-:Y:S01]  /*0360*/  SHF.L.U32 R5, R23, 0x10, RZ ;  /* 0x0000001017057819 */ /* 0x000fe200000006ff */
[----:B------:R-:W-:Y:S01]  /*0370*/  IMAD.U32 R33, R33, 0x10000, RZ ;  /* 0x0001000021217824 */ /* 0x000fe200078e00ff */
[----:B------:R-:W-:Y:S01]  /*0380*/  SHF.L.U32 R3, R17, 0x10, RZ ;  /* 0x0000001011037819 */ /* 0x000fe200000006ff */
[----:B------:R-:W-:Y:S01]  /*0390*/  ULDC UR8, c[0x0][0x29c] ;  /* 0x0000a70000087ab9 */ /* 0x000fe20000000800 */
[----:B------:R-:W-:Y:S01]  /*03a0*/  SHF.L.U32 R2, R18, 0x10, RZ ;  /* 0x0000001012027819 */ /* 0x000fe200000006ff */
[----:B------:R-:W-:Y:S01]  /*03b0*/  ULDC UR9, c[0x0][0x2d8] ;  /* 0x0000b60000097ab9 */ /* 0x000fe20000000800 */
        /* <DEDUP_REMOVED lines=13> */
[----:B------:R-:W-:Y:S01]  /*0490*/  ISETP.NE.AND P2, PT, RZ, UR6, PT ;  /* 0x00000006ff007c0c */ /* 0x000fe2000bf45270 */
[----:B------:R-:W-:-:S12]  /*04a0*/  ULDC.64 UR6, c[0x0][0x230] ;  /* 0x00008c0000067ab9 */ /* 0x000fd80000000a00 */
.L_x_237:
        /* <DEDUP_REMOVED lines=36> */
.L_x_211:
[----:B-----5:R-:W-:Y:S02]  /*06f0*/  SHF.L.U32 R20, R16, 0x10, RZ ;  /* 0x0000001010147819 */ /* 0x020fe400000006ff */
[----:B------:R-:W-:-:S03]  /*0700*/  @P0 SHF.L.U32 R37, R12, 0x10, RZ ;  /* 0x000000100c250819 */ /* 0x000fc600000006ff */
[----:B------:R-:W-:-:S04]  /*0710*/  FMUL.FTZ R21, R20, UR8 ;  /* 0x0000000814157c20 */ /* 0x000fc80008410000 */
[----:B------:R-:W-:-:S04]  /*0720*/  FMUL.FTZ R36, R8, R21 ;  /* 0x0000001508247220 */ /* 0x000fc80000410000 */
[----:B------:R-:W-:-:S07]  /*0730*/  @P0 FADD.FTZ R36, R37, R36 ;  /* 0x0000002425240221 */ /* 0x000fce0000010000 */
.L_x_212:
[----:B------:R-:W-:Y:S05]  /*0740*/  BSYNC B1 ;  /* 0x0000000000017941 */ /* 0x000fea0003800000 */
.L_x_210:
[----:B------:R-:W-:Y:S04]  /*0750*/  BSSY B1, `(.L_x_213) ;  /* 0x000000e000017945 */ /* 0x000fe80003800000 */
[----:B------:R-:W-:Y:S05]  /*0760*/  @P3 BRA `(.L_x_214) ;  /* 0x0000000000143947 */ /* 0x000fea0003800000 */
[----:B------:R-:W-:Y:S01]  /*0770*/  IMAD.MOV.U32 R37, RZ, RZ, RZ ;  /* 0x000000ffff257224 */ /* 0x000fe200078e00ff */
[----:B------:R-:W-:Y:S06]  /*0780*/  @!P0 BRA `(.L_x_215) ;  /* 0x0000000000288947 */ /* 0x000fec0003800000 */
[----:B-----5:R-:W-:-:S04]  /*0790*/  PRMT R37, R12, 0x7632, R37 ;  /* 0x000076320c257816 */ /* 0x020fc80000000025 */
[----:B------:R-:W-:Y:S01]  /*07a0*/  SHF.L.U32 R37, R37, 0x10, RZ ;  /* 0x0000001025257819 */ /* 0x000fe200000006ff */
[----:B------:R-:W-:Y:S06]  /*07b0*/  BRA `(.L_x_215) ;  /* 0x00000000001c7947 */ /* 0x000fec0003800000 */
.L_x_214:
[----:B-----5:R-:W-:Y:S02]  /*07c0*/  PRMT R20, R16, 0x7632, R20 ;  /* 0x0000763210147816 */ /* 0x020fe40000000014 */
[----:B------:R-:W-:Y:S02]  /*07d0*/  @P0 PRMT R21, R12, 0x7632, R21 ;  /* 0x000076320c150816 */ /* 0x000fe40000000015 */
[----:B------:R-:W-:-:S05]  /*07e0*/  SHF.L.U32 R20, R20, 0x10, RZ ;  /* 0x0000001014147819 */ /* 0x000fca00000006ff */
[----:B------:R-:W-:Y:S01]  /*07f0*/  FMUL.FTZ R37, R20, UR8 ;  /* 0x0000000814257c20 */ /* 0x000fe20008410000 */
[----:B------:R-:W-:-:S03]  /*0800*/  @P0 SHF.L.U32 R20, R21, 0x10, RZ ;  /* 0x0000001015140819 */ /* 0x000fc600000006ff */
[----:B------:R-:W-:-:S04]  /*0810*/  FMUL.FTZ R37, R46, R37 ;  /* 0x000000252e257220 */ /* 0x000fc80000410000 */
[----:B------:R-:W-:-:S07]  /*0820*/  @P0 FADD.FTZ R37, R20, R37 ;  /* 0x0000002514250221 */ /* 0x000fce0000010000 */
.L_x_215:
[----:B------:R-:W-:Y:S05]  /*0830*/  BSYNC B1 ;  /* 0x0000000000017941 */ /* 0x000fea0003800000 */
.L_x_213:
[----:B------:R-:W-:Y:S04]  /*0840*/  BSSY B1, `(.L_x_216) ;  /* 0x000000b000017945 */ /* 0x000fe80003800000 */
[----:B------:R-:W-:Y:S05]  /*0850*/  @P3 BRA `(.L_x_217) ;  /* 0x0000000000103947 */ /* 0x000fea0003800000 */
[----:B------:R-:W-:Y:S01]  /*0860*/  MOV R38, RZ ;  /* 0x000000ff00267202 */ /* 0x000fe20000000f00 */
[----:B------:R-:W-:Y:S06]  /*0870*/  @!P0 BRA `(.L_x_218) ;  /* 0x00000000001c8947 */ /* 0x000fec0003800000 */
[----:B-----5:R-:W-:Y:S01]  /*0880*/  IMAD.U32 R38, R13, 0x10000, RZ ;  /* 0x000100000d267824 */ /* 0x020fe200078e00ff */
[----:B------:R-:W-:Y:S06]  /*0890*/  BRA `(.L_x_218) ;  /* 0x0000000000147947 */ /* 0x000fec0003800000 */
.L_x_217:
[----:B-----5:R-:W-:Y:S02]  /*08a0*/  SHF.L.U32 R20, R17, 0x10, RZ ;  /* 0x0000001011147819 */ /* 0x020fe400000006ff */
[----:B------:R-:W-:-:S03]  /*08b0*/  @P0 SHF.L.U32 R21, R13, 0x10, RZ ;  /* 0x000000100d150819 */ /* 0x000fc600000006ff */
[----:B------:R-:W-:-:S04]  /*08c0*/  FMUL.FTZ R20, R20, UR8 ;  /* 0x0000000814147c20 */ /* 0x000fc80008410000 */
[----:B------:R-:W-:-:S04]  /*08d0*/  FMUL.FTZ R38, R7, R20 ;  /* 0x0000001407267220 */ /* 0x000fc80000410000 */
[----:B------:R-:W-:-:S07]  /*08e0*/  @P0 FADD.FTZ R38, R21, R38 ;  /* 0x0000002615260221 */ /* 0x000fce0000010000 */
.L_x_218:
[----:B------:R-:W-:Y:S05]  /*08f0*/  BSYNC B1 ;  /* 0x0000000000017941 */ /* 0x000fea0003800000 */
.L_x_216:
[----:B------:R-:W-:Y:S04]  /*0900*/  BSSY B1, `(.L_x_219) ;  /* 0x000000e000017945 */ /* 0x000fe80003800000 */
[----:B------:R-:W-:Y:S05]  /*0910*/  @P3 BRA `(.L_x_220) ;  /* 0x0000000000143947 */ /* 0x000fea0003800000 */
[----:B------:R-:W-:Y:S01]  /*0920*/  HFMA2.MMA R39, -RZ, RZ, 0, 0 ;  /* 0x00000000ff277435 */ /* 0x000fe200000001ff */
[----:B------:R-:W-:Y:S10]  /*0930*/  @!P0 BRA `(.L_x_221) ;  /* 0x0000000000288947 */ /* 0x000ff40003800000 */
[----:B-----5:R-:W-:-:S04]  /*0940*/  PRMT R39, R13, 0x7632, R39 ;  /* 0x000076320d277816 */ /* 0x020fc80000000027 */
[----:B------:R-:W-:Y:S01]  /*0950*/  SHF.L.U32 R39, R39, 0x10, RZ ;  /* 0x0000001027277819 */ /* 0x000fe200000006ff */
[----:B------:R-:W-:Y:S06]  /*0960*/  BRA `(.L_x_221) ;  /* 0x00000000001c7947 */ /* 0x000fec0003800000 */
.L_x_220:
[----:B-----5:R-:W-:Y:S02]  /*0970*/  PRMT R20, R17, 0x7632, R20 ;  /* 0x0000763211147816 */ /* 0x020fe40000000014 */
[----:B------:R-:W-:-:S03]  /*0980*/  @P0 PRMT R21, R13, 0x7632, R21 ;  /* 0x000076320d150816 */ /* 0x000fc60000000015 */
[----:B------:R-:W-:Y:S01]  /*0990*/  IMAD.U32 R20, R20, 0x10000, RZ ;  /* 0x0001000014147824 */ /* 0x000fe200078e00ff */
[----:B------:R-:W-:-:S03]  /*09a0*/  @P0 SHF.L.U32 R22, R21, 0x10, RZ ;  /* 0x0000001015160819 */ /* 0x000fc600000006ff */
[----:B------:R-:W-:-:S04]  /*09b0*/  FMUL.FTZ R20, R20, UR8 ;  /* 0x0000000814147c20 */ /* 0x000fc80008410000 */
[----:B------:R-:W-:-:S04]  /*09c0*/  FMUL.FTZ R39, R45, R20 ;  /* 0x000000142d277220 */ /* 0x000fc80000410000 */
[----:B------:R-:W-:-:S07]  /*09d0*/  @P0 FADD.FTZ R39, R22, R39 ;  /* 0x0000002716270221 */ /* 0x000fce0000010000 */
.L_x_221:
[----:B------:R-:W-:Y:S05]  /*09e0*/  BSYNC B1 ;  /* 0x0000000000017941 */ /* 0x000fea0003800000 */
.L_x_219:
[----:B------:R-:W-:Y:S04]  /*09f0*/  BSSY B1, `(.L_x_222) ;  /* 0x000000b000017945 */ /* 0x000fe80003800000 */
[----:B------:R-:W-:Y:S05]  /*0a00*/  @P3 BRA `(.L_x_223) ;  /* 0x0000000000103947 */ /* 0x000fea0003800000 */
[----:B------:R-:W-:Y:S01]  /*0a10*/  MOV R40, RZ ;  /* 0x000000ff00287202 */ /* 0x000fe20000000f00 */
[----:B------:R-:W-:Y:S06]  /*0a20*/  @!P0 BRA `(.L_x_224) ;  /* 0x00000000001c8947 */ /* 0x000fec0003800000 */
[----:B-----5:R-:W-:Y:S01]  /*0a30*/  SHF.L.U32 R40, R14, 0x10, RZ ;  /* 0x000000100e287819 */ /* 0x020fe200000006ff */
[----:B------:R-:W-:Y:S06]  /*0a40*/  BRA `(.L_x_224) ;  /* 0x0000000000147947 */ /* 0x000fec0003800000 */
.L_x_223:
[----:B-----5:R-:W-:Y:S01]  /*0a50*/  SHF.L.U32 R20, R18, 0x10, RZ ;  /* 0x0000001012147819 */ /* 0x020fe200000006ff */
[----:B------:R-:W-:-:S04]  /*0a60*/  @P0 IMAD.U32 R41, R14, 0x10000, RZ ;  /* 0x000100000e290824 */ /* 0x000fc800078e00ff */
[----:B------:R-:W-:-:S04]  /*0a70*/  FMUL.FTZ R21, R20, UR8 ;  /* 0x0000000814157c20 */ /* 0x000fc80008410000 */
[----:B------:R-:W-:-:S04]  /*0a80*/  FMUL.FTZ R40, R6, R21 ;  /* 0x0000001506287220 */ /* 0x000fc80000410000 */
[----:B------:R-:W-:-:S07]  /*0a90*/  @P0 FADD.FTZ R40, R41, R40 ;  /* 0x0000002829280221 */ /* 0x000fce0000010000 */
.L_x_224:
[----:B------:R-:W-:Y:S05]  /*0aa0*/  BSYNC B1 ;  /* 0x0000000000017941 */ /* 0x000fea0003800000 */
.L_x_222:
[----:B------:R-:W-:Y:S04]  /*0ab0*/  BSSY B1, `(.L_x_225) ;  /* 0x000000e000017945 */ /* 0x000fe80003800000 */
[----:B------:R-:W-:Y:S05]  /*0ac0*/  @P3 BRA `(.L_x_226) ;  /* 0x0000000000143947 */ /* 0x000fea0003800000 */
[----:B------:R-:W-:Y:S01]  /*0ad0*/  HFMA2.MMA R41, -RZ, RZ, 0, 0 ;  /* 0x00000000ff297435 */ /* 0x000fe200000001ff */
[----:B------:R-:W-:Y:S10]  /*0ae0*/  @!P0 BRA `(.L_x_227) ;  /* 0x0000000000288947 */ /* 0x000ff40003800000 */
[----:B-----5:R-:W-:-:S04]  /*0af0*/  PRMT R41, R14, 0x7632, R41 ;  /* 0x000076320e297816 */ /* 0x020fc80000000029 */
[----:B------:R-:W-:Y:S01]  /*0b00*/  SHF.L.U32 R41, R41, 0x10, RZ ;  /* 0x0000001029297819 */ /* 0x000fe200000006ff */
[----:B------:R-:W-:Y:S06]  /*0b10*/  BRA `(.L_x_227) ;  /* 0x00000000001c7947 */ /* 0x000fec0003800000 */
.L_x_226:
[----:B-----5:R-:W-:Y:S02]  /*0b20*/  PRMT R20, R18, 0x7632, R20 ;  /* 0x0000763212147816 */ /* 0x020fe40000000014 */
[----:B------:R-:W-:Y:S02]  /*0b30*/  @P0 PRMT R21, R14, 0x7632, R21 ;  /* 0x000076320e150816 */ /* 0x000fe40000000015 */
[----:B------:R-:W-:-:S05]  /*0b40*/  SHF.L.U32 R20, R20, 0x10, RZ ;  /* 0x0000001014147819 */ /* 0x000fca00000006ff */
[----:B------:R-:W-:Y:S01]  /*0b50*/  FMUL.FTZ R41, R20, UR8 ;  /* 0x0000000814297c20 */ /* 0x000fe20008410000 */
[----:B------:R-:W-:-:S03]  /*0b60*/  @P0 SHF.L.U32 R20, R21, 0x10, RZ ;  /* 0x0000001015140819 */ /* 0x000fc600000006ff */
[----:B------:R-:W-:-:S04]  /*0b70*/  FMUL.FTZ R41, R44, R41 ;  /* 0x000000292c297220 */ /* 0x000fc80000410000 */
[----:B------:R-:W-:-:S07]  /*0b80*/  @P0 FADD.FTZ R41, R20, R41 ;  /* 0x0000002914290221 */ /* 0x000fce0000010000 */
.L_x_227:
[----:B------:R-:W-:Y:S05]  /*0b90*/  BSYNC B1 ;  /* 0x0000000000017941 */ /* 0x000fea0003800000 */
.L_x_225:
[----:B------:R-:W-:Y:S04]  /*0ba0*/  BSSY B1, `(.L_x_228) ;  /* 0x000000b000017945 */ /* 0x000fe80003800000 */
[----:B------:R-:W-:Y:S05]  /*0bb0*/  @P3 BRA `(.L_x_229) ;  /* 0x0000000000103947 */ /* 0x000fea0003800000 */
[----:B------:R-:W-:Y:S01]  /*0bc0*/  IMAD.MOV.U32 R42, RZ, RZ, RZ ;  /* 0x000000ffff2a7224 */ /* 0x000fe200078e00ff */
[----:B------:R-:W-:Y:S06]  /*0bd0*/  @!P0 BRA `(.L_x_230) ;  /* 0x00000000001c8947 */ /* 0x000fec0003800000 */
[----:B-----5:R-:W-:Y:S01]  /*0be0*/  SHF.L.U32 R42, R15, 0x10, RZ ;  /* 0x000000100f2a7819 */ /* 0x020fe200000006ff */
[----:B------:R-:W-:Y:S06]  /*0bf0*/  BRA `(.L_x_230) ;  /* 0x0000000000147947 */ /* 0x000fec0003800000 */
.L_x_229:
[----:B-----5:R-:W-:Y:S02]  /*0c00*/  SHF.L.U32 R20, R19, 0x10, RZ ;  /* 0x0000001013147819 */ /* 0x020fe400000006ff */
[----:B------:R-:W-:-:S03]  /*0c10*/  @P0 SHF.L.U32 R21, R15, 0x10, RZ ;  /* 0x000000100f150819 */ /* 0x000fc600000006ff */
[----:B------:R-:W-:-:S04]  /*0c20*/  FMUL.FTZ R20, R20, UR8 ;  /* 0x0000000814147c20 */ /* 0x000fc80008410000 */
[----:B------:R-:W-:-:S04]  /*0c30*/  FMUL.FTZ R42, R5, R20 ;  /* 0x00000014052a7220 */ /* 0x000fc80000410000 */
[----:B------:R-:W-:-:S07]  /*0c40*/  @P0 FADD.FTZ R42, R21, R42 ;  /* 0x0000002a152a0221 */ /* 0x000fce0000010000 */
.L_x_230:
[----:B------:R-:W-:Y:S05]  /*0c50*/  BSYNC B1 ;  /* 0x0000000000017941 */ /* 0x000fea0003800000 */
.L_x_228:
[----:B------:R-:W-:Y:S04]  /*0c60*/  BSSY B1, `(.L_x_231) ;  /* 0x000000e000017945 */ /* 0x000fe80003800000 */
[----:B------:R-:W-:Y:S05]  /*0c70*/  @P3 BRA `(.L_x_232) ;  /* 0x0000000000143947 */ /* 0x000fea0003800000 */
[----:B------:R-:W-:Y:S01]  /*0c80*/  MOV R43, RZ ;  /* 0x000000ff002b7202 */ /* 0x000fe20000000f00 */
[----:B------:R-:W-:Y:S06]  /*0c90*/  @!P0 BRA `(.L_x_233) ;  /* 0x0000000000288947 */ /* 0x000fec0003800000 */
[----:B-----5:R-:W-:-:S05]  /*0ca0*/  PRMT R43, R15, 0x7632, R43 ;  /* 0x000076320f2b7816 */ /* 0x020fca000000002b */
[----:B------:R-:W-:Y:S01]  /*0cb0*/  IMAD.U32 R43, R43, 0x10000, RZ ;  /* 0x000100002b2b7824 */ /* 0x000fe200078e00ff */
[----:B------:R-:W-:Y:S06]  /*0cc0*/  BRA `(.L_x_233) ;  /* 0x00000000001c7947 */ /* 0x000fec0003800000 */
.L_x_232:
[----:B-----5:R-:W-:Y:S02]  /*0cd0*/  PRMT R20, R19, 0x7632, R20 ;  /* 0x0000763213147816 */ /* 0x020fe40000000014 */
[----:B------:R-:W-:Y:S02]  /*0ce0*/  @P0 PRMT R21, R15, 0x7632, R21 ;  /* 0x000076320f150816 */ /* 0x000fe40000000015 */
[----:B------:R-:W-:-:S05]  /*0cf0*/  SHF.L.U32 R20, R20, 0x10, RZ ;  /* 0x0000001014147819 */ /* 0x000fca00000006ff */
[----:B------:R-:W-:Y:S01]  /*0d00*/  FMUL.FTZ R43, R20, UR8 ;  /* 0x00000008142b7c20 */ /* 0x000fe20008410000 */
[----:B------:R-:W-:-:S03]  /*0d10*/  @P0 SHF.L.U32 R20, R21, 0x10, RZ ;  /* 0x0000001015140819 */ /* 0x000fc600000006ff */
[----:B------:R-:W-:-:S04]  /*0d20*/  FMUL.FTZ R43, R26, R43 ;  /* 0x0000002b1a2b7220 */ /* 0x000fc80000410000 */
[----:B------:R-:W-:-:S07]  /*0d30*/  @P0 FADD.FTZ R43, R20, R43 ;  /* 0x0000002b142b0221 */ /* 0x000fce0000010000 */
.L_x_233:
[----:B------:R-:W-:Y:S05]  /*0d40*/  BSYNC B1 ;  /* 0x0000000000017941 */ /* 0x000fea0003800000 */
.L_x_231:
[----:B------:R-:W0:Y:S01]  /*0d50*/  LDC.64 R50, c[0x0][0x238] ;  /* 0x00008e00ff327b82 */ /* 0x000e220000000a00 */
[----:B------:R-:W-:Y:S02]  /*0d60*/  F2FP.BF16.F32.PACK_AB R22, R41, R40 ;  /* 0x000000282916723e */ /* 0x000fe400000010ff */
[----:B------:R-:W-:Y:S02]  /*0d70*/  F2FP.BF16.F32.PACK_AB R21, R39, R38 ;  /* 0x000000262715723e */ /* 0x000fe400000010ff */
[----:B------:R-:W-:Y:S01]  /*0d80*/  F2FP.BF16.F32.PACK_AB R20, R37, R36 ;  /* 0x000000242514723e */ /* 0x000fe200000010ff */
[----:B0-----:R-:W-:Y:S01]  /*0d90*/  IMAD.WIDE.U32 R50, R23, 0x10, R50 ;  /* 0x0000001017327825 */ /* 0x001fe200078e0032 */
[----:B------:R-:W-:-:S05]  /*0da0*/  F2FP.BF16.F32.PACK_AB R23, R43, R42 ;  /* 0x0000002a2b17723e */ /* 0x000fca00000010ff */
[----:B------:R0:W-:Y:S02]  /*0db0*/  STG.E.128 desc[UR4][R50.64], R20 ;  /* 0x0000001432007986 */ /* 0x0001e4000c101d04 */
.L_x_209:
[----:B------:R-:W-:Y:S05]  /*0dc0*/  BSYNC B0 ;  /* 0x0000000000007941 */ /* 0x000fea0003800000 */
.L_x_208:
        /* <DEDUP_REMOVED lines=50> */
.L_x_249:
        /* <DEDUP_REMOVED lines=25> */
[--C-:B------:R-:W-:Y:S01]  /*1280*/  FADD.FTZ R22, R40, -R50.reuse ;  /* 0x8000003228167221 */ /* 0x100fe20000010000 */
[--C-:B------:R-:W-:Y:S01]  /*1290*/  FADD.FTZ R51, R41, -R50.reuse ;  /* 0x8000003229337221 */ /* 0x100fe20000010000 */
[--C-:B------:R-:W-:Y:S01]  /*12a0*/  FADD.FTZ R52, R42, -R50.reuse ;  /* 0x800000322a347221 */ /* 0x100fe20000010000 */
[C---:B------:R-:W-:Y:S01]  /*12b0*/  FMUL.FTZ R48, R23.reuse, R48 ;  /* 0x0000003017307220 */ /* 0x040fe20000410000 */
[----:B------:R-:W-:Y:S01]  /*12c0*/  FMUL.FTZ R21, R23, R21 ;  /* 0x0000001517157220 */ /* 0x000fe20000410000 */
[----:B------:R-:W-:Y:S01]  /*12d0*/  FADD.FTZ R50, R43, -R50 ;  /* 0x800000322b327221 */ /* 0x000fe20000010000 */
[----:B------:R-:W-:Y:S01]  /*12e0*/  FMUL.FTZ R52, R23, R52 ;  /* 0x0000003417347220 */ /* 0x000fe20000410000 */
[----:B------:R-:W-:Y:S01]  /*12f0*/  FFMA.FTZ R48, R3, R48, R24 ;  /* 0x0000003003307223 */ /* 0x000fe20000010018 */
[----:B------:R-:W-:Y:S01]  /*1300*/  FFMA.FTZ R21, R29, R21, R32 ;  /* 0x000000151d157223 */ /* 0x000fe20000010020 */
[C---:B------:R-:W-:Y:S01]  /*1310*/  FMUL.FTZ R50, R23.reuse, R50 ;  /* 0x0000003217327220 */ /* 0x040fe20000410000 */
[C---:B------:R-:W-:Y:S01]  /*1320*/  FMUL.FTZ R20, R23.reuse, R20 ;  /* 0x0000001417147220 */ /* 0x040fe20000410000 */
[C---:B------:R-:W-:Y:S01]  /*1330*/  FMUL.FTZ R47, R23.reuse, R47 ;  /* 0x0000002f172f7220 */ /* 0x040fe20000410000 */
[C---:B------:R-:W-:Y:S01]  /*1340*/  FMUL.FTZ R22, R23.reuse, R22 ;  /* 0x0000001617167220 */ /* 0x040fe20000410000 */
[----:B------:R-:W-:Y:S01]  /*1350*/  FMUL.FTZ R51, R23, R51 ;  /* 0x0000003317337220 */ /* 0x000fe20000410000 */
[----:B------:R-:W-:Y:S01]  /*1360*/  FFMA.FTZ R23, R0, R52, R27 ;  /* 0x0000003400177223 */ /* 0x000fe2000001001b */
[----:B------:R-:W-:Y:S01]  /*1370*/  FFMA.FTZ R50, R31, R50, R34 ;  /* 0x000000321f327223 */ /* 0x000fe20000010022 */
[----:B------:R-:W-:Y:S01]  /*1380*/  F2FP.BF16.F32.PACK_AB R21, R21, R48 ;  /* 0x000000301515723e */ /* 0x000fe200000010ff */
[----:B------:R-:W-:Y:S01]  /*1390*/  FFMA.FTZ R22, R2, R22, R25 ;  /* 0x0000001602167223 */ /* 0x000fe20000010019 */
[----:B------:R-:W-:Y:S01]  /*13a0*/  SHF.R.S32.HI R48, RZ, 0x1f, R49 ;  /* 0x0000001fff307819 */ /* 0x000fe20000011431 */
[----:B------:R-:W-:Y:S01]  /*13b0*/  FFMA.FTZ R51, R30, R51, R35 ;  /* 0x000000331e337223 */ /* 0x000fe20000010023 */
[----:B------:R-:W-:Y:S01]  /*13c0*/  F2FP.BF16.F32.PACK_AB R23, R50, R23 ;  /* 0x000000173217723e */ /* 0x000fe200000010ff */
[----:B------:R-:W-:Y:S01]  /*13d0*/  FFMA.FTZ R20, R4, R20, R11 ;  /* 0x0000001404147223 */ /* 0x000fe2000001000b */
[----:B------:R-:W-:Y:S01]  /*13e0*/  LEA.HI R50, R48, R49, RZ, 0x3 ;  /* 0x0000003130327211 */ /* 0x000fe200078f18ff */
[----:B------:R-:W-:Y:S01]  /*13f0*/  FFMA.FTZ R47, R28, R47, R33 ;  /* 0x0000002f1c2f7223 */ /* 0x000fe20000010021 */
[----:B------:R-:W0:Y:S01]  /*1400*/  LDC.64 R48, c[0x0][0x2b8] ;  /* 0x0000ae00ff307b82 */ /* 0x000e220000000a00 */
[----:B------:R-:W-:-:S02]  /*1410*/  F2FP.BF16.F32.PACK_AB R22, R51, R22 ;  /* 0x000000163316723e */ /* 0x000fc400000010ff */
[----:B------:R-:W-:Y:S02]  /*1420*/  LEA.HI.SX32 R51, R50, R9, 0x1d ;  /* 0x0000000932337211 */ /* 0x000fe400078feaff */
[----:B------:R-:W-:-:S03]  /*1430*/  F2FP.BF16.F32.PACK_AB R20, R47, R20 ;  /* 0x000000142f14723e */ /* 0x000fc600000010ff */
[----:B0-----:R-:W-:-:S05]  /*1440*/  IMAD.WIDE.U32 R48, R51, 0x10, R48 ;  /* 0x0000001033307825 */ /* 0x001fca00078e0030 */
[----:B------:R0:W-:Y:S02]  /*1450*/  STG.E.128 desc[UR4][R48.64], R20 ;  /* 0x0000001430007986 */ /* 0x0001e4000c101d04 */
.L_x_236:
[----:B------:R-:W-:Y:S05]  /*1460*/  BSYNC B0 ;  /* 0x0000000000007941 */ /* 0x000fea0003800000 */
.L_x_235:
[----:B0-----:R-:W0:Y:S02]  /*1470*/  LDC.64 R20, c[0x0][0x210] ;  /* 0x00008400ff147b82 */ /* 0x001e240000000a00 */
[----:B0-----:R-:W-:-:S04]  /*1480*/  LEA R10, R20, R10, 0x2 ;  /* 0x0000000a140a7211 */ /* 0x001fc800078e10ff */
[----:B------:R-:W-:-:S13]  /*1490*/  ISETP.GE.AND P0, PT, R10, R21, PT ;  /* 0x000000150a00720c */ /* 0x000fda0003f06270 */
[----:B------:R-:W-:Y:S05]  /*14a0*/  @!P0 BRA `(.L_x_237) ;  /* 0xfffffff000008947 */ /* 0x000fea000383ffff */
[----:B------:R-:W-:Y:S05]  /*14b0*/  EXIT ;  /* 0x000000000000794d */ /* 0x000fea0003800000 */
.L_x_234:
        /* <DEDUP_REMOVED lines=8> */
.L_x_239:
[----:B------:R-:W-:Y:S05]  /*1540*/  BSYNC B0 ;  /* 0x0000000000007941 */ /* 0x000fea0003800000 */
.L_x_238:
        /* <DEDUP_REMOVED lines=8> */
.L_x_240:
[----:B------:R-:W-:Y:S01]  /*15d0*/  HFMA2.MMA R51, -RZ, RZ, 0, 2.384185791015625e-07 ;  /* 0x00000004ff337435 */ /* 0x000fe200000001ff */
[----:B------:R-:W-:-:S05]  /*15e0*/  FADD.FTZ R53, R52, R20 ;  /* 0x0000001434357221 */ /* 0x000fca0000010000 */
[----:B------:R-:W-:-:S07]  /*15f0*/  MOV R52, R53 ;  /* 0x0000003500347202 */ /* 0x000fce0000000f00 */
[----:B------:R-:W-:Y:S05]  /*1600*/  WARPSYNC.COLLECTIVE R21, `(.L_x_241) ;  /* 0x0000000015087348 */ /* 0x000fea0003c00000 */
[----:B------:R0:W1:Y:S02]  /*1610*/  SHFL.BFLY P3, R20, R52, R51, R50 ;  /* 0x0c00003334147389 */ /* 0x0000640000060032 */
[----:B01----:R-:W-:Y:S01]  /*1620*/  ENDCOLLECTIVE ;  /* 0x000000000000791b */ /* 0x003fe20003800000 */
.L_x_241:
[----:B------:R-:W-:Y:S02]  /*1630*/  IMAD.MOV.U32 R51, RZ, RZ, 0x8 ;  /* 0x00000008ff337424 */ /* 0x000fe400078e00ff */
[----:B------:R-:W-:-:S05]  /*1640*/  FADD.FTZ R53, R53, R20 ;  /* 0x0000001435357221 */ /* 0x000fca0000010000 */
[----:B------:R-:W-:-:S07]  /*1650*/  MOV R52, R53 ;  /* 0x0000003500347202 */ /* 0x000fce0000000f00 */
[----:B------:R-:W-:Y:S05]  /*1660*/  WARPSYNC.COLLECTIVE R21, `(.L_x_242) ;  /* 0x0000000015087348 */ /* 0x000fea0003c00000 */
[----:B------:R0:W1:Y:S02]  /*1670*/  SHFL.BFLY P3, R20, R52, R51, R50 ;  /* 0x0c00003334147389 */ /* 0x0000640000060032 */
[----:B01----:R-:W-:Y:S01]  /*1680*/  ENDCOLLECTIVE ;  /* 0x000000000000791b */ /* 0x003fe20003800000 */
.L_x_242:
[----:B------:R-:W-:Y:S01]  /*1690*/  HFMA2.MMA R51, -RZ, RZ, 0, 9.5367431640625e-07 ;  /* 0x00000010ff337435 */ /* 0x000fe200000001ff */
[----:B------:R-:W-:-:S10]  /*16a0*/  FADD.FTZ R52, R53, R20 ;  /* 0x0000001435347221 */ /* 0x000fd40000010000 */
[----:B------:R-:W-:Y:S05]  /*16b0*/  WARPSYNC.COLLECTIVE R21, `(.L_x_243) ;  /* 0x0000000015087348 */ /* 0x000fea0003c00000 */
[----:B------:R0:W1:Y:S02]  /*16c0*/  SHFL.BFLY P3, R20, R52, R51, R50 ;  /* 0x0c00003334147389 */ /* 0x0000640000060032 */
[----:B01----:R-:W-:Y:S01]  /*16d0*/  ENDCOLLECTIVE ;  /* 0x000000000000791b */ /* 0x003fe20003800000 */
.L_x_243:
        /* <DEDUP_REMOVED lines=24> */
.L_x_244:
[----:B------:R-:W-:Y:S02]  /*1860*/  IMAD.MOV.U32 R51, RZ, RZ, 0x2 ;  /* 0x00000002ff337424 */ /* 0x000fe400078e00ff */
[----:B------:R-:W-:-:S05]  /*1870*/  FADD.FTZ R53, R52, R20 ;  /* 0x0000001434357221 */ /* 0x000fca0000010000 */
[----:B------:R-:W-:-:S07]  /*1880*/  MOV R52, R53 ;  /* 0x0000003500347202 */ /* 0x000fce0000000f00 */
[----:B------:R-:W-:Y:S05]  /*1890*/  WARPSYNC.COLLECTIVE R21, `(.L_x_245) ;  /* 0x0000000015087348 */ /* 0x000fea0003c00000 */
[----:B------:R0:W1:Y:S02]  /*18a0*/  SHFL.BFLY P3, R20, R52, R51, R50 ;  /* 0x0c00003334147389 */ /* 0x0000640000060032 */
[----:B01----:R-:W-:Y:S01]  /*18b0*/  ENDCOLLECTIVE ;  /* 0x000000000000791b */ /* 0x003fe20003800000 */
.L_x_245:
[----:B------:R-:W-:Y:S01]  /*18c0*/  HFMA2.MMA R51, -RZ, RZ, 0, 2.384185791015625e-07 ;  /* 0x00000004ff337435 */ /* 0x000fe200000001ff */
[----:B------:R-:W-:-:S05]  /*18d0*/  FADD.FTZ R53, R53, R20 ;  /* 0x0000001435357221 */ /* 0x000fca0000010000 */
[----:B------:R-:W-:-:S07]  /*18e0*/  MOV R52, R53 ;  /* 0x0000003500347202 */ /* 0x000fce0000000f00 */
[----:B------:R-:W-:Y:S05]  /*18f0*/  WARPSYNC.COLLECTIVE R21, `(.L_x_246) ;  /* 0x0000000015087348 */ /* 0x000fea0003c00000 */
[----:B------:R0:W1:Y:S02]  /*1900*/  SHFL.BFLY P3, R20, R52, R51, R50 ;  /* 0x0c00003334147389 */ /* 0x0000640000060032 */
[----:B01----:R-:W-:Y:S01]  /*1910*/  ENDCOLLECTIVE ;  /* 0x000000000000791b */ /* 0x003fe20003800000 */
.L_x_246:
[----:B------:R-:W-:Y:S01]  /*1920*/  MOV R51, 0x8 ;  /* 0x0000000800337802 */ /* 0x000fe20000000f00 */
[----:B------:R-:W-:-:S07]  /*1930*/  FADD.FTZ R52, R53, R20 ;  /* 0x0000001435347221 */ /* 0x000fce0000010000 */
[----:B------:R-:W-:Y:S05]  /*1940*/  WARPSYNC.COLLECTIVE R21, `(.L_x_247) ;  /* 0x0000000015087348 */ /* 0x000fea0003c00000 */
[----:B------:R0:W1:Y:S02]  /*1950*/  SHFL.BFLY P3, R20, R52, R51, R50 ;  /* 0x0c00003334147389 */ /* 0x0000640000060032 */
[----:B01----:R-:W-:Y:S01]  /*1960*/  ENDCOLLECTIVE ;  /* 0x000000000000791b */ /* 0x003fe20003800000 */
.L_x_247:
[----:B------:R-:W-:Y:S01]  /*1970*/  HFMA2.MMA R51, -RZ, RZ, 0, 9.5367431640625e-07 ;  /* 0x00000010ff337435 */ /* 0x000fe200000001ff */
[----:B------:R-:W-:-:S10]  /*1980*/  FADD.FTZ R52, R52, R20 ;  /* 0x0000001434347221 */ /* 0x000fd40000010000 */
[----:B------:R-:W-:Y:S05]  /*1990*/  WARPSYNC.COLLECTIVE R21, `(.L_x_248) ;  /* 0x0000000015087348 */ /* 0x000fea0003c00000 */
[----:B------:R0:W1:Y:S02]  /*19a0*/  SHFL.BFLY P3, R20, R52, R51, R50 ;  /* 0x0c00003334147389 */ /* 0x0000640000060032 */
[----:B01----:R-:W-:Y:S01]  /*19b0*/  ENDCOLLECTIVE ;  /* 0x000000000000791b */ /* 0x003fe20003800000 */
.L_x_248:
[----:B------:R-:W-:Y:S05]  /*19c0*/  BRA `(.L_x_249) ;  /* 0xfffffff400c87947 */ /* 0x000fea000383ffff */
.L_x_250:
        /* <DEDUP_REMOVED lines=11> */
.L_x_9502:


//--------------------- .text._ZN10layer_norm13ln_fwd_kernelINS_13Kernel_traitsI13__nv_bfloat16S2_S2_S2_fjLj256ELj1ELj4ELj1ELj16ENS_18Kernel_traits_baseILj256ES2_S2_S2_S2_fjLj128EEEEELb0ELb1ELb1ELb1EEEvNS_9FwdParamsE --------------------------
	.section	.text._ZN10layer_norm13ln_fwd_kernelINS_13Kernel_traitsI13__nv_bfloat16S2_S2_S2_fjLj256ELj1ELj4ELj1ELj16ENS_18Kernel_traits_baseILj256ES2_S2_S2_S2_fjLj128EEEEELb0ELb1ELb1ELb1EEEvNS_9FwdParamsE,"ax",@progbits
	.align	128
        .global         _ZN10layer_norm13ln_fwd_kernelINS_13Kernel_traitsI13__nv_bfloat16S2_S2_S2_fjLj256ELj1ELj4ELj1ELj16ENS_18Kernel_traits_baseILj256ES2_S2_S2_S2_fjLj128EEEEELb0ELb1ELb1ELb1EEEvNS_9FwdParamsE
        .type           _ZN10layer_norm13ln_fwd_kernelINS_13Kernel_traitsI13__nv_bfloat16S2_S2_S2_fjLj256ELj1ELj4ELj1ELj16ENS_18Kernel_traits_baseILj256ES2_S2_S2_S2_fjLj128EEEEELb0ELb1ELb1ELb1EEEvNS_9FwdParamsE,@function
        .size           _ZN10layer_norm13ln_fwd_kernelINS_13Kernel_traitsI13__nv_bfloat16S2_S2_S2_fjLj256ELj1ELj4ELj1ELj16ENS_18Kernel_traits_baseILj256ES2_S2_S2_S2_fjLj128EEEEELb0ELb1ELb1ELb1EEEvNS_9FwdParamsE,(.L_x_9503 - _ZN10layer_norm13ln_fwd_kernelINS_13Kernel_traitsI13__nv_bfloat16S2_S2_S2_fjLj256ELj1ELj4ELj1ELj16ENS_18Kernel_traits_baseILj256ES2_S2_S2_S2_fjLj128EEEEELb0ELb1ELb1ELb1EEEvNS_9FwdParamsE)
        .other          _ZN10layer_norm13ln_fwd_kernelINS_13Kernel_traitsI13__nv_bfloat16S2_S2_S2_fjLj256ELj1ELj4ELj1ELj16ENS_18Kernel_traits_baseILj256ES2_S2_S2_S2_fjLj128EEEEELb0ELb1ELb1ELb1EEEvNS_9FwdParamsE,@"STO_CUDA_ENTRY STV_DEFAULT"
_ZN10layer_norm13ln_fwd_kernelINS_13Kernel_traitsI13__nv_bfloat16S2_S2_S2_fjLj256ELj1ELj4ELj1ELj16ENS_18Kernel_traits_baseILj256ES2_S2_S2_S2_fjLj128EEEEELb0ELb1ELb1ELb1EEEvNS_9FwdParamsE:
.text._ZN10layer_norm13ln_fwd_kernelINS_13Kernel_traitsI13__nv_bfloat16S2_S2_S2_fjLj256ELj1ELj4ELj1ELj16ENS_18Kernel_traits_baseILj256ES2_S2_S2_S2_fjLj128EEEEELb0ELb1ELb1ELb1EEEvNS_9FwdParamsE:
        /* <DEDUP_REMOVED lines=26> */
[----:B------:R-:W-:Y:S01]  /*01a0*/  ULDC.U8 UR6, c[0x0][0x2a0] ;  /* 0x0000a80000067ab9 */ /* 0x000fe20000000000 */
[----:B------:R-:W-:Y:S01]  /*01b0*/  ULDC UR8, c[0x0][0x29c] ;  /* 0x0000a70000087ab9 */ /* 0x000fe20000000800 */
[----:B------:R-:W-:Y:S01]  /*01c0*/  IMAD.X R17, RZ, RZ, UR7, P1 ;  /* 0x00000007ff117e24 */ /* 0x000fe200088e06ff */
[----:B------:R-:W-:-:S05]  /*01d0*/  ULDC UR9, c[0x0][0x2d8] ;  /* 0x0000b60000097ab9 */ /* 0x000fca0000000800 */
[----:B------:R-:W3:Y:S01]  /*01e0*/  LDG.E.128 R16, desc[UR4][R16.64] ;  /* 0x0000000410107981 */ /* 0x000ee2000c1e1d00 */
[----:B------:R-:W-:Y:S02]  /*01f0*/  PRMT R34, R22, 0x7632, R34 ;  /* 0x0000763216227816 */ /* 0x000fe40000000022 */
[----:B------:R-:W-:Y:S02]  /*0200*/  PRMT R36, R20, 0x7632, R36 ;  /* 0x0000763214247816 */ /* 0x000fe40000000024 */
[----:B------:R-:W-:Y:S02]  /*0210*/  PRMT R37, R21, 0x7632, R37 ;  /* 0x0000763215257816 */ /* 0x000fe40000000025 */
[----:B------:R-:W-:Y:S01]  /*0220*/  PRMT R35, R23, 0x7632, R35 ;  /* 0x0000763217237816 */ /* 0x000fe20000000023 */
[----:B------:R-:W-:Y:S01]  /*0230*/  IMAD.U32 R34, R34, 0x10000, RZ ;  /* 0x0001000022227824 */ /* 0x000fe200078e00ff */
[----:B------:R-:W-:Y:S02]  /*0240*/  SHF.L.U32 R8, R20, 0x10, RZ ;  /* 0x0000001014087819 */ /* 0x000fe400000006ff */
[----:B------:R-:W-:-:S02]  /*0250*/  SHF.L.U32 R7, R21, 0x10, RZ ;  /* 0x0000001015077819 */ /* 0x000fc400000006ff */
[----:B------:R-:W-:Y:S02]  /*0260*/  SHF.L.U32 R6, R22, 0x10, RZ ;  /* 0x0000001016067819 */ /* 0x000fe400000006ff */
[----:B------:R-:W-:Y:S02]  /*0270*/  SHF.L.U32 R5, R23, 0x10, RZ ;  /* 0x0000001017057819 */ /* 0x000fe400000006ff */
[----:B------:R-:W-:Y:S02]  /*0280*/  SHF.L.U32 R36, R36, 0x10, RZ ;  /* 0x0000001024247819 */ /* 0x000fe400000006ff */
[----:B------:R-:W-:Y:S02]  /*0290*/  SHF.L.U32 R37, R37, 0x10, RZ ;  /* 0x0000001025257819 */ /* 0x000fe400000006ff */
[----:B------:R-:W-:Y:S02]  /*02a0*/  SHF.L.U32 R35, R35, 0x10, RZ ;  /* 0x0000001023237819 */ /* 0x000fe400000006ff */
[----:B------:R-:W-:Y:S01]  /*02b0*/  ISETP.NE.AND P1, PT, RZ, UR6, PT ;  /* 0x00000006ff007c0c */ /* 0x000fe2000bf25270 */
[----:B------:R-:W-:Y:S01]  /*02c0*/  ULDC.64 UR6, c[0x0][0x230] ;  /* 0x00008c0000067ab9 */ /* 0x000fe20000000a00 */
[----:B--2---:R-:W-:-:S02]  /*02d0*/  PRMT R30, R15, 0x7632, R30 ;  /* 0x000076320f1e7816 */ /* 0x004fc4000000001e */
[----:B------:R-:W-:Y:S02]  /*02e0*/  PRMT R33, R12, 0x7632, R33 ;  /* 0x000076320c217816 */ /* 0x000fe40000000021 */
[C---:B------:R-:W-:Y:S02]  /*02f0*/  PRMT R32, R13.reuse, 0x7632, R32 ;  /* 0x000076320d207816 */ /* 0x040fe40000000020 */
[----:B------:R-:W-:Y:S01]  /*0300*/  PRMT R31, R14, 0x7632, R31 ;  /* 0x000076320e1f7816 */ /* 0x000fe2000000001f */
[----:B------:R-:W-:Y:S01]  /*0310*/  IMAD.U32 R24, R13, 0x10000, RZ ;  /* 0x000100000d187824 */ /* 0x000fe200078e00ff */
[----:B------:R-:W-:Y:S02]  /*0320*/  SHF.L.U32 R11, R12, 0x10, RZ ;  /* 0x000000100c0b7819 */ /* 0x000fe400000006ff */
[----:B---3--:R-:W-:Y:S02]  /*0330*/  PRMT R29, R16, 0x7632, R29 ;  /* 0x00007632101d7816 */ /* 0x008fe4000000001d */
[----:B------:R-:W-:-:S02]  /*0340*/  PRMT R28, R17, 0x7632, R28 ;  /* 0x00007632111c7816 */ /* 0x000fc4000000001c */
[----:B------:R-:W-:Y:S02]  /*0350*/  PRMT R27, R18, 0x7632, R27 ;  /* 0x00007632121b7816 */ /* 0x000fe4000000001b */
[----:B------:R-:W-:Y:S01]  /*0360*/  PRMT R26, R19, 0x7632, R26 ;  /* 0x00007632131a7816 */ /* 0x000fe2000000001a */
[----:B------:R-:W-:Y:S01]  /*0370*/  IMAD.U32 R4, R16, 0x10000, RZ ;  /* 0x0001000010047824 */ /* 0x000fe200078e00ff */
        /* <DEDUP_REMOVED lines=12> */
[----:B------:R-:W-:-:S07]  /*0440*/  SHF.L.U32 R26, R26, 0x10, RZ ;  /* 0x000000101a1a7819 */ /* 0x000fce00000006ff */
.L_x_278:
[----:B------:R-:W0:Y:S01]  /*0450*/  LDC.64 R20, c[0x0][0x280] ;  /* 0x0000a000ff147b82 */ /* 0x000e220000000a00 */
[----:B------:R-:W-:-:S07]  /*0460*/  ISETP.NE.U32.AND P0, PT, RZ, UR6, PT ;  /* 0x00000006ff007c0c */ /* 0x000fce000bf05070 */
[----:B------:R-:W1:Y:S08]  /*0470*/  LDC R40, c[0x0][0x218] ;  /* 0x00008600ff287b82 */ /* 0x000e700000000800 */
[----:B------:R-:W2:Y:S01]  /*0480*/  LDC.64 R42, c[0x0][0x288] ;  /* 0x0000a200ff2a7b82 */ /* 0x000ea20000000a00 */
[----:B0-----:R-:W-:-:S06]  /*0490*/  IMAD.WIDE R44, R9, 0x4, R20 ;  /* 0x00000004092c7825 */ /* 0x001fcc00078e0214 */
[----:B------:R-:W3:Y:S01]  /*04a0*/  LDG.E R44, desc[UR4][R44.64] ;  /* 0x000000042c2c7981 */ /* 0x000ee2000c1e1900 */
[----:B------:R-:W-:Y:S01]  /*04b0*/  ISETP.NE.AND.EX P0, PT, RZ, UR7, PT, P0 ;  /* 0x00000007ff007c0c */ /* 0x000fe2000bf05300 */
[----:B-1----:R-:W-:-:S05]  /*04c0*/  IMAD R39, R9, R40, RZ ;  /* 0x0000002809277224 */ /* 0x002fca00078e02ff */
[----:B------:R-:W-:Y:S01]  /*04d0*/  SHF.R.S32.HI R46, RZ, 0x1f, R39 ;  /* 0x0000001fff2e7819 */ /* 0x000fe20000011427 */
[----:B--2---:R-:W-:-:S03]  /*04e0*/  IMAD.WIDE R42, R9, 0x4, R42 ;  /* 0x00000004092a7825 */ /* 0x004fc600078e022a */
[----:B------:R-:W-:Y:S01]  /*04f0*/  LEA.HI R49, R46, R39, RZ, 0x3 ;  /* 0x000000272e317211 */ /* 0x000fe200078f18ff */
[----:B------:R-:W-:Y:S02]  /*0500*/  HFMA2.MMA R39, -RZ, RZ, 0, 0 ;  /* 0x00000000ff277435 */ /* 0x000fe400000001ff */
[----:B------:R-:W0:Y:S01]  /*0510*/  @P0 LDC.64 R20, c[0x0][0x230] ;  /* 0x00008c00ff140b82 */ /* 0x000e220000000a00 */
[----:B------:R-:W-:-:S05]  /*0520*/  LEA.HI.SX32 R49, R49, R10, 0x1d ;  /* 0x0000000a31317211 */ /* 0x000fca00078feaff */
[----:B0-----:R-:W-:-:S05]  /*0530*/  @P0 IMAD.WIDE.U32 R20, R49, 0x10, R20 ;  /* 0x0000001031140825 */ /* 0x001fca00078e0014 */
[----:B------:R0:W5:Y:S01]  /*0540*/  @P0 LDG.E.128 R12, desc[UR4][R20.64] ;  /* 0x00000004140c0981 */ /* 0x000162000c1e1d00 */
[----:B---3--:R-:W-:-:S13]  /*0550*/  ISETP.GE.AND P2, PT, R44, 0x1, PT ;  /* 0x000000012c00780c */ /* 0x008fda0003f46270 */
[----:B------:R-:W1:Y:S01]  /*0560*/  @P2 LDC.64 R22, c[0x0][0x220] ;  /* 0x00008800ff162b82 */ /* 0x000e620000000a00 */
[----:B------:R-:W-:-:S04]  /*0570*/  @P2 VIADD R41, R44, 0xffffffff ;  /* 0xffffffff2c292836 */ /* 0x000fc80000000000 */
[----:B------:R-:W-:-:S05]  /*0580*/  @P2 IMAD R41, R41, R40, RZ ;  /* 0x0000002829292224 */ /* 0x000fca00078e02ff */
[----:B------:R-:W-:-:S04]  /*0590*/  @P2 SHF.R.S32.HI R48, RZ, 0x1f, R41 ;  /* 0x0000001fff302819 */ /* 0x000fc80000011429 */
[----:B------:R-:W-:-:S04]  /*05a0*/  @P2 LEA.HI R41, R48, R41, RZ, 0x3 ;  /* 0x0000002930292211 */ /* 0x000fc800078f18ff */
[----:B------:R-:W-:-:S05]  /*05b0*/  @P2 LEA.HI.SX32 R39, R41, R10, 0x1d ;  /* 0x0000000a29272211 */ /* 0x000fca00078feaff */
[----:B-1----:R-:W-:Y:S02]  /*05c0*/  @P2 IMAD.WIDE.U32 R22, R39, 0x10, R22 ;  /* 0x0000001027162825 */ /* 0x002fe400078e0016 */
[----:B------:R0:W5:Y:S04]  /*05d0*/  LDG.E R39, desc[UR4][R42.64] ;  /* 0x000000042a277981 */ /* 0x000168000c1e1900 */
[----:B------:R0:W5:Y:S01]  /*05e0*/  @P2 LDG.E.128 R16, desc[UR4][R22.64] ;  /* 0x0000000416102981 */ /* 0x000162000c1e1d00 */
[----:B------:R-:W-:Y:S01]  /*05f0*/  ISETP.GT.AND P2, PT, R44, RZ, PT ;  /* 0x000000ff2c00720c */ /* 0x000fe20003f44270 */
[----:B------:R-:W-:-:S12]  /*0600*/  BSSY B0, `(.L_x_251) ;  /* 0x000000b000007945 */ /* 0x000fd80003800000 */
[----:B0-----:R-:W-:Y:S05]  /*0610*/  @P2 BRA `(.L_x_252) ;  /* 0x0000000000102947 */ /* 0x001fea0003800000 */
[----:B------:R-:W-:Y:S01]  /*0620*/  MOV R41, RZ ;  /* 0x000000ff00297202 */ /* 0x000fe20000000f00 */
[----:B------:R-:W-:Y:S06]  /*0630*/  @!P0 BRA `(.L_x_253) ;  /* 0x00000000001c8947 */ /* 0x000fec0003800000 */
[----:B-----5:R-:W-:Y:S01]  /*0640*/  SHF.L.U32 R41, R12, 0x10, RZ ;  /* 0x000000100c297819 */ /* 0x020fe200000006ff */
[----:B------:R-:W-:Y:S06]  /*0650*/  BRA `(.L_x_253) ;  /* 0x0000000000147947 */ /* 0x000fec0003800000 */
.L_x_252:
[----:B-----5:R-:W-:-:S05]  /*0660*/  SHF.L.U32 R20, R16, 0x10, RZ ;  /* 0x0000001010147819 */ /* 0x020fca00000006ff */
[----:B------:R-:W-:Y:S01]  /*0670*/  FMUL.FTZ R41, R20, UR8 ;  /* 0x0000000814297c20 */ /* 0x000fe20008410000 */
[----:B------:R-:W-:-:S03]  /*0680*/  @P0 IMAD.U32 R20, R12, 0x10000, RZ ;  /* 0x000100000c140824 */ /* 0x000fc600078e00ff */
[----:B------:R-:W-:-:S04]  /*0690*/  FMUL.FTZ R41, R4, R41 ;  /* 0x0000002904297220 */ /* 0x000fc80000410000 */
[----:B------:R-:W-:-:S07]  /*06a0*/  @P0 FADD.FTZ R41, R41, R20 ;  /* 0x0000001429290221 */ /* 0x000fce0000010000 */
.L_x_253:
[----:B------:R-:W-:Y:S05]  /*06b0*/  BSYNC B0 ;  /* 0x0000000000007941 */ /* 0x000fea0003800000 */
.L_x_251:
[----:B------:R-:W-:Y:S04]  /*06c0*/  BSSY B0, `(.L_x_254) ;  /* 0x000000e000007945 */ /* 0x000fe80003800000 */
[----:B------:R-:W-:Y:S05]  /*06d0*/  @P2 BRA `(.L_x_255) ;  /* 0x0000000000142947 */ /* 0x000fea0003800000 */
[----:B------:R-:W-:Y:S01]  /*06e0*/  MOV R42, RZ ;  /* 0x000000ff002a7202 */ /* 0x000fe20000000f00 */
[----:B------:R-:W-:Y:S06]  /*06f0*/  @!P0 BRA `(.L_x_256) ;  /* 0x0000000000288947 */ /* 0x000fec0003800000 */
[----:B-----5:R-:W-:-:S04]  /*0700*/  PRMT R42, R12, 0x7632, R42 ;  /* 0x000076320c2a7816 */ /* 0x020fc8000000002a */
[----:B------:R-:W-:Y:S01]  /*0710*/  SHF.L.U32 R42, R42, 0x10, RZ ;  /* 0x000000102a2a7819 */ /* 0x000fe200000006ff */
[----:B------:R-:W-:Y:S06]  /*0720*/  BRA `(.L_x_256) ;  /* 0x00000000001c7947 */ /* 0x000fec0003800000 */
.L_x_255:
[----:B-----5:R-:W-:Y:S02]  /*0730*/  PRMT R20, R16, 0x7632, R20 ;  /* 0x0000763210147816 */ /* 0x020fe40000000014 */
[----:B------:R-:W-:Y:S02]  /*0740*/  @P0 PRMT R21, R12, 0x7632, R21 ;  /* 0x000076320c150816 */ /* 0x000fe40000000015 */
[----:B------:R-:W-:Y:S02]  /*0750*/  SHF.L.U32 R20, R20, 0x10, RZ ;  /* 0x0000001014147819 */ /* 0x000fe400000006ff */
[----:B------:R-:W-:-:S03]  /*0760*/  @P0 SHF.L.U32 R21, R21, 0x10, RZ ;  /* 0x0000001015150819 */ /* 0x000fc600000006ff */
[----:B------:R-:W-:-:S04]  /*0770*/  FMUL.FTZ R20, R20, UR8 ;  /* 0x0000000814147c20 */ /* 0x000fc80008410000 */
[----:B------:R-:W-:-:S04]  /*0780*/  FMUL.FTZ R42, R29, R20 ;  /* 0x000000141d2a7220 */ /* 0x000fc80000410000 */
[----:B------:R-:W-:-:S07]  /*0790*/  @P0 FADD.FTZ R42, R42, R21 ;  /* 0x000000152a2a0221 */ /* 0x000fce0000010000 */
.L_x_256:
[----:B------:R-:W-:Y:S05]  /*07a0*/  BSYNC B0 ;  /* 0x0000000000007941 */ /* 0x000fea0003800000 */
.L_x_254:
[----:B------:R-:W-:Y:S04]  /*07b0*/  BSSY B0, `(.L_x_257) ;  /* 0x000000b000007945 */ /* 0x000fe80003800000 */
[----:B------:R-:W-:Y:S05]  /*07c0*/  @P2 BRA `(.L_x_258) ;  /* 0x0000000000102947 */ /* 0x000fea0003800000 */
[----:B------:R-:W-:Y:S01]  /*07d0*/  IMAD.MOV.U32 R43, RZ, RZ, RZ ;  /* 0x000000ffff2b7224 */ /* 0x000fe200078e00ff */
[----:B------:R-:W-:Y:S06]  /*07e0*/  @!P0 BRA `(.L_x_259) ;  /* 0x00000000001c8947 */ /* 0x000fec0003800000 */
[----:B-----5:R-:W-:Y:S01]  /*07f0*/  SHF.L.U32 R43, R13, 0x10, RZ ;  /* 0x000000100d2b7819 */ /* 0x020fe200000006ff */
[----:B------:R-:W-:Y:S06]  /*0800*/  BRA `(.L_x_259) ;  /* 0x0000000000147947 */ /* 0x000fec0003800000 */
.L_x_258:
[----:B-----5:R-:W-:Y:S02]  /*0810*/  SHF.L.U32 R20, R17, 0x10, RZ ;  /* 0x0000001011147819 */ /* 0x020fe400000006ff */
[----:B------:R-:W-:-:S03]  /*0820*/  @P0 SHF.L.U32 R22, R13, 0x10, RZ ;  /* 0x000000100d160819 */ /* 0x000fc600000006ff */
[----:B------:R-:W-:-:S04]  /*0830*/  FMUL.FTZ R20, R20, UR8 ;  /* 0x0000000814147c20 */ /* 0x000fc80008410000 */
[----:B------:R-:W-:-:S04]  /*0840*/  FMUL.FTZ R43, R3, R20 ;  /* 0x00000014032b7220 */ /* 0x000fc80000410000 */
[----:B------:R-:W-:-:S07]  /*0850*/  @P0 FADD.FTZ R43, R43, R22 ;  /* 0x000000162b2b0221 */ /* 0x000fce0000010000 */
.L_x_259:
[----:B------:R-:W-:Y:S05]  /*0860*/  BSYNC B0 ;  /* 0x0000000000007941 */ /* 0x000fea0003800000 */
.L_x_257:
[----:B------:R-:W-:Y:S04]  /*0870*/  BSSY B0, `(.L_x_260) ;  /* 0x000000e000007945 */ /* 0x000fe80003800000 */
[----:B------:R-:W-:Y:S05]  /*0880*/  @P2 BRA `(.L_x_261) ;  /* 0x0000000000142947 */ /* 0x000fea0003800000 */
[----:B------:R-:W-:Y:S01]  /*0890*/  HFMA2.MMA R44, -RZ, RZ, 0, 0 ;  /* 0x00000000ff2c7435 */ /* 0x000fe200000001ff */
[----:B------:R-:W-:Y:S10]  /*08a0*/  @!P0 BRA `(.L_x_262) ;  /* 0x0000000000288947 */ /* 0x000ff40003800000 */
[----:B-----5:R-:W-:-:S05]  /*08b0*/  PRMT R44, R13, 0x7632, R44 ;  /* 0x000076320d2c7816 */ /* 0x020fca000000002c */
[----:B------:R-:W-:Y:S01]  /*08c0*/  IMAD.U32 R44, R44, 0x10000, RZ ;  /* 0x000100002c2c7824 */ /* 0x000fe200078e00ff */
[----:B------:R-:W-:Y:S06]  /*08d0*/  BRA `(.L_x_262) ;  /* 0x00000000001c7947 */ /* 0x000fec0003800000 */
.L_x_261:
[----:B-----5:R-:W-:Y:S02]  /*08e0*/  PRMT R20, R17, 0x7632, R20 ;  /* 0x0000763211147816 */ /* 0x020fe40000000014 */
[----:B------:R-:W-:Y:S02]  /*08f0*/  @P0 PRMT R22, R13, 0x7632, R22 ;  /* 0x000076320d160816 */ /* 0x000fe40000000016 */
[----:B------:R-:W-:Y:S02]  /*0900*/  SHF.L.U32 R20, R20, 0x10, RZ ;  /* 0x0000001014147819 */ /* 0x000fe400000006ff */
[----:B------:R-:W-:-:S03]  /*0910*/  @P0 SHF.L.U32 R23, R22, 0x10, RZ ;  /* 0x0000001016170819 */ /* 0x000fc600000006ff */
[----:B------:R-:W-:-:S04]  /*0920*/  FMUL.FTZ R21, R20, UR8 ;  /* 0x0000000814157c20 */ /* 0x000fc80008410000 */
[----:B------:R-:W-:-:S04]  /*0930*/  FMUL.FTZ R44, R28, R21 ;  /* 0x000000151c2c7220 */ /* 0x000fc80000410000 */
[----:B------:R-:W-:-:S07]  /*0940*/  @P0 FADD.FTZ R44, R44, R23 ;  /* 0x000000172c2c0221 */ /* 0x000fce0000010000 */
.L_x_262:
[----:B------:R-:W-:Y:S05]  /*0950*/  BSYNC B0 ;  /* 0x0000000000007941 */ /* 0x000fea0003800000 */
.L_x_260:
[----:B------:R-:W-:Y:S04]  /*0960*/  BSSY B0, `(.L_x_263) ;  /* 0x000000b000007945 */ /* 0x000fe80003800000 */
[----:B------:R-:W-:Y:S05]  /*0970*/  @P2 BRA `(.L_x_264) ;  /* 0x0000000000102947 */ /* 0x000fea0003800000 */
[----:B------:R-:W-:Y:S01]  /*0980*/  MOV R45, RZ ;  /* 0x000000ff002d7202 */ /* 0x000fe20000000f00 */
[----:B------:R-:W-:Y:S06]  /*0990*/  @!P0 BRA `(.L_x_265) ;  /* 0x00000000001c8947 */ /* 0x000fec0003800000 */
[----:B-----5:R-:W-:Y:S01]  /*09a0*/  SHF.L.U32 R45, R14, 0x10, RZ ;  /* 0x000000100e2d7819 */ /* 0x020fe200000006ff */
[----:B------:R-:W-:Y:S06]  /*09b0*/  BRA `(.L_x_265) ;  /* 0x0000000000147947 */ /* 0x000fec0003800000 */
.L_x_264:
[----:B-----5:R-:W-:-:S04]  /*09c0*/  IMAD.U32 R20, R18, 0x10000, RZ ;  /* 0x0001000012147824 */ /* 0x020fc800078e00ff */
[----:B------:R-:W-:Y:S01]  /*09d0*/  FMUL.FTZ R45, R20, UR8 ;  /* 0x00000008142d7c20 */ /* 0x000fe20008410000 */
[----:B------:R-:W-:-:S03]  /*09e0*/  @P0 SHF.L.U32 R20, R14, 0x10, RZ ;  /* 0x000000100e140819 */ /* 0x000fc600000006ff */
[----:B------:R-:W-:-:S04]  /*09f0*/  FMUL.FTZ R45, R2, R45 ;  /* 0x0000002d022d7220 */ /* 0x000fc80000410000 */
[----:B------:R-:W-:-:S07]  /*0a00*/  @P0 FADD.FTZ R45, R45, R20 ;  /* 0x000000142d2d0221 */ /* 0x000fce0000010000 */
.L_x_265:
[----:B------:R-:W-:Y:S05]  /*0a10*/  BSYNC B0 ;  /* 0x0000000000007941 */ /* 0x000fea0003800000 */
.L_x_263:
[----:B------:R-:W-:Y:S04]  /*0a20*/  BSSY B0, `(.L_x_266) ;  /* 0x000000e000007945 */ /* 0x000fe80003800000 */
[----:B------:R-:W-:Y:S05]  /*0a30*/  @P2 BRA `(.L_x_267) ;  /* 0x0000000000142947 */ /* 0x000fea0003800000 */
[----:B------:R-:W-:Y:S01]  /*0a40*/  HFMA2.MMA R46, -RZ, RZ, 0, 0 ;  /* 0x00000000ff2e7435 */ /* 0x000fe200000001ff */
[----:B------:R-:W-:Y:S10]  /*0a50*/  @!P0 BRA `(.L_x_268) ;  /* 0x0000000000288947 */ /* 0x000ff40003800000 */
[----:B-----5:R-:W-:-:S04]  /*0a60*/  PRMT R46, R14, 0x7632, R46 ;  /* 0x000076320e2e7816 */ /* 0x020fc8000000002e */
[----:B------:R-:W-:Y:S01]  /*0a70*/  SHF.L.U32 R46, R46, 0x10, RZ ;  /* 0x000000102e2e7819 */ /* 0x000fe200000006ff */
[----:B------:R-:W-:Y:S06]  /*0a80*/  BRA `(.L_x_268) ;  /* 0x00000000001c7947 */ /* 0x000fec0003800000 */
.L_x_267:
[----:B-----5:R-:W-:Y:S02]  /*0a90*/  PRMT R20, R18, 0x7632, R20 ;  /* 0x0000763212147816 */ /* 0x020fe40000000014 */
[----:B------:R-:W-:Y:S02]  /*0aa0*/  @P0 PRMT R21, R14, 0x7632, R21 ;  /* 0x000076320e150816 */ /* 0x000fe40000000015 */
[----:B------:R-:W-:-:S03]  /*0ab0*/  SHF.L.U32 R20, R20, 0x10, RZ ;  /* 0x0000001014147819 */ /* 0x000fc600000006ff */
[----:B------:R-:W-:Y:S02]  /*0ac0*/  @P0 IMAD.U32 R21, R21, 0x10000, RZ ;  /* 0x0001000015150824 */ /* 0x000fe400078e00ff */
[----:B------:R-:W-:-:S04]  /*0ad0*/  FMUL.FTZ R20, R20, UR8 ;  /* 0x0000000814147c20 */ /* 0x000fc80008410000 */
[----:B------:R-:W-:-:S04]  /*0ae0*/  FMUL.FTZ R46, R27, R20 ;  /* 0x000000141b2e7220 */ /* 0x000fc80000410000 */
[----:B------:R-:W-:-:S07]  /*0af0*/  @P0 FADD.FTZ R46, R46, R21 ;  /* 0x000000152e2e0221 */ /* 0x000fce0000010000 */
.L_x_268:
[----:B------:R-:W-:Y:S05]  /*0b00*/  BSYNC B0 ;  /* 0x0000000000007941 */ /* 0x000fea0003800000 */
.L_x_266:
[----:B------:R-:W-:Y:S04]  /*0b10*/  BSSY B0, `(.L_x_269) ;  /* 0x000000b000007945 */ /* 0x000fe80003800000 */
[----:B------:R-:W-:Y:S05]  /*0b20*/  @P2 BRA `(.L_x_270) ;  /* 0x0000000000102947 */ /* 0x000fea0003800000 */
[----:B------:R-:W-:Y:S01]  /*0b30*/  MOV R47, RZ ;  /* 0x000000ff002f7202 */ /* 0x000fe20000000f00 */
[----:B------:R-:W-:Y:S06]  /*0b40*/  @!P0 BRA `(.L_x_271) ;  /* 0x00000000001c8947 */ /* 0x000fec0003800000 */
[----:B-----5:R-:W-:Y:S01]  /*0b50*/  SHF.L.U32 R47, R15, 0x10, RZ ;  /* 0x000000100f2f7819 */ /* 0x020fe200000006ff */
[----:B------:R-:W-:Y:S06]  /*0b60*/  BRA `(.L_x_271) ;  /* 0x0000000000147947 */ /* 0x000fec0003800000 */
.L_x_270:
[----:B-----5:R-:W-:-:S05]  /*0b70*/  SHF.L.U32 R20, R19, 0x10, RZ ;  /* 0x0000001013147819 */ /* 0x020fca00000006ff */
[----:B------:R-:W-:Y:S01]  /*0b80*/  FMUL.FTZ R47, R20, UR8 ;  /* 0x00000008142f7c20 */ /* 0x000fe20008410000 */
[----:B------:R-:W-:-:S03]  /*0b90*/  @P0 SHF.L.U32 R20, R15, 0x10, RZ ;  /* 0x000000100f140819 */ /* 0x000fc600000006ff */
[----:B------:R-:W-:-:S04]  /*0ba0*/  FMUL.FTZ R47, R0, R47 ;  /* 0x0000002f002f7220 */ /* 0x000fc80000410000 */
[----:B------:R-:W-:-:S07]  /*0bb0*/  @P0 FADD.FTZ R47, R47, R20 ;  /* 0x000000142f2f0221 */ /* 0x000fce0000010000 */
.L_x_271:
[----:B------:R-:W-:Y:S05]  /*0bc0*/  BSYNC B0 ;  /* 0x0000000000007941 */ /* 0x000fea0003800000 */
.L_x_269:
[----:B------:R-:W-:Y:S04]  /*0bd0*/  BSSY B0, `(.L_x_272) ;  /* 0x000000e000007945 */ /* 0x000fe80003800000 */
[----:B------:R-:W-:Y:S05]  /*0be0*/  @P2 BRA `(.L_x_273) ;  /* 0x0000000000142947 */ /* 0x000fea0003800000 */
[----:B------:R-:W-:Y:S01]  /*0bf0*/  IMAD.MOV.U32 R48, RZ, RZ, RZ ;  /* 0x000000ffff307224 */ /* 0x000fe200078e00ff */
[----:B------:R-:W-:Y:S06]  /*0c00*/  @!P0 BRA `(.L_x_274) ;  /* 0x0000000000288947 */ /* 0x000fec0003800000 */
[----:B-----5:R-:W-:-:S04]  /*0c10*/  PRMT R48, R15, 0x7632, R48 ;  /* 0x000076320f307816 */ /* 0x020fc80000000030 */
[----:B------:R-:W-:Y:S01]  /*0c20*/  SHF.L.U32 R48, R48, 0x10, RZ ;  /* 0x0000001030307819 */ /* 0x000fe200000006ff */
[----:B------:R-:W-:Y:S06]  /*0c30*/  BRA `(.L_x_274) ;  /* 0x00000000001c7947 */ /* 0x000fec0003800000 */
.L_x_273:
[----:B-----5:R-:W-:Y:S02]  /*0c40*/  PRMT R20, R19, 0x7632, R20 ;  /* 0x0000763213147816 */ /* 0x020fe40000000014 */
[----:B------:R-:W-:Y:S02]  /*0c50*/  @P0 PRMT R22, R15, 0x7632, R22 ;  /* 0x000076320f160816 */ /* 0x000fe40000000016 */
[----:B------:R-:W-:Y:S02]  /*0c60*/  SHF.L.U32 R20, R20, 0x10, RZ ;  /* 0x0000001014147819 */ /* 0x000fe400000006ff */
[----:B------:R-:W-:-:S03]  /*0c70*/  @P0 SHF.L.U32 R23, R22, 0x10, RZ ;  /* 0x0000001016170819 */ /* 0x000fc600000006ff */
[----:B------:R-:W-:-:S04]  /*0c80*/  FMUL.FTZ R21, R20, UR8 ;  /* 0x0000000814157c20 */ /* 0x000fc80008410000 */
[----:B------:R-:W-:-:S04]  /*0c90*/  FMUL.FTZ R48, R26, R21 ;  /* 0x000000151a307220 */ /* 0x000fc80000410000 */
[----:B------:R-:W-:-:S07]  /*0ca0*/  @P0 FADD.FTZ R48, R48, R23 ;  /* 0x0000001730300221 */ /* 0x000fce0000010000 */
.L_x_274:
[----:B------:R-:W-:Y:S05]  /*0cb0*/  BSYNC B0 ;  /* 0x0000000000007941 */ /* 0x000fea0003800000 */
.L_x_272:
        /* <DEDUP_REMOVED lines=14> */
[----:B------:R-:W-:-:S04]  /*0da0*/  FADD.FTZ R50, R49, R46 ;  /* 0x0000002e31327221 */ /* 0x000fc80000010000 */
[----:B------:R-:W-:Y:S01]  /*0db0*/  FADD.FTZ R49, R50, R47 ;  /* 0x0000002f32317221 */ /* 0x000fe20000010000 */
[----:B------:R-:W-:-:S03]  /*0dc0*/  SHF.R.S32.HI R50, RZ, 0x1f, R9 ;  /* 0x0000001fff327819 */ /* 0x000fc60000011409 */
        /* <DEDUP_REMOVED lines=39> */
.L_x_290:
[----:B01----:R-:W-:Y:S01]  /*1040*/  FADD.FTZ R51, R51, R20 ;  /* 0x0000001433337221 */ /* 0x003fe20000010000 */
[----:B------:R-:W-:Y:S01]  /*1050*/  FMUL.FTZ R49, R22, R22 ;  /* 0x0000001616317220 */ /* 0x000fe20000410000 */
[----:B------:R-:W0:Y:S01]  /*1060*/  @!P0 LDC.64 R20, c[0x0][0x250] ;  /* 0x00009400ff148b82 */ /* 0x000e220000000a00 */
[----:B------:R-:W-:Y:S01]  /*1070*/  BSSY B0, `(.L_x_276) ;  /* 0x0000033000007945 */ /* 0x000fe20003800000 */
[----:B------:R-:W-:Y:S02]  /*1080*/  FFMA.FTZ R23, R51, R23, UR9 ;  /* 0x0000000933177e23 */ /* 0x000fe40008010017 */
        /* <DEDUP_REMOVED lines=12> */
[----:B------:R-:W-:Y:S01]  /*1150*/  IADD3 R39, R39, -0x1, RZ ;  /* 0xffffffff27277810 */ /* 0x000fe20007ffe0ff */
[----:B------:R-:W0:Y:S01]  /*1160*/  LDC.64 R20, c[0x0][0x2b8] ;  /* 0x0000ae00ff147b82 */ /* 0x000e220000000a00 */
[----:B------:R-:W-:-:S03]  /*1170*/  FSEL R22, R22, RZ, !P1 ;  /* 0x000000ff16167208 */ /* 0x000fc60004800000 */
[----:B------:R-:W-:Y:S02]  /*1180*/  IMAD R40, R39, R40, RZ ;  /* 0x0000002827287224 */ /* 0x000fe400078e02ff */
[C---:B------:R-:W-:Y:S01]  /*1190*/  FADD.FTZ R52, -R22.reuse, R41 ;  /* 0x0000002916347221 */ /* 0x040fe20000010100 */
[C---:B------:R-:W-:Y:S01]  /*11a0*/  FADD.FTZ R50, -R22.reuse, R42 ;  /* 0x0000002a16327221 */ /* 0x040fe20000010100 */
[C---:B------:R-:W-:Y:S01]  /*11b0*/  FADD.FTZ R42, -R22.reuse, R43 ;  /* 0x0000002b162a7221 */ /* 0x040fe20000010100 */
[C---:B------:R-:W-:Y:S01]  /*11c0*/  FADD.FTZ R39, -R22.reuse, R44 ;  /* 0x0000002c16277221 */ /* 0x040fe20000010100 */
[C---:B------:R-:W-:Y:S01]  /*11d0*/  FADD.FTZ R41, -R22.reuse, R46 ;  /* 0x0000002e16297221 */ /* 0x040fe20000010100 */
[C---:B------:R-:W-:Y:S01]  /*11e0*/  FADD.FTZ R44, -R22.reuse, R45 ;  /* 0x0000002d162c7221 */ /* 0x040fe20000010100 */
[C---:B------:R-:W-:Y:S01]  /*11f0*/  FADD.FTZ R46, -R22.reuse, R47 ;  /* 0x0000002f162e7221 */ /* 0x040fe20000010100 */
[----:B------:R-:W-:Y:S01]  /*1200*/  SHF.R.S32.HI R43, RZ, 0x1f, R40 ;  /* 0x0000001fff2b7819 */ /* 0x000fe20000011428 */
[----:B------:R-:W-:Y:S01]  /*1210*/  FADD.FTZ R22, -R22, R48 ;  /* 0x0000003016167221 */ /* 0x000fe20000010100 */
[C---:B------:R-:W-:Y:S01]  /*1220*/  FMUL.FTZ R44, R23.reuse, R44 ;  /* 0x0000002c172c7220 */ /* 0x040fe20000410000 */
[----:B------:R-:W-:Y:S01]  /*1230*/  FMUL.FTZ R39, R23, R39 ;  /* 0x0000002717277220 */ /* 0x000fe20000410000 */
[----:B------:R-:W-:Y:S01]  /*1240*/  LEA.HI R43, R43, R40, RZ, 0x3 ;  /* 0x000000282b2b7211 */ /* 0x000fe200078f18ff */
[C---:B------:R-:W-:Y:S01]  /*1250*/  FMUL.FTZ R45, R23.reuse, R22 ;  /* 0x00000016172d7220 */ /* 0x040fe20000410000 */
[C---:B------:R-:W-:Y:S01]  /*1260*/  FMUL.FTZ R52, R23.reuse, R52 ;  /* 0x0000003417347220 */ /* 0x040fe20000410000 */
[C---:B------:R-:W-:Y:S01]  /*1270*/  FMUL.FTZ R50, R23.reuse, R50 ;  /* 0x0000003217327220 */ /* 0x040fe20000410000 */
[C---:B------:R-:W-:Y:S01]  /*1280*/  FMUL.FTZ R42, R23.reuse, R42 ;  /* 0x0000002a172a7220 */ /* 0x040fe20000410000 */
[C---:B------:R-:W-:Y:S01]  /*1290*/  FMUL.FTZ R41, R23.reuse, R41 ;  /* 0x0000002917297220 */ /* 0x040fe20000410000 */
[----:B------:R-:W-:Y:S01]  /*12a0*/  FMUL.FTZ R46, R23, R46 ;  /* 0x0000002e172e7220 */ /* 0x000fe20000410000 */
[----:B------:R-:W-:Y:S01]  /*12b0*/  FFMA.FTZ R22, R25, R44, R6 ;  /* 0x0000002c19167223 */ /* 0x000fe20000010006 */
[----:B------:R-:W-:Y:S01]  /*12c0*/  LEA.HI.SX32 R47, R43, R10, 0x1d ;  /* 0x0000000a2b2f7211 */ /* 0x000fe200078feaff */
[----:B------:R-:W-:Y:S01]  /*12d0*/  FFMA.FTZ R44, R30, R45, R35 ;  /* 0x0000002d1e2c7223 */ /* 0x000fe20000010023 */
[----:B------:R-:W-:Y:S01]  /*12e0*/  FFMA.FTZ R43, R32, R39, R37 ;  /* 0x00000027202b7223 */ /* 0x000fe20000010025 */
        /* <DEDUP_REMOVED lines=11> */
.L_x_277:
[----:B------:R-:W-:Y:S05]  /*13a0*/  BSYNC B0 ;  /* 0x0000000000007941 */ /* 0x000fea0003800000 */
.L_x_276:
[----:B0-----:R-:W0:Y:S02]  /*13b0*/  LDC.64 R20, c[0x0][0x210] ;  /* 0x00008400ff147b82 */ /* 0x001e240000000a00 */
[----:B0-----:R-:W-:-:S05]  /*13c0*/  IMAD R9, R20, 0x4, R9 ;  /* 0x0000000414097824 */ /* 0x001fca00078e0209 */
[----:B------:R-:W-:-:S13]  /*13d0*/  ISETP.GE.AND P0, PT, R9, R21, PT ;  /* 0x000000150900720c */ /* 0x000fda0003f06270 */
[----:B------:R-:W-:Y:S05]  /*13e0*/  @!P0 BRA `(.L_x_278) ;  /* 0xfffffff000188947 */ /* 0x000fea000383ffff */
[----:B------:R-:W-:Y:S05]  /*13f0*/  EXIT ;  /* 0x000000000000794d */ /* 0x000fea0003800000 */
.L_x_275:
[----:B------:R-:W-:Y:S01]  /*1400*/  HFMA2.MMA R49, -RZ, RZ, 0, 5.9604644775390625e-08 ;  /* 0x00000001ff317435 */ /* 0x000fe200000001ff */
[----:B------:R-:W-:Y:S01]  /*1410*/  BSSY B0, `(.L_x_279) ;  /* 0x0000007000007945 */ /* 0x000fe20003800000 */
[----:B------:R-:W-:Y:S02]  /*1420*/  MOV R53, R51 ;  /* 0x0000003300357202 */ /* 0x000fe40000000f00 */
[----:B------:R-:W-:Y:S02]  /*1430*/  MOV R52, 0x1f ;  /* 0x0000001f00347802 */ /* 0x000fe40000000f00 */
[----:B------:R-:W-:-:S07]  /*1440*/  MOV R21, 0xffffffff ;  /* 0xffffffff00157802 */ /* 0x000fce0000000f00 */
[----:B-----5:R-:W-:Y:S05]  /*1450*/  WARPSYNC.COLLECTIVE R21, `(.L_x_280) ;  /* 0x0000000015087348 */ /* 0x020fea0003c00000 */
[----:B------:R0:W1:Y:S02]  /*1460*/  SHFL.BFLY P2, R20, R53, R49, R52 ;  /* 0x0c00003135147389 */ /* 0x0000640000040034 */
[----:B01---5:R-:W-:Y:S01]  /*1470*/  ENDCOLLECTIVE ;  /* 0x000000000000791b */ /* 0x023fe20003800000 */
.L_x_280:
[----:B------:R-:W-:Y:S05]  /*1480*/  BSYNC B0 ;  /* 0x0000000000007941 */ /* 0x000fea0003800000 */
.L_x_279:
        /* <DEDUP_REMOVED lines=8> */
.L_x_281:
[----:B------:R-:W-:Y:S01]  /*1510*/  HFMA2.MMA R49, -RZ, RZ, 0, 2.384185791015625e-07 ;  /* 0x00000004ff317435 */ /* 0x000fe200000001ff */
[----:B------:R-:W-:-:S10]  /*1520*/  FADD.FTZ R53, R53, R20 ;  /* 0x0000001435357221 */ /* 0x000fd40000010000 */
[----:B------:R-:W-:Y:S05]  /*1530*/  WARPSYNC.COLLECTIVE R21, `(.L_x_282) ;  /* 0x0000000015087348 */ /* 0x000fea0003c00000 */
[----:B------:R0:W1:Y:S02]  /*1540*/  SHFL.BFLY P2, R20, R53, R49, R52 ;  /* 0x0c00003135147389 */ /* 0x0000640000040034 */
[----:B01----:R-:W-:Y:S01]  /*1550*/  ENDCOLLECTIVE ;  /* 0x000000000000791b */ /* 0x003fe20003800000 */
.L_x_282:
[----:B------:R-:W-:Y:S02]  /*1560*/  IMAD.MOV.U32 R49, RZ, RZ, 0x8 ;  /* 0x00000008ff317424 */ /* 0x000fe400078e00ff */
[----:B------:R-:W-:-:S05]  /*1570*/  FADD.FTZ R22, R53, R20 ;  /* 0x0000001435167221 */ /* 0x000fca0000010000 */
[----:B------:R-:W-:-:S07]  /*1580*/  MOV R53, R22 ;  /* 0x0000001600357202 */ /* 0x000fce0000000f00 */
[----:B------:R-:W-:Y:S05]  /*1590*/  WARPSYNC.COLLECTIVE R21, `(.L_x_283) ;  /* 0x0000000015087348 */ /* 0x000fea0003c00000 */
[----:B------:R0:W1:Y:S02]  /*15a0*/  SHFL.BFLY P2, R20, R53, R49, R52 ;  /* 0x0c00003135147389 */ /* 0x0000640000040034 */
[----:B01----:R-:W-:Y:S01]  /*15b0*/  ENDCOLLECTIVE ;  /* 0x000000000000791b */ /* 0x003fe20003800000 */
.L_x_283:
[----:B------:R-:W-:Y:S01]  /*15c0*/  HFMA2.MMA R49, -RZ, RZ, 0, 9.5367431640625e-07 ;  /* 0x00000010ff317435 */ /* 0x000fe200000001ff */
[----:B------:R-:W-:-:S05]  /*15d0*/  FADD.FTZ R51, R22, R20 ;  /* 0x0000001416337221 */ /* 0x000fca0000010000 */
[----:B------:R-:W-:-:S07]  /*15e0*/  MOV R53, R51 ;  /* 0x0000003300357202 */ /* 0x000fce0000000f00 */
[----:B------:R-:W-:Y:S05]  /*15f0*/  WARPSYNC.COLLECTIVE R21, `(.L_x_284) ;  /* 0x0000000015087348 */ /* 0x000fea0003c00000 */
[----:B------:R0:W1:Y:S02]  /*1600*/  SHFL.BFLY P2, R20, R53, R49, R52 ;  /* 0x0c00003135147389 */ /* 0x0000640000040034 */
[----:B01----:R-:W-:Y:S01]  /*1610*/  ENDCOLLECTIVE ;  /* 0x000000000000791b */ /* 0x003fe20003800000 */
.L_x_284:
        /* <DEDUP_REMOVED lines=24> */
.L_x_285:
[----:B------:R-:W-:Y:S02]  /*17a0*/  IMAD.MOV.U32 R49, RZ, RZ, 0x2 ;  /* 0x00000002ff317424 */ /* 0x000fe400078e00ff */
[----:B------:R-:W-:-:S07]  /*17b0*/  FADD.FTZ R53, R51, R20 ;  /* 0x0000001433357221 */ /* 0x000fce0000010000 */
[----:B------:R-:W-:Y:S05]  /*17c0*/  WARPSYNC.COLLECTIVE R21, `(.L_x_286) ;  /* 0x0000000015087348 */ /* 0x000fea0003c00000 */
[----:B------:R0:W1:Y:S02]  /*17d0*/  SHFL.BFLY P2, R20, R53, R49, R52 ;  /* 0x0c00003135147389 */ /* 0x0000640000040034 */
[----:B01----:R-:W-:Y:S01]  /*17e0*/  ENDCOLLECTIVE ;  /* 0x000000000000791b */ /* 0x003fe20003800000 */
.L_x_286:
[----:B------:R-:W-:Y:S01]  /*17f0*/  HFMA2.MMA R49, -RZ, RZ, 0, 2.384185791015625e-07 ;  /* 0x00000004ff317435 */ /* 0x000fe200000001ff */
[----:B------:R-:W-:-:S10]  /*1800*/  FADD.FTZ R53, R53, R20 ;  /* 0x0000001435357221 */ /* 0x000fd40000010000 */
[----:B------:R-:W-:Y:S05]  /*1810*/  WARPSYNC.COLLECTIVE R21, `(.L_x_287) ;  /* 0x0000000015087348 */ /* 0x000fea0003c00000 */
[----:B------:R0:W1:Y:S02]  /*1820*/  SHFL.BFLY P2, R20, R53, R49, R52 ;  /* 0x0c00003135147389 */ /* 0x0000640000040034 */
[----:B01----:R-:W-:Y:S01]  /*1830*/  ENDCOLLECTIVE ;  /* 0x000000000000791b */ /* 0x003fe20003800000 */
.L_x_287:
[----:B------:R-:W-:Y:S01]  /*1840*/  HFMA2.MMA R49, -RZ, RZ, 0, 4.76837158203125e-07 ;  /* 0x00000008ff317435 */ /* 0x000fe200000001ff */
[----:B------:R-:W-:-:S05]  /*1850*/  FADD.FTZ R51, R53, R20 ;  /* 0x0000001435337221 */ /* 0x000fca0000010000 */
[----:B------:R-:W-:-:S07]  /*1860*/  MOV R53, R51 ;  /* 0x0000003300357202 */ /* 0x000fce0000000f00 */
[----:B------:R-:W-:Y:S05]  /*1870*/  WARPSYNC.COLLECTIVE R21, `(.L_x_288) ;  /* 0x0000000015087348 */ /* 0x000fea0003c00000 */
[----:B------:R0:W1:Y:S02]  /*1880*/  SHFL.BFLY P2, R20, R53, R49, R52 ;  /* 0x0c00003135147389 */ /* 0x0000640000040034 */
[----:B01----:R-:W-:Y:S01]  /*1890*/  ENDCOLLECTIVE ;  /* 0x000000000000791b */ /* 0x003fe20003800000 */
.L_x_288:
[----:B------:R-:W-:Y:S01]  /*18a0*/  HFMA2.MMA R49, -RZ, RZ, 0, 9.5367431640625e-07 ;  /* 0x00000010ff317435 */ /* 0x000fe200000001ff */
[----:B------:R-:W-:-:S05]  /*18b0*/  FADD.FTZ R51, R51, R20 ;  /* 0x0000001433337221 */ /* 0x000fca0000010000 */
[----:B------:R-:W-:-:S07]  /*18c0*/  MOV R53, R51 ;  /* 0x0000003300357202 */ /* 0x000fce0000000f00 */
[----:B------:R-:W-:Y:S05]  /*18d0*/  WARPSYNC.COLLECTIVE R21, `(.L_x_289) ;  /* 0x0000000015087348 */ /* 0x000fea0003c00000 */
[----:B------:R0:W1:Y:S02]  /*18e0*/  SHFL.BFLY P2, R20, R53, R49, R52 ;  /* 0x0c00003135147389 */ /* 0x0000640000040034 */
[----:B01----:R-:W-:Y:S01]  /*18f0*/  ENDCOLLECTIVE ;  /* 0x000000000000791b */ /* 0x003fe20003800000 */
.L_x_289:
[----:B------:R-:W-:Y:S05]  /*1900*/  BRA `(.L_x_290) ;  /* 0xfffffff400cc7947 */ /* 0x000fea000383ffff */
.L_x_291:
        /* <DEDUP_REMOVED lines=15> */
.L_x_9503:


//--------------------- .text._ZN10layer_norm13ln_fwd_kernelINS_13Kernel_traitsI13__nv_bfloat16S2_S2_S2_fjLj256ELj1ELj4ELj1ELj16ENS_18Kernel_traits_baseILj256ES2_S2_S2_S2_fjLj128EEEEELb1ELb0ELb0ELb0EEEvNS_9FwdParamsE --------------------------
	.section	.text._ZN10layer_norm13ln_fwd_kernelINS_13Kernel_traitsI13__nv_bfloat16S2_S2_S2_fjLj256ELj1ELj4ELj1ELj16ENS_18Kernel_traits_baseILj256ES2_S2_S2_S2_fjLj128EEEEELb1ELb0ELb0ELb0EEEvNS_9FwdParamsE,"ax",@progbits
	.align	128
        .global         _ZN10layer_norm13ln_fwd_kernelINS_13Kernel_traitsI13__nv_bfloat16S2_S2_S2_fjLj256ELj1ELj4ELj1ELj16ENS_18Kernel_traits_baseILj256ES2_S2_S2_S2_fjLj128EEEEELb1ELb0ELb0ELb0EEEvNS_9FwdParamsE
        .type           _ZN10layer_norm13ln_fwd_kernelINS_13Kernel_traitsI13__nv_bfloat16S2_S2_S2_fjLj256ELj1ELj4ELj1ELj16ENS_18Kernel_traits_baseILj256ES2_S2_S2_S2_fjLj128EEEEELb1ELb0ELb0ELb0EEEvNS_9FwdParamsE,@function
        .size           _ZN10layer_norm13ln_fwd_kernelINS_13Kernel_traitsI13__nv_bfloat16S2_S2_S2_fjLj256ELj1ELj4ELj1ELj16ENS_18Kernel_traits_baseILj256ES2_S2_S2_S2_fjLj128EEEEELb1ELb0ELb0ELb0EEEvNS_9FwdParamsE,(.L_x_9504 - _ZN10layer_norm13ln_fwd_kernelINS_13Kernel_traitsI13__nv_bfloat16S2_S2_S2_fjLj256ELj1ELj4ELj1ELj16ENS_18Kernel_traits_baseILj256ES2_S2_S2_S2_fjLj128EEEEELb1ELb0ELb0ELb0EEEvNS_9FwdParamsE)
        .other          _ZN10layer_norm13ln_fwd_kernelINS_13Kernel_traitsI13__nv_bfloat16S2_S2_S2_fjLj256ELj1ELj4ELj1ELj16ENS_18Kernel_traits_baseILj256ES2_S2_S2_S2_fjLj128EEEEELb1ELb0ELb0ELb0EEEvNS_9FwdParamsE,@"STO_CUDA_ENTRY STV_DEFAULT"
_ZN10layer_norm13ln_fwd_kernelINS_13Kernel_traitsI13__nv_bfloat16S2_S2_S2_fjLj256ELj1ELj4ELj1ELj16ENS_18Kernel_traits_baseILj256ES2_S2_S2_S2_fjLj128EEEEELb1ELb0ELb0ELb0EEEvNS_9FwdParamsE:
.text._ZN10layer_norm13ln_fwd_kernelINS_13Kernel_traitsI13__nv_bfloat16S2_S2_S2_fjLj256ELj1ELj4ELj1ELj16ENS_18Kernel_traits_baseILj256ES2_S2_S2_S2_fjLj128EEEEELb1ELb0ELb0ELb0EEEvNS_9FwdParamsE:
[----:B------:R-:W-:Y:S08]  /*0000*/  LDC R1, c[0x0][0x28] ;  /* 0x00000a00ff017b82 */ /* 0x000ff00000000800 */
[----:B------:R-:W0:Y:S01]  /*0010*/  LDC R22, c[0x0][0x2e8] ;  /* 0x0000ba00ff167b82 */ /* 0x000e220000000800 */
[----:B------:R-:W-:Y:S01]  /*0020*/  ULDC.U8 UR4, c[0x0][0x2f4] ;  /* 0x0000bd0000047ab9 */ /* 0x000fe20000000000 */
[----:B------:R-:W-:Y:S01]  /*0030*/  ULDC.64 UR6, c[0x0][0x208] ;  /* 0x0000820000067ab9 */ /* 0x000fe20000000a00 */
[----:B------:R-:W-:Y:S01]  /*0040*/  ISETP.NE.AND P2, PT, RZ, UR4, PT ;  /* 0x00000004ff007c0c */ /* 0x000fe2000bf45270 */
[----:B------:R-:W-:-:S02]  /*0050*/  ULDC.64 UR4, c[0x0][0x2e0] ;  /* 0x0000b80000047ab9 */ /* 0x000fc40000000a00 */
[----:B------:R-:W-:Y:S01]  /*0060*/  MOV R2, UR4 ;  /* 0x0000000400027c02 */ /* 0x000fe20008000f00 */
[----:B------:R-:W-:Y:S01]  /*0070*/  IMAD.U32 R3, RZ, RZ, UR5 ;  /* 0x00000005ff037e24 */ /* 0x000fe2000f8e00ff */
[----:B------:R-:W0:Y:S08]  /*0080*/  LDC R23, c[0x0][0x2ec] ;  /* 0x0000bb00ff177b82 */ /* 0x000e300000000800 */
[----:B------:R-:W2:Y:S01]  /*0090*/  @P2 LDG.E.64 R2, desc[UR6][R2.64] ;  /* 0x0000000602022981 */ /* 0x000ea2000c1e1b00 */
[----:B------:R-:W1:Y:S01]  /*00a0*/  LDC R7, c[0x0][0x218] ;  /* 0x00008600ff077b82 */ /* 0x000e620000000800 */
[----:B------:R-:W3:Y:S01]  /*00b0*/  S2R R6, SR_TID.X ;  /* 0x0000000000067919 */ /* 0x000ee20000002100 */
[----:B------:R-:W4:Y:S06]  /*00c0*/  S2R R8, SR_CTAID.X ;  /* 0x0000000000087919 */ /* 0x000f2c0000002500 */
[----:B------:R-:W2:Y:S01]  /*00d0*/  @P2 LDC R11, c[0x0][0x2f0] ;  /* 0x0000bc00ff0b2b82 */ /* 0x000ea20000000800 */
[----:B0-----:R0:W5:Y:S01]  /*00e0*/  @P2 LDG.E.64 R4, desc[UR6][R22.64] ;  /* 0x0000000616042981 */ /* 0x001162000c1e1b00 */
[----:B------:R-:W-:Y:S01]  /*00f0*/  ULDC UR8, c[0x0][0x0] ;  /* 0x0000000000087ab9 */ /* 0x000fe20000000800 */
[----:B------:R-:W-:Y:S01]  /*0100*/  BSSY B0, `(.L_x_292) ;  /* 0x0000018000007945 */ /* 0x000fe20003800000 */
[----:B-1----:R-:W-:-:S04]  /*0110*/  SHF.R.S32.HI R0, RZ, 0x1f, R7 ;  /* 0x0000001fff007819 */ /* 0x002fc80000011407 */
[----:B------:R-:W-:Y:S02]  /*0120*/  LEA.HI R0, R0, R7, RZ, 0x3 ;  /* 0x0000000700007211 */ /* 0x000fe400078f18ff */
[----:B---3--:R-:W-:Y:S02]  /*0130*/  LOP3.LUT R7, R6, 0x1f, RZ, 0xc, !PT ;  /* 0x0000001f06077812 */ /* 0x008fe400078e0cff */
[--C-:B------:R-:W-:Y:S02]  /*0140*/  SHF.R.U32.HI R9, RZ, 0x5, R6.reuse ;  /* 0x00000005ff097819 */ /* 0x100fe40000011606 */
[----:B------:R-:W-:Y:S02]  /*0150*/  LEA.HI.SX32 R0, R0, R7, 0x1d ;  /* 0x0000000700007211 */ /* 0x000fe400078feaff */
[C---:B----4-:R-:W-:Y:S01]  /*0160*/  LEA R9, R8.reuse, R9, 0x2 ;  /* 0x0000000908097211 */ /* 0x050fe200078e10ff */
[----:B------:R-:W-:Y:S01]  /*0170*/  IMAD R8, R8, UR8, R6 ;  /* 0x0000000808087c24 */ /* 0x000fe2000f8e0206 */
[----:B------:R-:W-:-:S02]  /*0180*/  LOP3.LUT P0, RZ, R0, 0xffffffe0, RZ, 0xc0, !PT ;  /* 0xffffffe000ff7812 */ /* 0x000fc4000780c0ff */
[----:B------:R-:W-:Y:S02]  /*0190*/  LOP3.LUT R7, R6, 0x1f, RZ, 0xc0, !PT ;  /* 0x0000001f06077812 */ /* 0x000fe400078ec0ff */
[----:B--2---:R-:W-:Y:S02]  /*01a0*/  @P2 R2UR UR4, R2 ;  /* 0x00000000020422ca */ /* 0x004fe400000e0000 */
[----:B------:R-:W-:-:S07]  /*01b0*/  @P2 R2UR UR5, R3 ;  /* 0x00000000030522ca */ /* 0x000fce00000e0000 */
[----:B0-----:R-:W-:Y:S08]  /*01c0*/  @!P0 BRA `(.L_x_293) ;  /* 0x00000000002c8947 */ /* 0x001ff00003800000 */
[----:B------:R-:W-:Y:S01]  /*01d0*/  ULDC.64 UR8, c[0x0][0x2c8] ;  /* 0x0000b20000087ab9 */ /* 0x000fe20000000a00 */
[----:B------:R-:W0:Y:S01]  /*01e0*/  LDC.64 R16, c[0x0][0x260] ;  /* 0x00009800ff107b82 */ /* 0x000e220000000a00 */
[----:B------:R-:W-:-:S04]  /*01f0*/  ISETP.NE.U32.AND P1, PT, RZ, UR8, PT ;  /* 0x00000008ff007c0c */ /* 0x000fc8000bf25070 */
[----:B------:R-:W-:-:S13]  /*0200*/  ISETP.NE.AND.EX P1, PT, RZ, UR9, PT, P1 ;  /* 0x00000009ff007c0c */ /* 0x000fda000bf25310 */
[----:B------:R-:W1:Y:S01]  /*0210*/  @P1 LDC.64 R2, c[0x0][0x2c8] ;  /* 0x0000b200ff021b82 */ /* 0x000e620000000a00 */
[----:B0-----:R-:W-:-:S06]  /*0220*/  IMAD.WIDE.U32 R16, R7, 0x10, R16 ;  /* 0x0000001007107825 */ /* 0x001fcc00078e0010 */
[----:B------:R-:W5:Y:S01]  /*0230*/  LDG.E.128 R16, desc[UR6][R16.64] ;  /* 0x0000000610107981 */ /* 0x000f62000c1e1d00 */
[----:B-1----:R-:W-:-:S05]  /*0240*/  @P1 IMAD.WIDE.U32 R2, R7, 0x10, R2 ;  /* 0x0000001007021825 */ /* 0x002fca00078e0002 */
[----:B------:R0:W5:Y:S01]  /*0250*/  @P1 LDG.E.128 R12, desc[UR6][R2.64] ;  /* 0x00000006020c1981 */ /* 0x000162000c1e1d00 */
[----:B------:R-:W-:Y:S02]  /*0260*/  @!P1 CS2R R12, SRZ ;  /* 0x00000000000c9805 */ /* 0x000fe4000001ff00 */
[----:B0-----:R-:W-:-:S07]  /*0270*/  @!P1 CS2R R14, SRZ ;  /* 0x00000000000e9805 */ /* 0x001fce000001ff00 */
.L_x_293:
[----:B------:R-:W-:Y:S05]  /*0280*/  BSYNC B0 ;  /* 0x0000000000007941 */ /* 0x000fea0003800000 */
.L_x_292:
[----:B------:R-:W-:Y:S01]  /*0290*/  ULDC UR8, c[0x0][0x214] ;  /* 0x0000850000087ab9 */ /* 0x000fe20000000800 */
[----:B-----5:R-:W-:Y:S02]  /*02a0*/  @P2 IADD3 R22, P3, R4, R11, RZ ;  /* 0x0000000b04162210 */ /* 0x020fe40007f7e0ff */
[----:B------:R-:W-:-:S03]  /*02b0*/  ISETP.GE.AND P1, PT, R9, UR8, PT ;  /* 0x0000000809007c0c */ /* 0x000fc6000bf26270 */
[----:B------:R-:W-:-:S10]  /*02c0*/  @P2 IMAD.X R23, RZ, RZ, R5, P3 ;  /* 0x000000ffff172224 */ /* 0x000fd400018e0605 */
[----:B------:R-:W-:Y:S05]  /*02d0*/  @P1 EXIT ;  /* 0x000000000000194d */ /* 0x000fea0003800000 */
[--C-:B------:R-:W-:Y:S01]  /*02e0*/  SHF.R.U64 R6, R22, 0x2, R23.reuse ;  /* 0x0000000216067819 */ /* 0x100fe20000001217 */
[----:B------:R-:W-:Y:S01]  /*02f0*/  IMAD.HI.U32 R0, R8, -0x326172a9, RZ ;  /* 0xcd9e8d5708007827 */ /* 0x000fe200078e00ff */
[----:B------:R-:W-:Y:S01]  /*0300*/  SHF.R.U32.HI R5, RZ, 0x2, R23 ;  /* 0x00000002ff057819 */ /* 0x000fe20000011617 */
[----:B------:R-:W-:Y:S01]  /*0310*/  UIADD3 UR8, UR4, -0x61c88647, URZ ;  /* 0x9e3779b904087890 */ /* 0x000fe2000fffe03f */
[----:B------:R-:W-:Y:S01]  /*0320*/  PRMT R29, R16, 0x7632, R29 ;  /* 0x00007632101d7816 */ /* 0x000fe2000000001d */
[----:B------:R-:W-:Y:S01]  /*0330*/  IMAD.HI.U32 R2, R6, -0x2daee0ad, RZ ;  /* 0xd2511f5306027827 */ /* 0x000fe200078e00ff */
[----:B------:R-:W-:Y:S01]  /*0340*/  LOP3.LUT R0, R0, UR4, R5, 0x96, !PT ;  /* 0x0000000400007c12 */ /* 0x000fe2000f8e9605 */
[----:B------:R-:W-:Y:S01]  /*0350*/  UIADD3 UR14, UR5, -0x4498517b, URZ ;  /* 0xbb67ae85050e7890 */ /* 0x000fe2000fffe03f */
[----:B------:R-:W-:Y:S01]  /*0360*/  PRMT R27, R17, 0x7632, R27 ;  /* 0x00007632111b7816 */ /* 0x000fe2000000001b */
[----:B------:R-:W-:Y:S01]  /*0370*/  IMAD R4, R8, -0x326172a9, RZ ;  /* 0xcd9e8d5708047824 */ /* 0x000fe200078e02ff */
[----:B------:R-:W-:Y:S01]  /*0380*/  LOP3.LUT R2, R2, UR5, RZ, 0x3c, !PT ;  /* 0x0000000502027c12 */ /* 0x000fe2000f8e3cff */
[----:B------:R-:W-:Y:S01]  /*0390*/  IMAD R11, R6, -0x2daee0ad, RZ ;  /* 0xd2511f53060b7824 */ /* 0x000fe200078e02ff */
[----:B------:R-:W-:Y:S01]  /*03a0*/  UIADD3 UR16, UR5, 0x76cf5d0a, URZ ;  /* 0x76cf5d0a05107890 */ /* 0x000fe2000fffe03f */
[----:B------:R-:W-:Y:S01]  /*03b0*/  IMAD.HI.U32 R10, R0, -0x2daee0ad, RZ ;  /* 0xd2511f53000a7827 */ /* 0x000fe200078e00ff */
[----:B------:R-:W-:Y:S01]  /*03c0*/  UIADD3 UR15, UR4, 0x3c6ef372, URZ ;  /* 0x3c6ef372040f7890 */ /* 0x000fe2000fffe03f */
[----:B------:R-:W-:Y:S01]  /*03d0*/  PRMT R28, R12, 0x7632, R28 ;  /* 0x000076320c1c7816 */ /* 0x000fe2000000001c */
[----:B------:R-:W-:Y:S01]  /*03e0*/  UIADD3 UR17, UR4, -0x255992d5, URZ ;  /* 0xdaa66d2b04117890 */ /* 0x000fe2000fffe03f */
[----:B------:R-:W-:Y:S01]  /*03f0*/  IMAD.HI.U32 R3, R2, -0x326172a9, RZ ;  /* 0xcd9e8d5702037827 */ /* 0x000fe200078e00ff */
[----:B------:R-:W-:Y:S01]  /*0400*/  LOP3.LUT R10, R10, UR14, R11, 0x96, !PT ;  /* 0x0000000e0a0a7c12 */ /* 0x000fe2000f8e960b */
[----:B------:R-:W-:Y:S01]  /*0410*/  UIADD3 UR18, UR5, 0x32370b8f, URZ ;  /* 0x32370b8f05127890 */ /* 0x000fe2000fffe03f */
[----:B------:R-:W-:Y:S01]  /*0420*/  PRMT R26, R13, 0x7632, R26 ;  /* 0x000076320d1a7816 */ /* 0x000fe2000000001a */
[----:B------:R-:W-:Y:S01]  /*0430*/  IMAD R21, R0, -0x2daee0ad, RZ ;  /* 0xd2511f5300157824 */ /* 0x000fe200078e02ff */
[----:B------:R-:W-:Y:S01]  /*0440*/  LOP3.LUT R3, R3, UR8, R4, 0x96, !PT ;  /* 0x0000000803037c12 */ /* 0x000fe2000f8e9604 */
[----:B------:R-:W-:Y:S01]  /*0450*/  IMAD R11, R2, -0x326172a9, RZ ;  /* 0xcd9e8d57020b7824 */ /* 0x000fe200078e02ff */
[----:B------:R-:W-:Y:S01]  /*0460*/  UIADD3 UR20, UR5, -0x126145ec, URZ ;  /* 0xed9eba1405147890 */ /* 0x000fe2000fffe03f */
[----:B------:R-:W-:Y:S01]  /*0470*/  IMAD.HI.U32 R2, R10, -0x326172a9, RZ ;  /* 0xcd9e8d570a027827 */ /* 0x000fe200078e00ff */
[----:B------:R-:W-:Y:S01]  /*0480*/  UIADD3 UR19, UR4, 0x78dde6e4, URZ ;  /* 0x78dde6e404137890 */ /* 0x000fe2000fffe03f */
[----:B------:R-:W-:Y:S01]  /*0490*/  PRMT R24, R14, 0x7632, R24 ;  /* 0x000076320e187816 */ /* 0x000fe20000000018 */
[----:B------:R-:W-:Y:S01]  /*04a0*/  UIADD3 UR21, UR4, 0x1715609d, URZ ;  /* 0x1715609d04157890 */ /* 0x000fe2000fffe03f */
[C---:B------:R-:W-:Y:S01]  /*04b0*/  IMAD.HI.U32 R0, R3.reuse, -0x2daee0ad, RZ ;  /* 0xd2511f5303007827 */ /* 0x040fe200078e00ff */
[----:B------:R-:W-:Y:S01]  /*04c0*/  LOP3.LUT R2, R2, UR15, R11, 0x96, !PT ;  /* 0x0000000f02027c12 */ /* 0x000fe2000f8e960b */
[----:B------:R-:W-:Y:S01]  /*04d0*/  UIADD3 UR22, UR5, -0x56f99767, URZ ;  /* 0xa906689905167890 */ /* 0x000fe2000fffe03f */
[----:B------:R-:W-:Y:S01]  /*04e0*/  SHF.L.U32 R20, R14, 0x10, RZ ;  /* 0x000000100e147819 */ /* 0x000fe200000006ff */
[----:B------:R-:W-:Y:S01]  /*04f0*/  IMAD R11, R3, -0x2daee0ad, RZ ;  /* 0xd2511f53030b7824 */ /* 0x000fe200078e02ff */
[----:B------:R-:W-:Y:S01]  /*0500*/  LOP3.LUT R0, R0, UR16, R21, 0x96, !PT ;  /* 0x0000001000007c12 */ /* 0x000fe2000f8e9615 */
[----:B------:R-:W-:Y:S01]  /*0510*/  IMAD R10, R10, -0x326172a9, RZ ;  /* 0xcd9e8d570a0a7824 */ /* 0x000fe200078e02ff */
[----:B------:R-:W-:Y:S01]  /*0520*/  UIADD3 UR24, UR5, 0x646e171e, URZ ;  /* 0x646e171e05187890 */ /* 0x000fe2000fffe03f */
[----:B------:R-:W-:Y:S01]  /*0530*/  IMAD.HI.U32 R4, R2, -0x2daee0ad, RZ ;  /* 0xd2511f5302047827 */ /* 0x000fe200078e00ff */
[----:B------:R-:W-:Y:S01]  /*0540*/  UIADD3 UR23, UR4, -0x4ab325aa, URZ ;  /* 0xb54cda5604177890 */ /* 0x000fe2000fffe03f */
[----:B------:R-:W-:Y:S01]  /*0550*/  PRMT R25, R18, 0x7632, R25 ;  /* 0x0000763212197816 */ /* 0x000fe20000000019 */
[----:B------:R-:W-:Y:S01]  /*0560*/  UIADD3 UR25, UR4, 0x5384540f, URZ ;  /* 0x5384540f04197890 */ /* 0x000fe2000fffe03f */
        /* <DEDUP_REMOVED lines=9> */
[----:B------:R-:W-:Y:S01]  /*0600*/  UIADD3 UR27, UR4, -0xe443238, URZ ;  /* 0xf1bbcdc8041b7890 */ /* 0x000fe2000fffe03f */
[----:B------:R-:W-:Y:S01]  /*0610*/  BSSY B1, `(.L_x_294) ;  /* 0x000038d000017945 */ /* 0x000fe20003800000 */
[----:B------:R-:W-:Y:S01]  /*0620*/  UIADD3 UR29, UR4, -0x700cb87f, URZ ;  /* 0x8ff34781041d7890 */ /* 0x000fe2000fffe03f */
[C---:B------:R-:W-:Y:S01]  /*0630*/  IMAD.HI.U32 R2, R3.reuse, -0x2daee0ad, RZ ;  /* 0xd2511f5303027827 */ /* 0x040fe200078e00ff */
[----:B------:R-:W-:Y:S01]  /*0640*/  LOP3.LUT R0, R0, UR19, R11, 0x96, !PT ;  /* 0x0000001300007c12 */ /* 0x000fe2000f8e960b */
[----:B------:R-:W-:Y:S01]  /*0650*/  UIADD3 UR30, UR5, -0x695add53, URZ ;  /* 0x96a522ad051e7890 */ /* 0x000fe2000fffe03f */
[----:B------:R-:W-:Y:S01]  /*0660*/  LOP3.LUT R43, R22, 0x3, RZ, 0xc0, !PT ;  /* 0x00000003162b7812 */ /* 0x000fe200078ec0ff */
[----:B------:R-:W-:Y:S01]  /*0670*/  IMAD R11, R3, -0x2daee0ad, RZ ;  /* 0xd2511f53030b7824 */ /* 0x000fe200078e02ff */
[----:B------:R-:W-:Y:S01]  /*0680*/  LOP3.LUT R2, R2, UR20, R21, 0x96, !PT ;  /* 0x0000001402027c12 */ /* 0x000fe2000f8e9615 */
[----:B------:R-:W-:Y:S01]  /*0690*/  IMAD R4, R4, -0x326172a9, RZ ;  /* 0xcd9e8d5704047824 */ /* 0x000fe200078e02ff */
[----:B------:R-:W-:Y:S01]  /*06a0*/  ULDC.64 UR8, c[0x0][0x270] ;  /* 0x00009c0000087ab9 */ /* 0x000fe20000000a00 */
[----:B------:R-:W-:Y:S01]  /*06b0*/  IMAD.HI.U32 R10, R0, -0x2daee0ad, RZ ;  /* 0xd2511f53000a7827 */ /* 0x000fe200078e00ff */
[----:B------:R-:W-:Y:S01]  /*06c0*/  UISETP.NE.U32.AND UP0, UPT, UR8, URZ, UPT ;  /* 0x0000003f0800728c */ /* 0x000fe2000bf05070 */
[----:B------:R-:W-:Y:S01]  /*06d0*/  SHF.L.U32 R29, R29, 0x10, RZ ;  /* 0x000000101d1d7819 */ /* 0x000fe200000006ff */
[----:B------:R-:W-:Y:S01]  /*06e0*/  ULDC UR31, c[0x0][0x218] ;  /* 0x00008600001f7ab9 */ /* 0x000fe20000000800 */
[----:B------:R-:W-:Y:S01]  /*06f0*/  IMAD.HI.U32 R3, R2, -0x326172a9, RZ ;  /* 0xcd9e8d5702037827 */ /* 0x000fe200078e00ff */
[----:B------:R-:W-:Y:S01]  /*0700*/  LOP3.LUT R10, R10, UR22, R11, 0x96, !PT ;  /* 0x000000160a0a7c12 */ /* 0x000fe2000f8e960b */
[----:B------:R-:W-:Y:S01]  /*0710*/  UISETP.NE.AND.EX UP0, UPT, UR9, URZ, UPT, UP0 ;  /* 0x0000003f0900728c */ /* 0x000fe2000bf05300 */
[----:B------:R-:W-:Y:S01]  /*0720*/  SHF.L.U32 R27, R27, 0x10, RZ ;  /* 0x000000101b1b7819 */ /* 0x000fe200000006ff */
[----:B------:R-:W-:Y:S01]  /*0730*/  IMAD R21, R0, -0x2daee0ad, RZ ;  /* 0xd2511f5300157824 */ /* 0x000fe200078e02ff */
[----:B------:R-:W-:Y:S01]  /*0740*/  LOP3.LUT R3, R3, UR21, R4, 0x96, !PT ;  /* 0x0000001503037c12 */ /* 0x000fe2000f8e9604 */
[----:B------:R-:W-:Y:S01]  /*0750*/  IMAD R11, R2, -0x326172a9, RZ ;  /* 0xcd9e8d57020b7824 */ /* 0x000fe200078e02ff */
[----:B------:R-:W-:Y:S01]  /*0760*/  SHF.L.U32 R25, R25, 0x10, RZ ;  /* 0x0000001019197819 */ /* 0x000fe200000006ff */
[----:B------:R-:W-:Y:S01]  /*0770*/  IMAD.HI.U32 R2, R10, -0x326172a9, RZ ;  /* 0xcd9e8d570a027827 */ /* 0x000fe200078e00ff */
[----:B------:R-:W-:Y:S01]  /*0780*/  ULDC.U8 UR12, c[0x0][0x2a0] ;  /* 0x0000a800000c7ab9 */ /* 0x000fe20000000000 */
[----:B------:R-:W-:Y:S01]  /*0790*/  ULDC UR13, c[0x0][0x2d8] ;  /* 0x0000b600000d7ab9 */ /* 0x000fe20000000800 */
[----:B------:R-:W-:Y:S01]  /*07a0*/  ULDC.64 UR10, c[0x0][0x230] ;  /* 0x00008c00000a7ab9 */ /* 0x000fe20000000a00 */
[----:B------:R-:W-:Y:S01]  /*07b0*/  IMAD.HI.U32 R0, R3, -0x2daee0ad, RZ ;  /* 0xd2511f5303007827 */ /* 0x000fe200078e00ff */
[----:B------:R-:W-:-:S03]  /*07c0*/  LOP3.LUT R2, R2, UR23, R11, 0x96, !PT ;  /* 0x0000001702027c12 */ /* 0x000fc6000f8e960b */
[----:B------:R-:W-:Y:S01]  /*07d0*/  IMAD R11, R3, -0x2daee0ad, RZ ;  /* 0xd2511f53030b7824 */ /* 0x000fe200078e02ff */
[----:B------:R-:W-:Y:S01]  /*07e0*/  LOP3.LUT R0, R0, UR24, R21, 0x96, !PT ;  /* 0x0000001800007c12 */ /* 0x000fe2000f8e9615 */
[----:B------:R-:W-:Y:S02]  /*07f0*/  IMAD R10, R10, -0x326172a9, RZ ;  /* 0xcd9e8d570a0a7824 */ /* 0x000fe400078e02ff */
[----:B------:R-:W-:-:S04]  /*0800*/  IMAD.HI.U32 R4, R2, -0x2daee0ad, RZ ;  /* 0xd2511f5302047827 */ /* 0x000fc800078e00ff */
[----:B------:R-:W-:Y:S01]  /*0810*/  IMAD.HI.U32 R3, R0, -0x326172a9, RZ ;  /* 0xcd9e8d5700037827 */ /* 0x000fe200078e00ff */
[----:B------:R-:W-:Y:S02]  /*0820*/  LOP3.LUT R23, R4, UR26, R11, 0x96, !PT ;  /* 0x0000001a04177c12 */ /* 0x000fe4000f8e960b */
[----:B------:R-:W-:Y:S01]  /*0830*/  SHF.L.U32 R4, R16, 0x10, RZ ;  /* 0x0000001010047819 */ /* 0x000fe200000006ff */
[----:B------:R-:W-:Y:S01]  /*0840*/  IMAD R11, R0, -0x326172a9, RZ ;  /* 0xcd9e8d57000b7824 */ /* 0x000fe200078e02ff */
[----:B------:R-:W-:Y:S01]  /*0850*/  LOP3.LUT R21, R3, UR25, R10, 0x96, !PT ;  /* 0x0000001903157c12 */ /* 0x000fe2000f8e960a */
[----:B------:R-:W-:Y:S02]  /*0860*/  IMAD.U32 R3, R17, 0x10000, RZ ;  /* 0x0001000011037824 */ /* 0x000fe400078e00ff */
[----:B------:R-:W-:Y:S01]  /*0870*/  IMAD R17, R2, -0x2daee0ad, RZ ;  /* 0xd2511f5302117824 */ /* 0x000fe200078e02ff */
[----:B------:R-:W-:Y:S01]  /*0880*/  SHF.L.U32 R2, R18, 0x10, RZ ;  /* 0x0000001012027819 */ /* 0x000fe200000006ff */
[----:B------:R-:W-:Y:S01]  /*0890*/  IMAD.HI.U32 R16, R21, -0x2daee0ad, RZ ;  /* 0xd2511f5315107827 */ /* 0x000fe200078e00ff */
[----:B------:R-:W-:-:S03]  /*08a0*/  PRMT R18, R19, 0x7632, R18 ;  /* 0x0000763213127816 */ /* 0x000fc60000000012 */
[----:B------:R-:W-:Y:S01]  /*08b0*/  IMAD.HI.U32 R10, R23, -0x326172a9, RZ ;  /* 0xcd9e8d57170a7827 */ /* 0x000fe200078e00ff */
[----:B------:R-:W-:-:S03]  /*08c0*/  LOP3.LUT R16, R16, UR28, R17, 0x96, !PT ;  /* 0x0000001c10107c12 */ /* 0x000fc6000f8e9611 */
[----:B------:R-:W-:Y:S01]  /*08d0*/  IMAD R23, R23, -0x326172a9, RZ ;  /* 0xcd9e8d5717177824 */ /* 0x000fe200078e02ff */
[----:B------:R-:W-:Y:S01]  /*08e0*/  LOP3.LUT R42, R10, UR27, R11, 0x96, !PT ;  /* 0x0000001b0a2a7c12 */ /* 0x000fe2000f8e960b */
[----:B------:R-:W-:Y:S01]  /*08f0*/  IMAD.U32 R11, R13, 0x10000, RZ ;  /* 0x000100000d0b7824 */ /* 0x000fe200078e00ff */
[----:B------:R-:W-:Y:S01]  /*0900*/  SHF.L.U32 R10, R12, 0x10, RZ ;  /* 0x000000100c0a7819 */ /* 0x000fe200000006ff */
[----:B------:R-:W-:-:S04]  /*0910*/  IMAD.WIDE.U32 R12, R16, -0x326172a9, RZ ;  /* 0xcd9e8d57100c7825 */ /* 0x000fc800078e00ff */
[----:B------:R-:W-:Y:S01]  /*0920*/  IMAD R21, R21, -0x2daee0ad, RZ ;  /* 0xd2511f5315157824 */ /* 0x000fe200078e02ff */
[----:B------:R-:W-:Y:S01]  /*0930*/  LOP3.LUT R32, R13, UR29, R23, 0x96, !PT ;  /* 0x0000001d0d207c12 */ /* 0x000fe2000f8e9617 */
[----:B------:R-:W-:Y:S01]  /*0940*/  IMAD.HI.U32 R36, R42, -0x2daee0ad, RZ ;  /* 0xd2511f532a247827 */ /* 0x000fe200078e00ff */
[----:B------:R-:W-:Y:S02]  /*0950*/  MOV R31, R12 ;  /* 0x0000000c001f7202 */ /* 0x000fe40000000f00 */
[----:B------:R-:W-:Y:S01]  /*0960*/  SHF.L.U32 R23, R18, 0x10, RZ ;  /* 0x0000001012177819 */ /* 0x000fe200000006ff */
[----:B------:R-:W-:Y:S01]  /*0970*/  IMAD.U32 R0, R19, 0x10000, RZ ;  /* 0x0001000013007824 */ /* 0x000fe200078e00ff */
[----:B------:R-:W-:Y:S01]  /*0980*/  LOP3.LUT R36, R36, UR30, R21, 0x96, !PT ;  /* 0x0000001e24247c12 */ /* 0x000fe2000f8e9615 */
[----:B------:R-:W-:Y:S02]  /*0990*/  IMAD.U32 R33, R15, 0x10000, RZ ;  /* 0x000100000f217824 */ /* 0x000fe400078e00ff */
[----:B------:R-:W-:-:S02]  /*09a0*/  IMAD.MOV.U32 R30, RZ, RZ, RZ ;  /* 0x000000ffff1e7224 */ /* 0x000fc400078e00ff */
[----:B------:R-:W-:Y:S02]  /*09b0*/  IMAD.U32 R28, R28, 0x10000, RZ ;  /* 0x000100001c1c7824 */ /* 0x000fe400078e00ff */
[----:B------:R-:W-:Y:S02]  /*09c0*/  IMAD.U32 R26, R26, 0x10000, RZ ;  /* 0x000100001a1a7824 */ /* 0x000fe400078e00ff */
[----:B------:R-:W-:Y:S02]  /*09d0*/  IMAD.U32 R24, R24, 0x10000, RZ ;  /* 0x0001000018187824 */ /* 0x000fe400078e00ff */
[----:B------:R-:W-:Y:S02]  /*09e0*/  IMAD.U32 R22, R14, 0x10000, RZ ;  /* 0x000100000e167824 */ /* 0x000fe400078e00ff */
[----:B------:R-:W-:-:S07]  /*09f0*/  IMAD R42, R42, -0x2daee0ad, RZ ;  /* 0xd2511f532a2a7824 */ /* 0x000fce00078e02ff */
.L_x_356:
[----:B------:R-:W-:Y:S01]  /*0a00*/  PLOP3.LUT P1, PT, PT, PT, UP0, 0x80, 0x0 ;  /* 0x000000000000781c */ /* 0x000fe20003f2f008 */
[----:B------:R-:W-:Y:S01]  /*0a10*/  HFMA2.MMA R16, -RZ, RZ, 0, 1.1920928955078125e-07 ;  /* 0x00000002ff107435 */ /* 0x000fe200000001ff */
[----:B------:R-:W-:Y:S01]  /*0a20*/  PLOP3.LUT P2, PT, PT, PT, UP0, 0x80, 0x0 ;  /* 0x000000000000781c */ /* 0x000fe20003f4f008 */
[----:B------:R-:W-:-:S10]  /*0a30*/  @UP0 ULDC.64 UR8, c[0x0][0x270] ;  /* 0x00009c0000080ab9 */ /* 0x000fd40000000a00 */
[----:B------:R-:W-:-:S06]  /*0a40*/  @P1 IMAD.WIDE R16, R9, R16, UR8 ;  /* 0x0000000809101e25 */ /* 0x000fcc000f8e0210 */
[----:B------:R-:W2:Y:S01]  /*0a50*/  @P2 LDG.E.U16 R16, desc[UR6][R16.64] ;  /* 0x0000000610102981 */ /* 0x000ea2000c1e1500 */
[----:B------:R-:W-:Y:S01]  /*0a60*/  PLOP3.LUT P1, PT, PT, PT, UP0, 0x80, 0x0 ;  /* 0x000000000000781c */ /* 0x000fe20003f2f008 */
[----:B------:R-:W-:Y:S01]  /*0a70*/  IMAD R18, R9, UR31, RZ ;  /* 0x0000001f09127c24 */ /* 0x000fe2000f8e02ff */
[----:B------:R-:W-:Y:S01]  /*0a80*/  BSSY B0, `(.L_x_295) ;  /* 0x00002df000007945 */ /* 0x000fe20003800000 */
[----:B------:R-:W-:-:S03]  /*0a90*/  IMAD.MOV.U32 R48, RZ, RZ, 0x3f800000 ;  /* 0x3f800000ff307424 */ /* 0x000fc600078e00ff */
        /* <DEDUP_REMOVED lines=10> */
[----:B------:R-:W5:Y:S01]  /*0b40*/  LDG.E.128 R16, desc[UR6][R16.64] ;  /* 0x0000000610107981 */ /* 0x000f62000c1e1d00 */
[----:B-1----:R-:W-:-:S05]  /*0b50*/  @P1 IMAD.WIDE.U32 R34, R39, 0x10, R34 ;  /* 0x0000001027221825 */ /* 0x002fca00078e0022 */
[----:B------:R0:W5:Y:S01]  /*0b60*/  @P1 LDG.E.128 R12, desc[UR6][R34.64] ;  /* 0x00000006220c1981 */ /* 0x000162000c1e1d00 */
[C---:B------:R-:W-:Y:S01]  /*0b70*/  ISETP.NE.AND P2, PT, R43.reuse, 0x1, PT ;  /* 0x000000012b00780c */ /* 0x040fe20003f45270 */
[----:B------:R-:W-:Y:S01]  /*0b80*/  BSSY B2, `(.L_x_297) ;  /* 0x000000c000027945 */ /* 0x000fe20003800000 */
[----:B------:R-:W-:-:S11]  /*0b90*/  VIADD R37, R43, 0x1 ;  /* 0x000000012b257836 */ /* 0x000fd60000000000 */
[----:B0-----:R-:W-:Y:S05]  /*0ba0*/  @!P2 BRA `(.L_x_298) ;  /* 0x000000000020a947 */ /* 0x001fea0003800000 */
[----:B------:R-:W-:Y:S02]  /*0bb0*/  ISETP.NE.AND P2, PT, R43, 0x2, PT ;  /* 0x000000022b00780c */ /* 0x000fe40003f45270 */
[----:B------:R-:W-:-:S11]  /*0bc0*/  MOV R21, R36 ;  /* 0x0000002400157202 */ /* 0x000fd60000000f00 */
[----:B------:R-:W-:Y:S05]  /*0bd0*/  @!P2 BRA `(.L_x_299) ;  /* 0x000000000018a947 */ /* 0x000fea0003800000 */
[----:B------:R-:W-:Y:S01]  /*0be0*/  ISETP.NE.AND P2, PT, R43, 0x3, PT ;  /* 0x000000032b00780c */ /* 0x000fe20003f45270 */
[----:B------:R-:W-:-:S12]  /*0bf0*/  IMAD.MOV.U32 R21, RZ, RZ, R32 ;  /* 0x000000ffff157224 */ /* 0x000fd800078e0020 */
[----:B------:R-:W-:Y:S05]  /*0c00*/  @P2 BRA `(.L_x_299) ;  /* 0x00000000000c2947 */ /* 0x000fea0003800000 */
[----:B------:R-:W-:Y:S01]  /*0c10*/  MOV R21, R42 ;  /* 0x0000002a00157202 */ /* 0x000fe20000000f00 */
[----:B------:R-:W-:Y:S06]  /*0c20*/  BRA `(.L_x_299) ;  /* 0x0000000000047947 */ /* 0x000fec0003800000 */
.L_x_298:
[----:B------:R-:W-:-:S07]  /*0c30*/  IMAD.MOV.U32 R21, RZ, RZ, R31 ;  /* 0x000000ffff157224 */ /* 0x000fce00078e001f */
.L_x_299:
[----:B------:R-:W-:Y:S05]  /*0c40*/  BSYNC B2 ;  /* 0x0000000000027941 */ /* 0x000fea0003800000 */
.L_x_297:
[----:B------:R-:W-:Y:S01]  /*0c50*/  ISETP.NE.AND P2, PT, R37, 0x4, PT ;  /* 0x000000042500780c */ /* 0x000fe20003f45270 */
[----:B------:R-:W-:Y:S01]  /*0c60*/  BSSY B2, `(.L_x_300) ;  /* 0x000003d000027945 */ /* 0x000fe20003800000 */
[----:B------:R-:W-:-:S05]  /*0c70*/  MOV R53, UR4 ;  /* 0x0000000400357c02 */ /* 0x000fca0008000f00 */
[----:B------:R-:W-:-:S06]  /*0c80*/  VIADD R53, R53, 0x9e3779b9 ;  /* 0x9e3779b935357836 */ /* 0x000fcc0000000000 */
[----:B------:R-:W-:Y:S05]  /*0c90*/  @P2 BRA `(.L_x_301) ;  /* 0x0000000000e42947 */ /* 0x000fea0003800000 */
[----:B------:R-:W-:Y:S01]  /*0ca0*/  IADD3 R6, R6, 0x1, RZ ;  /* 0x0000000106067810 */ /* 0x000fe20007ffe0ff */
[----:B------:R-:W-:Y:S03]  /*0cb0*/  BSSY B3, `(.L_x_302) ;  /* 0x000000c000037945 */ /* 0x000fe60003800000 */
[C---:B------:R-:W-:Y:S01]  /*0cc0*/  ISETP.NE.AND P2, PT, R6.reuse, RZ, PT ;  /* 0x000000ff0600720c */ /* 0x040fe20003f45270 */
[----:B------:R-:W-:-:S12]  /*0cd0*/  IMAD.HI.U32 R31, R6, -0x2daee0ad, RZ ;  /* 0xd2511f53061f7827 */ /* 0x000fd800078e00ff */
[----:B------:R-:W-:Y:S05]  /*0ce0*/  @P2 BRA `(.L_x_303) ;  /* 0x0000000000202947 */ /* 0x000fea0003800000 */
[----:B------:R-:W-:-:S05]  /*0cf0*/  VIADD R5, R5, 0x1 ;  /* 0x0000000105057836 */ /* 0x000fca0000000000 */
[----:B------:R-:W-:-:S13]  /*0d00*/  ISETP.NE.AND P2, PT, R5, RZ, PT ;  /* 0x000000ff0500720c */ /* 0x000fda0003f45270 */
[----:B------:R-:W-:Y:S01]  /*0d10*/  @!P2 IADD3 R8, R8, 0x1, RZ ;  /* 0x000000010808a810 */ /* 0x000fe20007ffe0ff */
[----:B------:R-:W-:Y:S02]  /*0d20*/  @!P2 VIADD R32, R30, 0x1 ;  /* 0x000000011e20a836 */ /* 0x000fe40000000000 */
[----:B------:R-:W-:Y:S01]  /*0d30*/  @!P2 IMAD.MOV.U32 R5, RZ, RZ, RZ ;  /* 0x000000ffff05a224 */ /* 0x000fe200078e00ff */
[----:B------:R-:W-:-:S13]  /*0d40*/  ISETP.NE.AND P3, PT, R8, RZ, !P2 ;  /* 0x000000ff0800720c */ /* 0x000fda0005765270 */
[----:B------:R-:W-:-:S04]  /*0d50*/  @P3 IADD3 R32, R30, RZ, RZ ;  /* 0x000000ff1e203210 */ /* 0x000fc80007ffe0ff */
[----:B------:R-:W-:-:S07]  /*0d60*/  @!P2 MOV R30, R32 ;  /* 0x00000020001ea202 */ /* 0x000fce0000000f00 */
.L_x_303:
[----:B------:R-:W-:Y:S05]  /*0d70*/  BSYNC B3 ;  /* 0x0000000000037941 */ /* 0x000fea0003800000 */
.L_x_302:
[----:B------:R-:W-:Y:S01]  /*0d80*/  IMAD.HI.U32 R42, R8, -0x326172a9, RZ ;  /* 0xcd9e8d57082a7827 */ /* 0x000fe200078e00ff */
[----:B------:R-:W-:-:S03]  /*0d90*/  LOP3.LUT R31, R31, UR5, R30, 0x96, !PT ;  /* 0x000000051f1f7c12 */ /* 0x000fc6000f8e961e */
[----:B------:R-:W-:Y:S01]  /*0da0*/  IMAD R40, R8, -0x326172a9, RZ ;  /* 0xcd9e8d5708287824 */ /* 0x000fe200078e02ff */
[----:B------:R-:W-:Y:S01]  /*0db0*/  LOP3.LUT R42, R42, UR4, R5, 0x96, !PT ;  /* 0x000000042a2a7c12 */ /* 0x000fe2000f8e9605 */
[----:B------:R-:W-:-:S04]  /*0dc0*/  IMAD.WIDE.U32 R34, R31, -0x326172a9, RZ ;  /* 0xcd9e8d571f227825 */ /* 0x000fc800078e00ff */
[----:B------:R-:W-:Y:S01]  /*0dd0*/  IMAD R31, R6, -0x2daee0ad, RZ ;  /* 0xd2511f53061f7824 */ /* 0x000fe200078e02ff */
[----:B------:R-:W-:Y:S01]  /*0de0*/  LOP3.LUT R40, R35, R40, R53, 0x96, !PT ;  /* 0x0000002823287212 */ /* 0x000fe200078e9635 */
[----:B------:R-:W-:-:S04]  /*0df0*/  IMAD.WIDE.U32 R42, R42, -0x2daee0ad, RZ ;  /* 0xd2511f532a2a7825 */ /* 0x000fc800078e00ff */
[----:B------:R-:W-:Y:S01]  /*0e00*/  IMAD.WIDE.U32 R40, R40, -0x2daee0ad, RZ ;  /* 0xd2511f5328287825 */ /* 0x000fe200078e00ff */
[----:B------:R-:W-:-:S04]  /*0e10*/  LOP3.LUT R31, R43, UR14, R31, 0x96, !PT ;  /* 0x0000000e2b1f7c12 */ /* 0x000fc8000f8e961f */
[----:B------:R-:W-:Y:S01]  /*0e20*/  LOP3.LUT R35, R41, UR16, R42, 0x96, !PT ;  /* 0x0000001029237c12 */ /* 0x000fe2000f8e962a */
[----:B------:R-:W-:-:S05]  /*0e30*/  IMAD.WIDE.U32 R36, R31, -0x326172a9, RZ ;  /* 0xcd9e8d571f247825 */ /* 0x000fca00078e00ff */
[----:B------:R-:W-:Y:S01]  /*0e40*/  LOP3.LUT R42, R37, UR15, R34, 0x96, !PT ;  /* 0x0000000f252a7c12 */ /* 0x000fe2000f8e9622 */
[----:B------:R-:W-:-:S04]  /*0e50*/  IMAD.WIDE.U32 R34, R35, -0x326172a9, RZ ;  /* 0xcd9e8d5723227825 */ /* 0x000fc800078e00ff */
[----:B------:R-:W-:Y:S01]  /*0e60*/  IMAD.WIDE.U32 R42, R42, -0x2daee0ad, RZ ;  /* 0xd2511f532a2a7825 */ /* 0x000fe200078e00ff */
[----:B------:R-:W-:-:S04]  /*0e70*/  LOP3.LUT R41, R35, UR17, R36, 0x96, !PT ;  /* 0x0000001123297c12 */ /* 0x000fc8000f8e9624 */
        /* <DEDUP_REMOVED lines=19> */
[----:B------:R-:W-:Y:S01]  /*0fb0*/  LOP3.LUT R35, R37, UR28, R42, 0x96, !PT ;  /* 0x0000001c25237c12 */ /* 0x000fe2000f8e962a */
[----:B------:R-:W-:-:S03]  /*0fc0*/  HFMA2.MMA R37, -RZ, RZ, 0, 0 ;  /* 0x00000000ff257435 */ /* 0x000fc600000001ff */
[----:B------:R-:W-:Y:S01]  /*0fd0*/  LOP3.LUT R42, R41, UR27, R34, 0x96, !PT ;  /* 0x0000001b292a7c12 */ /* 0x000fe2000f8e9622 */
[----:B------:R-:W-:-:S04]  /*0fe0*/  IMAD.WIDE.U32 R34, R35, -0x326172a9, RZ ;  /* 0xcd9e8d5723227825 */ /* 0x000fc800078e00ff */
[----:B------:R-:W-:Y:S01]  /*0ff0*/  IMAD.WIDE.U32 R42, R42, -0x2daee0ad, RZ ;  /* 0xd2511f532a2a7825 */ /* 0x000fe200078e00ff */
[----:B------:R-:W-:-:S03]  /*1000*/  LOP3.LUT R32, R35, UR29, R40, 0x96, !PT ;  /* 0x0000001d23207c12 */ /* 0x000fc6000f8e9628 */
[----:B------:R-:W-:Y:S01]  /*1010*/  IMAD.MOV.U32 R31, RZ, RZ, R34 ;  /* 0x000000ffff1f7224 */ /* 0x000fe200078e0022 */
[----:B------:R-:W-:-:S07]  /*1020*/  LOP3.LUT R36, R43, UR30, R36, 0x96, !PT ;  /* 0x0000001e2b247c12 */ /* 0x000fce000f8e9624 */
.L_x_301:
[----:B------:R-:W-:Y:S05]  /*1030*/  BSYNC B2 ;  /* 0x0000000000027941 */ /* 0x000fea0003800000 */
.L_x_300:
[----:B------:R-:W0:Y:S01]  /*1040*/  LDC R47, c[0x0][0x298] ;  /* 0x0000a600ff2f7b82 */ /* 0x000e220000000800 */
[----:B------:R-:W-:Y:S01]  /*1050*/  I2FP.F32.U32 R34, R21 ;  /* 0x0000001500227245 */ /* 0x000fe20000201000 */
[----:B------:R-:W-:Y:S01]  /*1060*/  IMAD.MOV.U32 R45, RZ, RZ, 0x2f800000 ;  /* 0x2f800000ff2d7424 */ /* 0x000fe200078e00ff */
[----:B-----5:R-:W-:Y:S01]  /*1070*/  SHF.L.U32 R35, R16, 0x10, RZ ;  /* 0x0000001010237819 */ /* 0x020fe200000006ff */
[----:B------:R-:W-:Y:S01]  /*1080*/  @P1 IMAD.U32 R40, R12, 0x10000, RZ ;  /* 0x000100000c281824 */ /* 0x000fe200078e00ff */
[----:B------:R-:W-:Y:S01]  /*1090*/  ISETP.NE.AND P2, PT, R37, 0x1, PT ;  /* 0x000000012500780c */ /* 0x000fe20003f45270 */
[----:B------:R-:W-:Y:S01]  /*10a0*/  FFMA.FTZ R21, R34, R45, 1.1641532182693481445e-10 ;  /* 0x2f00000022157423 */ /* 0x000fe2000001002d */
[----:B------:R-:W-:Y:S01]  /*10b0*/  BSSY B2, `(.L_x_304) ;  /* 0x0000014000027945 */ /* 0x000fe20003800000 */
[----:B------:R-:W1:Y:S01]  /*10c0*/  LDC R46, c[0x0][0x294] ;  /* 0x0000a500ff2e7b82 */ /* 0x000e620000000800 */
[----:B------:R-:W-:Y:S01]  /*10d0*/  FMUL.FTZ R34, R35, R48 ;  /* 0x0000003023227220 */ /* 0x000fe20000410000 */
[----:B------:R-:W-:-:S03]  /*10e0*/  PRMT R38, R16, 0x7632, R38 ;  /* 0x0000763210267816 */ /* 0x000fc60000000026 */
[----:B0-----:R-:W-:Y:S01]  /*10f0*/  FMUL.FTZ R34, R34, R47 ;  /* 0x0000002f22227220 */ /* 0x001fe20000410000 */
[----:B-1----:R-:W-:-:S04]  /*1100*/  FSETP.GTU.FTZ.AND P3, PT, R21, R46, PT ;  /* 0x0000002e1500720b */ /* 0x002fc80003f7c000 */
[----:B------:R-:W-:Y:S02]  /*1110*/  FSEL R21, R34, RZ, !P3 ;  /* 0x000000ff22157208 */ /* 0x000fe40005800000 */
[----:B------:R-:W-:Y:S02]  /*1120*/  P2R R44, PR, RZ, 0x8 ;  /* 0x00000008ff2c7803 */ /* 0x000fe40000000000 */
[----:B------:R-:W-:Y:S01]  /*1130*/  IADD3 R34, R37, 0x1, RZ ;  /* 0x0000000125227810 */ /* 0x000fe20007ffe0ff */
[----:B------:R-:W-:Y:S01]  /*1140*/  @P1 FADD.FTZ R21, R40, R21 ;  /* 0x0000001528151221 */ /* 0x000fe20000010000 */
[----:B------:R-:W-:Y:S06]  /*1150*/  @!P2 BRA `(.L_x_305) ;  /* 0x000000000020a947 */ /* 0x000fec0003800000 */
[----:B------:R-:W-:Y:S01]  /*1160*/  ISETP.NE.AND P2, PT, R37, 0x2, PT ;  /* 0x000000022500780c */ /* 0x000fe20003f45270 */
[----:B------:R-:W-:-:S12]  /*1170*/  IMAD.MOV.U32 R16, RZ, RZ, R36 ;  /* 0x000000ffff107224 */ /* 0x000fd800078e0024 */
[----:B------:R-:W-:Y:S05]  /*1180*/  @!P2 BRA `(.L_x_306) ;  /* 0x000000000018a947 */ /* 0x000fea0003800000 */
[----:B------:R-:W-:Y:S02]  /*1190*/  ISETP.NE.AND P2, PT, R37, 0x3, PT ;  /* 0x000000032500780c */ /* 0x000fe40003f45270 */
[----:B------:R-:W-:-:S11]  /*11a0*/  MOV R16, R32 ;  /* 0x0000002000107202 */ /* 0x000fd60000000f00 */
[----:B------:R-:W-:Y:S05]  /*11b0*/  @P2 BRA `(.L_x_306) ;  /* 0x00000000000c2947 */ /* 0x000fea0003800000 */
[----:B------:R-:W-:Y:S01]  /*11c0*/  IMAD.MOV.U32 R16, RZ, RZ, R42 ;  /* 0x000000ffff107224 */ /* 0x000fe200078e002a */
[----:B------:R-:W-:Y:S06]  /*11d0*/  BRA `(.L_x_306) ;  /* 0x0000000000047947 */ /* 0x000fec0003800000 */
.L_x_305:
[----:B------:R-:W-:-:S07]  /*11e0*/  MOV R16, R31 ;  /* 0x0000001f00107202 */ /* 0x000fce0000000f00 */
.L_x_306:
[----:B------:R-:W-:Y:S05]  /*11f0*/  BSYNC B2 ;  /* 0x0000000000027941 */ /* 0x000fea0003800000 */
.L_x_304:
[----:B------:R-:W-:Y:S01]  /*1200*/  ISETP.NE.AND P2, PT, R34, 0x4, PT ;  /* 0x000000042200780c */ /* 0x000fe20003f45270 */
[----:B------:R-:W-:-:S12]  /*1210*/  BSSY B2, `(.L_x_307) ;  /* 0x000003b000027945 */ /* 0x000fd80003800000 */
[----:B------:R-:W-:Y:S05]  /*1220*/  @P2 BRA `(.L_x_308) ;  /* 0x0000000000e42947 */ /* 0x000fea0003800000 */
[----:B------:R-:W-:Y:S01]  /*1230*/  VIADD R6, R6, 0x1 ;  /* 0x0000000106067836 */ /* 0x000fe20000000000 */
[----:B------:R-:W-:Y:S03]  /*1240*/  BSSY B3, `(.L_x_309) ;  /* 0x000000c000037945 */ /* 0x000fe60003800000 */
[C---:B------:R-:W-:Y:S01]  /*1250*/  IMAD.HI.U32 R31, R6.reuse, -0x2daee0ad, RZ ;  /* 0xd2511f53061f7827 */ /* 0x040fe200078e00ff */
[----:B------:R-:W-:-:S13]  /*1260*/  ISETP.NE.AND P2, PT, R6, RZ, PT ;  /* 0x000000ff0600720c */ /* 0x000fda0003f45270 */
[----:B------:R-:W-:Y:S05]  /*1270*/  @P2 BRA `(.L_x_310) ;  /* 0x0000000000202947 */ /* 0x000fea0003800000 */
[----:B------:R-:W-:-:S04]  /*1280*/  IADD3 R5, R5, 0x1, RZ ;  /* 0x0000000105057810 */ /* 0x000fc80007ffe0ff */
[----:B------:R-:W-:-:S13]  /*1290*/  ISETP.NE.AND P2, PT, R5, RZ, PT ;  /* 0x000000ff0500720c */ /* 0x000fda0003f45270 */
[----:B------:R-:W-:Y:S01]  /*12a0*/  @!P2 VIADD R8, R8, 0x1 ;  /* 0x000000010808a836 */ /* 0x000fe20000000000 */
[----:B------:R-:W-:Y:S02]  /*12b0*/  @!P2 IADD3 R32, R30, 0x1, RZ ;  /* 0x000000011e20a810 */ /* 0x000fe40007ffe0ff */
[----:B------:R-:W-:Y:S02]  /*12c0*/  @!P2 MOV R5, RZ ;  /* 0x000000ff0005a202 */ /* 0x000fe40000000f00 */
[----:B------:R-:W-:-:S13]  /*12d0*/  ISETP.NE.AND P3, PT, R8, RZ, !P2 ;  /* 0x000000ff0800720c */ /* 0x000fda0005765270 */
[----:B------:R-:W-:-:S04]  /*12e0*/  @P3 IMAD.MOV R32, RZ, RZ, R30 ;  /* 0x000000ffff203224 */ /* 0x000fc800078e021e */
[----:B------:R-:W-:-:S07]  /*12f0*/  @!P2 IMAD.MOV.U32 R30, RZ, RZ, R32 ;  /* 0x000000ffff1ea224 */ /* 0x000fce00078e0020 */
.L_x_310:
[----:B------:R-:W-:Y:S05]  /*1300*/  BSYNC B3 ;  /* 0x0000000000037941 */ /* 0x000fea0003800000 */
.L_x_309:
        /* <DEDUP_REMOVED lines=39> */
[----:B------:R-:W-:Y:S02]  /*1580*/  MOV R31, R34 ;  /* 0x00000022001f7202 */ /* 0x000fe40000000f00 */
[----:B------:R-:W-:Y:S01]  /*1590*/  LOP3.LUT R32, R35, UR29, R40, 0x96, !PT ;  /* 0x0000001d23207c12 */ /* 0x000fe2000f8e9628 */
[----:B------:R-:W-:Y:S01]  /*15a0*/  IMAD.MOV.U32 R34, RZ, RZ, RZ ;  /* 0x000000ffff227224 */ /* 0x000fe200078e00ff */
[----:B------:R-:W-:-:S07]  /*15b0*/  LOP3.LUT R36, R43, UR30, R36, 0x96, !PT ;  /* 0x0000001e2b247c12 */ /* 0x000fce000f8e9624 */
.L_x_308:
[----:B------:R-:W-:Y:S05]  /*15c0*/  BSYNC B2 ;  /* 0x0000000000027941 */ /* 0x000fea0003800000 */
.L_x_307:
[----:B------:R-:W-:Y:S01]  /*15d0*/  I2FP.F32.U32 R16, R16 ;  /* 0x0000001000107245 */ /* 0x000fe20000201000 */
[----:B------:R-:W-:Y:S01]  /*15e0*/  BSSY B2, `(.L_x_311) ;  /* 0x0000017000027945 */ /* 0x000fe20003800000 */
[----:B------:R-:W-:Y:S02]  /*15f0*/  SHF.L.U32 R37, R38, 0x10, RZ ;  /* 0x0000001026257819 */ /* 0x000fe400000006ff */
[----:B------:R-:W-:Y:S01]  /*1600*/  ISETP.NE.AND P2, PT, R34, 0x1, PT ;  /* 0x000000012200780c */ /* 0x000fe20003f45270 */
[----:B------:R-:W-:Y:S01]  /*1610*/  FFMA.FTZ R35, R16, R45, 1.1641532182693481445e-10 ;  /* 0x2f00000010237423 */ /* 0x000fe2000001002d */
[----:B------:R-:W-:Y:S01]  /*1620*/  IADD3 R41, R34, 0x1, RZ ;  /* 0x0000000122297810 */ /* 0x000fe20007ffe0ff */
[----:B------:R-:W-:Y:S01]  /*1630*/  FMUL.FTZ R16, R37, R48 ;  /* 0x0000003025107220 */ /* 0x000fe20000410000 */
[----:B------:R-:W-:Y:S02]  /*1640*/  @P1 PRMT R37, R12, 0x7632, R37 ;  /* 0x000076320c251816 */ /* 0x000fe40000000025 */
[----:B------:R-:W-:Y:S01]  /*1650*/  FSETP.GTU.FTZ.AND P3, PT, R35, R46, PT ;  /* 0x0000002e2300720b */ /* 0x000fe20003f7c000 */
[----:B------:R-:W-:-:S02]  /*1660*/  FMUL.FTZ R16, R16, R47 ;  /* 0x0000002f10107220 */ /* 0x000fc40000410000 */
[----:B------:R-:W-:Y:S01]  /*1670*/  @P1 IMAD.U32 R38, R37, 0x10000, RZ ;  /* 0x0001000025261824 */ /* 0x000fe200078e00ff */
[----:B------:R-:W-:Y:S02]  /*1680*/  P2R R49, PR, RZ, 0x8 ;  /* 0x00000008ff317803 */ /* 0x000fe40000000000 */
[----:B------:R-:W-:-:S05]  /*1690*/  FSEL R35, R16, RZ, !P3 ;  /* 0x000000ff10237208 */ /* 0x000fca0005800000 */
        /* <DEDUP_REMOVED lines=10> */
.L_x_312:
[----:B------:R-:W-:-:S07]  /*1740*/  MOV R16, R31 ;  /* 0x0000001f00107202 */ /* 0x000fce0000000f00 */
.L_x_313:
[----:B------:R-:W-:Y:S05]  /*1750*/  BSYNC B2 ;  /* 0x0000000000027941 */ /* 0x000fea0003800000 */
.L_x_311:
        /* <DEDUP_REMOVED lines=16> */
.L_x_317:
[----:B------:R-:W-:Y:S05]  /*1860*/  BSYNC B3 ;  /* 0x0000000000037941 */ /* 0x000fea0003800000 */
.L_x_316:
        /* <DEDUP_REMOVED lines=39> */
[----:B------:R-:W-:Y:S02]  /*1ae0*/  LOP3.LUT R32, R41, UR29, R50, 0x96, !PT ;  /* 0x0000001d29207c12 */ /* 0x000fe4000f8e9632 */
[----:B------:R-:W-:Y:S01]  /*1af0*/  MOV R31, R40 ;  /* 0x00000028001f7202 */ /* 0x000fe20000000f00 */
[----:B------:R-:W-:Y:S01]  /*1b00*/  IMAD.MOV.U32 R41, RZ, RZ, RZ ;  /* 0x000000ffff297224 */ /* 0x000fe200078e00ff */
[----:B------:R-:W-:-:S07]  /*1b10*/  LOP3.LUT R36, R43, UR30, R36, 0x96, !PT ;  /* 0x0000001e2b247c12 */ /* 0x000fce000f8e9624 */
.L_x_315:
[----:B------:R-:W-:Y:S05]  /*1b20*/  BSYNC B2 ;  /* 0x0000000000027941 */ /* 0x000fea0003800000 */
.L_x_314:
[----:B------:R-:W-:Y:S01]  /*1b30*/  I2FP.F32.U32 R16, R16 ;  /* 0x0000001000107245 */ /* 0x000fe20000201000 */
[----:B------:R-:W-:Y:S01]  /*1b40*/  BSSY B2, `(.L_x_318) ;  /* 0x0000017000027945 */ /* 0x000fe20003800000 */
[----:B------:R-:W-:Y:S02]  /*1b50*/  SHF.L.U32 R43, R17, 0x10, RZ ;  /* 0x00000010112b7819 */ /* 0x000fe400000006ff */
[----:B------:R-:W-:Y:S01]  /*1b60*/  ISETP.NE.AND P2, PT, R41, 0x1, PT ;  /* 0x000000012900780c */ /* 0x000fe20003f45270 */
[----:B------:R-:W-:Y:S01]  /*1b70*/  FFMA.FTZ R37, R16, R45, 1.1641532182693481445e-10 ;  /* 0x2f00000010257423 */ /* 0x000fe2000001002d */
[----:B------:R-:W-:Y:S01]  /*1b80*/  PRMT R38, R17, 0x7632, R38 ;  /* 0x0000763211267816 */ /* 0x000fe20000000026 */
[----:B------:R-:W-:Y:S01]  /*1b90*/  FMUL.FTZ R16, R43, R48 ;  /* 0x000000302b107220 */ /* 0x000fe20000410000 */
[----:B------:R-:W-:Y:S02]  /*1ba0*/  IADD3 R43, R41, 0x1, RZ ;  /* 0x00000001292b7810 */ /* 0x000fe40007ffe0ff */
[----:B------:R-:W-:Y:S01]  /*1bb0*/  FSETP.GTU.FTZ.AND P3, PT, R37, R46, PT ;  /* 0x0000002e2500720b */ /* 0x000fe20003f7c000 */
[----:B------:R-:W-:Y:S01]  /*1bc0*/  FMUL.FTZ R16, R16, R47 ;  /* 0x0000002f10107220 */ /* 0x000fe20000410000 */
[----:B------:R-:W-:-:S02]  /*1bd0*/  @P1 IMAD.U32 R37, R13, 0x10000, RZ ;  /* 0x000100000d251824 */ /* 0x000fc400078e00ff */
        /* <DEDUP_REMOVED lines=12> */
.L_x_319:
[----:B------:R-:W-:-:S07]  /*1ca0*/  MOV R40, R31 ;  /* 0x0000001f00287202 */ /* 0x000fce0000000f00 */
.L_x_320:
[----:B------:R-:W-:Y:S05]  /*1cb0*/  BSYNC B2 ;  /* 0x0000000000027941 */ /* 0x000fea0003800000 */
.L_x_318:
        /* <DEDUP_REMOVED lines=16> */
.L_x_324:
[----:B------:R-:W-:Y:S05]  /*1dc0*/  BSYNC B3 ;  /* 0x0000000000037941 */ /* 0x000fea0003800000 */
.L_x_323:
        /* <DEDUP_REMOVED lines=40> */
[----:B------:R-:W-:Y:S02]  /*2050*/  MOV R31, R16 ;  /* 0x00000010001f7202 */ /* 0x000fe40000000f00 */
[----:B------:R-:W-:Y:S01]  /*2060*/  LOP3.LUT R36, R43, UR30, R36, 0x96, !PT ;  /* 0x0000001e2b247c12 */ /* 0x000fe2000f8e9624 */
[----:B------:R-:W-:-:S07]  /*2070*/  IMAD.MOV.U32 R43, RZ, RZ, RZ ;  /* 0x000000ffff2b7224 */ /* 0x000fce00078e00ff */
.L_x_322:
[----:B------:R-:W-:Y:S05]  /*2080*/  BSYNC B2 ;  /* 0x0000000000027941 */ /* 0x000fea0003800000 */
.L_x_321:
[----:B------:R-:W-:Y:S01]  /*2090*/  I2FP.F32.U32 R16, R40 ;  /* 0x0000002800107245 */ /* 0x000fe20000201000 */
[----:B------:R-:W-:Y:S01]  /*20a0*/  BSSY B2, `(.L_x_325) ;  /* 0x0000016000027945 */ /* 0x000fe20003800000 */
[----:B------:R-:W-:Y:S02]  /*20b0*/  SHF.L.U32 R37, R38, 0x10, RZ ;  /* 0x0000001026257819 */ /* 0x000fe400000006ff */
[----:B------:R-:W-:Y:S01]  /*20c0*/  ISETP.NE.AND P3, PT, R43, 0x1, PT ;  /* 0x000000012b00780c */ /* 0x000fe20003f65270 */
[----:B------:R-:W-:Y:S02]  /*20d0*/  FFMA.FTZ R17, R16, R45, 1.1641532182693481445e-10 ;  /* 0x2f00000010117423 */ /* 0x000fe4000001002d */
[----:B------:R-:W-:Y:S01]  /*20e0*/  FMUL.FTZ R16, R37, R48 ;  /* 0x0000003025107220 */ /* 0x000fe20000410000 */
[----:B------:R-:W-:Y:S02]  /*20f0*/  @P1 PRMT R37, R13, 0x7632, R37 ;  /* 0x000076320d251816 */ /* 0x000fe40000000025 */
[----:B------:R-:W-:Y:S01]  /*2100*/  FSETP.GTU.FTZ.AND P2, PT, R17, R46, PT ;  /* 0x0000002e1100720b */ /* 0x000fe20003f5c000 */
[----:B------:R-:W-:Y:S01]  /*2110*/  FMUL.FTZ R16, R16, R47 ;  /* 0x0000002f10107220 */ /* 0x000fe20000410000 */
[----:B------:R-:W-:Y:S01]  /*2120*/  IADD3 R17, R43, 0x1, RZ ;  /* 0x000000012b117810 */ /* 0x000fe20007ffe0ff */
[----:B------:R-:W-:-:S03]  /*2130*/  @P1 IMAD.U32 R38, R37, 0x10000, RZ ;  /* 0x0001000025261824 */ /* 0x000fc600078e00ff */
        /* <DEDUP_REMOVED lines=11> */
.L_x_326:
[----:B------:R-:W-:-:S07]  /*21f0*/  MOV R38, R31 ;  /* 0x0000001f00267202 */ /* 0x000fce0000000f00 */
.L_x_327:
[----:B------:R-:W-:Y:S05]  /*2200*/  BSYNC B2 ;  /* 0x0000000000027941 */ /* 0x000fea0003800000 */
.L_x_325:
        /* <DEDUP_REMOVED lines=11> */
[----:B------:R-:W-:Y:S01]  /*22c0*/  @!P3 IADD3 R16, R30, 0x1, RZ ;  /* 0x000000011e10b810 */ /* 0x000fe20007ffe0ff */
[----:B------:R-:W-:-:S03]  /*22d0*/  @!P3 IMAD.MOV.U32 R5, RZ, RZ, RZ ;  /* 0x000000ffff05b224 */ /* 0x000fc600078e00ff */
[----:B------:R-:W-:-:S13]  /*22e0*/  ISETP.NE.AND P4, PT, R8, RZ, !P3 ;  /* 0x000000ff0800720c */ /* 0x000fda0005f85270 */
[----:B------:R-:W-:-:S05]  /*22f0*/  @P4 IMAD.MOV R16, RZ, RZ, R30 ;  /* 0x000000ffff104224 */ /* 0x000fca00078e021e */
[----:B------:R-:W-:-:S07]  /*2300*/  @!P3 MOV R30, R16 ;  /* 0x00000010001eb202 */ /* 0x000fce0000000f00 */
.L_x_331:
[----:B------:R-:W-:Y:S05]  /*2310*/  BSYNC B3 ;  /* 0x0000000000037941 */ /* 0x000fea0003800000 */
.L_x_330:
        /* <DEDUP_REMOVED lines=35> */
[----:B------:R-:W-:-:S03]  /*2550*/  LOP3.LUT R41, R17, UR28, R42, 0x96, !PT ;  /* 0x0000001c11297c12 */ /* 0x000fc6000f8e962a */
[----:B------:R-:W-:Y:S01]  /*2560*/  IMAD.MOV.U32 R17, RZ, RZ, RZ ;  /* 0x000000ffff117224 */ /* 0x000fe200078e00ff */
[----:B------:R-:W-:Y:S01]  /*2570*/  LOP3.LUT R42, R55, UR27, R40, 0x96, !PT ;  /* 0x0000001b372a7c12 */ /* 0x000fe2000f8e9628 */
[----:B------:R-:W-:-:S04]  /*2580*/  IMAD.WIDE.U32 R40, R41, -0x326172a9, RZ ;  /* 0xcd9e8d5729287825 */ /* 0x000fc800078e00ff */
[----:B------:R-:W-:Y:S01]  /*2590*/  IMAD.WIDE.U32 R42, R42, -0x2daee0ad, RZ ;  /* 0xd2511f532a2a7825 */ /* 0x000fe200078e00ff */
[----:B------:R-:W-:Y:S02]  /*25a0*/  LOP3.LUT R32, R41, UR29, R54, 0x96, !PT ;  /* 0x0000001d29207c12 */ /* 0x000fe4000f8e9636 */
[----:B------:R-:W-:Y:S02]  /*25b0*/  MOV R31, R40 ;  /* 0x00000028001f7202 */ /* 0x000fe40000000f00 */
[----:B------:R-:W-:-:S07]  /*25c0*/  LOP3.LUT R36, R43, UR30, R16, 0x96, !PT ;  /* 0x0000001e2b247c12 */ /* 0x000fce000f8e9610 */
.L_x_329:
[----:B------:R-:W-:Y:S05]  /*25d0*/  BSYNC B2 ;  /* 0x0000000000027941 */ /* 0x000fea0003800000 */
.L_x_328:
        /* <DEDUP_REMOVED lines=10> */
[----:B------:R-:W-:-:S04]  /*2680*/  @P1 IMAD.U32 R41, R14, 0x10000, RZ ;  /* 0x000100000e291824 */ /* 0x000fc800078e00ff */
        /* <DEDUP_REMOVED lines=11> */
.L_x_333:
[----:B------:R-:W-:-:S07]  /*2740*/  MOV R51, R31 ;  /* 0x0000001f00337202 */ /* 0x000fce0000000f00 */
.L_x_334:
[----:B------:R-:W-:Y:S05]  /*2750*/  BSYNC B2 ;  /* 0x0000000000027941 */ /* 0x000fea0003800000 */
.L_x_332:
        /* <DEDUP_REMOVED lines=16> */
.L_x_338:
[----:B------:R-:W-:Y:S05]  /*2860*/  BSYNC B3 ;  /* 0x0000000000037941 */ /* 0x000fea0003800000 */
.L_x_337:
        /* <DEDUP_REMOVED lines=43> */
.L_x_336:
[----:B------:R-:W-:Y:S05]  /*2b20*/  BSYNC B2 ;  /* 0x0000000000027941 */ /* 0x000fea0003800000 */
.L_x_335:
[----:B------:R-:W-:Y:S01]  /*2b30*/  I2FP.F32.U32 R16, R51 ;  /* 0x0000003300107245 */ /* 0x000fe20000201000 */
[----:B------:R-:W-:Y:S01]  /*2b40*/  BSSY B2, `(.L_x_339) ;  /* 0x0000016000027945 */ /* 0x000fe20003800000 */
[----:B------:R-:W-:Y:S02]  /*2b50*/  SHF.L.U32 R41, R18, 0x10, RZ ;  /* 0x0000001012297819 */ /* 0x000fe400000006ff */
[----:B------:R-:W-:Y:S01]  /*2b60*/  ISETP.NE.AND P5, PT, R43, 0x1, PT ;  /* 0x000000012b00780c */ /* 0x000fe20003fa5270 */
[----:B------:R-:W-:Y:S01]  /*2b70*/  FFMA.FTZ R17, R16, R45, 1.1641532182693481445e-10 ;  /* 0x2f00000010117423 */ /* 0x000fe2000001002d */
[----:B------:R-:W-:Y:S01]  /*2b80*/  @P1 PRMT R18, R14, 0x7632, R18 ;  /* 0x000076320e121816 */ /* 0x000fe20000000012 */
[----:B------:R-:W-:-:S03]  /*2b90*/  FMUL.FTZ R16, R41, R48 ;  /* 0x0000003029107220 */ /* 0x000fc60000410000 */
[----:B------:R-:W-:Y:S01]  /*2ba0*/  FSETP.GTU.FTZ.AND P4, PT, R17, R46, PT ;  /* 0x0000002e1100720b */ /* 0x000fe20003f9c000 */
[----:B------:R-:W-:Y:S01]  /*2bb0*/  FMUL.FTZ R16, R16, R47 ;  /* 0x0000002f10107220 */ /* 0x000fe20000410000 */
[----:B------:R-:W-:-:S04]  /*2bc0*/  @P1 IMAD.U32 R41, R18, 0x10000, RZ ;  /* 0x0001000012291824 */ /* 0x000fc800078e00ff */
[----:B------:R-:W-:Y:S02]  /*2bd0*/  FSEL R40, R16, RZ, !P4 ;  /* 0x000000ff10287208 */ /* 0x000fe40006000000 */
[----:B------:R-:W-:-:S03]  /*2be0*/  IADD3 R16, R43, 0x1, RZ ;  /* 0x000000012b107810 */ /* 0x000fc60007ffe0ff */
        /* <DEDUP_REMOVED lines=10> */
.L_x_340:
[----:B------:R-:W-:-:S07]  /*2c90*/  MOV R18, R31 ;  /* 0x0000001f00127202 */ /* 0x000fce0000000f00 */
.L_x_341:
[----:B------:R-:W-:Y:S05]  /*2ca0*/  BSYNC B2 ;  /* 0x0000000000027941 */ /* 0x000fea0003800000 */
.L_x_339:
        /* <DEDUP_REMOVED lines=16> */
.L_x_345:
[----:B------:R-:W-:Y:S05]  /*2db0*/  BSYNC B3 ;  /* 0x0000000000037941 */ /* 0x000fea0003800000 */
.L_x_344:
        /* <DEDUP_REMOVED lines=43> */
.L_x_343:
[----:B------:R-:W-:Y:S05]  /*3070*/  BSYNC B2 ;  /* 0x0000000000027941 */ /* 0x000fea0003800000 */
.L_x_342:
[----:B------:R-:W-:Y:S01]  /*3080*/  SHF.L.U32 R17, R19, 0x10, RZ ;  /* 0x0000001013117819 */ /* 0x000fe200000006ff */
[----:B------:R-:W-:Y:S01]  /*3090*/  BSSY B2, `(.L_x_346) ;  /* 0x0000016000027945 */ /* 0x000fe20003800000 */
[----:B------:R-:W-:Y:S02]  /*30a0*/  I2FP.F32.U32 R18, R18 ;  /* 0x0000001200127245 */ /* 0x000fe40000201000 */
[----:B------:R-:W-:Y:S01]  /*30b0*/  ISETP.NE.AND P6, PT, R16, 0x1, PT ;  /* 0x000000011000780c */ /* 0x000fe20003fc5270 */
[----:B------:R-:W-:Y:S01]  /*30c0*/  FMUL.FTZ R52, R17, R48 ;  /* 0x0000003011347220 */ /* 0x000fe20000410000 */
[----:B------:R-:W-:Y:S01]  /*30d0*/  PRMT R51, R19, 0x7632, R51 ;  /* 0x0000763213337816 */ /* 0x000fe20000000033 */
[----:B------:R-:W-:Y:S01]  /*30e0*/  FFMA.FTZ R17, R18, R45, 1.1641532182693481445e-10 ;  /* 0x2f00000012117423 */ /* 0x000fe2000001002d */
[----:B------:R-:W-:Y:S02]  /*30f0*/  @P1 IMAD.U32 R18, R15, 0x10000, RZ ;  /* 0x000100000f121824 */ /* 0x000fe400078e00ff */
[----:B------:R-:W-:Y:S01]  /*3100*/  FMUL.FTZ R52, R52, R47 ;  /* 0x0000002f34347220 */ /* 0x000fe20000410000 */
[----:B------:R-:W-:-:S02]  /*3110*/  IADD3 R43, R16, 0x1, RZ ;  /* 0x00000001102b7810 */ /* 0x000fc40007ffe0ff */
[----:B------:R-:W-:-:S04]  /*3120*/  FSETP.GTU.FTZ.AND P5, PT, R17, R46, PT ;  /* 0x0000002e1100720b */ /* 0x000fc80003fbc000 */
        /* <DEDUP_REMOVED lines=11> */
.L_x_347:
[----:B------:R-:W-:-:S07]  /*31e0*/  MOV R52, R31 ;  /* 0x0000001f00347202 */ /* 0x000fce0000000f00 */
.L_x_348:
[----:B------:R-:W-:Y:S05]  /*31f0*/  BSYNC B2 ;  /* 0x0000000000027941 */ /* 0x000fea0003800000 */
.L_x_346:
        /* <DEDUP_REMOVED lines=8> */
[----:B------:R-:W-:Y:S02]  /*3280*/  IADD3 R5, R5, 0x1, RZ ;  /* 0x0000000105057810 */ /* 0x000fe40007ffe0ff */
[----:B------:R-:W-:Y:S02]  /*3290*/  P2R R16, PR, RZ, 0x1 ;  /* 0x00000001ff107803 */ /* 0x000fe40000000000 */
[----:B------:R-:W-:-:S13]  /*32a0*/  ISETP.NE.AND P6, PT, R5, RZ, PT ;  /* 0x000000ff0500720c */ /* 0x000fda0003fc5270 */
[----:B------:R-:W-:Y:S01]  /*32b0*/  @!P6 VIADD R8, R8, 0x1 ;  /* 0x000000010808e836 */ /* 0x000fe20000000000 */
[----:B------:R-:W-:Y:S02]  /*32c0*/  @!P6 IADD3 R18, R30, 0x1, RZ ;  /* 0x000000011e12e810 */ /* 0x000fe40007ffe0ff */
[----:B------:R-:W-:Y:S02]  /*32d0*/  @!P6 MOV R5, RZ ;  /* 0x000000ff0005e202 */ /* 0x000fe40000000f00 */
[----:B------:R-:W-:-:S13]  /*32e0*/  ISETP.NE.AND P0, PT, R8, RZ, !P6 ;  /* 0x000000ff0800720c */ /* 0x000fda0007705270 */
[----:B------:R-:W-:Y:S01]  /*32f0*/  @P0 IMAD.MOV R18, RZ, RZ, R30 ;  /* 0x000000ffff120224 */ /* 0x000fe200078e021e */
[----:B------:R-:W-:-:S03]  /*3300*/  ISETP.NE.AND P0, PT, R16, RZ, PT ;  /* 0x000000ff1000720c */ /* 0x000fc60003f05270 */
[----:B------:R-:W-:-:S10]  /*3310*/  @!P6 IMAD.MOV.U32 R30, RZ, RZ, R18 ;  /* 0x000000ffff1ee224 */ /* 0x000fd400078e0012 */
.L_x_352:
[----:B------:R-:W-:Y:S05]  /*3320*/  BSYNC B3 ;  /* 0x0000000000037941 */ /* 0x000fea0003800000 */
.L_x_351:
        /* <DEDUP_REMOVED lines=40> */
[----:B------:R-:W-:Y:S01]  /*35b0*/  HFMA2.MMA R43, -RZ, RZ, 0, 0 ;  /* 0x00000000ff2b7435 */ /* 0x000fe200000001ff */
[----:B------:R-:W-:Y:S01]  /*35c0*/  MOV R31, R42 ;  /* 0x0000002a001f7202 */ /* 0x000fe20000000f00 */
[----:B------:R-:W-:Y:S01]  /*35d0*/  IMAD.MOV.U32 R42, RZ, RZ, R18 ;  /* 0x000000ffff2a7224 */ /* 0x000fe200078e0012 */
[----:B------:R-:W-:-:S08]  /*35e0*/  LOP3.LUT R36, R19, UR30, R16, 0x96, !PT ;  /* 0x0000001e13247c12 */ /* 0x000fd0000f8e9610 */
.L_x_350:
[----:B------:R-:W-:Y:S05]  /*35f0*/  BSYNC B2 ;  /* 0x0000000000027941 */ /* 0x000fea0003800000 */
.L_x_349:
[----:B------:R-:W-:Y:S01]  /*3600*/  I2FP.F32.U32 R16, R52 ;  /* 0x0000003400107245 */ /* 0x000fe20000201000 */
[----:B------:R-:W-:Y:S01]  /*3610*/  IMAD.U32 R51, R51, 0x10000, RZ ;  /* 0x0001000033337824 */ /* 0x000fe200078e00ff */
[----:B------:R-:W-:Y:S02]  /*3620*/  SEL R53, RZ, 0x10000, P5 ;  /* 0x00010000ff357807 */ /* 0x000fe40002800000 */
[----:B------:R-:W-:Y:S01]  /*3630*/  ISETP.NE.AND P5, PT, R49, RZ, PT ;  /* 0x000000ff3100720c */ /* 0x000fe20003fa5270 */
[----:B------:R-:W-:Y:S01]  /*3640*/  FFMA.FTZ R45, R16, R45, 1.1641532182693481445e-10 ;  /* 0x2f000000102d7423 */ /* 0x000fe2000001002d */
[----:B------:R-:W-:Y:S01]  /*3650*/  FMUL.FTZ R48, R51, R48 ;  /* 0x0000003033307220 */ /* 0x000fe20000410000 */
[----:B------:R-:W-:Y:S02]  /*3660*/  SEL R49, RZ, 0x100, P4 ;  /* 0x00000100ff317807 */ /* 0x000fe40002000000 */
[----:B------:R-:W-:Y:S01]  /*3670*/  @P1 PRMT R16, R15, 0x7632, R16 ;  /* 0x000076320f101816 */ /* 0x000fe20000000010 */
[----:B------:R-:W-:Y:S01]  /*3680*/  FMUL.FTZ R48, R48, R47 ;  /* 0x0000002f30307220 */ /* 0x000fe20000410000 */
[----:B------:R-:W-:-:S02]  /*3690*/  FSETP.GTU.FTZ.AND P4, PT, R45, R46, PT ;  /* 0x0000002e2d00720b */ /* 0x000fc40003f9c000 */
[----:B------:R-:W0:Y:S01]  /*36a0*/  LDC.64 R46, c[0x0][0x238] ;  /* 0x00008e00ff2e7b82 */ /* 0x000e220000000a00 */
[----:B------:R-:W-:Y:S02]  /*36b0*/  ISETP.NE.AND P6, PT, R44, RZ, PT ;  /* 0x000000ff2c00720c */ /* 0x000fe40003fc5270 */
[----:B------:R-:W-:Y:S02]  /*36c0*/  @P1 SHF.L.U32 R17, R16, 0x10, RZ ;  /* 0x0000001010111819 */ /* 0x000fe400000006ff */
[----:B------:R-:W-:Y:S02]  /*36d0*/  FSEL R44, R48, RZ, !P4 ;  /* 0x000000ff302c7208 */ /* 0x000fe40006000000 */
[----:B------:R-:W-:Y:S02]  /*36e0*/  F2FP.BF16.F32.PACK_AB R18, R40, R38 ;  /* 0x000000262812723e */ /* 0x000fe400000010ff */
[----:B------:R-:W-:Y:S01]  /*36f0*/  F2FP.BF16.F32.PACK_AB R16, R35, R21 ;  /* 0x000000152310723e */ /* 0x000fe200000010ff */
[----:B------:R-:W-:Y:S01]  /*3700*/  @P1 FADD.FTZ R44, R17, R44 ;  /* 0x0000002c112c1221 */ /* 0x000fe20000010000 */
[----:B------:R-:W-:-:S02]  /*3710*/  F2FP.BF16.F32.PACK_AB R17, R37, R34 ;  /* 0x000000222511723e */ /* 0x000fc400000010ff */
[----:B------:R-:W-:Y:S02]  /*3720*/  ISETP.NE.AND P1, PT, R50, RZ, PT ;  /* 0x000000ff3200720c */ /* 0x000fe40003f25270 */
[----:B------:R-:W-:Y:S02]  /*3730*/  F2FP.BF16.F32.PACK_AB R19, R44, R41 ;  /* 0x000000292c13723e */ /* 0x000fe400000010ff */
[----:B------:R-:W-:Y:S02]  /*3740*/  SEL R50, RZ, 0x1000000, P4 ;  /* 0x01000000ff327807 */ /* 0x000fe40002000000 */
[----:B------:R-:W-:Y:S02]  /*3750*/  SEL R48, RZ, 0x1, P2 ;  /* 0x00000001ff307807 */ /* 0x000fe40001000000 */
[----:B------:R-:W-:Y:S02]  /*3760*/  LOP3.LUT R53, R49, R50, R53, 0xfe, !PT ;  /* 0x0000003231357212 */ /* 0x000fe400078efe35 */
[----:B------:R-:W-:Y:S01]  /*3770*/  SEL R45, RZ, 0x1, P1 ;  /* 0x00000001ff2d7807 */ /* 0x000fe20000800000 */
[----:B0-----:R-:W-:Y:S01]  /*3780*/  IMAD.WIDE.U32 R46, R39, 0x10, R46 ;  /* 0x00000010272e7825 */ /* 0x001fe200078e002e */
[----:B------:R-:W-:-:S02]  /*3790*/  SEL R50, RZ, 0x1, P5 ;  /* 0x00000001ff327807 */ /* 0x000fc40002800000 */
[----:B------:R-:W-:Y:S01]  /*37a0*/  SEL R51, RZ, 0x1, P3 ;  /* 0x00000001ff337807 */ /* 0x000fe20001800000 */
[----:B------:R-:W-:Y:S01]  /*37b0*/  IMAD.WIDE.U32 R48, R48, 0x1000000, RZ ;  /* 0x0100000030307825 */ /* 0x000fe200078e00ff */
[----:B------:R0:W-:Y:S04]  /*37c0*/  STG.E.128 desc[UR6][R46.64], R16 ;  /* 0x000000102e007986 */ /* 0x0001e8000c101d06 */
[----:B------:R-:W-:Y:S01]  /*37d0*/  LOP3.LUT R49, R49, R53, R51, 0xfe, !PT ;  /* 0x0000003531317212 */ /* 0x000fe200078efe33 */
[----:B0-----:R-:W0:Y:S01]  /*37e0*/  LDC.64 R16, c[0x0][0x240] ;  /* 0x00009000ff107b82 */ /* 0x001e220000000a00 */
[----:B------:R-:W-:Y:S01]  /*37f0*/  IMAD.WIDE.U32 R46, R45, 0x10000, RZ ;  /* 0x000100002d2e7825 */ /* 0x000fe200078e00ff */
[----:B------:R-:W-:-:S03]  /*3800*/  SEL R45, RZ, 0x1, P6 ;  /* 0x00000001ff2d7807 */ /* 0x000fc60003000000 */
[----:B------:R-:W-:-:S03]  /*3810*/  IMAD.WIDE.U32 R18, R50, 0x100, RZ ;  /* 0x0000010032127825 */ /* 0x000fc600078e00ff */
[----:B------:R-:W-:Y:S02]  /*3820*/  LOP3.LUT R48, R18, R48, R46, 0xfe, !PT ;  /* 0x0000003012307212 */ /* 0x000fe400078efe2e */
[----:B------:R-:W-:Y:S02]  /*3830*/  LOP3.LUT R19, R19, R49, R47, 0xfe, !PT ;  /* 0x0000003113137212 */ /* 0x000fe400078efe2f */
[----:B------:R-:W-:Y:S01]  /*3840*/  LOP3.LUT R18, R48, R45, RZ, 0xfc, !PT ;  /* 0x0000002d30127212 */ /* 0x000fe200078efcff */
[----:B0-----:R-:W-:-:S05]  /*3850*/  IMAD.WIDE.U32 R16, R39, 0x8, R16 ;  /* 0x0000000827107825 */ /* 0x001fca00078e0010 */
[----:B------:R0:W-:Y:S02]  /*3860*/  STG.E.64 desc[UR6][R16.64], R18 ;  /* 0x0000001210007986 */ /* 0x0001e4000c101b06 */
.L_x_296:
[----:B------:R-:W-:Y:S05]  /*3870*/  BSYNC B0 ;  /* 0x0000000000007941 */ /* 0x000fea0003800000 */
.L_x_295:
        /* <DEDUP_REMOVED lines=50> */
.L_x_368:
[----:B01----:R-:W-:Y:S01]  /*3ba0*/  FADD.FTZ R48, R48, R53 ;  /* 0x0000003530307221 */ /* 0x003fe20000010000 */
[----:B------:R-:W-:Y:S01]  /*3bb0*/  FMUL.FTZ R46, R47, R47 ;  /* 0x0000002f2f2e7220 */ /* 0x000fe20000410000 */
[----:B------:R-:W-:Y:S01]  /*3bc0*/  ISETP.NE.AND P1, PT, RZ, UR12, PT ;  /* 0x0000000cff007c0c */ /* 0x000fe2000bf25270 */
[----:B------:R-:W0:Y:S01]  /*3bd0*/  @!P2 LDC.64 R18, c[0x0][0x250] ;  /* 0x00009400ff12ab82 */ /* 0x000e220000000a00 */
[----:B------:R-:W-:Y:S01]  /*3be0*/  FFMA.FTZ R45, R48, R17, UR13 ;  /* 0x0000000d302d7e23 */ /* 0x000fe20008010011 */
[----:B------:R-:W-:Y:S01]  /*3bf0*/  BSSY B0, `(.L_x_354) ;  /* 0x000002a000007945 */ /* 0x000fe20003800000 */
[----:B------:R-:W-:-:S05]  /*3c00*/  FSEL R46, R46, RZ, P1 ;  /* 0x000000ff2e2e7208 */ /* 0x000fca0000800000 */
[----:B------:R-:W1:Y:S01]  /*3c10*/  @!P2 LDC.64 R16, c[0x0][0x258] ;  /* 0x00009600ff10ab82 */ /* 0x000e620000000a00 */
[----:B------:R-:W-:-:S06]  /*3c20*/  FADD.FTZ R45, R45, R46 ;  /* 0x0000002e2d2d7221 */ /* 0x000fcc0000010000 */
[----:B------:R-:W2:Y:S01]  /*3c30*/  MUFU.RSQ R45, R45 ;  /* 0x0000002d002d7308 */ /* 0x000ea20000001400 */
[----:B0-----:R-:W-:-:S05]  /*3c40*/  @!P2 IMAD.WIDE R18, R9, 0x4, R18 ;  /* 0x000000040912a825 */ /* 0x001fca00078e0212 */
[----:B------:R0:W-:Y:S01]  /*3c50*/  @!P2 STG.E desc[UR6][R18.64], R47 ;  /* 0x0000002f1200a986 */ /* 0x0001e2000c101906 */
[----:B-1----:R-:W-:-:S05]  /*3c60*/  @!P2 IMAD.WIDE R16, R9, 0x4, R16 ;  /* 0x000000040910a825 */ /* 0x002fca00078e0210 */
[----:B--2---:R0:W-:Y:S01]  /*3c70*/  @!P2 STG.E desc[UR6][R16.64], R45 ;  /* 0x0000002d1000a986 */ /* 0x0041e2000c101906 */
[----:B------:R-:W-:Y:S05]  /*3c80*/  @!P0 BRA `(.L_x_355) ;  /* 0x0000000000808947 */ /* 0x000fea0003800000 */
[----:B0-----:R-:W-:-:S05]  /*3c90*/  FSEL R47, R47, RZ, !P1 ;  /* 0x000000ff2f2f7208 */ /* 0x001fca0004800000 */
[--C-:B------:R-:W-:Y:S01]  /*3ca0*/  FADD.FTZ R46, R40, -R47.reuse ;  /* 0x8000002f282e7221 */ /* 0x100fe20000010000 */
        /* <DEDUP_REMOVED lines=9> */
[----:B------:R-:W0:Y:S01]  /*3d40*/  LDC.64 R46, c[0x0][0x2b8] ;  /* 0x0000ae00ff2e7b82 */ /* 0x000e220000000a00 */
        /* <DEDUP_REMOVED lines=12> */
[----:B------:R-:W-:Y:S01]  /*3e10*/  F2FP.BF16.F32.PACK_AB R18, R45, R18 ;  /* 0x000000122d12723e */ /* 0x000fe200000010ff */
[----:B------:R-:W-:Y:S01]  /*3e20*/  FFMA.FTZ R16, R4, R17, R10 ;  /* 0x0000001104107223 */ /* 0x000fe2000001000a */
[----:B------:R-:W-:Y:S01]  /*3e30*/  FFMA.FTZ R45, R29, R48, R28 ;  /* 0x000000301d2d7223 */ /* 0x000fe2000001001c */
[----:B------:R-:W-:-:S02]  /*3e40*/  F2FP.BF16.F32.PACK_AB R19, R51, R52 ;  /* 0x000000343313723e */ /* 0x000fc400000010ff */
[----:B------:R-:W-:Y:S02]  /*3e50*/  F2FP.BF16.F32.PACK_AB R17, R49, R50 ;  /* 0x000000323111723e */ /* 0x000fe400000010ff */
[----:B------:R-:W-:Y:S01]  /*3e60*/  F2FP.BF16.F32.PACK_AB R16, R45, R16 ;  /* 0x000000102d10723e */ /* 0x000fe200000010ff */
[----:B0-----:R-:W-:-:S05]  /*3e70*/  IMAD.WIDE.U32 R46, R39, 0x10, R46 ;  /* 0x00000010272e7825 */ /* 0x001fca00078e002e */
[----:B------:R1:W-:Y:S02]  /*3e80*/  STG.E.128 desc[UR6][R46.64], R16 ;  /* 0x000000102e007986 */ /* 0x0003e4000c101d06 */
.L_x_355:
[----:B------:R-:W-:Y:S05]  /*3e90*/  BSYNC B0 ;  /* 0x0000000000007941 */ /* 0x000fea0003800000 */
.L_x_354:
[----:B01----:R-:W0:Y:S02]  /*3ea0*/  LDC.64 R16, c[0x0][0x210] ;  /* 0x00008400ff107b82 */ /* 0x003e240000000a00 */
[----:B0-----:R-:W-:-:S05]  /*3eb0*/  IMAD R9, R16, 0x4, R9 ;  /* 0x0000000410097824 */ /* 0x001fca00078e0209 */
[----:B------:R-:W-:-:S13]  /*3ec0*/  ISETP.GE.AND P1, PT, R9, R17, PT ;  /* 0x000000110900720c */ /* 0x000fda0003f26270 */
[----:B------:R-:W-:Y:S05]  /*3ed0*/  @!P1 BRA `(.L_x_356) ;  /* 0xffffffc800c89947 */ /* 0x000fea000383ffff */
[----:B------:R-:W-:Y:S05]  /*3ee0*/  BSYNC B1 ;  /* 0x0000000000017941 */ /* 0x000fea0003800000 */
.L_x_294:
[----:B------:R-:W-:Y:S05]  /*3ef0*/  EXIT ;  /* 0x000000000000794d */ /* 0x000fea0003800000 */
.L_x_353:
[----:B------:R-:W-:Y:S01]  /*3f00*/  HFMA2.MMA R19, -RZ, RZ, 0, 1.847743988037109375e-06 ;  /* 0x0000001fff137435 */ /* 0x000fe200000001ff */
[----:B------:R-:W-:Y:S01]  /*3f10*/  BSSY B0, `(.L_x_357) ;  /* 0x0000007000007945 */ /* 0x000fe20003800000 */
[----:B------:R-:W-:Y:S01]  /*3f20*/  MOV R52, R16 ;  /* 0x0000001000347202 */ /* 0x000fe20000000f00 */
[----:B------:R-:W-:Y:S02]  /*3f30*/  IMAD.MOV.U32 R45, RZ, RZ, 0x1 ;  /* 0x00000001ff2d7424 */ /* 0x000fe400078e00ff */
[----:B------:R-:W-:-:S07]  /*3f40*/  IMAD.MOV.U32 R18, RZ, RZ, -0x1 ;  /* 0xffffffffff127424 */ /* 0x000fce00078e00ff */
[----:B------:R-:W-:Y:S05]  /*3f50*/  WARPSYNC.COLLECTIVE R18, `(.L_x_358) ;  /* 0x0000000012087348 */ /* 0x000fea0003c00000 */
[----:B------:R0:W1:Y:S02]  /*3f60*/  SHFL.BFLY P1, R53, R52, R45, R19 ;  /* 0x0c00002d34357389 */ /* 0x0000640000020013 */
[----:B01----:R-:W-:Y:S01]  /*3f70*/  ENDCOLLECTIVE ;  /* 0x000000000000791b */ /* 0x003fe20003800000 */
.L_x_358:
[----:B------:R-:W-:Y:S05]  /*3f80*/  BSYNC B0 ;  /* 0x0000000000007941 */ /* 0x000fea0003800000 */
.L_x_357:
[----:B------:R-:W-:Y:S01]  /*3f90*/  MOV R17, R53 ;  /* 0x0000003500117202 */ /* 0x000fe20000000f00 */
[----:B------:R-:W-:Y:S01]  /*3fa0*/  HFMA2.MMA R45, -RZ, RZ, 0, 1.1920928955078125e-07 ;  /* 0x00000002ff2d7435 */ /* 0x000fe200000001ff */
[----:B------:R-:W-:Y:S01]  /*3fb0*/  IMAD.MOV.U32 R19, RZ, RZ, 0x1f ;  /* 0x0000001fff137424 */ /* 0x000fe200078e00ff */
[----:B------:R-:W-:Y:S02]  /*3fc0*/  MOV R18, 0xffffffff ;  /* 0xffffffff00127802 */ /* 0x000fe40000000f00 */
[----:B------:R-:W-:-:S04]  /*3fd0*/  FADD.FTZ R46, R16, R17 ;  /* 0x00000011102e7221 */ /* 0x000fc80000010000 */
[----:B------:R-:W-:-:S07]  /*3fe0*/  IMAD.MOV.U32 R52, RZ, RZ, R46 ;  /* 0x000000ffff347224 */ /* 0x000fce00078e002e */
[----:B------:R-:W-:Y:S05]  /*3ff0*/  WARPSYNC.COLLECTIVE R18, `(.L_x_359) ;  /* 0x0000000012087348 */ /* 0x000fea0003c00000 */
[----:B------:R0:W1:Y:S02]  /*4000*/  SHFL.BFLY P1, R53, R52, R45, R19 ;  /* 0x0c00002d34357389 */ /* 0x0000640000020013 */
[----:B01----:R-:W-:Y:S01]  /*4010*/  ENDCOLLECTIVE ;  /* 0x000000000000791b */ /* 0x003fe20003800000 */
.L_x_359:
[----:B------:R-:W-:Y:S01]  /*4020*/  HFMA2.MMA R45, -RZ, RZ, 0, 2.384185791015625e-07 ;  /* 0x00000004ff2d7435 */ /* 0x000fe200000001ff */
[----:B------:R-:W-:-:S05]  /*4030*/  MOV R17, R53 ;  /* 0x0000003500117202 */ /* 0x000fca0000000f00 */
[----:B------:R-:W-:-:S04]  /*4040*/  FADD.FTZ R48, R46, R17 ;  /* 0x000000112e307221 */ /* 0x000fc80000010000 */
[----:B------:R-:W-:-:S07]  /*4050*/  IMAD.MOV.U32 R52, RZ, RZ, R48 ;  /* 0x000000ffff347224 */ /* 0x000fce00078e0030 */
[----:B------:R-:W-:Y:S05]  /*4060*/  WARPSYNC.COLLECTIVE R18, `(.L_x_360) ;  /* 0x0000000012087348 */ /* 0x000fea0003c00000 */
[----:B------:R0:W1:Y:S02]  /*4070*/  SHFL.BFLY P1, R53, R52, R45, R19 ;  /* 0x0c00002d34357389 */ /* 0x0000640000020013 */
[----:B01----:R-:W-:Y:S01]  /*4080*/  ENDCOLLECTIVE ;  /* 0x000000000000791b */ /* 0x003fe20003800000 */
.L_x_360:
[----:B------:R-:W-:Y:S01]  /*4090*/  HFMA2.MMA R45, -RZ, RZ, 0, 4.76837158203125e-07 ;  /* 0x00000008ff2d7435 */ /* 0x000fe200000001ff */
[----:B------:R-:W-:-:S05]  /*40a0*/  MOV R17, R53 ;  /* 0x0000003500117202 */ /* 0x000fca0000000f00 */
[----:B------:R-:W-:Y:S02]  /*40b0*/  FADD.FTZ R49, R48, R17 ;  /* 0x0000001130317221 */ /* 0x000fe40000010000 */
[----:B------:R-:W0:Y:S02]  /*40c0*/  LDC R17, c[0x0][0x290] ;  /* 0x0000a400ff117b82 */ /* 0x000e240000000800 */
[----:B------:R-:W-:-:S07]  /*40d0*/  IMAD.MOV.U32 R52, RZ, RZ, R49 ;  /* 0x000000ffff347224 */ /* 0x000fce00078e0031 */
[----:B0-----:R-:W-:Y:S05]  /*40e0*/  WARPSYNC.COLLECTIVE R18, `(.L_x_361) ;  /* 0x0000000012087348 */ /* 0x001fea0003c00000 */
[----:B------:R1:W2:Y:S02]  /*40f0*/  SHFL.BFLY P1, R53, R52, R45, R19 ;  /* 0x0c00002d34357389 */ /* 0x0002a40000020013 */
[----:B012---:R-:W-:Y:S01]  /*4100*/  ENDCOLLECTIVE ;  /* 0x000000000000791b */ /* 0x007fe20003800000 */
.L_x_361:
[----:B------:R-:W-:Y:S01]  /*4110*/  HFMA2.MMA R45, -RZ, RZ, 0, 9.5367431640625e-07 ;  /* 0x00000010ff2d7435 */ /* 0x000fe200000001ff */
[----:B------:R-:W-:-:S05]  /*4120*/  MOV R50, R53 ;  /* 0x0000003500327202 */ /* 0x000fca0000000f00 */
[----:B------:R-:W-:-:S04]  /*4130*/  FADD.FTZ R50, R49, R50 ;  /* 0x0000003231327221 */ /* 0x000fc80000010000 */
[----:B------:R-:W-:-:S07]  /*4140*/  IMAD.MOV.U32 R52, RZ, RZ, R50 ;  /* 0x000000ffff347224 */ /* 0x000fce00078e0032 */
[----:B------:R-:W-:Y:S05]  /*4150*/  WARPSYNC.COLLECTIVE R18, `(.L_x_362) ;  /* 0x0000000012087348 */ /* 0x000fea0003c00000 */
[----:B------:R0:W1:Y:S02]  /*4160*/  SHFL.BFLY P1, R53, R52, R45, R19 ;  /* 0x0c00002d34357389 */ /* 0x0000640000020013 */
[----:B01----:R-:W-:Y:S01]  /*4170*/  ENDCOLLECTIVE ;  /* 0x000000000000791b */ /* 0x003fe20003800000 */
.L_x_362:
[----:B------:R-:W-:Y:S01]  /*4180*/  HFMA2.MMA R45, -RZ, RZ, 0, 5.9604644775390625e-08 ;  /* 0x00000001ff2d7435 */ /* 0x000fe200000001ff */
[----:B------:R-:W-:-:S05]  /*4190*/  MOV R47, R53 ;  /* 0x00000035002f7202 */ /* 0x000fca0000000f00 */
        /* <DEDUP_REMOVED lines=19> */
[----:B------:R-:W-:-:S05]  /*42d0*/  FSEL R16, R16, RZ, P0 ;  /* 0x000000ff10107208 */ /* 0x000fca0000000000 */
[----:B------:R-:W-:-:S07]  /*42e0*/  IMAD.MOV.U32 R52, RZ, RZ, R16 ;  /* 0x000000ffff347224 */ /* 0x000fce00078e0010 */
[----:B------:R-:W-:Y:S05]  /*42f0*/  WARPSYNC.COLLECTIVE R18, `(.L_x_363) ;  /* 0x0000000012087348 */ /* 0x000fea0003c00000 */
[----:B------:R0:W1:Y:S02]  /*4300*/  SHFL.BFLY P1, R53, R52, R45, R19 ;  /* 0x0c00002d34357389 */ /* 0x0000640000020013 */
[----:B01----:R-:W-:Y:S01]  /*4310*/  ENDCOLLECTIVE ;  /* 0x000000000000791b */ /* 0x003fe20003800000 */
.L_x_363:
[----:B------:R-:W-:Y:S01]  /*4320*/  HFMA2.MMA R45, -RZ, RZ, 0, 1.1920928955078125e-07 ;  /* 0x00000002ff2d7435 */ /* 0x000fe200000001ff */
[----:B------:R-:W-:-:S04]  /*4330*/  IMAD.MOV.U32 R49, RZ, RZ, R53 ;  /* 0x000000ffff317224 */ /* 0x000fc800078e0035 */
[----:B------:R-:W-:-:S05]  /*4340*/  FADD.FTZ R49, R16, R49 ;  /* 0x0000003110317221 */ /* 0x000fca0000010000 */
[----:B------:R-:W-:-:S07]  /*4350*/  MOV R52, R49 ;  /* 0x0000003100347202 */ /* 0x000fce0000000f00 */
[----:B------:R-:W-:Y:S05]  /*4360*/  WARPSYNC.COLLECTIVE R18, `(.L_x_364) ;  /* 0x0000000012087348 */ /* 0x000fea0003c00000 */
[----:B------:R0:W1:Y:S02]  /*4370*/  SHFL.BFLY P1, R53, R52, R45, R19 ;  /* 0x0c00002d34357389 */ /* 0x0000640000020013 */
[----:B01----:R-:W-:Y:S01]  /*4380*/  ENDCOLLECTIVE ;  /* 0x000000000000791b */ /* 0x003fe20003800000 */
.L_x_364:
[----:B------:R-:W-:Y:S01]  /*4390*/  HFMA2.MMA R45, -RZ, RZ, 0, 2.384185791015625e-07 ;  /* 0x00000004ff2d7435 */ /* 0x000fe200000001ff */
[----:B------:R-:W-:-:S04]  /*43a0*/  IMAD.MOV.U32 R46, RZ, RZ, R53 ;  /* 0x000000ffff2e7224 */ /* 0x000fc800078e0035 */
[----:B------:R-:W-:-:S05]  /*43b0*/  FADD.FTZ R46, R49, R46 ;  /* 0x0000002e312e7221 */ /* 0x000fca0000010000 */
[----:B------:R-:W-:-:S07]  /*43c0*/  MOV R52, R46 ;  /* 0x0000002e00347202 */ /* 0x000fce0000000f00 */
[----:B------:R-:W-:Y:S05]  /*43d0*/  WARPSYNC.COLLECTIVE R18, `(.L_x_365) ;  /* 0x0000000012087348 */ /* 0x000fea0003c00000 */
[----:B------:R0:W1:Y:S02]  /*43e0*/  SHFL.BFLY P1, R53, R52, R45, R19 ;  /* 0x0c00002d34357389 */ /* 0x0000640000020013 */
[----:B01----:R-:W-:Y:S01]  /*43f0*/  ENDCOLLECTIVE ;  /* 0x000000000000791b */ /* 0x003fe20003800000 */
.L_x_365:
[----:B------:R-:W-:Y:S01]  /*4400*/  HFMA2.MMA R45, -RZ, RZ, 0, 4.76837158203125e-07 ;  /* 0x00000008ff2d7435 */ /* 0x000fe200000001ff */
[----:B------:R-:W-:-:S04]  /*4410*/  IMAD.MOV.U32 R51, RZ, RZ, R53 ;  /* 0x000000ffff337224 */ /* 0x000fc800078e0035 */
[----:B------:R-:W-:-:S05]  /*4420*/  FADD.FTZ R51, R46, R51 ;  /* 0x000000332e337221 */ /* 0x000fca0000010000 */
[----:B------:R-:W-:-:S07]  /*4430*/  MOV R52, R51 ;  /* 0x0000003300347202 */ /* 0x000fce0000000f00 */
[----:B------:R-:W-:Y:S05]  /*4440*/  WARPSYNC.COLLECTIVE R18, `(.L_x_366) ;  /* 0x0000000012087348 */ /* 0x000fea0003c00000 */
[----:B------:R0:W1:Y:S02]  /*4450*/  SHFL.BFLY P1, R53, R52, R45, R19 ;  /* 0x0c00002d34357389 */ /* 0x0000640000020013 */
[----:B01----:R-:W-:Y:S01]  /*4460*/  ENDCOLLECTIVE ;  /* 0x000000000000791b */ /* 0x003fe20003800000 */
.L_x_366:
[----:B------:R-:W-:Y:S01]  /*4470*/  HFMA2.MMA R45, -RZ, RZ, 0, 9.5367431640625e-07 ;  /* 0x00000010ff2d7435 */ /* 0x000fe200000001ff */
[----:B------:R-:W-:-:S04]  /*4480*/  IMAD.MOV.U32 R48, RZ, RZ, R53 ;  /* 0x000000ffff307224 */ /* 0x000fc800078e0035 */
[----:B------:R-:W-:-:S05]  /*4490*/  FADD.FTZ R48, R51, R48 ;  /* 0x0000003033307221 */ /* 0x000fca0000010000 */
[----:B------:R-:W-:-:S07]  /*44a0*/  MOV R52, R48 ;  /* 0x0000003000347202 */ /* 0x000fce0000000f00 */
[----:B------:R-:W-:Y:S05]  /*44b0*/  WARPSYNC.COLLECTIVE R18, `(.L_x_367) ;  /* 0x0000000012087348 */ /* 0x000fea0003c00000 */
[----:B------:R0:W1:Y:S02]  /*44c0*/  SHFL.BFLY P1, R53, R52, R45, R19 ;  /* 0x0c00002d34357389 */ /* 0x0000640000020013 */
[----:B01----:R-:W-:Y:S01]  /*44d0*/  ENDCOLLECTIVE ;  /* 0x000000000000791b */ /* 0x003fe20003800000 */
.L_x_367:
[----:B------:R-:W-:Y:S05]  /*44e0*/  BRA `(.L_x_368) ;  /* 0xfffffff400ac7947 */ /* 0x000fea000383ffff */
.L_x_369:
        /* <DEDUP_REMOVED lines=9> */
.L_x_9504:


//--------------------- .text._ZN10layer_norm13ln_fwd_kernelINS_13Kernel_traitsI13__nv_bfloat16S2_S2_S2_fjLj256ELj1ELj4ELj1ELj16ENS_18Kernel_traits_baseILj256ES2_S2_S2_S2_fjLj128EEEEELb1ELb0ELb0ELb1EEEvNS_9FwdParamsE --------------------------
	.section	.text._ZN10layer_norm13ln_fwd_kernelINS_13Kernel_traitsI13__nv_bfloat16S2_S2_S2_fjLj256ELj1ELj4ELj1ELj16ENS_18Kernel_traits_baseILj256ES2_S2_S2_S2_fjLj128EEEEELb1ELb0ELb0ELb1EEEvNS_9FwdParamsE,"ax",@progbits
	.align	128
        .global         _ZN10layer_norm13ln_fwd_kernelINS_13Kernel_traitsI13__nv_bfloat16S2_S2_S2_fjLj256ELj1ELj4ELj1ELj16ENS_18Kernel_traits_baseILj256ES2_S2_S2_S2_fjLj128EEEEELb1ELb0ELb0ELb1EEEvNS_9FwdParamsE
        .type           _ZN10layer_norm13ln_fwd_kernelINS_13Kernel_traitsI13__nv_bfloat16S2_S2_S2_fjLj256ELj1ELj4ELj1ELj16ENS_18Kernel_traits_baseILj256ES2_S2_S2_S2_fjLj128EEEEELb1ELb0ELb0ELb1EEEvNS_9FwdParamsE,@function
        .size           _ZN10layer_norm13ln_fwd_kernelINS_13Kernel_traitsI13__nv_bfloat16S2_S2_S2_fjLj256ELj1ELj4ELj1ELj16ENS_18Kernel_traits_baseILj256ES2_S2_S2_S2_fjLj128EEEEELb1ELb0ELb0ELb1EEEvNS_9FwdParamsE,(.L_x_9505 - _ZN10layer_norm13ln_fwd_kernelINS_13Kernel_traitsI13__nv_bfloat16S2_S2_S2_fjLj256ELj1ELj4ELj1ELj16ENS_18Kernel_traits_baseILj256ES2_S2_S2_S2_fjLj128EEEEELb1ELb0ELb0ELb1EEEvNS_9FwdParamsE)
        .other          _ZN10layer_norm13ln_fwd_kernelINS_13Kernel_traitsI13__nv_bfloat16S2_S2_S2_fjLj256ELj1ELj4ELj1ELj16ENS_18Kernel_traits_baseILj256ES2_S2_S2_S2_fjLj128EEEEELb1ELb0ELb0ELb1EEEvNS_9FwdParamsE,@"STO_CUDA_ENTRY STV_DEFAULT"
_ZN10layer_norm13ln_fwd_kernelINS_13Kernel_traitsI13__nv_bfloat16S2_S2_S2_fjLj256ELj1ELj4ELj1ELj16ENS_18Kernel_traits_baseILj256ES2_S2_S2_S2_fjLj128EEEEELb1ELb0ELb0ELb1EEEvNS_9FwdParamsE:
.text._ZN10layer_norm13ln_fwd_kernelINS_13Kernel_traitsI13__nv_bfloat16S2_S2_S2_fjLj256ELj1ELj4ELj1ELj16ENS_18Kernel_traits_baseILj256ES2_S2_S2_S2_fjLj128EEEEELb1ELb0ELb0ELb1EEEvNS_9FwdParamsE:
[----:B------:R-:W-:Y:S01]  /*0000*/  LDC R1, c[0x0][0x28] ;  /* 0x00000a00ff017b82 */ /* 0x000fe20000000800 */
[----:B------:R-:W0:Y:S01]  /*0010*/  S2R R9, SR_TID.X ;  /* 0x0000000000097919 */ /* 0x000e220000002100 */
[----:B------:R-:W-:-:S06]  /*0020*/  ULDC.64 UR8, c[0x0][0x2c8] ;  /* 0x0000b20000087ab9 */ /* 0x000fcc0000000a00 */
[----:B------:R-:W1:Y:S01]  /*0030*/  LDC R24, c[0x0][0x2e8] ;  /* 0x0000ba00ff187b82 */ /* 0x000e620000000800 */
[----:B------:R-:W-:Y:S01]  /*0040*/  ISETP.NE.U32.AND P0, PT, RZ, UR8, PT ;  /* 0x00000008ff007c0c */ /* 0x000fe2000bf05070 */
[----:B------:R-:W-:Y:S01]  /*0050*/  ULDC.U8 UR4, c[0x0][0x2f4] ;  /* 0x0000bd0000047ab9 */ /* 0x000fe20000000000 */
[----:B------:R-:W-:Y:S01]  /*0060*/  ULDC.64 UR6, c[0x0][0x2e0] ;  /* 0x0000b80000067ab9 */ /* 0x000fe20000000a00 */
[----:B------:R-:W-:Y:S01]  /*0070*/  ISETP.NE.AND P1, PT, RZ, UR4, PT ;  /* 0x00000004ff007c0c */ /* 0x000fe2000bf25270 */
[----:B------:R-:W-:Y:S01]  /*0080*/  IMAD.U32 R3, RZ, RZ, UR7 ;  /* 0x00000007ff037e24 */ /* 0x000fe2000f8e00ff */
[----:B------:R-:W-:Y:S01]  /*0090*/  ISETP.NE.AND.EX P0, PT, RZ, UR9, PT, P0 ;  /* 0x00000009ff007c0c */ /* 0x000fe2000bf05300 */
[----:B------:R-:W-:Y:S01]  /*00a0*/  ULDC.64 UR4, c[0x0][0x208] ;  /* 0x0000820000047ab9 */ /* 0x000fe20000000a00 */
[----:B------:R-:W1:Y:S01]  /*00b0*/  LDC R25, c[0x0][0x2ec] ;  /* 0x0000bb00ff197b82 */ /* 0x000e620000000800 */
[----:B------:R-:W-:Y:S01]  /*00c0*/  MOV R2, UR6 ;  /* 0x0000000600027c02 */ /* 0x000fe20008000f00 */
[----:B------:R-:W2:Y:S01]  /*00d0*/  S2R R0, SR_CTAID.X ;  /* 0x0000000000007919 */ /* 0x000ea20000002500 */
[----:B------:R-:W-:-:S06]  /*00e0*/  ULDC UR10, c[0x0][0x214] ;  /* 0x00008500000a7ab9 */ /* 0x000fcc0000000800 */
[----:B------:R-:W3:Y:S01]  /*00f0*/  @P1 LDG.E.64 R2, desc[UR4][R2.64] ;  /* 0x0000000402021981 */ /* 0x000ee2000c1e1b00 */
[----:B0-----:R-:W-:-:S03]  /*0100*/  LOP3.LUT R11, R9, 0x1f, RZ, 0xc0, !PT ;  /* 0x0000001f090b7812 */ /* 0x001fc600078ec0ff */
[----:B-1----:R0:W5:Y:S01]  /*0110*/  @P1 LDG.E.64 R4, desc[UR4][R24.64] ;  /* 0x0000000418041981 */ /* 0x002162000c1e1b00 */
[----:B------:R-:W-:Y:S02]  /*0120*/  SHF.R.U32.HI R10, RZ, 0x5, R9 ;  /* 0x00000005ff0a7819 */ /* 0x000fe40000011609 */
[----:B------:R-:W-:Y:S01]  /*0130*/  @P0 LEA R16, P3, R11, UR8, 0x4 ;  /* 0x000000080b100c11 */ /* 0x000fe2000f8620ff */
[----:B------:R-:W-:-:S04]  /*0140*/  ULDC UR8, c[0x0][0x0] ;  /* 0x0000000000087ab9 */ /* 0x000fc80000000800 */
[----:B------:R-:W-:Y:S01]  /*0150*/  @P0 IMAD.X R17, RZ, RZ, UR9, P3 ;  /* 0x00000009ff110e24 */ /* 0x000fe200098e06ff */
[C---:B--2---:R-:W-:Y:S01]  /*0160*/  LEA R10, R0.reuse, R10, 0x2 ;  /* 0x0000000a000a7211 */ /* 0x044fe200078e10ff */
[----:B------:R-:W-:-:S04]  /*0170*/  IMAD R9, R0, UR8, R9 ;  /* 0x0000000800097c24 */ /* 0x000fc8000f8e0209 */
[----:B------:R-:W5:Y:S01]  /*0180*/  @P0 LDG.E.128 R16, desc[UR4][R16.64] ;  /* 0x0000000410100981 */ /* 0x000f62000c1e1d00 */
[----:B------:R-:W-:Y:S02]  /*0190*/  ISETP.GE.AND P2, PT, R10, UR10, PT ;  /* 0x0000000a0a007c0c */ /* 0x000fe4000bf46270 */
[----:B---3--:R-:W-:Y:S02]  /*01a0*/  @P1 R2UR UR6, R2 ;  /* 0x00000000020612ca */ /* 0x008fe400000e0000 */
[----:B------:R-:W-:-:S09]  /*01b0*/  @P1 R2UR UR7, R3 ;  /* 0x00000000030712ca */ /* 0x000fd200000e0000 */
[----:B0-----:R-:W-:Y:S06]  /*01c0*/  @P2 EXIT ;  /* 0x000000000000294d */ /* 0x001fec0003800000 */
[----:B------:R-:W0:Y:S08]  /*01d0*/  LDC.64 R12, c[0x0][0x260] ;  /* 0x00009800ff0c7b82 */ /* 0x000e300000000a00 */
[----:B------:R-:W1:Y:S01]  /*01e0*/  @P1 LDC R3, c[0x0][0x2f0] ;  /* 0x0000bc00ff031b82 */ /* 0x000e620000000800 */
[----:B------:R-:W-:Y:S01]  /*01f0*/  IMAD.HI.U32 R0, R9, -0x326172a9, RZ ;  /* 0xcd9e8d5709007827 */ /* 0x000fe200078e00ff */
[----:B------:R-:W-:-:S02]  /*0200*/  UIADD3 UR9, UR7, -0x4498517b, URZ ;  /* 0xbb67ae8507097890 */ /* 0x000fc4000fffe03f */
[----:B------:R-:W-:Y:S02]  /*0210*/  UIADD3 UR8, UR6, -0x61c88647, URZ ;  /* 0x9e3779b906087890 */ /* 0x000fe4000fffe03f */
[----:B------:R-:W-:Y:S02]  /*0220*/  UIADD3 UR20, UR6, 0x3c6ef372, URZ ;  /* 0x3c6ef37206147890 */ /* 0x000fe4000fffe03f */
[----:B------:R-:W-:Y:S02]  /*0230*/  UIADD3 UR21, UR7, 0x76cf5d0a, URZ ;  /* 0x76cf5d0a07157890 */ /* 0x000fe4000fffe03f */
[----:B------:R-:W-:Y:S02]  /*0240*/  UIADD3 UR23, UR7, 0x32370b8f, URZ ;  /* 0x32370b8f07177890 */ /* 0x000fe4000fffe03f */
[----:B------:R-:W-:Y:S02]  /*0250*/  UIADD3 UR22, UR6, -0x255992d5, URZ ;  /* 0xdaa66d2b06167890 */ /* 0x000fe4000fffe03f */
[----:B------:R-:W-:Y:S01]  /*0260*/  UIADD3 UR24, UR6, 0x78dde6e4, URZ ;  /* 0x78dde6e406187890 */ /* 0x000fe2000fffe03f */
[----:B0-----:R-:W-:Y:S01]  /*0270*/  IMAD.WIDE.U32 R12, R11, 0x10, R12 ;  /* 0x000000100b0c7825 */ /* 0x001fe200078e000c */
[----:B------:R-:W-:-:S02]  /*0280*/  UIADD3 UR25, UR7, -0x126145ec, URZ ;  /* 0xed9eba1407197890 */ /* 0x000fc4000fffe03f */
[----:B------:R-:W-:Y:S02]  /*0290*/  UIADD3 UR27, UR7, -0x56f99767, URZ ;  /* 0xa9066899071b7890 */ /* 0x000fe4000fffe03f */
[----:B------:R-:W-:Y:S01]  /*02a0*/  UIADD3 UR26, UR6, 0x1715609d, URZ ;  /* 0x1715609d061a7890 */ /* 0x000fe2000fffe03f */
[----:B------:R-:W2:Y:S01]  /*02b0*/  LDG.E.128 R12, desc[UR4][R12.64] ;  /* 0x000000040c0c7981 */ /* 0x000ea2000c1e1d00 */
[----:B------:R-:W-:Y:S01]  /*02c0*/  UIADD3 UR28, UR6, -0x4ab325aa, URZ ;  /* 0xb54cda56061c7890 */ /* 0x000fe2000fffe03f */
[----:B-1---5:R-:W-:Y:S01]  /*02d0*/  @P1 IADD3 R24, P2, R4, R3, RZ ;  /* 0x0000000304181210 */ /* 0x022fe20007f5e0ff */
[----:B------:R-:W-:Y:S01]  /*02e0*/  IMAD R4, R9, -0x326172a9, RZ ;  /* 0xcd9e8d5709047824 */ /* 0x000fe200078e02ff */
[----:B------:R-:W-:Y:S01]  /*02f0*/  UIADD3 UR29, UR7, 0x646e171e, URZ ;  /* 0x646e171e071d7890 */ /* 0x000fe2000fffe03f */
[----:B------:R-:W-:Y:S02]  /*0300*/  @!P0 CS2R R16, SRZ ;  /* 0x0000000000108805 */ /* 0x000fe4000001ff00 */
[----:B------:R-:W-:Y:S01]  /*0310*/  @P1 IADD3.X R25, RZ, R5, RZ, P2, !PT ;  /* 0x00000005ff191210 */ /* 0x000fe200017fe4ff */
[----:B------:R-:W-:Y:S01]  /*0320*/  UIADD3 UR31, UR7, 0x1fd5c5a3, URZ ;  /* 0x1fd5c5a3071f7890 */ /* 0x000fe2000fffe03f */
[----:B------:R-:W-:Y:S01]  /*0330*/  @!P0 CS2R R18, SRZ ;  /* 0x0000000000128805 */ /* 0x000fe2000001ff00 */
[----:B------:R-:W-:Y:S01]  /*0340*/  UIADD3 UR30, UR6, 0x5384540f, URZ ;  /* 0x5384540f061e7890 */ /* 0x000fe2000fffe03f */
[--C-:B------:R-:W-:Y:S01]  /*0350*/  SHF.R.U64 R8, R24, 0x2, R25.reuse ;  /* 0x0000000218087819 */ /* 0x100fe20000001219 */
[----:B------:R-:W-:Y:S01]  /*0360*/  UIADD3 UR32, UR6, -0xe443238, URZ ;  /* 0xf1bbcdc806207890 */ /* 0x000fe2000fffe03f */
        /* <DEDUP_REMOVED lines=9> */
[----:B------:R-:W-:Y:S01]  /*0400*/  IMAD.HI.U32 R5, R0, -0x2daee0ad, RZ ;  /* 0xd2511f5300057827 */ /* 0x000fe200078e00ff */
[----:B------:R-:W-:Y:S01]  /*0410*/  UIADD3 UR34, UR6, -0x700cb87f, URZ ;  /* 0x8ff3478106227890 */ /* 0x000fe2000fffe03f */
[----:B------:R-:W-:Y:S01]  /*0420*/  PRMT R28, R18, 0x7632, R28 ;  /* 0x00007632121c7816 */ /* 0x000fe2000000001c */
[----:B------:R-:W-:Y:S01]  /*0430*/  HFMA2.MMA R34, -RZ, RZ, 0, 0 ;  /* 0x00000000ff227435 */ /* 0x000fe200000001ff */
[C---:B------:R-:W-:Y:S01]  /*0440*/  IMAD.HI.U32 R3, R2.reuse, -0x326172a9, RZ ;  /* 0xcd9e8d5702037827 */ /* 0x040fe200078e00ff */
[----:B------:R-:W-:Y:S01]  /*0450*/  LOP3.LUT R5, R5, UR9, R6, 0x96, !PT ;  /* 0x0000000905057c12 */ /* 0x000fe2000f8e9606 */
[----:B------:R-:W-:Y:S01]  /*0460*/  BSSY B0, `(.L_x_370) ;  /* 0x00003a0000007945 */ /* 0x000fe20003800000 */
[----:B------:R-:W-:Y:S01]  /*0470*/  PRMT R29, R19, 0x7632, R29 ;  /* 0x00007632131d7816 */ /* 0x000fe2000000001d */
[----:B------:R-:W-:Y:S01]  /*0480*/  IMAD R21, R2, -0x326172a9, RZ ;  /* 0xcd9e8d5702157824 */ /* 0x000fe200078e02ff */
[----:B------:R-:W-:Y:S01]  /*0490*/  LOP3.LUT R3, R3, UR8, R4, 0x96, !PT ;  /* 0x0000000803037c12 */ /* 0x000fe2000f8e9604 */
[----:B------:R-:W-:Y:S01]  /*04a0*/  IMAD.HI.U32 R2, R5, -0x326172a9, RZ ;  /* 0xcd9e8d5705027827 */ /* 0x000fe200078e00ff */
[----:B------:R-:W-:Y:S01]  /*04b0*/  ULDC.64 UR8, c[0x0][0x270] ;  /* 0x00009c0000087ab9 */ /* 0x000fe20000000a00 */
[----:B------:R-:W-:Y:S01]  /*04c0*/  LOP3.LUT R35, R24, 0x3, RZ, 0xc0, !PT ;  /* 0x0000000318237812 */ /* 0x000fe200078ec0ff */
[----:B------:R-:W-:Y:S01]  /*04d0*/  UISETP.NE.U32.AND UP0, UPT, UR8, URZ, UPT ;  /* 0x0000003f0800728c */ /* 0x000fe2000bf05070 */
[----:B------:R-:W-:Y:S01]  /*04e0*/  IMAD R23, R0, -0x2daee0ad, RZ ;  /* 0xd2511f5300177824 */ /* 0x000fe200078e02ff */
[----:B------:R-:W-:Y:S01]  /*04f0*/  LOP3.LUT R2, R2, UR20, R21, 0x96, !PT ;  /* 0x0000001402027c12 */ /* 0x000fe2000f8e9615 */
[----:B------:R-:W-:Y:S01]  /*0500*/  IMAD.HI.U32 R0, R3, -0x2daee0ad, RZ ;  /* 0xd2511f5303007827 */ /* 0x000fe200078e00ff */
[----:B------:R-:W-:Y:S01]  /*0510*/  SHF.L.U32 R33, R33, 0x10, RZ ;  /* 0x0000001021217819 */ /* 0x000fe200000006ff */
[----:B------:R-:W-:Y:S01]  /*0520*/  ULDC.U8 UR8, c[0x0][0x2a0] ;  /* 0x0000a80000087ab9 */ /* 0x000fe20000000000 */
[----:B------:R-:W-:Y:S01]  /*0530*/  SHF.L.U32 R29, R29, 0x10, RZ ;  /* 0x000000101d1d7819 */ /* 0x000fe200000006ff */
[----:B------:R-:W-:Y:S01]  /*0540*/  IMAD R21, R3, -0x2daee0ad, RZ ;  /* 0xd2511f5303157824 */ /* 0x000fe200078e02ff */
[----:B------:R-:W-:Y:S01]  /*0550*/  LOP3.LUT R0, R0, UR21, R23, 0x96, !PT ;  /* 0x0000001500007c12 */ /* 0x000fe2000f8e9617 */
[----:B------:R-:W-:Y:S01]  /*0560*/  IMAD.HI.U32 R6, R2, -0x2daee0ad, RZ ;  /* 0xd2511f5302067827 */ /* 0x000fe200078e00ff */
[----:B------:R-:W-:Y:S01]  /*0570*/  UISETP.NE.AND.EX UP0, UPT, UR9, URZ, UPT, UP0 ;  /* 0x0000003f0900728c */ /* 0x000fe2000bf05300 */
[----:B------:R-:W-:-:S02]  /*0580*/  ULDC UR10, c[0x0][0x218] ;  /* 0x00008600000a7ab9 */ /* 0x000fc40000000800 */
[----:B------:R-:W-:Y:S01]  /*0590*/  IMAD R4, R5, -0x326172a9, RZ ;  /* 0xcd9e8d5705047824 */ /* 0x000fe200078e02ff */
[----:B------:R-:W-:Y:S01]  /*05a0*/  LOP3.LUT R6, R6, UR23, R21, 0x96, !PT ;  /* 0x0000001706067c12 */ /* 0x000fe2000f8e9615 */
[C---:B------:R-:W-:Y:S01]  /*05b0*/  IMAD.HI.U32 R3, R0.reuse, -0x326172a9, RZ ;  /* 0xcd9e8d5700037827 */ /* 0x040fe200078e00ff */
[----:B------:R-:W-:Y:S01]  /*05c0*/  ULDC UR11, c[0x0][0x2d8] ;  /* 0x0000b600000b7ab9 */ /* 0x000fe20000000800 */
[----:B------:R-:W-:Y:S01]  /*05d0*/  ULDC.64 UR12, c[0x0][0x230] ;  /* 0x00008c00000c7ab9 */ /* 0x000fe20000000a00 */
[----:B------:R-:W-:Y:S01]  /*05e0*/  ULDC.64 UR14, c[0x0][0x238] ;  /* 0x00008e00000e7ab9 */ /* 0x000fe20000000a00 */
[----:B------:R-:W-:Y:S01]  /*05f0*/  IMAD R5, R0, -0x326172a9, RZ ;  /* 0xcd9e8d5700057824 */ /* 0x000fe200078e02ff */
[----:B------:R-:W-:Y:S01]  /*0600*/  LOP3.LUT R3, R3, UR22, R4, 0x96, !PT ;  /* 0x0000001603037c12 */ /* 0x000fe2000f8e9604 */
[----:B------:R-:W-:Y:S01]  /*0610*/  IMAD.HI.U32 R0, R6, -0x326172a9, RZ ;  /* 0xcd9e8d5706007827 */ /* 0x000fe200078e00ff */
[----:B------:R-:W-:Y:S01]  /*0620*/  UISETP.NE.AND UP1, UPT, UR8, URZ, UPT ;  /* 0x0000003f0800728c */ /* 0x000fe2000bf25270 */
[----:B------:R-:W-:-:S02]  /*0630*/  ULDC.64 UR16, c[0x0][0x240] ;  /* 0x0000900000107ab9 */ /* 0x000fc40000000a00 */
[----:B------:R-:W-:Y:S01]  /*0640*/  IMAD R21, R2, -0x2daee0ad, RZ ;  /* 0xd2511f5302157824 */ /* 0x000fe200078e02ff */
[----:B------:R-:W-:Y:S01]  /*0650*/  LOP3.LUT R0, R0, UR24, R5, 0x96, !PT ;  /* 0x0000001800007c12 */ /* 0x000fe2000f8e9605 */
[----:B------:R-:W-:Y:S01]  /*0660*/  IMAD.HI.U32 R2, R3, -0x2daee0ad, RZ ;  /* 0xd2511f5303027827 */ /* 0x000fe200078e00ff */
[----:B------:R-:W-:-:S03]  /*0670*/  ULDC.64 UR18, c[0x0][0x2b8] ;  /* 0x0000ae0000127ab9 */ /* 0x000fc60000000a00 */
[----:B------:R-:W-:Y:S01]  /*0680*/  IMAD R5, R3, -0x2daee0ad, RZ ;  /* 0xd2511f5303057824 */ /* 0x000fe200078e02ff */
[----:B------:R-:W-:Y:S01]  /*0690*/  LOP3.LUT R2, R2, UR25, R21, 0x96, !PT ;  /* 0x0000001902027c12 */ /* 0x000fe2000f8e9615 */
[----:B------:R-:W-:-:S04]  /*06a0*/  IMAD.HI.U32 R4, R0, -0x2daee0ad, RZ ;  /* 0xd2511f5300047827 */ /* 0x000fc800078e00ff */
        /* <DEDUP_REMOVED lines=20> */
[----:B------:R-:W-:Y:S01]  /*07f0*/  IMAD.HI.U32 R0, R3, -0x2daee0ad, RZ ;  /* 0xd2511f5303007827 */ /* 0x000fe200078e00ff */
[----:B------:R-:W-:-:S03]  /*0800*/  SHF.L.U32 R5, R17, 0x10, RZ ;  /* 0x0000001011057819 */ /* 0x000fc600000006ff */
[----:B------:R-:W-:Y:S01]  /*0810*/  IMAD.U32 R6, R16, 0x10000, RZ ;  /* 0x0001000010067824 */ /* 0x000fe200078e00ff */
[----:B------:R-:W-:Y:S01]  /*0820*/  LOP3.LUT R0, R0, UR33, R21, 0x96, !PT ;  /* 0x0000002100007c12 */ /* 0x000fe2000f8e9615 */
[----:B------:R-:W-:Y:S01]  /*0830*/  IMAD R23, R3, -0x2daee0ad, RZ ;  /* 0xd2511f5303177824 */ /* 0x000fe200078e02ff */
[----:B------:R-:W-:Y:S01]  /*0840*/  SHF.L.U32 R3, R19, 0x10, RZ ;  /* 0x0000001013037819 */ /* 0x000fe200000006ff */
[----:B------:R-:W-:-:S04]  /*0850*/  IMAD.HI.U32 R2, R38, -0x2daee0ad, RZ ;  /* 0xd2511f5326027827 */ /* 0x000fc800078e00ff */
[----:B------:R-:W-:Y:S01]  /*0860*/  IMAD R21, R20, -0x326172a9, RZ ;  /* 0xcd9e8d5714157824 */ /* 0x000fe200078e02ff */
[----:B------:R-:W-:Y:S01]  /*0870*/  LOP3.LUT R20, R2, UR35, R23, 0x96, !PT ;  /* 0x0000002302147c12 */ /* 0x000fe2000f8e9617 */
[----:B------:R-:W-:-:S04]  /*0880*/  IMAD.WIDE.U32 R16, R0, -0x326172a9, RZ ;  /* 0xcd9e8d5700107825 */ /* 0x000fc800078e00ff */
[----:B------:R-:W-:Y:S01]  /*0890*/  IMAD.U32 R4, R18, 0x10000, RZ ;  /* 0x0001000012047824 */ /* 0x000fe200078e00ff */
[----:B------:R-:W-:Y:S01]  /*08a0*/  LOP3.LUT R2, R17, UR34, R21, 0x96, !PT ;  /* 0x0000002211027c12 */ /* 0x000fe2000f8e9615 */
[----:B------:R-:W-:Y:S02]  /*08b0*/  IMAD.MOV.U32 R0, RZ, RZ, R16 ;  /* 0x000000ffff007224 */ /* 0x000fe400078e0010 */
[----:B------:R-:W-:Y:S02]  /*08c0*/  IMAD.U32 R32, R32, 0x10000, RZ ;  /* 0x0001000020207824 */ /* 0x000fe400078e00ff */
[----:B------:R-:W-:Y:S02]  /*08d0*/  IMAD.U32 R28, R28, 0x10000, RZ ;  /* 0x000100001c1c7824 */ /* 0x000fe400078e00ff */
[----:B------:R-:W-:Y:S01]  /*08e0*/  IMAD R38, R38, -0x2daee0ad, RZ ;  /* 0xd2511f5326267824 */ /* 0x000fe200078e02ff */
[C---:B--2---:R-:W-:Y:S01]  /*08f0*/  PRMT R27, R12.reuse, 0x7632, R27 ;  /* 0x000076320c1b7816 */ /* 0x044fe2000000001b */
[----:B------:R-:W-:Y:S01]  /*0900*/  IMAD.U32 R22, R13, 0x10000, RZ ;  /* 0x000100000d167824 */ /* 0x000fe200078e00ff */
[----:B------:R-:W-:Y:S01]  /*0910*/  SHF.L.U32 R21, R12, 0x10, RZ ;  /* 0x000000100c157819 */ /* 0x000fe200000006ff */
[----:B------:R-:W-:Y:S01]  /*0920*/  IMAD.U32 R36, R15, 0x10000, RZ ;  /* 0x000100000f247824 */ /* 0x000fe200078e00ff */
[----:B------:R-:W-:Y:S01]  /*0930*/  PRMT R25, R14, 0x7632, R25 ;  /* 0x000076320e197816 */ /* 0x000fe20000000019 */
[----:B------:R-:W-:Y:S01]  /*0940*/  IMAD.U32 R27, R27, 0x10000, RZ ;  /* 0x000100001b1b7824 */ /* 0x000fe200078e00ff */
[----:B------:R-:W-:-:S02]  /*0950*/  PRMT R26, R13, 0x7632, R26 ;  /* 0x000076320d1a7816 */ /* 0x000fc4000000001a */
[----:B------:R-:W-:Y:S01]  /*0960*/  PRMT R12, R15, 0x7632, R12 ;  /* 0x000076320f0c7816 */ /* 0x000fe2000000000c */
[----:B------:R-:W-:Y:S01]  /*0970*/  IMAD.U32 R25, R25, 0x10000, RZ ;  /* 0x0001000019197824 */ /* 0x000fe200078e00ff */
[----:B------:R-:W-:Y:S02]  /*0980*/  SHF.L.U32 R23, R14, 0x10, RZ ;  /* 0x000000100e177819 */ /* 0x000fe400000006ff */
[----:B------:R-:W-:Y:S02]  /*0990*/  SHF.L.U32 R26, R26, 0x10, RZ ;  /* 0x000000101a1a7819 */ /* 0x000fe400000006ff */
[----:B------:R-:W-:-:S07]  /*09a0*/  SHF.L.U32 R24, R12, 0x10, RZ ;  /* 0x000000100c187819 */ /* 0x000fce00000006ff */
.L_x_428:
[----:B0-----:R-:W0:Y:S01]  /*09b0*/  LDC.64 R16, c[0x0][0x220] ;  /* 0x00008800ff107b82 */ /* 0x001e220000000a00 */
[----:B------:R-:W-:Y:S01]  /*09c0*/  ISETP.NE.U32.AND P0, PT, RZ, UR12, PT ;  /* 0x0000000cff007c0c */ /* 0x000fe2000bf05070 */
[----:B------:R-:W-:Y:S01]  /*09d0*/  IMAD R18, R10, UR10, RZ ;  /* 0x0000000a0a127c24 */ /* 0x000fe2000f8e02ff */
[----:B------:R-:W-:Y:S01]  /*09e0*/  PLOP3.LUT P1, PT, PT, PT, UP0, 0x80, 0x0 ;  /* 0x000000000000781c */ /* 0x000fe20003f2f008 */
[----:B------:R-:W-:Y:S01]  /*09f0*/  IMAD.MOV.U32 R45, RZ, RZ, 0x2 ;  /* 0x00000002ff2d7424 */ /* 0x000fe200078e00ff */
[----:B------:R-:W-:Y:S01]  /*0a00*/  ISETP.NE.AND.EX P0, PT, RZ, UR13, PT, P0 ;  /* 0x0000000dff007c0c */ /* 0x000fe2000bf05300 */
[----:B------:R-:W-:Y:S01]  /*0a10*/  @UP0 ULDC.64 UR8, c[0x0][0x270] ;  /* 0x00009c0000080ab9 */ /* 0x000fe20000000a00 */
[----:B------:R-:W-:Y:S02]  /*0a20*/  SHF.R.S32.HI R19, RZ, 0x1f, R18 ;  /* 0x0000001fff137819 */ /* 0x000fe40000011412 */
[----:B------:R-:W-:Y:S02]  /*0a30*/  PLOP3.LUT P2, PT, PT, PT, UP0, 0x80, 0x0 ;  /* 0x000000000000781c */ /* 0x000fe40003f4f008 */
[----:B------:R-:W-:-:S04]  /*0a40*/  LEA.HI R30, R19, R18, RZ, 0x3 ;  /* 0x00000012131e7211 */ /* 0x000fc800078f18ff */
[----:B------:R-:W-:Y:S01]  /*0a50*/  LEA.HI.SX32 R30, R30, R11, 0x1d ;  /* 0x0000000b1e1e7211 */ /* 0x000fe200078feaff */
[----:B------:R-:W-:-:S03]  /*0a60*/  @P1 IMAD.WIDE R44, R10, R45, UR8 ;  /* 0x000000080a2c1e25 */ /* 0x000fc6000f8e022d */
[----:B------:R-:W-:-:S03]  /*0a70*/  @P0 LEA R40, P1, R30, UR12, 0x4 ;  /* 0x0000000c1e280c11 */ /* 0x000fc6000f8220ff */
[----:B------:R-:W2:Y:S01]  /*0a80*/  @P2 LDG.E.U16 R44, desc[UR4][R44.64] ;  /* 0x000000042c2c2981 */ /* 0x000ea2000c1e1500 */
[C---:B------:R-:W-:Y:S01]  /*0a90*/  @P0 LEA.HI.X R41, R30.reuse, UR13, RZ, 0x4, P1 ;  /* 0x0000000d1e290c11 */ /* 0x040fe200088f24ff */
[----:B0-----:R-:W-:-:S04]  /*0aa0*/  IMAD.WIDE.U32 R16, R30, 0x10, R16 ;  /* 0x000000101e107825 */ /* 0x001fc800078e0010 */
[----:B------:R0:W5:Y:S04]  /*0ab0*/  @P0 LDG.E.128 R12, desc[UR4][R40.64] ;  /* 0x00000004280c0981 */ /* 0x000168000c1e1d00 */
[----:B------:R-:W5:Y:S01]  /*0ac0*/  LDG.E.128 R16, desc[UR4][R16.64] ;  /* 0x0000000410107981 */ /* 0x000f62000c1e1d00 */
[C---:B------:R-:W-:Y:S02]  /*0ad0*/  ISETP.NE.AND P1, PT, R35.reuse, 0x1, PT ;  /* 0x000000012300780c */ /* 0x040fe40003f25270 */
[----:B------:R-:W-:Y:S01]  /*0ae0*/  PLOP3.LUT P2, PT, PT, PT, UP0, 0x80, 0x0 ;  /* 0x000000000000781c */ /* 0x000fe20003f4f008 */
[----:B------:R-:W-:Y:S01]  /*0af0*/  BSSY B1, `(.L_x_371) ;  /* 0x000000e000017945 */ /* 0x000fe20003800000 */
[----:B------:R-:W-:Y:S02]  /*0b00*/  MOV R43, 0x3f800000 ;  /* 0x3f800000002b7802 */ /* 0x000fe40000000f00 */
[----:B------:R-:W-:-:S09]  /*0b10*/  IADD3 R37, R35, 0x1, RZ ;  /* 0x0000000123257810 */ /* 0x000fd20007ffe0ff */
[----:B--2---:R-:W-:Y:S01]  /*0b20*/  @P2 IMAD.U32 R43, R44, 0x10000, RZ ;  /* 0x000100002c2b2824 */ /* 0x004fe200078e00ff */
[----:B0-----:R-:W-:Y:S06]  /*0b30*/  @!P1 BRA `(.L_x_372) ;  /* 0x0000000000209947 */ /* 0x001fec0003800000 */
        /* <DEDUP_REMOVED lines=8> */
.L_x_372:
[----:B------:R-:W-:-:S07]  /*0bc0*/  MOV R31, R0 ;  /* 0x00000000001f7202 */ /* 0x000fce0000000f00 */
.L_x_373:
[----:B------:R-:W-:Y:S05]  /*0bd0*/  BSYNC B1 ;  /* 0x0000000000017941 */ /* 0x000fea0003800000 */
.L_x_371:
[----:B------:R-:W-:Y:S01]  /*0be0*/  ISETP.NE.AND P1, PT, R37, 0x4, PT ;  /* 0x000000042500780c */ /* 0x000fe20003f25270 */
[----:B------:R-:W-:Y:S01]  /*0bf0*/  IMAD.U32 R50, RZ, RZ, UR6 ;  /* 0x00000006ff327e24 */ /* 0x000fe2000f8e00ff */
[----:B------:R-:W-:Y:S01]  /*0c00*/  MOV R51, UR7 ;  /* 0x0000000700337c02 */ /* 0x000fe20008000f00 */
[----:B------:R-:W-:Y:S02]  /*0c10*/  BSSY B1, `(.L_x_374) ;  /* 0x000003d000017945 */ /* 0x000fe40003800000 */
[----:B------:R-:W-:Y:S01]  /*0c20*/  VIADD R50, R50, 0x9e3779b9 ;  /* 0x9e3779b932327836 */ /* 0x000fe20000000000 */
[----:B------:R-:W-:-:S07]  /*0c30*/  IADD3 R51, R51, -0x4498517b, RZ ;  /* 0xbb67ae8533337810 */ /* 0x000fce0007ffe0ff */
        /* <DEDUP_REMOVED lines=14> */
.L_x_377:
[----:B------:R-:W-:Y:S05]  /*0d20*/  BSYNC B2 ;  /* 0x0000000000027941 */ /* 0x000fea0003800000 */
.L_x_376:
        /* <DEDUP_REMOVED lines=9> */
[----:B------:R-:W-:-:S03]  /*0dc0*/  LOP3.LUT R40, R45, R40, R51, 0x96, !PT ;  /* 0x000000282d287212 */ /* 0x000fc600078e9633 */
[----:B------:R-:W-:Y:S01]  /*0dd0*/  IMAD.MOV.U32 R37, RZ, RZ, RZ ;  /* 0x000000ffff257224 */ /* 0x000fe200078e00ff */
        /* <DEDUP_REMOVED lines=31> */
[----:B------:R-:W-:-:S07]  /*0fd0*/  LOP3.LUT R20, R39, UR35, R40, 0x96, !PT ;  /* 0x0000002327147c12 */ /* 0x000fce000f8e9628 */
.L_x_375:
[----:B------:R-:W-:Y:S05]  /*0fe0*/  BSYNC B1 ;  /* 0x0000000000017941 */ /* 0x000fea0003800000 */
.L_x_374:
[----:B------:R-:W0:Y:S01]  /*0ff0*/  LDC R45, c[0x0][0x298] ;  /* 0x0000a600ff2d7b82 */ /* 0x000e220000000800 */
[----:B------:R-:W-:Y:S01]  /*1000*/  HFMA2.MMA R47, -RZ, RZ, 0.1171875, 0 ;  /* 0x2f800000ff2f7435 */ /* 0x000fe200000001ff */
[----:B------:R-:W-:Y:S01]  /*1010*/  I2FP.F32.U32 R40, R31 ;  /* 0x0000001f00287245 */ /* 0x000fe20000201000 */
[C---:B-----5:R-:W-:Y:S01]  /*1020*/  IMAD.U32 R42, R16.reuse, 0x10000, RZ ;  /* 0x00010000102a7824 */ /* 0x060fe200078e00ff */
[C---:B------:R-:W-:Y:S01]  /*1030*/  ISETP.NE.AND P1, PT, R37.reuse, 0x1, PT ;  /* 0x000000012500780c */ /* 0x040fe20003f25270 */
[----:B------:R-:W-:Y:S01]  /*1040*/  BSSY B1, `(.L_x_378) ;  /* 0x0000016000017945 */ /* 0x000fe20003800000 */
[----:B------:R-:W-:Y:S01]  /*1050*/  PRMT R35, R16, 0x7632, R35 ;  /* 0x0000763210237816 */ /* 0x000fe20000000023 */
[----:B------:R-:W-:Y:S01]  /*1060*/  FMUL.FTZ R42, R42, R43 ;  /* 0x0000002b2a2a7220 */ /* 0x000fe20000410000 */
[----:B------:R-:W1:Y:S01]  /*1070*/  LDC R46, c[0x0][0x294] ;  /* 0x0000a500ff2e7b82 */ /* 0x000e620000000800 */
[----:B------:R-:W-:Y:S02]  /*1080*/  VIADD R39, R37, 0x1 ;  /* 0x0000000125277836 */ /* 0x000fe40000000000 */
[----:B------:R-:W-:Y:S01]  /*1090*/  FFMA.FTZ R31, R40, R47, 1.1641532182693481445e-10 ;  /* 0x2f000000281f7423 */ /* 0x000fe2000001002f */
[----:B------:R-:W-:Y:S01]  /*10a0*/  @P0 SHF.L.U32 R40, R12, 0x10, RZ ;  /* 0x000000100c280819 */ /* 0x000fe200000006ff */
[----:B0-----:R-:W-:-:S03]  /*10b0*/  FMUL.FTZ R42, R42, R45 ;  /* 0x0000002d2a2a7220 */ /* 0x001fc60000410000 */
[----:B-1----:R-:W-:-:S04]  /*10c0*/  FSETP.GTU.FTZ.AND P2, PT, R31, R46, PT ;  /* 0x0000002e1f00720b */ /* 0x002fc80003f5c000 */
[----:B------:R-:W-:Y:S02]  /*10d0*/  FSEL R31, R42, RZ, !P2 ;  /* 0x000000ff2a1f7208 */ /* 0x000fe40005000000 */
[----:B------:R-:W-:-:S03]  /*10e0*/  P2R R48, PR, RZ, 0x4 ;  /* 0x00000004ff307803 */ /* 0x000fc60000000000 */
[----:B------:R-:W-:Y:S01]  /*10f0*/  @P0 FADD.FTZ R31, R31, R40 ;  /* 0x000000281f1f0221 */ /* 0x000fe20000010000 */
[----:B------:R-:W-:Y:S06]  /*1100*/  @!P1 BRA `(.L_x_379) ;  /* 0x0000000000209947 */ /* 0x000fec0003800000 */
        /* <DEDUP_REMOVED lines=8> */
.L_x_379:
[----:B------:R-:W-:-:S07]  /*1190*/  IMAD.MOV.U32 R16, RZ, RZ, R0 ;  /* 0x000000ffff107224 */ /* 0x000fce00078e0000 */
.L_x_380:
[----:B------:R-:W-:Y:S05]  /*11a0*/  BSYNC B1 ;  /* 0x0000000000017941 */ /* 0x000fea0003800000 */
.L_x_378:
[----:B------:R-:W-:Y:S01]  /*11b0*/  ISETP.NE.AND P1, PT, R39, 0x4, PT ;  /* 0x000000042700780c */ /* 0x000fe20003f25270 */
[----:B------:R-:W-:-:S12]  /*11c0*/  BSSY B1, `(.L_x_381) ;  /* 0x000003b000017945 */ /* 0x000fd80003800000 */
        /* <DEDUP_REMOVED lines=14> */
.L_x_384:
[----:B------:R-:W-:Y:S05]  /*12b0*/  BSYNC B2 ;  /* 0x0000000000027941 */ /* 0x000fea0003800000 */
.L_x_383:
        /* <DEDUP_REMOVED lines=9> */
[----:B------:R-:W-:-:S04]  /*1350*/  LOP3.LUT R2, R53, R2, R51, 0x96, !PT ;  /* 0x0000000235027212 */ /* 0x000fc800078e9633 */
        /* <DEDUP_REMOVED lines=30> */
[----:B------:R-:W-:Y:S01]  /*1540*/  IMAD.MOV.U32 R0, RZ, RZ, R52 ;  /* 0x000000ffff007224 */ /* 0x000fe200078e0034 */
[----:B------:R-:W-:Y:S01]  /*1550*/  LOP3.LUT R20, R39, UR35, R40, 0x96, !PT ;  /* 0x0000002327147c12 */ /* 0x000fe2000f8e9628 */
[----:B------:R-:W-:-:S11]  /*1560*/  HFMA2.MMA R39, -RZ, RZ, 0, 0 ;  /* 0x00000000ff277435 */ /* 0x000fd600000001ff */
.L_x_382:
[----:B------:R-:W-:Y:S05]  /*1570*/  BSYNC B1 ;  /* 0x0000000000017941 */ /* 0x000fea0003800000 */
.L_x_381:
[----:B------:R-:W-:Y:S01]  /*1580*/  I2FP.F32.U32 R16, R16 ;  /* 0x0000001000107245 */ /* 0x000fe20000201000 */
[----:B------:R-:W-:Y:S01]  /*1590*/  IMAD.U32 R40, R35, 0x10000, RZ ;  /* 0x0001000023287824 */ /* 0x000fe200078e00ff */
[C---:B------:R-:W-:Y:S01]  /*15a0*/  ISETP.NE.AND P1, PT, R39.reuse, 0x1, PT ;  /* 0x000000012700780c */ /* 0x040fe20003f25270 */
[----:B------:R-:W-:Y:S01]  /*15b0*/  BSSY B1, `(.L_x_385) ;  /* 0x0000015000017945 */ /* 0x000fe20003800000 */
[----:B------:R-:W-:Y:S02]  /*15c0*/  VIADD R42, R39, 0x1 ;  /* 0x00000001272a7836 */ /* 0x000fe40000000000 */
[----:B------:R-:W-:Y:S01]  /*15d0*/  FFMA.FTZ R35, R16, R47, 1.1641532182693481445e-10 ;  /* 0x2f00000010237423 */ /* 0x000fe2000001002f */
[----:B------:R-:W-:Y:S01]  /*15e0*/  FMUL.FTZ R40, R40, R43 ;  /* 0x0000002b28287220 */ /* 0x000fe20000410000 */
[----:B------:R-:W-:-:S03]  /*15f0*/  @P0 PRMT R16, R12, 0x7632, R16 ;  /* 0x000076320c100816 */ /* 0x000fc60000000010 */
[----:B------:R-:W-:Y:S01]  /*1600*/  FMUL.FTZ R40, R40, R45 ;  /* 0x0000002d28287220 */ /* 0x000fe20000410000 */
[----:B------:R-:W-:Y:S02]  /*1610*/  FSETP.GTU.FTZ.AND P2, PT, R35, R46, PT ;  /* 0x0000002e2300720b */ /* 0x000fe40003f5c000 */
[----:B------:R-:W-:Y:S02]  /*1620*/  @P0 SHF.L.U32 R35, R16, 0x10, RZ ;  /* 0x0000001010230819 */ /* 0x000fe400000006ff */
        /* <DEDUP_REMOVED lines=12> */
.L_x_386:
[----:B------:R-:W-:-:S07]  /*16f0*/  IMAD.MOV.U32 R16, RZ, RZ, R0 ;  /* 0x000000ffff107224 */ /* 0x000fce00078e0000 */
.L_x_387:
[----:B------:R-:W-:Y:S05]  /*1700*/  BSYNC B1 ;  /* 0x0000000000017941 */ /* 0x000fea0003800000 */
.L_x_385:
        /* <DEDUP_REMOVED lines=16> */
.L_x_391:
[----:B------:R-:W-:Y:S05]  /*1810*/  BSYNC B2 ;  /* 0x0000000000027941 */ /* 0x000fea0003800000 */
.L_x_390:
[----:B------:R-:W-:Y:S01]  /*1820*/  IMAD.HI.U32 R0, R9, -0x326172a9, RZ ;  /* 0xcd9e8d5709007827 */ /* 0x000fe200078e00ff */
[----:B------:R-:W-:Y:S01]  /*1830*/  LOP3.LUT R35, R35, UR7, R34, 0x96, !PT ;  /* 0x0000000723237c12 */ /* 0x000fe2000f8e9622 */
[----:B------:R-:W-:Y:S02]  /*1840*/  HFMA2.MMA R42, -RZ, RZ, 0, 0 ;  /* 0x00000000ff2a7435 */ /* 0x000fe400000001ff */
        /* <DEDUP_REMOVED lines=39> */
[----:B------:R-:W-:-:S07]  /*1ac0*/  LOP3.LUT R20, R39, UR35, R52, 0x96, !PT ;  /* 0x0000002327147c12 */ /* 0x000fce000f8e9634 */
.L_x_389:
[----:B------:R-:W-:Y:S05]  /*1ad0*/  BSYNC B1 ;  /* 0x0000000000017941 */ /* 0x000fea0003800000 */
.L_x_388:
[----:B------:R-:W-:Y:S01]  /*1ae0*/  I2FP.F32.U32 R16, R16 ;  /* 0x0000001000107245 */ /* 0x000fe20000201000 */
[----:B------:R-:W-:Y:S01]  /*1af0*/  IMAD.U32 R44, R17, 0x10000, RZ ;  /* 0x00010000112c7824 */ /* 0x000fe200078e00ff */
[C---:B------:R-:W-:Y:S01]  /*1b00*/  ISETP.NE.AND P2, PT, R42.reuse, 0x1, PT ;  /* 0x000000012a00780c */ /* 0x040fe20003f45270 */
[----:B------:R-:W-:Y:S01]  /*1b10*/  BSSY B1, `(.L_x_392) ;  /* 0x0000014000017945 */ /* 0x000fe20003800000 */
[----:B------:R-:W-:Y:S02]  /*1b20*/  VIADD R39, R42, 0x1 ;  /* 0x000000012a277836 */ /* 0x000fe40000000000 */
[----:B------:R-:W-:Y:S01]  /*1b30*/  FFMA.FTZ R35, R16, R47, 1.1641532182693481445e-10 ;  /* 0x2f00000010237423 */ /* 0x000fe2000001002f */
[----:B------:R-:W-:Y:S01]  /*1b40*/  FMUL.FTZ R44, R44, R43 ;  /* 0x0000002b2c2c7220 */ /* 0x000fe20000410000 */
[----:B------:R-:W-:-:S03]  /*1b50*/  @P0 SHF.L.U32 R16, R13, 0x10, RZ ;  /* 0x000000100d100819 */ /* 0x000fc600000006ff */
[----:B------:R-:W-:Y:S01]  /*1b60*/  FMUL.FTZ R44, R44, R45 ;  /* 0x0000002d2c2c7220 */ /* 0x000fe20000410000 */
[----:B------:R-:W-:Y:S02]  /*1b70*/  FSETP.GTU.FTZ.AND P1, PT, R35, R46, PT ;  /* 0x0000002e2300720b */ /* 0x000fe40003f3c000 */
[----:B------:R-:W-:Y:S02]  /*1b80*/  PRMT R35, R17, 0x7632, R35 ;  /* 0x0000763211237816 */ /* 0x000fe40000000023 */
[----:B------:R-:W-:-:S05]  /*1b90*/  FSEL R37, R44, RZ, !P1 ;  /* 0x000000ff2c257208 */ /* 0x000fca0004800000 */
        /* <DEDUP_REMOVED lines=10> */
.L_x_393:
[----:B------:R-:W-:-:S07]  /*1c40*/  IMAD.MOV.U32 R41, RZ, RZ, R0 ;  /* 0x000000ffff297224 */ /* 0x000fce00078e0000 */
.L_x_394:
[----:B------:R-:W-:Y:S05]  /*1c50*/  BSYNC B1 ;  /* 0x0000000000017941 */ /* 0x000fea0003800000 */
.L_x_392:
        /* <DEDUP_REMOVED lines=16> */
.L_x_398:
[----:B------:R-:W-:Y:S05]  /*1d60*/  BSYNC B2 ;  /* 0x0000000000027941 */ /* 0x000fea0003800000 */
.L_x_397:
        /* <DEDUP_REMOVED lines=43> */
.L_x_396:
[----:B------:R-:W-:Y:S05]  /*2020*/  BSYNC B1 ;  /* 0x0000000000017941 */ /* 0x000fea0003800000 */
.L_x_395:
        /* <DEDUP_REMOVED lines=22> */
.L_x_400:
[----:B------:R-:W-:-:S07]  /*2190*/  IMAD.MOV.U32 R35, RZ, RZ, R0 ;  /* 0x000000ffff237224 */ /* 0x000fce00078e0000 */
.L_x_401:
[----:B------:R-:W-:Y:S05]  /*21a0*/  BSYNC B1 ;  /* 0x0000000000017941 */ /* 0x000fea0003800000 */
.L_x_399:
        /* <DEDUP_REMOVED lines=16> */
.L_x_405:
[----:B------:R-:W-:Y:S05]  /*22b0*/  BSYNC B2 ;  /* 0x0000000000027941 */ /* 0x000fea0003800000 */
.L_x_404:
        /* <DEDUP_REMOVED lines=9> */
[----:B------:R-:W-:Y:S01]  /*2350*/  LOP3.LUT R2, R53, R2, R51, 0x96, !PT ;  /* 0x0000000235027212 */ /* 0x000fe200078e9633 */
[----:B------:R-:W-:-:S03]  /*2360*/  HFMA2.MMA R41, -RZ, RZ, 0, 0 ;  /* 0x00000000ff297435 */ /* 0x000fc600000001ff */
        /* <DEDUP_REMOVED lines=32> */
.L_x_403:
[----:B------:R-:W-:Y:S05]  /*2570*/  BSYNC B1 ;  /* 0x0000000000017941 */ /* 0x000fea0003800000 */
.L_x_402:
[----:B------:R-:W-:Y:S01]  /*2580*/  I2FP.F32.U32 R16, R35 ;  /* 0x0000002300107245 */ /* 0x000fe20000201000 */
[C---:B------:R-:W-:Y:S01]  /*2590*/  IMAD.U32 R44, R18.reuse, 0x10000, RZ ;  /* 0x00010000122c7824 */ /* 0x040fe200078e00ff */
[C---:B------:R-:W-:Y:S01]  /*25a0*/  ISETP.NE.AND P4, PT, R41.reuse, 0x1, PT ;  /* 0x000000012900780c */ /* 0x040fe20003f85270 */
[----:B------:R-:W-:Y:S01]  /*25b0*/  BSSY B1, `(.L_x_406) ;  /* 0x0000014000017945 */ /* 0x000fe20003800000 */
[----:B------:R-:W-:Y:S01]  /*25c0*/  PRMT R18, R18, 0x7632, R18 ;  /* 0x0000763212127816 */ /* 0x000fe20000000012 */
[----:B------:R-:W-:Y:S01]  /*25d0*/  FFMA.FTZ R17, R16, R47, 1.1641532182693481445e-10 ;  /* 0x2f00000010117423 */ /* 0x000fe2000001002f */
[----:B------:R-:W-:Y:S01]  /*25e0*/  FMUL.FTZ R44, R44, R43 ;  /* 0x0000002b2c2c7220 */ /* 0x000fe20000410000 */
[----:B------:R-:W-:Y:S01]  /*25f0*/  @P0 SHF.L.U32 R16, R14, 0x10, RZ ;  /* 0x000000100e100819 */ /* 0x000fe200000006ff */
[----:B------:R-:W-:Y:S02]  /*2600*/  VIADD R52, R41, 0x1 ;  /* 0x0000000129347836 */ /* 0x000fe40000000000 */
[----:B------:R-:W-:Y:S01]  /*2610*/  FMUL.FTZ R44, R44, R45 ;  /* 0x0000002d2c2c7220 */ /* 0x000fe20000410000 */
[----:B------:R-:W-:-:S04]  /*2620*/  FSETP.GTU.FTZ.AND P3, PT, R17, R46, PT ;  /* 0x0000002e1100720b */ /* 0x000fc80003f7c000 */
        /* <DEDUP_REMOVED lines=11> */
.L_x_407:
[----:B------:R-:W-:-:S07]  /*26e0*/  IMAD.MOV.U32 R35, RZ, RZ, R0 ;  /* 0x000000ffff237224 */ /* 0x000fce00078e0000 */
.L_x_408:
[----:B------:R-:W-:Y:S05]  /*26f0*/  BSYNC B1 ;  /* 0x0000000000017941 */ /* 0x000fea0003800000 */
.L_x_406:
        /* <DEDUP_REMOVED lines=11> */
[----:B------:R-:W-:Y:S01]  /*27b0*/  @!P4 VIADD R0, R34, 0x1 ;  /* 0x000000012200c836 */ /* 0x000fe20000000000 */
[----:B------:R-:W-:Y:S02]  /*27c0*/  @!P4 MOV R7, RZ ;  /* 0x000000ff0007c202 */ /* 0x000fe40000000f00 */
[----:B------:R-:W-:-:S13]  /*27d0*/  ISETP.NE.AND P5, PT, R9, RZ, !P4 ;  /* 0x000000ff0900720c */ /* 0x000fda00067a5270 */
[----:B------:R-:W-:-:S05]  /*27e0*/  @P5 IADD3 R0, R34, RZ, RZ ;  /* 0x000000ff22005210 */ /* 0x000fca0007ffe0ff */
[----:B------:R-:W-:-:S07]  /*27f0*/  @!P4 IMAD.MOV.U32 R34, RZ, RZ, R0 ;  /* 0x000000ffff22c224 */ /* 0x000fce00078e0000 */
.L_x_412:
[----:B------:R-:W-:Y:S05]  /*2800*/  BSYNC B2 ;  /* 0x0000000000027941 */ /* 0x000fea0003800000 */
.L_x_411:
[----:B------:R-:W-:Y:S01]  /*2810*/  LOP3.LUT R17, R17, UR7, R34, 0x96, !PT ;  /* 0x0000000711117c12 */ /* 0x000fe2000f8e9622 */
[----:B------:R-:W-:-:S04]  /*2820*/  IMAD.HI.U32 R0, R9, -0x326172a9, RZ ;  /* 0xcd9e8d5709007827 */ /* 0x000fc800078e00ff */
        /* <DEDUP_REMOVED lines=35> */
[----:B------:R-:W-:-:S04]  /*2a60*/  IMAD.WIDE.U32 R54, R55, -0x326172a9, RZ ;  /* 0xcd9e8d5737367825 */ /* 0x000fc800078e00ff */
[----:B------:R-:W-:Y:S01]  /*2a70*/  IMAD.MOV.U32 R0, RZ, RZ, R54 ;  /* 0x000000ffff007224 */ /* 0x000fe200078e0036 */
[----:B------:R-:W-:Y:S01]  /*2a80*/  LOP3.LUT R2, R55, UR34, R16, 0x96, !PT ;  /* 0x0000002237027c12 */ /* 0x000fe2000f8e9610 */
[----:B------:R-:W-:-:S05]  /*2a90*/  IMAD.WIDE.U32 R16, R17, -0x2daee0ad, RZ ;  /* 0xd2511f5311107825 */ /* 0x000fca00078e00ff */
[----:B------:R-:W-:Y:S01]  /*2aa0*/  LOP3.LUT R20, R17, UR35, R52, 0x96, !PT ;  /* 0x0000002311147c12 */ /* 0x000fe2000f8e9634 */
[----:B------:R-:W-:Y:S01]  /*2ab0*/  IMAD.MOV.U32 R52, RZ, RZ, RZ ;  /* 0x000000ffff347224 */ /* 0x000fe200078e00ff */
[----:B------:R-:W-:-:S07]  /*2ac0*/  MOV R38, R16 ;  /* 0x0000001000267202 */ /* 0x000fce0000000f00 */
.L_x_410:
[----:B------:R-:W-:Y:S05]  /*2ad0*/  BSYNC B1 ;  /* 0x0000000000017941 */ /* 0x000fea0003800000 */
.L_x_409:
        /* <DEDUP_REMOVED lines=9> */
[----:B------:R-:W-:Y:S01]  /*2b70*/  @P0 IMAD.U32 R17, R16, 0x10000, RZ ;  /* 0x0001000010110824 */ /* 0x000fe200078e00ff */
[----:B------:R-:W-:-:S03]  /*2b80*/  IADD3 R16, R52, 0x1, RZ ;  /* 0x0000000134107810 */ /* 0x000fc60007ffe0ff */
        /* <DEDUP_REMOVED lines=11> */
.L_x_414:
[----:B------:R-:W-:-:S07]  /*2c40*/  MOV R18, R0 ;  /* 0x0000000000127202 */ /* 0x000fce0000000f00 */
.L_x_415:
[----:B------:R-:W-:Y:S05]  /*2c50*/  BSYNC B1 ;  /* 0x0000000000017941 */ /* 0x000fea0003800000 */
.L_x_413:
        /* <DEDUP_REMOVED lines=16> */
.L_x_419:
[----:B------:R-:W-:Y:S05]  /*2d60*/  BSYNC B2 ;  /* 0x0000000000027941 */ /* 0x000fea0003800000 */
.L_x_418:
        /* <DEDUP_REMOVED lines=39> */
[----:B------:R-:W-:Y:S01]  /*2fe0*/  IMAD.WIDE.U32 R16, R17, -0x2daee0ad, RZ ;  /* 0xd2511f5311107825 */ /* 0x000fe200078e00ff */
[----:B------:R-:W-:-:S03]  /*2ff0*/  MOV R0, R54 ;  /* 0x0000003600007202 */ /* 0x000fc60000000f00 */
[----:B------:R-:W-:Y:S01]  /*3000*/  IMAD.MOV.U32 R38, RZ, RZ, R16 ;  /* 0x000000ffff267224 */ /* 0x000fe200078e0010 */
[----:B------:R-:W-:Y:S01]  /*3010*/  HFMA2.MMA R16, -RZ, RZ, 0, 0 ;  /* 0x00000000ff107435 */ /* 0x000fe200000001ff */
[----:B------:R-:W-:-:S10]  /*3020*/  LOP3.LUT R20, R17, UR35, R52, 0x96, !PT ;  /* 0x0000002311147c12 */ /* 0x000fd4000f8e9634 */
.L_x_417:
[----:B------:R-:W-:Y:S05]  /*3030*/  BSYNC B1 ;  /* 0x0000000000017941 */ /* 0x000fea0003800000 */
.L_x_416:
        /* <DEDUP_REMOVED lines=9> */
[----:B------:R-:W-:-:S04]  /*30d0*/  FSETP.GTU.FTZ.AND P5, PT, R17, R46, PT ;  /* 0x0000002e1100720b */ /* 0x000fc80003fbc000 */
[----:B------:R-:W-:Y:S02]  /*30e0*/  FSEL R41, R52, RZ, !P5 ;  /* 0x000000ff34297208 */ /* 0x000fe40006800000 */
[----:B------:R-:W-:-:S03]  /*30f0*/  PRMT R52, R19, 0x7632, R52 ;  /* 0x0000763213347816 */ /* 0x000fc60000000034 */
        /* <DEDUP_REMOVED lines=10> */
.L_x_421:
[----:B------:R-:W-:-:S07]  /*31a0*/  IMAD.MOV.U32 R53, RZ, RZ, R0 ;  /* 0x000000ffff357224 */ /* 0x000fce00078e0000 */
.L_x_422:
[----:B------:R-:W-:Y:S05]  /*31b0*/  BSYNC B1 ;  /* 0x0000000000017941 */ /* 0x000fea0003800000 */
.L_x_420:
        /* <DEDUP_REMOVED lines=8> */
[----:B------:R-:W-:Y:S01]  /*3240*/  VIADD R7, R7, 0x1 ;  /* 0x0000000107077836 */ /* 0x000fe20000000000 */
[----:B------:R-:W-:-:S04]  /*3250*/  P2R R0, PR, RZ, 0x1 ;  /* 0x00000001ff007803 */ /* 0x000fc80000000000 */
[----:B------:R-:W-:-:S13]  /*3260*/  ISETP.NE.AND P6, PT, R7, RZ, PT ;  /* 0x000000ff0700720c */ /* 0x000fda0003fc5270 */
[----:B------:R-:W-:Y:S01]  /*3270*/  @!P6 IADD3 R9, R9, 0x1, RZ ;  /* 0x000000010909e810 */ /* 0x000fe20007ffe0ff */
[----:B------:R-:W-:Y:S02]  /*3280*/  @!P6 VIADD R2, R34, 0x1 ;  /* 0x000000012202e836 */ /* 0x000fe40000000000 */
[----:B------:R-:W-:Y:S01]  /*3290*/  @!P6 IMAD.MOV.U32 R7, RZ, RZ, RZ ;  /* 0x000000ffff07e224 */ /* 0x000fe200078e00ff */
[----:B------:R-:W-:-:S13]  /*32a0*/  ISETP.NE.AND P0, PT, R9, RZ, !P6 ;  /* 0x000000ff0900720c */ /* 0x000fda0007705270 */
[----:B------:R-:W-:Y:S02]  /*32b0*/  @P0 IADD3 R2, R34, RZ, RZ ;  /* 0x000000ff22020210 */ /* 0x000fe40007ffe0ff */
[----:B------:R-:W-:Y:S02]  /*32c0*/  ISETP.NE.AND P0, PT, R0, RZ, PT ;  /* 0x000000ff0000720c */ /* 0x000fe40003f05270 */
[----:B------:R-:W-:-:S11]  /*32d0*/  @!P6 MOV R34, R2 ;  /* 0x000000020022e202 */ /* 0x000fd60000000f00 */
.L_x_426:
[----:B------:R-:W-:Y:S05]  /*32e0*/  BSYNC B2 ;  /* 0x0000000000027941 */ /* 0x000fea0003800000 */
.L_x_425:
        /* <DEDUP_REMOVED lines=42> */
[----:B------:R-:W-:Y:S02]  /*3590*/  LOP3.LUT R20, R17, UR35, R18, 0x96, !PT ;  /* 0x0000002311147c12 */ /* 0x000fe4000f8e9612 */
[----:B------:R-:W-:-:S07]  /*35a0*/  MOV R38, R16 ;  /* 0x0000001000267202 */ /* 0x000fce0000000f00 */
.L_x_424:
[----:B------:R-:W-:Y:S05]  /*35b0*/  BSYNC B1 ;  /* 0x0000000000017941 */ /* 0x000fea0003800000 */
.L_x_423:
[----:B------:R-:W-:Y:S01]  /*35c0*/  I2FP.F32.U32 R16, R53 ;  /* 0x0000003500107245 */ /* 0x000fe20000201000 */
[----:B------:R-:W-:Y:S01]  /*35d0*/  UMOV UR8, 0xffffffff ;  /* 0xffffffff00087882 */ /* 0x000fe20000000000 */
[----:B------:R-:W-:Y:S02]  /*35e0*/  SHF.L.U32 R52, R52, 0x10, RZ ;  /* 0x0000001034347819 */ /* 0x000fe400000006ff */
[----:B------:R-:W-:Y:S01]  /*35f0*/  ISETP.NE.AND P6, PT, R48, RZ, PT ;  /* 0x000000ff3000720c */ /* 0x000fe20003fc5270 */
[----:B------:R-:W-:Y:S01]  /*3600*/  FFMA.FTZ R47, R16, R47, 1.1641532182693481445e-10 ;  /* 0x2f000000102f7423 */ /* 0x000fe2000001002f */
[----:B------:R-:W-:Y:S01]  /*3610*/  SEL R48, RZ, 0x10000, P5 ;  /* 0x00010000ff307807 */ /* 0x000fe20002800000 */
[----:B------:R-:W-:Y:S01]  /*3620*/  FMUL.FTZ R52, R52, R43 ;  /* 0x0000002b34347220 */ /* 0x000fe20000410000 */
[----:B------:R-:W-:Y:S02]  /*3630*/  @P0 PRMT R16, R15, 0x7632, R16 ;  /* 0x000076320f100816 */ /* 0x000fe40000000010 */
[----:B------:R-:W-:Y:S01]  /*3640*/  FSETP.GTU.FTZ.AND P5, PT, R47, R46, PT ;  /* 0x0000002e2f00720b */ /* 0x000fe20003fbc000 */
[----:B------:R-:W-:Y:S01]  /*3650*/  FMUL.FTZ R52, R52, R45 ;  /* 0x0000002d34347220 */ /* 0x000fe20000410000 */
[----:B------:R-:W-:Y:S01]  /*3660*/  SHF.L.U32 R43, R30, 0x4, RZ ;  /* 0x000000041e2b7819 */ /* 0x000fe200000006ff */
[----:B------:R-:W-:Y:S01]  /*3670*/  @P0 IMAD.U32 R17, R16, 0x10000, RZ ;  /* 0x0001000010110824 */ /* 0x000fe200078e00ff */
[----:B------:R-:W-:-:S02]  /*3680*/  SHF.R.U32.HI R45, RZ, 0x1c, R30 ;  /* 0x0000001cff2d7819 */ /* 0x000fc4000001161e */
[----:B------:R-:W-:Y:S02]  /*3690*/  FSEL R50, R52, RZ, !P5 ;  /* 0x000000ff34327208 */ /* 0x000fe40006800000 */
[----:B------:R-:W-:Y:S02]  /*36a0*/  SEL R52, RZ, 0x1, P2 ;  /* 0x00000001ff347807 */ /* 0x000fe40001000000 */
[----:B------:R-:W-:Y:S01]  /*36b0*/  SEL R54, RZ, 0x1000000, P5 ;  /* 0x01000000ff367807 */ /* 0x000fe20002800000 */
[----:B------:R-:W-:Y:S01]  /*36c0*/  @P0 FADD.FTZ R50, R50, R17 ;  /* 0x0000001132320221 */ /* 0x000fe20000010000 */
[----:B------:R-:W-:Y:S01]  /*36d0*/  IADD3 R46, P0, R43, UR14, RZ ;  /* 0x0000000e2b2e7c10 */ /* 0x000fe2000ff1e0ff */
[----:B------:R-:W-:Y:S01]  /*36e0*/  IMAD.WIDE.U32 R52, R52, 0x1000000, RZ ;  /* 0x0100000034347825 */ /* 0x000fe200078e00ff */
[----:B------:R-:W-:Y:S02]  /*36f0*/  F2FP.BF16.F32.PACK_AB R18, R44, R39 ;  /* 0x000000272c12723e */ /* 0x000fe400000010ff */
[----:B------:R-:W-:-:S02]  /*3700*/  IADD3.X R47, R45, UR15, RZ, P0, !PT ;  /* 0x0000000f2d2f7c10 */ /* 0x000fc400087fe4ff */
[----:B------:R-:W-:Y:S02]  /*3710*/  ISETP.NE.AND P0, PT, R49, RZ, PT ;  /* 0x000000ff3100720c */ /* 0x000fe40003f05270 */
[----:B------:R-:W-:Y:S02]  /*3720*/  SEL R49, RZ, 0x100, P4 ;  /* 0x00000100ff317807 */ /* 0x000fe40002000000 */
[----:B------:R-:W-:Y:S02]  /*3730*/  F2FP.BF16.F32.PACK_AB R17, R42, R37 ;  /* 0x000000252a11723e */ /* 0x000fe400000010ff */
[----:B------:R-:W-:Y:S02]  /*3740*/  F2FP.BF16.F32.PACK_AB R16, R40, R31 ;  /* 0x0000001f2810723e */ /* 0x000fe400000010ff */
[----:B------:R-:W-:Y:S02]  /*3750*/  F2FP.BF16.F32.PACK_AB R19, R50, R41 ;  /* 0x000000293213723e */ /* 0x000fe400000010ff */
[----:B------:R-:W-:-:S02]  /*3760*/  LOP3.LUT R54, R49, R54, R48, 0xfe, !PT ;  /* 0x0000003631367212 */ /* 0x000fc400078efe30 */
[----:B------:R-:W-:Y:S01]  /*3770*/  SEL R49, RZ, 0x1, P3 ;  /* 0x00000001ff317807 */ /* 0x000fe20001800000 */
[----:B------:R0:W-:Y:S01]  /*3780*/  STG.E.128 desc[UR4][R46.64], R16 ;  /* 0x000000102e007986 */ /* 0x0001e2000c101d04 */
[----:B------:R-:W-:Y:S02]  /*3790*/  SEL R48, RZ, 0x1, P1 ;  /* 0x00000001ff307807 */ /* 0x000fe40000800000 */
[----:B------:R-:W-:Y:S02]  /*37a0*/  SEL R51, RZ, 0x1, P0 ;  /* 0x00000001ff337807 */ /* 0x000fe40000000000 */
[----:B------:R-:W-:Y:S01]  /*37b0*/  LOP3.LUT R53, R53, R54, R49, 0xfe, !PT ;  /* 0x0000003635357212 */ /* 0x000fe200078efe31 */
[----:B------:R-:W-:-:S04]  /*37c0*/  IMAD.WIDE.U32 R48, R48, 0x10000, RZ ;  /* 0x0001000030307825 */ /* 0x000fc800078e00ff */
[----:B0-----:R-:W-:Y:S01]  /*37d0*/  IMAD.WIDE.U32 R16, R51, 0x100, RZ ;  /* 0x0000010033107825 */ /* 0x001fe200078e00ff */
[----:B------:R-:W-:-:S03]  /*37e0*/  SEL R47, RZ, 0x1, P6 ;  /* 0x00000001ff2f7807 */ /* 0x000fc60003000000 */
[----:B------:R-:W-:Y:S01]  /*37f0*/  FADD.FTZ R19, RZ, R31 ;  /* 0x0000001fff137221 */ /* 0x000fe20000010000 */
[----:B------:R-:W-:-:S03]  /*3800*/  LOP3.LUT R52, R16, R52, R48, 0xfe, !PT ;  /* 0x0000003410347212 */ /* 0x000fc600078efe30 */
[----:B------:R-:W-:Y:S01]  /*3810*/  FADD.FTZ R18, R19, R40 ;  /* 0x0000002813127221 */ /* 0x000fe20000010000 */
[----:B------:R-:W-:Y:S02]  /*3820*/  LEA R16, P0, R30, UR16, 0x3 ;  /* 0x000000101e107c11 */ /* 0x000fe4000f8018ff */
[----:B------:R-:W-:Y:S01]  /*3830*/  LOP3.LUT R49, R17, R53, R49, 0xfe, !PT ;  /* 0x0000003511317212 */ /* 0x000fe200078efe31 */
[----:B------:R-:W-:Y:S01]  /*3840*/  FADD.FTZ R19, R18, R37 ;  /* 0x0000002512137221 */ /* 0x000fe20000010000 */
[----:B------:R-:W-:Y:S02]  /*3850*/  LEA.HI.X R17, R30, UR17, RZ, 0x3, P0 ;  /* 0x000000111e117c11 */ /* 0x000fe400080f1cff */
[----:B------:R-:W-:Y:S01]  /*3860*/  LOP3.LUT R48, R52, R47, RZ, 0xfc, !PT ;  /* 0x0000002f34307212 */ /* 0x000fe200078efcff */
[----:B------:R-:W-:-:S04]  /*3870*/  FADD.FTZ R18, R19, R42 ;  /* 0x0000002a13127221 */ /* 0x000fc80000010000 */
[----:B------:R0:W-:Y:S01]  /*3880*/  STG.E.64 desc[UR4][R16.64], R48 ;  /* 0x0000003010007986 */ /* 0x0001e2000c101b04 */
[----:B------:R-:W-:-:S04]  /*3890*/  FADD.FTZ R19, R18, R39 ;  /* 0x0000002712137221 */ /* 0x000fc80000010000 */
[----:B------:R-:W-:-:S04]  /*38a0*/  FADD.FTZ R18, R19, R44 ;  /* 0x0000002c13127221 */ /* 0x000fc80000010000 */
        /* <DEDUP_REMOVED lines=40> */
.L_x_440:
[----:B------:R-:W-:Y:S01]  /*3b30*/  FMUL.FTZ R18, R49, R49 ;  /* 0x0000003131127220 */ /* 0x000fe20000410000 */
[----:B------:R-:W-:Y:S01]  /*3b40*/  PLOP3.LUT P0, PT, PT, PT, UP1, 0x40, 0x0 ;  /* 0x000000000000781c */ /* 0x000fe20003f0e818 */
[----:B-1----:R-:W-:Y:S01]  /*3b50*/  FADD.FTZ R16, R52, R16 ;  /* 0x0000001034107221 */ /* 0x002fe20000010000 */
[----:B------:R-:W-:Y:S02]  /*3b60*/  PLOP3.LUT P1, PT, PT, PT, UP1, 0x40, 0x0 ;  /* 0x000000000000781c */ /* 0x000fe40003f2e818 */
[----:B------:R-:W-:Y:S01]  /*3b70*/  FSEL R18, R18, RZ, !P0 ;  /* 0x000000ff12127208 */ /* 0x000fe20004000000 */
[----:B------:R-:W-:Y:S01]  /*3b80*/  FFMA.FTZ R17, R16, R17, UR11 ;  /* 0x0000000b10117e23 */ /* 0x000fe20008010011 */
[----:B------:R-:W-:Y:S02]  /*3b90*/  ISETP.NE.AND P0, PT, R11, RZ, PT ;  /* 0x000000ff0b00720c */ /* 0x000fe40003f05270 */
[----:B------:R-:W-:Y:S01]  /*3ba0*/  FSEL R16, R49, RZ, P1 ;  /* 0x000000ff31107208 */ /* 0x000fe20000800000 */
[----:B------:R-:W-:-:S04]  /*3bb0*/  FADD.FTZ R17, R17, R18 ;  /* 0x0000001211117221 */ /* 0x000fc80000010000 */
[----:B------:R-:W1:Y:S01]  /*3bc0*/  MUFU.RSQ R48, R17 ;  /* 0x0000001100307308 */ /* 0x000e620000001400 */
[C---:B------:R-:W-:Y:S01]  /*3bd0*/  FADD.FTZ R51, -R16.reuse, R31 ;  /* 0x0000001f10337221 */ /* 0x040fe20000010100 */
[C---:B------:R-:W-:Y:S01]  /*3be0*/  FADD.FTZ R39, -R16.reuse, R39 ;  /* 0x0000002710277221 */ /* 0x040fe20000010100 */
[C---:B------:R-:W-:Y:S01]  /*3bf0*/  FADD.FTZ R31, -R16.reuse, R44 ;  /* 0x0000002c101f7221 */ /* 0x040fe20000010100 */
[C---:B------:R-:W-:Y:S01]  /*3c00*/  FADD.FTZ R55, -R16.reuse, R41 ;  /* 0x0000002910377221 */ /* 0x040fe20000010100 */
[C---:B------:R-:W-:Y:S01]  /*3c10*/  FADD.FTZ R57, -R16.reuse, R50 ;  /* 0x0000003210397221 */ /* 0x040fe20000010100 */
[C---:B------:R-:W-:Y:S01]  /*3c20*/  FADD.FTZ R19, -R16.reuse, R42 ;  /* 0x0000002a10137221 */ /* 0x040fe20000010100 */
[C---:B------:R-:W-:Y:S01]  /*3c30*/  FADD.FTZ R53, -R16.reuse, R40 ;  /* 0x0000002810357221 */ /* 0x040fe20000010100 */
[----:B------:R-:W-:Y:S01]  /*3c40*/  FADD.FTZ R37, -R16, R37 ;  /* 0x0000002510257221 */ /* 0x000fe20000010100 */
[----:B------:R-:W2:Y:S01]  /*3c50*/  @!P0 LDC.64 R46, c[0x0][0x250] ;  /* 0x00009400ff2e8b82 */ /* 0x000ea20000000a00 */
[----:B------:R-:W-:-:S04]  /*3c60*/  IADD3 R42, P1, R43, UR18, RZ ;  /* 0x000000122b2a7c10 */ /* 0x000fc8000ff3e0ff */
[----:B------:R-:W-:Y:S01]  /*3c70*/  IADD3.X R43, R45, UR19, RZ, P1, !PT ;  /* 0x000000132d2b7c10 */ /* 0x000fe20008ffe4ff */
[C---:B-1----:R-:W-:Y:S01]  /*3c80*/  FMUL.FTZ R39, R48.reuse, R39 ;  /* 0x0000002730277220 */ /* 0x042fe20000410000 */
[C---:B------:R-:W-:Y:S01]  /*3c90*/  FMUL.FTZ R31, R48.reuse, R31 ;  /* 0x0000001f301f7220 */ /* 0x040fe20000410000 */
[C---:B------:R-:W-:Y:S01]  /*3ca0*/  FMUL.FTZ R55, R48.reuse, R55 ;  /* 0x0000003730377220 */ /* 0x040fe20000410000 */
[C---:B------:R-:W-:Y:S01]  /*3cb0*/  FMUL.FTZ R57, R48.reuse, R57 ;  /* 0x0000003930397220 */ /* 0x040fe20000410000 */
[----:B------:R-:W-:Y:S01]  /*3cc0*/  FMUL.FTZ R16, R48, R19 ;  /* 0x0000001330107220 */ /* 0x000fe20000410000 */
[----:B------:R-:W1:Y:S01]  /*3cd0*/  @!P0 LDC.64 R40, c[0x0][0x258] ;  /* 0x00009600ff288b82 */ /* 0x000e620000000a00 */
[----:B------:R-:W-:Y:S01]  /*3ce0*/  FFMA.FTZ R18, R23, R39, R4 ;  /* 0x0000002717127223 */ /* 0x000fe20000010004 */
[----:B------:R-:W-:Y:S01]  /*3cf0*/  FFMA.FTZ R19, R36, R55, R3 ;  /* 0x0000003724137223 */ /* 0x000fe20000010003 */
[----:B------:R-:W-:Y:S01]  /*3d00*/  FFMA.FTZ R30, R24, R57, R29 ;  /* 0x00000039181e7223 */ /* 0x000fe2000001001d */
[----:B------:R-:W-:Y:S01]  /*3d10*/  FFMA.FTZ R31, R25, R31, R28 ;  /* 0x0000001f191f7223 */ /* 0x000fe2000001001c */
[----:B------:R-:W-:Y:S01]  /*3d20*/  FMUL.FTZ R17, R48, R37 ;  /* 0x0000002530117220 */ /* 0x000fe20000410000 */
[----:B------:R-:W-:Y:S01]  /*3d30*/  FFMA.FTZ R16, R26, R16, R33 ;  /* 0x000000101a107223 */ /* 0x000fe20000010021 */
[----:B------:R-:W-:Y:S01]  /*3d40*/  FMUL.FTZ R51, R48, R51 ;  /* 0x0000003330337220 */ /* 0x000fe20000410000 */
[----:B------:R-:W-:Y:S01]  /*3d50*/  F2FP.BF16.F32.PACK_AB R19, R30, R19 ;  /* 0x000000131e13723e */ /* 0x000fe200000010ff */
[----:B------:R-:W-:Y:S01]  /*3d60*/  FFMA.FTZ R17, R22, R17, R5 ;  /* 0x0000001116117223 */ /* 0x000fe20000010005 */
[----:B------:R-:W-:Y:S01]  /*3d70*/  F2FP.BF16.F32.PACK_AB R18, R31, R18 ;  /* 0x000000121f12723e */ /* 0x000fe200000010ff */
[----:B------:R-:W-:Y:S01]  /*3d80*/  FMUL.FTZ R53, R48, R53 ;  /* 0x0000003530357220 */ /* 0x000fe20000410000 */
[----:B------:R-:W3:Y:S01]  /*3d90*/  LDC.64 R30, c[0x0][0x210] ;  /* 0x00008400ff1e7b82 */ /* 0x000ee20000000a00 */
[----:B--2---:R-:W-:Y:S01]  /*3da0*/  @!P0 IMAD.WIDE R46, R10, 0x4, R46 ;  /* 0x000000040a2e8825 */ /* 0x004fe200078e022e */
[----:B------:R-:W-:-:S03]  /*3db0*/  F2FP.BF16.F32.PACK_AB R17, R16, R17 ;  /* 0x000000111011723e */ /* 0x000fc600000010ff */
[----:B------:R-:W-:Y:S01]  /*3dc0*/  FFMA.FTZ R16, R21, R51, R6 ;  /* 0x0000003315107223 */ /* 0x000fe20000010006 */
[----:B------:R-:W-:Y:S01]  /*3dd0*/  FFMA.FTZ R53, R27, R53, R32 ;  /* 0x000000351b357223 */ /* 0x000fe20000010020 */
[----:B------:R2:W-:Y:S04]  /*3de0*/  @!P0 STG.E desc[UR4][R46.64], R49 ;  /* 0x000000312e008986 */ /* 0x0005e8000c101904 */
[----:B------:R-:W-:Y:S01]  /*3df0*/  F2FP.BF16.F32.PACK_AB R16, R53, R16 ;  /* 0x000000103510723e */ /* 0x000fe200000010ff */
[----:B-1----:R-:W-:-:S05]  /*3e00*/  @!P0 IMAD.WIDE R40, R10, 0x4, R40 ;  /* 0x000000040a288825 */ /* 0x002fca00078e0228 */
[----:B------:R2:W-:Y:S04]  /*3e10*/  @!P0 STG.E desc[UR4][R40.64], R48 ;  /* 0x0000003028008986 */ /* 0x0005e8000c101904 */
[----:B------:R2:W-:Y:S01]  /*3e20*/  STG.E.128 desc[UR4][R42.64], R16 ;  /* 0x000000102a007986 */ /* 0x0005e2000c101d04 */
[----:B---3--:R-:W-:-:S05]  /*3e30*/  IMAD R10, R30, 0x4, R10 ;  /* 0x000000041e0a7824 */ /* 0x008fca00078e020a */
[----:B------:R-:W-:-:S13]  /*3e40*/  ISETP.GE.AND P0, PT, R10, R31, PT ;  /* 0x0000001f0a00720c */ /* 0x000fda0003f06270 */
[----:B--2---:R-:W-:Y:S05]  /*3e50*/  @!P0 BRA `(.L_x_428) ;  /* 0xffffffc800d48947 */ /* 0x004fea000383ffff */
[----:B------:R-:W-:Y:S05]  /*3e60*/  BSYNC B0 ;  /* 0x0000000000007941 */ /* 0x000fea0003800000 */
.L_x_370:
[----:B------:R-:W-:Y:S05]  /*3e70*/  EXIT ;  /* 0x000000000000794d */ /* 0x000fea0003800000 */
.L_x_427:
[----:B------:R-:W-:Y:S01]  /*3e80*/  HFMA2.MMA R30, -RZ, RZ, 0, 5.9604644775390625e-08 ;  /* 0x00000001ff1e7435 */ /* 0x000fe200000001ff */
[----:B------:R-:W-:Y:S01]  /*3e90*/  BSSY B1, `(.L_x_429) ;  /* 0x0000006000017945 */ /* 0x000fe20003800000 */
[----:B------:R-:W-:Y:S01]  /*3ea0*/  IMAD.MOV.U32 R19, RZ, RZ, 0x1f ;  /* 0x0000001fff137424 */ /* 0x000fe200078e00ff */
[----:B------:R-:W-:-:S08]  /*3eb0*/  MOV R18, 0xffffffff ;  /* 0xffffffff00127802 */ /* 0x000fd00000000f00 */
[----:B------:R-:W-:Y:S05]  /*3ec0*/  WARPSYNC.COLLECTIVE R18, `(.L_x_430) ;  /* 0x0000000012087348 */ /* 0x000fea0003c00000 */
[----:B------:R0:W1:Y:S02]  /*3ed0*/  SHFL.BFLY P0, R16, R46, R30, R19 ;  /* 0x0c00001e2e107389 */ /* 0x0000640000000013 */
[----:B01----:R-:W-:Y:S01]  /*3ee0*/  ENDCOLLECTIVE ;  /* 0x000000000000791b */ /* 0x003fe20003800000 */
.L_x_430:
[----:B------:R-:W-:Y:S05]  /*3ef0*/  BSYNC B1 ;  /* 0x0000000000017941 */ /* 0x000fea0003800000 */
.L_x_429:
[----:B------:R-:W-:Y:S01]  /*3f00*/  FADD.FTZ R47, R46, R16 ;  /* 0x000000102e2f7221 */ /* 0x000fe20000010000 */
[----:B------:R-:W-:Y:S01]  /*3f10*/  HFMA2.MMA R30, -RZ, RZ, 0, 1.1920928955078125e-07 ;  /* 0x00000002ff1e7435 */ /* 0x000fe200000001ff */
[----:B------:R-:W-:Y:S01]  /*3f20*/  IMAD.MOV.U32 R19, RZ, RZ, 0x1f ;  /* 0x0000001fff137424 */ /* 0x000fe200078e00ff */
[----:B------:R-:W-:Y:S01]  /*3f30*/  MOV R18, 0xffffffff ;  /* 0xffffffff00127802 */ /* 0x000fe20000000f00 */
[----:B------:R-:W-:Y:S01]  /*3f40*/  IMAD.MOV.U32 R46, RZ, RZ, R47 ;  /* 0x000000ffff2e7224 */ /* 0x000fe200078e002f */
[----:B------:R-:W0:Y:S07]  /*3f50*/  LDC R17, c[0x0][0x290] ;  /* 0x0000a400ff117b82 */ /* 0x000e2e0000000800 */
[----:B0-----:R-:W-:Y:S05]  /*3f60*/  WARPSYNC.COLLECTIVE R18, `(.L_x_431) ;  /* 0x0000000012087348 */ /* 0x001fea0003c00000 */
[----:B------:R1:W2:Y:S02]  /*3f70*/  SHFL.BFLY P0, R16, R46, R30, R19 ;  /* 0x0c00001e2e107389 */ /* 0x0002a40000000013 */
[----:B012---:R-:W-:Y:S01]  /*3f80*/  ENDCOLLECTIVE ;  /* 0x000000000000791b */ /* 0x007fe20003800000 */
.L_x_431:
[----:B------:R-:W-:Y:S01]  /*3f90*/  HFMA2.MMA R30, -RZ, RZ, 0, 2.384185791015625e-07 ;  /* 0x00000004ff1e7435 */ /* 0x000fe200000001ff */
[----:B------:R-:W-:-:S04]  /*3fa0*/  FADD.FTZ R48, R47, R16 ;  /* 0x000000102f307221 */ /* 0x000fc80000010000 */
[----:B------:R-:W-:-:S07]  /*3fb0*/  IMAD.MOV.U32 R46, RZ, RZ, R48 ;  /* 0x000000ffff2e7224 */ /* 0x000fce00078e0030 */
[----:B------:R-:W-:Y:S05]  /*3fc0*/  WARPSYNC.COLLECTIVE R18, `(.L_x_432) ;  /* 0x0000000012087348 */ /* 0x000fea0003c00000 */
[----:B------:R0:W1:Y:S02]  /*3fd0*/  SHFL.BFLY P0, R16, R46, R30, R19 ;  /* 0x0c00001e2e107389 */ /* 0x0000640000000013 */
[----:B01----:R-:W-:Y:S01]  /*3fe0*/  ENDCOLLECTIVE ;  /* 0x000000000000791b */ /* 0x003fe20003800000 */
.L_x_432:
[----:B------:R-:W-:Y:S01]  /*3ff0*/  MOV R30, 0x8 ;  /* 0x00000008001e7802 */ /* 0x000fe20000000f00 */
[----:B------:R-:W-:-:S04]  /*4000*/  FADD.FTZ R51, R48, R16 ;  /* 0x0000001030337221 */ /* 0x000fc80000010000 */
[----:B------:R-:W-:-:S07]  /*4010*/  IMAD.MOV.U32 R46, RZ, RZ, R51 ;  /* 0x000000ffff2e7224 */ /* 0x000fce00078e0033 */
[----:B------:R-:W-:Y:S05]  /*4020*/  WARPSYNC.COLLECTIVE R18, `(.L_x_433) ;  /* 0x0000000012087348 */ /* 0x000fea0003c00000 */
[----:B------:R0:W1:Y:S02]  /*4030*/  SHFL.BFLY P0, R16, R46, R30, R19 ;  /* 0x0c00001e2e107389 */ /* 0x0000640000000013 */
[----:B01----:R-:W-:Y:S01]  /*4040*/  ENDCOLLECTIVE ;  /* 0x000000000000791b */ /* 0x003fe20003800000 */
.L_x_433:
[----:B------:R-:W-:Y:S01]  /*4050*/  HFMA2.MMA R30, -RZ, RZ, 0, 9.5367431640625e-07 ;  /* 0x00000010ff1e7435 */ /* 0x000fe200000001ff */
[----:B------:R-:W-:-:S04]  /*4060*/  FADD.FTZ R52, R51, R16 ;  /* 0x0000001033347221 */ /* 0x000fc80000010000 */
[----:B------:R-:W-:-:S07]  /*4070*/  IMAD.MOV.U32 R46, RZ, RZ, R52 ;  /* 0x000000ffff2e7224 */ /* 0x000fce00078e0034 */
[----:B------:R-:W-:Y:S05]  /*4080*/  WARPSYNC.COLLECTIVE R18, `(.L_x_434) ;  /* 0x0000000012087348 */ /* 0x000fea0003c00000 */
[----:B------:R0:W1:Y:S02]  /*4090*/  SHFL.BFLY P0, R16, R46, R30, R19 ;  /* 0x0c00001e2e107389 */ /* 0x0000640000000013 */
[----:B01----:R-:W-:Y:S01]  /*40a0*/  ENDCOLLECTIVE ;  /* 0x000000000000791b */ /* 0x003fe20003800000 */
.L_x_434:
        /* <DEDUP_REMOVED lines=19> */
[----:B------:R-:W-:-:S07]  /*41e0*/  IMAD.MOV.U32 R19, RZ, RZ, 0x1f ;  /* 0x0000001fff137424 */ /* 0x000fce00078e00ff */
[----:B------:R-:W-:Y:S05]  /*41f0*/  WARPSYNC.COLLECTIVE R18, `(.L_x_435) ;  /* 0x0000000012087348 */ /* 0x000fea0003c00000 */
[----:B------:R0:W1:Y:S02]  /*4200*/  SHFL.BFLY P0, R16, R46, R30, R19 ;  /* 0x0c00001e2e107389 */ /* 0x0000640000000013 */
[----:B01----:R-:W-:Y:S01]  /*4210*/  ENDCOLLECTIVE ;  /* 0x000000000000791b */ /* 0x003fe20003800000 */
.L_x_435:
[----:B------:R-:W-:Y:S01]  /*4220*/  HFMA2.MMA R30, -RZ, RZ, 0, 1.1920928955078125e-07 ;  /* 0x00000002ff1e7435 */ /* 0x000fe200000001ff */
[----:B------:R-:W-:-:S05]  /*4230*/  FADD.FTZ R47, R46, R16 ;  /* 0x000000102e2f7221 */ /* 0x000fca0000010000 */
[----:B------:R-:W-:-:S07]  /*4240*/  MOV R46, R47 ;  /* 0x0000002f002e7202 */ /* 0x000fce0000000f00 */
[----:B------:R-:W-:Y:S05]  /*4250*/  WARPSYNC.COLLECTIVE R18, `(.L_x_436) ;  /* 0x0000000012087348 */ /* 0x000fea0003c00000 */
[----:B------:R0:W1:Y:S02]  /*4260*/  SHFL.BFLY P0, R16, R46, R30, R19 ;  /* 0x0c00001e2e107389 */ /* 0x0000640000000013 */
[----:B01----:R-:W-:Y:S01]  /*4270*/  ENDCOLLECTIVE ;  /* 0x000000000000791b */ /* 0x003fe20003800000 */
.L_x_436:
[----:B------:R-:W-:Y:S01]  /*4280*/  MOV R30, 0x4 ;  /* 0x00000004001e7802 */ /* 0x000fe20000000f00 */
[----:B------:R-:W-:-:S04]  /*4290*/  FADD.FTZ R48, R47, R16 ;  /* 0x000000102f307221 */ /* 0x000fc80000010000 */
[----:B------:R-:W-:-:S07]  /*42a0*/  IMAD.MOV.U32 R46, RZ, RZ, R48 ;  /* 0x000000ffff2e7224 */ /* 0x000fce00078e0030 */
[----:B------:R-:W-:Y:S05]  /*42b0*/  WARPSYNC.COLLECTIVE R18, `(.L_x_437) ;  /* 0x0000000012087348 */ /* 0x000fea0003c00000 */
[----:B------:R0:W1:Y:S02]  /*42c0*/  SHFL.BFLY P0, R16, R46, R30, R19 ;  /* 0x0c00001e2e107389 */ /* 0x0000640000000013 */
[----:B01----:R-:W-:Y:S01]  /*42d0*/  ENDCOLLECTIVE ;  /* 0x000000000000791b */ /* 0x003fe20003800000 */
.L_x_437:
[----:B------:R-:W-:Y:S02]  /*42e0*/  IMAD.MOV.U32 R30, RZ, RZ, 0x8 ;  /* 0x00000008ff1e7424 */ /* 0x000fe400078e00ff */
[----:B------:R-:W-:-:S05]  /*42f0*/  FADD.FTZ R51, R48, R16 ;  /* 0x0000001030337221 */ /* 0x000fca0000010000 */
[----:B------:R-:W-:-:S07]  /*4300*/  MOV R46, R51 ;  /* 0x00000033002e7202 */ /* 0x000fce0000000f00 */
[----:B------:R-:W-:Y:S05]  /*4310*/  WARPSYNC.COLLECTIVE R18, `(.L_x_438) ;  /* 0x0000000012087348 */ /* 0x000fea0003c00000 */
[----:B------:R0:W1:Y:S02]  /*4320*/  SHFL.BFLY P0, R16, R46, R30, R19 ;  /* 0x0c00001e2e107389 */ /* 0x0000640000000013 */
[----:B01----:R-:W-:Y:S01]  /*4330*/  ENDCOLLECTIVE ;  /* 0x000000000000791b */ /* 0x003fe20003800000 */
.L_x_438:
[----:B------:R-:W-:Y:S01]  /*4340*/  HFMA2.MMA R30, -RZ, RZ, 0, 9.5367431640625e-07 ;  /* 0x00000010ff1e7435 */ /* 0x000fe200000001ff */
[----:B------:R-:W-:-:S05]  /*4350*/  FADD.FTZ R52, R51, R16 ;  /* 0x0000001033347221 */ /* 0x000fca0000010000 */
[----:B------:R-:W-:-:S07]  /*4360*/  MOV R46, R52 ;  /* 0x00000034002e7202 */ /* 0x000fce0000000f00 */
[----:B------:R-:W-:Y:S05]  /*4370*/  WARPSYNC.COLLECTIVE R18, `(.L_x_439) ;  /* 0x0000000012087348 */ /* 0x000fea0003c00000 */
[----:B------:R0:W1:Y:S02]  /*4380*/  SHFL.BFLY P0, R16, R46, R30, R19 ;  /* 0x0c00001e2e107389 */ /* 0x0000640000000013 */
[----:B01----:R-:W-:Y:S01]  /*4390*/  ENDCOLLECTIVE ;  /* 0x000000000000791b */ /* 0x003fe20003800000 */
.L_x_439:
[----:B------:R-:W-:Y:S05]  /*43a0*/  BRA `(.L_x_440) ;  /* 0xfffffff400e07947 */ /* 0x000fea000383ffff */
.L_x_441:
        /* <DEDUP_REMOVED lines=13> */
.L_x_9505:


//--------------------- .text._ZN10layer_norm13ln_fwd_kernelINS_13Kernel_traitsI13__nv_bfloat16S2_S2_S2_fjLj256ELj1ELj4ELj1ELj16ENS_18Kernel_traits_baseILj256ES2_S2_S2_S2_fjLj128EEEEELb1ELb0ELb1ELb0EEEvNS_9FwdParamsE --------------------------
	.section	.text._ZN10layer_norm13ln_fwd_kernelINS_13Kernel_traitsI13__nv_bfloat16S2_S2_S2_fjLj256ELj1ELj4ELj1ELj16ENS_18Kernel_traits_baseILj256ES2_S2_S2_S2_fjLj128EEEEELb1ELb0ELb1ELb0EEEvNS_9FwdParamsE,"ax",@progbits
	.align	128
        .global         _ZN10layer_norm13ln_fwd_kernelINS_13Kernel_traitsI13__nv_bfloat16S2_S2_S2_fjLj256ELj1ELj4ELj1ELj16ENS_18Kernel_traits_baseILj256ES2_S2_S2_S2_fjLj128EEEEELb1ELb0ELb1ELb0EEEvNS_9FwdParamsE
        .type           _ZN10layer_norm13ln_fwd_kernelINS_13Kernel_traitsI13__nv_bfloat16S2_S2_S2_fjLj256ELj1ELj4ELj1ELj16ENS_18Kernel_traits_baseILj256ES2_S2_S2_S2_fjLj128EEEEELb1ELb0ELb1ELb0EEEvNS_9FwdParamsE,@function
        .size           _ZN10layer_norm13ln_fwd_kernelINS_13Kernel_traitsI13__nv_bfloat16S2_S2_S2_fjLj256ELj1ELj4ELj1ELj16ENS_18Kernel_traits_baseILj256ES2_S2_S2_S2_fjLj128EEEEELb1ELb0ELb1ELb0EEEvNS_9FwdParamsE,(.L_x_9506 - _ZN10layer_norm13ln_fwd_kernelINS_13Kernel_traitsI13__nv_bfloat16S2_S2_S2_fjLj256ELj1ELj4ELj1ELj16ENS_18Kernel_traits_baseILj256ES2_S2_S2_S2_fjLj128EEEEELb1ELb0ELb1ELb0EEEvNS_9FwdParamsE)
        .other          _ZN10layer_norm13ln_fwd_kernelINS_13Kernel_traitsI13__nv_bfloat16S2_S2_S2_fjLj256ELj1ELj4ELj1ELj16ENS_18Kernel_traits_baseILj256ES2_S2_S2_S2_fjLj128EEEEELb1ELb0ELb1ELb0EEEvNS_9FwdParamsE,@"STO_CUDA_ENTRY STV_DEFAULT"
_ZN10layer_norm13ln_fwd_kernelINS_13Kernel_traitsI13__nv_bfloat16S2_S2_S2_fjLj256ELj1ELj4ELj1ELj16ENS_18Kernel_traits_baseILj256ES2_S2_S2_S2_fjLj128EEEEELb1ELb0ELb1ELb0EEEvNS_9FwdParamsE:
.text._ZN10layer_norm13ln_fwd_kernelINS_13Kernel_traitsI13__nv_bfloat16S2_S2_S2_fjLj256ELj1ELj4ELj1ELj16ENS_18Kernel_traits_baseILj256ES2_S2_S2_S2_fjLj128EEEEELb1ELb0ELb1ELb0EEEvNS_9FwdParamsE:
[----:B------:R-:W-:Y:S01]  /*0000*/  LDC R1, c[0x0][0x28] ;  /* 0x00000a00ff017b82 */ /* 0x000fe20000000800 */
[----:B------:R-:W-:Y:S01]  /*0010*/  ULDC.U8 UR4, c[0x0][0x2f4] ;  /* 0x0000bd0000047ab9 */ /* 0x000fe20000000000 */
[----:B------:R-:W-:Y:S01]  /*0020*/  ULDC.64 UR6, c[0x0][0x208] ;  /* 0x0000820000067ab9 */ /* 0x000fe20000000a00 */
[----:B------:R-:W-:Y:S01]  /*0030*/  ISETP.NE.AND P2, PT, RZ, UR4, PT ;  /* 0x00000004ff007c0c */ /* 0x000fe2000bf45270 */
[----:B------:R-:W-:Y:S01]  /*0040*/  ULDC.64 UR4, c[0x0][0x2e0] ;  /* 0x0000b80000047ab9 */ /* 0x000fe20000000a00 */
[----:B------:R-:W0:Y:S01]  /*0050*/  S2R R6, SR_TID.X ;  /* 0x0000000000067919 */ /* 0x000e220000002100 */
[----:B------:R-:W-:Y:S02]  /*0060*/  IMAD.U32 R2, RZ, RZ, UR4 ;  /* 0x00000004ff027e24 */ /* 0x000fe4000f8e00ff */
[----:B------:R-:W1:Y:S01]  /*0070*/  LDC R7, c[0x0][0x218] ;  /* 0x00008600ff077b82 */ /* 0x000e620000000800 */
[----:B------:R-:W-:-:S07]  /*0080*/  IMAD.U32 R3, RZ, RZ, UR5 ;  /* 0x00000005ff037e24 */ /* 0x000fce000f8e00ff */
[----:B------:R-:W2:Y:S01]  /*0090*/  LDC R19, c[0x0][0x2ec] ;  /* 0x0000bb00ff137b82 */ /* 0x000ea20000000800 */
[----:B------:R-:W3:Y:S01]  /*00a0*/  @P2 LDG.E.64 R2, desc[UR6][R2.64] ;  /* 0x0000000602022981 */ /* 0x000ee2000c1e1b00 */
[----:B------:R-:W4:Y:S06]  /*00b0*/  S2R R18, SR_CTAID.X ;  /* 0x0000000000127919 */ /* 0x000f2c0000002500 */
[----:B------:R-:W4:Y:S01]  /*00c0*/  LDC R16, c[0x0][0x2e8] ;  /* 0x0000ba00ff107b82 */ /* 0x000f220000000800 */
[----:B-1----:R-:W-:-:S07]  /*00d0*/  SHF.R.S32.HI R0, RZ, 0x1f, R7 ;  /* 0x0000001fff007819 */ /* 0x002fce0000011407 */
[----:B------:R-:W1:Y:S01]  /*00e0*/  @P2 LDC R21, c[0x0][0x2f0] ;  /* 0x0000bc00ff152b82 */ /* 0x000e620000000800 */
[----:B------:R-:W-:Y:S02]  /*00f0*/  LEA.HI R0, R0, R7, RZ, 0x3 ;  /* 0x0000000700007211 */ /* 0x000fe400078f18ff */
[----:B0-----:R-:W-:-:S04]  /*0100*/  LOP3.LUT R7, R6, 0x1f, RZ, 0xc, !PT ;  /* 0x0000001f06077812 */ /* 0x001fc800078e0cff */
[----:B------:R-:W-:-:S04]  /*0110*/  LEA.HI.SX32 R0, R0, R7, 0x1d ;  /* 0x0000000700007211 */ /* 0x000fc800078feaff */
[----:B------:R-:W-:Y:S02]  /*0120*/  LOP3.LUT P1, RZ, R0, 0xffffffe0, RZ, 0xc0, !PT ;  /* 0xffffffe000ff7812 */ /* 0x000fe4000782c0ff */
[----:B--2---:R-:W-:Y:S01]  /*0130*/  @P2 MOV R17, R19 ;  /* 0x0000001300112202 */ /* 0x004fe20000000f00 */
[----:B------:R-:W-:Y:S04]  /*0140*/  BSSY B0, `(.L_x_442) ;  /* 0x0000013000007945 */ /* 0x000fe80003800000 */
[----:B----4-:R0:W5:Y:S01]  /*0150*/  @P2 LDG.E.64 R4, desc[UR6][R16.64] ;  /* 0x0000000610042981 */ /* 0x010162000c1e1b00 */
[----:B------:R-:W-:Y:S02]  /*0160*/  LOP3.LUT R0, R6, 0x1f, RZ, 0xc0, !PT ;  /* 0x0000001f06007812 */ /* 0x000fe400078ec0ff */
[----:B0-----:R-:W-:-:S05]  /*0170*/  SHF.R.U32.HI R17, RZ, 0x5, R6 ;  /* 0x00000005ff117819 */ /* 0x001fca0000011606 */
[----:B------:R-:W-:Y:S01]  /*0180*/  IMAD R17, R18, 0x4, R17 ;  /* 0x0000000412117824 */ /* 0x000fe200078e0211 */
[----:B---3--:R-:W-:Y:S02]  /*0190*/  @P2 R2UR UR4, R2 ;  /* 0x00000000020422ca */ /* 0x008fe400000e0000 */
[----:B------:R-:W-:Y:S01]  /*01a0*/  @P2 R2UR UR5, R3 ;  /* 0x00000000030522ca */ /* 0x000fe200000e0000 */
[----:B-1----:R-:W-:-:S14]  /*01b0*/  @!P1 BRA `(.L_x_443) ;  /* 0x00000000002c9947 */ /* 0x002fdc0003800000 */
        /* <DEDUP_REMOVED lines=11> */
.L_x_443:
[----:B------:R-:W-:Y:S05]  /*0270*/  BSYNC B0 ;  /* 0x0000000000007941 */ /* 0x000fea0003800000 */
.L_x_442:
[----:B------:R-:W-:Y:S01]  /*0280*/  ULDC UR8, c[0x0][0x214] ;  /* 0x0000850000087ab9 */ /* 0x000fe20000000800 */
[----:B-----5:R-:W-:Y:S02]  /*0290*/  @P2 IADD3 R16, P3, R4, R21, RZ ;  /* 0x0000001504102210 */ /* 0x020fe40007f7e0ff */
[----:B------:R-:W-:Y:S01]  /*02a0*/  ISETP.GE.AND P0, PT, R17, UR8, PT ;  /* 0x0000000811007c0c */ /* 0x000fe2000bf06270 */
[----:B------:R-:W-:Y:S02]  /*02b0*/  ULDC UR8, c[0x0][0x0] ;  /* 0x0000000000087ab9 */ /* 0x000fe40000000800 */
[----:B------:R-:W-:Y:S02]  /*02c0*/  IMAD R3, R18, UR8, R6 ;  /* 0x0000000812037c24 */ /* 0x000fe4000f8e0206 */
[----:B------:R-:W-:-:S08]  /*02d0*/  @P2 IMAD.X R19, RZ, RZ, R5, P3 ;  /* 0x000000ffff132224 */ /* 0x000fd000018e0605 */
        /* <DEDUP_REMOVED lines=30> */
[----:B------:R-:W-:Y:S01]  /*04c0*/  IMAD.HI.U32 R18, R7, -0x2daee0ad, RZ ;  /* 0xd2511f5307127827 */ /* 0x000fe200078e00ff */
[----:B------:R-:W-:Y:S01]  /*04d0*/  LOP3.LUT R5, R5, UR17, R6, 0x96, !PT ;  /* 0x0000001105057c12 */ /* 0x000fe2000f8e9606 */
[----:B------:R-:W-:Y:S01]  /*04e0*/  UIADD3 UR24, UR5, -0x56f99767, URZ ;  /* 0xa906689905187890 */ /* 0x000fe2000fffe03f */
[----:B------:R-:W-:Y:S01]  /*04f0*/  PRMT R31, R8, 0x7632, R31 ;  /* 0x00007632081f7816 */ /* 0x000fe2000000001f */
        /* <DEDUP_REMOVED lines=23> */
[----:B------:R-:W-:Y:S01]  /*0670*/  SHF.L.U32 R31, R31, 0x10, RZ ;  /* 0x000000101f1f7819 */ /* 0x000fe200000006ff */
[----:B------:R-:W-:Y:S01]  /*0680*/  IMAD R18, R7, -0x326172a9, RZ ;  /* 0xcd9e8d5707127824 */ /* 0x000fe200078e02ff */
[----:B------:R-:W-:Y:S01]  /*0690*/  LOP3.LUT R19, R19, UR22, R20, 0x96, !PT ;  /* 0x0000001613137c12 */ /* 0x000fe2000f8e9614 */
[----:B------:R-:W-:Y:S01]  /*06a0*/  IMAD R21, R6, -0x2daee0ad, RZ ;  /* 0xd2511f5306157824 */ /* 0x000fe200078e02ff */
[----:B------:R-:W-:Y:S01]  /*06b0*/  SHF.L.U32 R33, R33, 0x10, RZ ;  /* 0x0000001021217819 */ /* 0x000fe200000006ff */
[----:B------:R-:W-:Y:S01]  /*06c0*/  IMAD.HI.U32 R6, R5, -0x2daee0ad, RZ ;  /* 0xd2511f5305067827 */ /* 0x000fe200078e00ff */
[----:B------:R-:W-:Y:S01]  /*06d0*/  SHF.L.U32 R35, R35, 0x10, RZ ;  /* 0x0000001023237819 */ /* 0x000fe200000006ff */
[----:B------:R-:W-:Y:S01]  /*06e0*/  ULDC UR10, c[0x0][0x294] ;  /* 0x0000a500000a7ab9 */ /* 0x000fe20000000800 */
[----:B------:R-:W-:Y:S01]  /*06f0*/  SHF.L.U32 R37, R37, 0x10, RZ ;  /* 0x0000001025257819 */ /* 0x000fe200000006ff */
[----:B------:R-:W-:Y:S01]  /*0700*/  IMAD.HI.U32 R7, R19, -0x326172a9, RZ ;  /* 0xcd9e8d5713077827 */ /* 0x000fe200078e00ff */
[----:B------:R-:W-:Y:S01]  /*0710*/  LOP3.LUT R6, R6, UR24, R21, 0x96, !PT ;  /* 0x0000001806067c12 */ /* 0x000fe2000f8e9615 */
[----:B------:R-:W-:Y:S01]  /*0720*/  ULDC.U8 UR11, c[0x0][0x2a0] ;  /* 0x0000a800000b7ab9 */ /* 0x000fe20000000000 */
[----:B------:R-:W-:Y:S01]  /*0730*/  ULDC UR14, c[0x0][0x2d8] ;  /* 0x0000b600000e7ab9 */ /* 0x000fe20000000800 */
[----:B------:R-:W-:Y:S01]  /*0740*/  IMAD R21, R5, -0x2daee0ad, RZ ;  /* 0xd2511f5305157824 */ /* 0x000fe200078e02ff */
[----:B------:R-:W-:Y:S01]  /*0750*/  LOP3.LUT R7, R7, UR23, R18, 0x96, !PT ;  /* 0x0000001707077c12 */ /* 0x000fe2000f8e9612 */
[----:B------:R-:W-:Y:S01]  /*0760*/  IMAD R18, R19, -0x326172a9, RZ ;  /* 0xcd9e8d5713127824 */ /* 0x000fe200078e02ff */
[----:B------:R-:W-:Y:S01]  /*0770*/  ULDC.64 UR12, c[0x0][0x298] ;  /* 0x0000a600000c7ab9 */ /* 0x000fe20000000a00 */
[----:B------:R-:W-:Y:S01]  /*0780*/  IMAD.HI.U32 R5, R6, -0x326172a9, RZ ;  /* 0xcd9e8d5706057827 */ /* 0x000fe200078e00ff */
[----:B------:R-:W-:-:S03]  /*0790*/  ULDC.64 UR8, c[0x0][0x230] ;  /* 0x00008c0000087ab9 */ /* 0x000fc60000000a00 */
        /* <DEDUP_REMOVED lines=11> */
[----:B------:R-:W-:Y:S01]  /*0850*/  IMAD.U32 R6, R9, 0x10000, RZ ;  /* 0x0001000009067824 */ /* 0x000fe200078e00ff */
[----:B------:R-:W-:Y:S01]  /*0860*/  SHF.L.U32 R5, R8, 0x10, RZ ;  /* 0x0000001008057819 */ /* 0x000fe200000006ff */
[----:B------:R-:W-:Y:S01]  /*0870*/  IMAD R20, R20, -0x326172a9, RZ ;  /* 0xcd9e8d5714147824 */ /* 0x000fe200078e02ff */
[----:B------:R-:W-:Y:S01]  /*0880*/  SHF.L.U32 R10, R12, 0x10, RZ ;  /* 0x000000100c0a7819 */ /* 0x000fe200000006ff */
[----:B------:R-:W-:Y:S01]  /*0890*/  IMAD.HI.U32 R18, R19, -0x2daee0ad, RZ ;  /* 0xd2511f5313127827 */ /* 0x000fe200078e00ff */
[----:B------:R-:W-:-:S03]  /*08a0*/  SHF.L.U32 R12, R14, 0x10, RZ ;  /* 0x000000100e0c7819 */ /* 0x000fc600000006ff */
[----:B------:R-:W-:Y:S01]  /*08b0*/  IMAD.HI.U32 R9, R22, -0x326172a9, RZ ;  /* 0xcd9e8d5716097827 */ /* 0x000fe200078e00ff */
[----:B------:R-:W-:-:S03]  /*08c0*/  LOP3.LUT R18, R18, UR30, R21, 0x96, !PT ;  /* 0x0000001e12127c12 */ /* 0x000fc6000f8e9615 */
[----:B------:R-:W-:Y:S01]  /*08d0*/  IMAD R21, R22, -0x326172a9, RZ ;  /* 0xcd9e8d5716157824 */ /* 0x000fe200078e02ff */
[----:B------:R-:W-:Y:S01]  /*08e0*/  LOP3.LUT R20, R9, UR29, R20, 0x96, !PT ;  /* 0x0000001d09147c12 */ /* 0x000fe2000f8e9614 */
[----:B------:R-:W-:Y:S02]  /*08f0*/  IMAD.U32 R9, R13, 0x10000, RZ ;  /* 0x000100000d097824 */ /* 0x000fe400078e00ff */
[----:B------:R-:W-:-:S04]  /*0900*/  IMAD.WIDE.U32 R28, R18, -0x326172a9, RZ ;  /* 0xcd9e8d57121c7825 */ /* 0x000fc800078e00ff */
[----:B------:R-:W-:Y:S01]  /*0910*/  IMAD R22, R19, -0x2daee0ad, RZ ;  /* 0xd2511f5313167824 */ /* 0x000fe200078e02ff */
[----:B------:R-:W-:Y:S01]  /*0920*/  LOP3.LUT R14, R29, UR31, R21, 0x96, !PT ;  /* 0x0000001f1d0e7c12 */ /* 0x000fe2000f8e9615 */
[----:B------:R-:W-:Y:S01]  /*0930*/  IMAD.HI.U32 R13, R20, -0x2daee0ad, RZ ;  /* 0xd2511f53140d7827 */ /* 0x000fe200078e00ff */
[----:B------:R-:W-:-:S03]  /*0940*/  LOP3.LUT R29, R16, 0x3, RZ, 0xc0, !PT ;  /* 0x00000003101d7812 */ /* 0x000fc600078ec0ff */
[----:B------:R-:W-:Y:S01]  /*0950*/  IMAD.U32 R8, R11, 0x10000, RZ ;  /* 0x000100000b087824 */ /* 0x000fe200078e00ff */
[----:B------:R-:W-:Y:S01]  /*0960*/  LOP3.LUT R13, R13, UR32, R22, 0x96, !PT ;  /* 0x000000200d0d7c12 */ /* 0x000fe2000f8e9616 */
[----:B------:R-:W-:Y:S01]  /*0970*/  IMAD.U32 R11, R15, 0x10000, RZ ;  /* 0x000100000f0b7824 */ /* 0x000fe200078e00ff */
[----:B------:R-:W-:Y:S01]  /*0980*/  MOV R15, R17 ;  /* 0x00000011000f7202 */ /* 0x000fe20000000f00 */
[----:B------:R-:W-:Y:S02]  /*0990*/  IMAD.MOV.U32 R30, RZ, RZ, RZ ;  /* 0x000000ffff1e7224 */ /* 0x000fe400078e00ff */
[----:B------:R-:W-:Y:S02]  /*09a0*/  IMAD.U32 R32, R32, 0x10000, RZ ;  /* 0x0001000020207824 */ /* 0x000fe400078e00ff */
[----:B------:R-:W-:Y:S02]  /*09b0*/  IMAD.U32 R34, R34, 0x10000, RZ ;  /* 0x0001000022227824 */ /* 0x000fe400078e00ff */
[----:B------:R-:W-:-:S02]  /*09c0*/  IMAD.U32 R36, R36, 0x10000, RZ ;  /* 0x0001000024247824 */ /* 0x000fc400078e00ff */
[----:B------:R-:W-:Y:S02]  /*09d0*/  IMAD.U32 R38, R38, 0x10000, RZ ;  /* 0x0001000026267824 */ /* 0x000fe400078e00ff */
[----:B------:R-:W-:-:S07]  /*09e0*/  IMAD R40, R20, -0x2daee0ad, RZ ;  /* 0xd2511f5314287824 */ /* 0x000fce00078e02ff */
.L_x_530:
[----:B------:R-:W0:Y:S08]  /*09f0*/  LDC.64 R26, c[0x0][0x280] ;  /* 0x0000a000ff1a7b82 */ /* 0x000e300000000a00 */
[----:B------:R-:W1:Y:S08]  /*0a00*/  LDC.64 R24, c[0x0][0x288] ;  /* 0x0000a200ff187b82 */ /* 0x000e700000000a00 */
[----:B------:R-:W2:Y:S01]  /*0a10*/  LDC R58, c[0x0][0x218] ;  /* 0x00008600ff3a7b82 */ /* 0x000ea20000000800 */
[----:B0-----:R-:W-:-:S05]  /*0a20*/  IMAD.WIDE R26, R15, 0x4, R26 ;  /* 0x000000040f1a7825 */ /* 0x001fca00078e021a */
        /* <DEDUP_REMOVED lines=8> */
[----:B------:R-:W0:Y:S01]  /*0ab0*/  @P2 LDC.64 R26, c[0x0][0x220] ;  /* 0x00008800ff1a2b82 */ /* 0x000e220000000a00 */
[----:B------:R-:W-:Y:S01]  /*0ac0*/  @P2 IADD3 R47, R61, -0x1, RZ ;  /* 0xffffffff3d2f2810 */ /* 0x000fe20007ffe0ff */
[-C--:B------:R-:W-:Y:S01]  /*0ad0*/  IMAD R39, R15, R58.reuse, RZ ;  /* 0x0000003a0f277224 */ /* 0x080fe200078e02ff */
[----:B------:R-:W-:Y:S01]  /*0ae0*/  ISETP.NE.AND.EX P0, PT, RZ, UR9, PT, P0 ;  /* 0x00000009ff007c0c */ /* 0x000fe2000bf05300 */
[----:B------:R-:W-:Y:S02]  /*0af0*/  IMAD.MOV.U32 R57, RZ, RZ, RZ ;  /* 0x000000ffff397224 */ /* 0x000fe400078e00ff */
[----:B------:R-:W-:Y:S01]  /*0b00*/  @P2 IMAD R47, R47, R58, RZ ;  /* 0x0000003a2f2f2224 */ /* 0x000fe200078e02ff */
[----:B------:R-:W-:-:S04]  /*0b10*/  SHF.R.S32.HI R42, RZ, 0x1f, R39 ;  /* 0x0000001fff2a7819 */ /* 0x000fc80000011427 */
[----:B------:R-:W-:Y:S02]  /*0b20*/  @P2 SHF.R.S32.HI R44, RZ, 0x1f, R47 ;  /* 0x0000001fff2c2819 */ /* 0x000fe4000001142f */
[----:B------:R-:W-:Y:S02]  /*0b30*/  LEA.HI R59, R42, R39, RZ, 0x3 ;  /* 0x000000272a3b7211 */ /* 0x000fe400078f18ff */
[----:B------:R-:W-:Y:S01]  /*0b40*/  @P2 LEA.HI R47, R44, R47, RZ, 0x3 ;  /* 0x0000002f2c2f2211 */ /* 0x000fe200078f18ff */
[----:B------:R-:W1:Y:S01]  /*0b50*/  @P0 LDC.64 R24, c[0x0][0x230] ;  /* 0x00008c00ff180b82 */ /* 0x000e620000000a00 */
[-C--:B------:R-:W-:Y:S02]  /*0b60*/  LEA.HI.SX32 R59, R59, R0.reuse, 0x1d ;  /* 0x000000003b3b7211 */ /* 0x080fe400078feaff */
        /* <DEDUP_REMOVED lines=9> */
[----:B------:R-:W-:Y:S01]  /*0c00*/  IMAD.MOV.U32 R24, RZ, RZ, R29 ;  /* 0x000000ffff187224 */ /* 0x000fe200078e001d */
[----:B------:R-:W-:Y:S09]  /*0c10*/  @!P0 BRA `(.L_x_449) ;  /* 0x0000000400608947 */ /* 0x000ff20003800000 */
[----:B------:R-:W-:Y:S01]  /*0c20*/  MOV R24, R29 ;  /* 0x0000001d00187202 */ /* 0x000fe20000000f00 */
[----:B-----5:R-:W-:Y:S01]  /*0c30*/  IMAD.U32 R39, R16, 0x10000, RZ ;  /* 0x0001000010277824 */ /* 0x020fe200078e00ff */
[----:B------:R-:W-:Y:S06]  /*0c40*/  BRA `(.L_x_449) ;  /* 0x0000000400547947 */ /* 0x000fec0003800000 */
.L_x_448:
[C---:B------:R-:W-:Y:S01]  /*0c50*/  ISETP.NE.AND P4, PT, R29.reuse, 0x1, PT ;  /* 0x000000011d00780c */ /* 0x040fe20003f85270 */
[----:B------:R-:W-:Y:S01]  /*0c60*/  BSSY B3, `(.L_x_450) ;  /* 0x000000c000037945 */ /* 0x000fe20003800000 */
[----:B------:R-:W-:-:S11]  /*0c70*/  IADD3 R24, R29, 0x1, RZ ;  /* 0x000000011d187810 */ /* 0x000fd60007ffe0ff */
[----:B------:R-:W-:Y:S05]  /*0c80*/  @!P4 BRA `(.L_x_451) ;  /* 0x000000000020c947 */ /* 0x000fea0003800000 */
        /* <DEDUP_REMOVED lines=8> */
.L_x_451:
[----:B------:R-:W-:-:S07]  /*0d10*/  MOV R39, R28 ;  /* 0x0000001c00277202 */ /* 0x000fce0000000f00 */
.L_x_452:
[----:B------:R-:W-:Y:S05]  /*0d20*/  BSYNC B3 ;  /* 0x0000000000037941 */ /* 0x000fea0003800000 */
.L_x_450:
        /* <DEDUP_REMOVED lines=16> */
.L_x_456:
[----:B------:R-:W-:Y:S05]  /*0e30*/  BSYNC B4 ;  /* 0x0000000000047941 */ /* 0x000fea0003800000 */
.L_x_455:
[----:B------:R-:W-:Y:S01]  /*0e40*/  IMAD.HI.U32 R25, R3, -0x326172a9, RZ ;  /* 0xcd9e8d5703197827 */ /* 0x000fe200078e00ff */
[----:B------:R-:W-:-:S04]  /*0e50*/  LOP3.LUT R13, R13, UR5, R30, 0x96, !PT ;  /* 0x000000050d0d7c12 */ /* 0x000fc8000f8e961e */
[----:B------:R-:W-:Y:S01]  /*0e60*/  LOP3.LUT R40, R25, UR4, R4, 0x96, !PT ;  /* 0x0000000419287c12 */ /* 0x000fe2000f8e9604 */
[----:B------:R-:W-:Y:S02]  /*0e70*/  IMAD R25, R3, -0x326172a9, RZ ;  /* 0xcd9e8d5703197824 */ /* 0x000fe400078e02ff */
[----:B------:R-:W-:-:S04]  /*0e80*/  IMAD.WIDE.U32 R28, R13, -0x326172a9, RZ ;  /* 0xcd9e8d570d1c7825 */ /* 0x000fc800078e00ff */
[----:B------:R-:W-:Y:S01]  /*0e90*/  IMAD R13, R2, -0x2daee0ad, RZ ;  /* 0xd2511f53020d7824 */ /* 0x000fe200078e02ff */
[----:B------:R-:W-:Y:S01]  /*0ea0*/  LOP3.LUT R26, R29, UR15, R25, 0x96, !PT ;  /* 0x0000000f1d1a7c12 */ /* 0x000fe2000f8e9619 */
        /* <DEDUP_REMOVED lines=34> */
[----:B------:R-:W-:-:S11]  /*10d0*/  HFMA2.MMA R24, -RZ, RZ, 0, 0 ;  /* 0x00000000ff187435 */ /* 0x000fd600000001ff */
.L_x_454:
[----:B------:R-:W-:Y:S05]  /*10e0*/  BSYNC B3 ;  /* 0x0000000000037941 */ /* 0x000fea0003800000 */
.L_x_453:
[----:B------:R-:W-:Y:S01]  /*10f0*/  I2FP.F32.U32 R25, R39 ;  /* 0x0000002700197245 */ /* 0x000fe20000201000 */
[----:B------:R-:W-:Y:S01]  /*1100*/  IMAD.MOV.U32 R42, RZ, RZ, 0x2f800000 ;  /* 0x2f800000ff2a7424 */ /* 0x000fe200078e00ff */
[----:B-----5:R-:W-:-:S03]  /*1110*/  SHF.L.U32 R26, R20, 0x10, RZ ;  /* 0x00000010141a7819 */ /* 0x020fc600000006ff */
[----:B------:R-:W-:Y:S01]  /*1120*/  FFMA.FTZ R25, R25, R42, 1.1641532182693481445e-10 ;  /* 0x2f00000019197423 */ /* 0x000fe2000001002a */
[----:B------:R-:W-:Y:S02]  /*1130*/  @P0 IMAD.U32 R42, R16, 0x10000, RZ ;  /* 0x00010000102a0824 */ /* 0x000fe400078e00ff */
[----:B------:R-:W-:Y:S02]  /*1140*/  FMUL.FTZ R26, R26, UR13 ;  /* 0x0000000d1a1a7c20 */ /* 0x000fe40008410000 */
[----:B------:R-:W-:Y:S02]  /*1150*/  FSETP.GTU.FTZ.AND P4, PT, R25, UR10, PT ;  /* 0x0000000a19007c0b */ /* 0x000fe4000bf9c000 */
[----:B------:R-:W-:Y:S02]  /*1160*/  FMUL.FTZ R26, R26, UR12 ;  /* 0x0000000c1a1a7c20 */ /* 0x000fe40008410000 */
[----:B------:R-:W-:-:S03]  /*1170*/  SEL R41, RZ, 0x1, P4 ;  /* 0x00000001ff297807 */ /* 0x000fc60002000000 */
[----:B------:R-:W-:-:S05]  /*1180*/  FSEL R39, R26, RZ, !P4 ;  /* 0x000000ff1a277208 */ /* 0x000fca0006000000 */
[----:B------:R-:W-:-:S07]  /*1190*/  @P0 FADD.FTZ R39, R42, R39 ;  /* 0x000000272a270221 */ /* 0x000fce0000010000 */
.L_x_449:
[----:B------:R-:W-:Y:S05]  /*11a0*/  BSYNC B2 ;  /* 0x0000000000027941 */ /* 0x000fea0003800000 */
.L_x_447:
[----:B------:R-:W-:Y:S04]  /*11b0*/  BSSY B2, `(.L_x_457) ;  /* 0x0000061000027945 */ /* 0x000fe80003800000 */
[----:B------:R-:W-:Y:S05]  /*11c0*/  @P3 BRA `(.L_x_458) ;  /* 0x00000000001c3947 */ /* 0x000fea0003800000 */
[----:B------:R-:W-:Y:S01]  /*11d0*/  MOV R42, RZ ;  /* 0x000000ff002a7202 */ /* 0x000fe20000000f00 */
[----:B------:R-:W-:Y:S01]  /*11e0*/  IMAD.MOV.U32 R25, RZ, RZ, R24 ;  /* 0x000000ffff197224 */ /* 0x000fe200078e0018 */
[----:B------:R-:W-:Y:S06]  /*11f0*/  @!P0 BRA `(.L_x_459) ;  /* 0x0000000400708947 */ /* 0x000fec0003800000 */
[----:B-----5:R-:W-:Y:S02]  /*1200*/  PRMT R42, R16, 0x7632, R42 ;  /* 0x00007632102a7816 */ /* 0x020fe4000000002a */
[----:B------:R-:W-:-:S03]  /*1210*/  MOV R25, R24 ;  /* 0x0000001800197202 */ /* 0x000fc60000000f00 */
[----:B------:R-:W-:Y:S01]  /*1220*/  IMAD.U32 R42, R42, 0x10000, RZ ;  /* 0x000100002a2a7824 */ /* 0x000fe200078e00ff */
[----:B------:R-:W-:Y:S06]  /*1230*/  BRA `(.L_x_459) ;  /* 0x0000000400607947 */ /* 0x000fec0003800000 */
.L_x_458:
        /* <DEDUP_REMOVED lines=12> */
.L_x_461:
[----:B------:R-:W-:-:S07]  /*1300*/  MOV R44, R28 ;  /* 0x0000001c002c7202 */ /* 0x000fce0000000f00 */
.L_x_462:
[----:B------:R-:W-:Y:S05]  /*1310*/  BSYNC B3 ;  /* 0x0000000000037941 */ /* 0x000fea0003800000 */
.L_x_460:
        /* <DEDUP_REMOVED lines=16> */
.L_x_466:
[----:B------:R-:W-:Y:S05]  /*1420*/  BSYNC B4 ;  /* 0x0000000000047941 */ /* 0x000fea0003800000 */
.L_x_465:
[----:B------:R-:W-:Y:S01]  /*1430*/  IMAD.HI.U32 R13, R3, -0x326172a9, RZ ;  /* 0xcd9e8d57030d7827 */ /* 0x000fe200078e00ff */
[----:B------:R-:W-:-:S03]  /*1440*/  LOP3.LUT R25, R25, UR5, R30, 0x96, !PT ;  /* 0x0000000519197c12 */ /* 0x000fc6000f8e961e */
[----:B------:R-:W-:Y:S01]  /*1450*/  IMAD R27, R3, -0x326172a9, RZ ;  /* 0xcd9e8d57031b7824 */ /* 0x000fe200078e02ff */
[----:B------:R-:W-:Y:S01]  /*1460*/  LOP3.LUT R13, R13, UR4, R4, 0x96, !PT ;  /* 0x000000040d0d7c12 */ /* 0x000fe2000f8e9604 */
[----:B------:R-:W-:-:S04]  /*1470*/  IMAD.WIDE.U32 R24, R25, -0x326172a9, RZ ;  /* 0xcd9e8d5719187825 */ /* 0x000fc800078e00ff */
[----:B------:R-:W-:Y:S01]  /*1480*/  IMAD R43, R2, -0x2daee0ad, RZ ;  /* 0xd2511f53022b7824 */ /* 0x000fe200078e02ff */
        /* <DEDUP_REMOVED lines=35> */
[----:B------:R-:W-:Y:S01]  /*16c0*/  IMAD.MOV.U32 R25, RZ, RZ, RZ ;  /* 0x000000ffff197224 */ /* 0x000fe200078e00ff */
[----:B------:R-:W-:-:S07]  /*16d0*/  MOV R40, R24 ;  /* 0x0000001800287202 */ /* 0x000fce0000000f00 */
.L_x_464:
[----:B------:R-:W-:Y:S05]  /*16e0*/  BSYNC B3 ;  /* 0x0000000000037941 */ /* 0x000fea0003800000 */
.L_x_463:
[----:B------:R-:W-:Y:S01]  /*16f0*/  HFMA2.MMA R27, -RZ, RZ, 0.1171875, 0 ;  /* 0x2f800000ff1b7435 */ /* 0x000fe200000001ff */
[----:B-----5:R-:W-:Y:S02]  /*1700*/  PRMT R26, R20, 0x7632, R26 ;  /* 0x00007632141a7816 */ /* 0x020fe4000000001a */
[----:B------:R-:W-:-:S03]  /*1710*/  I2FP.F32.U32 R24, R44 ;  /* 0x0000002c00187245 */ /* 0x000fc60000201000 */
[----:B------:R-:W-:-:S04]  /*1720*/  IMAD.U32 R26, R26, 0x10000, RZ ;  /* 0x000100001a1a7824 */ /* 0x000fc800078e00ff */
[----:B------:R-:W-:Y:S01]  /*1730*/  FFMA.FTZ R24, R24, R27, 1.1641532182693481445e-10 ;  /* 0x2f00000018187423 */ /* 0x000fe2000001001b */
[----:B------:R-:W-:Y:S01]  /*1740*/  FMUL.FTZ R26, R26, UR13 ;  /* 0x0000000d1a1a7c20 */ /* 0x000fe20008410000 */
[----:B------:R-:W-:-:S03]  /*1750*/  @P0 PRMT R27, R16, 0x7632, R27 ;  /* 0x00007632101b0816 */ /* 0x000fc6000000001b */
[----:B------:R-:W-:Y:S01]  /*1760*/  FMUL.FTZ R26, R26, UR12 ;  /* 0x0000000c1a1a7c20 */ /* 0x000fe20008410000 */
[----:B------:R-:W-:Y:S02]  /*1770*/  FSETP.GTU.FTZ.AND P4, PT, R24, UR10, PT ;  /* 0x0000000a18007c0b */ /* 0x000fe4000bf9c000 */
[----:B------:R-:W-:Y:S02]  /*1780*/  @P0 SHF.L.U32 R27, R27, 0x10, RZ ;  /* 0x000000101b1b0819 */ /* 0x000fe400000006ff */
[----:B------:R-:W-:Y:S02]  /*1790*/  FSEL R42, R26, RZ, !P4 ;  /* 0x000000ff1a2a7208 */ /* 0x000fe40006000000 */
[----:B------:R-:W-:-:S03]  /*17a0*/  SEL R43, RZ, 0x1, P4 ;  /* 0x00000001ff2b7807 */ /* 0x000fc60002000000 */
[----:B------:R-:W-:-:S07]  /*17b0*/  @P0 FADD.FTZ R42, R27, R42 ;  /* 0x0000002a1b2a0221 */ /* 0x000fce0000010000 */
.L_x_459:
[----:B------:R-:W-:Y:S05]  /*17c0*/  BSYNC B2 ;  /* 0x0000000000027941 */ /* 0x000fea0003800000 */
.L_x_457:
[----:B------:R-:W-:Y:S04]  /*17d0*/  BSSY B2, `(.L_x_467) ;  /* 0x000005e000027945 */ /* 0x000fe80003800000 */
[----:B------:R-:W-:Y:S05]  /*17e0*/  @P3 BRA `(.L_x_468) ;  /* 0x0000000000183947 */ /* 0x000fea0003800000 */
[----:B------:R-:W-:Y:S01]  /*17f0*/  IMAD.MOV.U32 R44, RZ, RZ, RZ ;  /* 0x000000ffff2c7224 */ /* 0x000fe200078e00ff */
[----:B------:R-:W-:Y:S01]  /*1800*/  MOV R24, R25 ;  /* 0x0000001900187202 */ /* 0x000fe20000000f00 */
[----:B------:R-:W-:Y:S06]  /*1810*/  @!P0 BRA `(.L_x_469) ;  /* 0x0000000400648947 */ /* 0x000fec0003800000 */
[----:B------:R-:W-:Y:S01]  /*1820*/  IMAD.MOV.U32 R24, RZ, RZ, R25 ;  /* 0x000000ffff187224 */ /* 0x000fe200078e0019 */
[----:B-----5:R-:W-:Y:S01]  /*1830*/  SHF.L.U32 R44, R17, 0x10, RZ ;  /* 0x00000010112c7819 */ /* 0x020fe200000006ff */
[----:B------:R-:W-:Y:S06]  /*1840*/  BRA `(.L_x_469) ;  /* 0x0000000400587947 */ /* 0x000fec0003800000 */
.L_x_468:
[C---:B------:R-:W-:Y:S01]  /*1850*/  ISETP.NE.AND P4, PT, R25.reuse, 0x1, PT ;  /* 0x000000011900780c */ /* 0x040fe20003f85270 */
[----:B------:R-:W-:Y:S01]  /*1860*/  BSSY B3, `(.L_x_470) ;  /* 0x000000c000037945 */ /* 0x000fe20003800000 */
[----:B------:R-:W-:-:S11]  /*1870*/  VIADD R24, R25, 0x1 ;  /* 0x0000000119187836 */ /* 0x000fd60000000000 */
[----:B------:R-:W-:Y:S05]  /*1880*/  @!P4 BRA `(.L_x_471) ;  /* 0x000000000020c947 */ /* 0x000fea0003800000 */
        /* <DEDUP_REMOVED lines=8> */
.L_x_471:
[----:B------:R-:W-:-:S07]  /*1910*/  IMAD.MOV.U32 R47, RZ, RZ, R28 ;  /* 0x000000ffff2f7224 */ /* 0x000fce00078e001c */
.L_x_472:
[----:B------:R-:W-:Y:S05]  /*1920*/  BSYNC B3 ;  /* 0x0000000000037941 */ /* 0x000fea0003800000 */
.L_x_470:
        /* <DEDUP_REMOVED lines=16> */
.L_x_476:
[----:B------:R-:W-:Y:S05]  /*1a30*/  BSYNC B4 ;  /* 0x0000000000047941 */ /* 0x000fea0003800000 */
.L_x_475:
        /* <DEDUP_REMOVED lines=41> */
[----:B------:R-:W-:Y:S01]  /*1cd0*/  HFMA2.MMA R24, -RZ, RZ, 0, 0 ;  /* 0x00000000ff187435 */ /* 0x000fe200000001ff */
[----:B------:R-:W-:-:S10]  /*1ce0*/  LOP3.LUT R13, R25, UR32, R26, 0x96, !PT ;  /* 0x00000020190d7c12 */ /* 0x000fd4000f8e961a */
.L_x_474:
[----:B------:R-:W-:Y:S05]  /*1cf0*/  BSYNC B3 ;  /* 0x0000000000037941 */ /* 0x000fea0003800000 */
.L_x_473:
[----:B------:R-:W-:Y:S01]  /*1d00*/  I2FP.F32.U32 R25, R47 ;  /* 0x0000002f00197245 */ /* 0x000fe20000201000 */
[----:B------:R-:W-:Y:S01]  /*1d10*/  IMAD.MOV.U32 R44, RZ, RZ, 0x2f800000 ;  /* 0x2f800000ff2c7424 */ /* 0x000fe200078e00ff */
[----:B-----5:R-:W-:-:S03]  /*1d20*/  SHF.L.U32 R26, R21, 0x10, RZ ;  /* 0x00000010151a7819 */ /* 0x020fc600000006ff */
[----:B------:R-:W-:Y:S02]  /*1d30*/  FFMA.FTZ R25, R25, R44, 1.1641532182693481445e-10 ;  /* 0x2f00000019197423 */ /* 0x000fe4000001002c */
[----:B------:R-:W-:-:S03]  /*1d40*/  FMUL.FTZ R26, R26, UR13 ;  /* 0x0000000d1a1a7c20 */ /* 0x000fc60008410000 */
[----:B------:R-:W-:Y:S01]  /*1d50*/  FSETP.GTU.FTZ.AND P4, PT, R25, UR10, PT ;  /* 0x0000000a19007c0b */ /* 0x000fe2000bf9c000 */
[----:B------:R-:W-:Y:S01]  /*1d60*/  FMUL.FTZ R26, R26, UR12 ;  /* 0x0000000c1a1a7c20 */ /* 0x000fe20008410000 */
[----:B------:R-:W-:Y:S02]  /*1d70*/  @P0 IMAD.U32 R25, R17, 0x10000, RZ ;  /* 0x0001000011190824 */ /* 0x000fe400078e00ff */
[----:B------:R-:W-:Y:S02]  /*1d80*/  SEL R45, RZ, 0x1, P4 ;  /* 0x00000001ff2d7807 */ /* 0x000fe40002000000 */
[----:B------:R-:W-:-:S05]  /*1d90*/  FSEL R44, R26, RZ, !P4 ;  /* 0x000000ff1a2c7208 */ /* 0x000fca0006000000 */
[----:B------:R-:W-:-:S07]  /*1da0*/  @P0 FADD.FTZ R44, R25, R44 ;  /* 0x0000002c192c0221 */ /* 0x000fce0000010000 */
.L_x_469:
[----:B------:R-:W-:Y:S05]  /*1db0*/  BSYNC B2 ;  /* 0x0000000000027941 */ /* 0x000fea0003800000 */
.L_x_467:
        /* <DEDUP_REMOVED lines=9> */
.L_x_478:
        /* <DEDUP_REMOVED lines=12> */
.L_x_481:
[----:B------:R-:W-:-:S07]  /*1f10*/  MOV R48, R28 ;  /* 0x0000001c00307202 */ /* 0x000fce0000000f00 */
.L_x_482:
[----:B------:R-:W-:Y:S05]  /*1f20*/  BSYNC B3 ;  /* 0x0000000000037941 */ /* 0x000fea0003800000 */
.L_x_480:
        /* <DEDUP_REMOVED lines=16> */
.L_x_486:
[----:B------:R-:W-:Y:S05]  /*2030*/  BSYNC B4 ;  /* 0x0000000000047941 */ /* 0x000fea0003800000 */
.L_x_485:
        /* <DEDUP_REMOVED lines=43> */
.L_x_484:
[----:B------:R-:W-:Y:S05]  /*22f0*/  BSYNC B3 ;  /* 0x0000000000037941 */ /* 0x000fea0003800000 */
.L_x_483:
        /* <DEDUP_REMOVED lines=13> */
.L_x_479:
[----:B------:R-:W-:Y:S05]  /*23d0*/  BSYNC B2 ;  /* 0x0000000000027941 */ /* 0x000fea0003800000 */
.L_x_477:
        /* <DEDUP_REMOVED lines=8> */
.L_x_488:
        /* <DEDUP_REMOVED lines=12> */
.L_x_491:
[----:B------:R-:W-:-:S07]  /*2520*/  IMAD.MOV.U32 R51, RZ, RZ, R28 ;  /* 0x000000ffff337224 */ /* 0x000fce00078e001c */
.L_x_492:
[----:B------:R-:W-:Y:S05]  /*2530*/  BSYNC B3 ;  /* 0x0000000000037941 */ /* 0x000fea0003800000 */
.L_x_490:
        /* <DEDUP_REMOVED lines=16> */
.L_x_496:
[----:B------:R-:W-:Y:S05]  /*2640*/  BSYNC B4 ;  /* 0x0000000000047941 */ /* 0x000fea0003800000 */
.L_x_495:
        /* <DEDUP_REMOVED lines=43> */
.L_x_494:
[----:B------:R-:W-:Y:S05]  /*2900*/  BSYNC B3 ;  /* 0x0000000000037941 */ /* 0x000fea0003800000 */
.L_x_493:
        /* <DEDUP_REMOVED lines=11> */
.L_x_489:
[----:B------:R-:W-:Y:S05]  /*29c0*/  BSYNC B2 ;  /* 0x0000000000027941 */ /* 0x000fea0003800000 */
.L_x_487:
        /* <DEDUP_REMOVED lines=9> */
.L_x_498:
        /* <DEDUP_REMOVED lines=12> */
.L_x_501:
[----:B------:R-:W-:-:S07]  /*2b20*/  MOV R52, R28 ;  /* 0x0000001c00347202 */ /* 0x000fce0000000f00 */
.L_x_502:
[----:B------:R-:W-:Y:S05]  /*2b30*/  BSYNC B3 ;  /* 0x0000000000037941 */ /* 0x000fea0003800000 */
.L_x_500:
        /* <DEDUP_REMOVED lines=16> */
.L_x_506:
[----:B------:R-:W-:Y:S05]  /*2c40*/  BSYNC B4 ;  /* 0x0000000000047941 */ /* 0x000fea0003800000 */
.L_x_505:
        /* <DEDUP_REMOVED lines=43> */
.L_x_504:
[----:B------:R-:W-:Y:S05]  /*2f00*/  BSYNC B3 ;  /* 0x0000000000037941 */ /* 0x000fea0003800000 */
.L_x_503:
        /* <DEDUP_REMOVED lines=13> */
.L_x_499:
[----:B------:R-:W-:Y:S05]  /*2fe0*/  BSYNC B2 ;  /* 0x0000000000027941 */ /* 0x000fea0003800000 */
.L_x_497:
        /* <DEDUP_REMOVED lines=8> */
.L_x_508:
        /* <DEDUP_REMOVED lines=12> */
.L_x_511:
[----:B------:R-:W-:-:S07]  /*3130*/  IMAD.MOV.U32 R55, RZ, RZ, R28 ;  /* 0x000000ffff377224 */ /* 0x000fce00078e001c */
.L_x_512:
[----:B------:R-:W-:Y:S05]  /*3140*/  BSYNC B3 ;  /* 0x0000000000037941 */ /* 0x000fea0003800000 */
.L_x_510:
        /* <DEDUP_REMOVED lines=16> */
.L_x_516:
[----:B------:R-:W-:Y:S05]  /*3250*/  BSYNC B4 ;  /* 0x0000000000047941 */ /* 0x000fea0003800000 */
.L_x_515:
        /* <DEDUP_REMOVED lines=43> */
.L_x_514:
[----:B------:R-:W-:Y:S05]  /*3510*/  BSYNC B3 ;  /* 0x0000000000037941 */ /* 0x000fea0003800000 */
.L_x_513:
        /* <DEDUP_REMOVED lines=11> */
.L_x_509:
[----:B------:R-:W-:Y:S05]  /*35d0*/  BSYNC B2 ;  /* 0x0000000000027941 */ /* 0x000fea0003800000 */
.L_x_507:
        /* <DEDUP_REMOVED lines=9> */
.L_x_518:
        /* <DEDUP_REMOVED lines=12> */
.L_x_521:
[----:B------:R-:W-:-:S07]  /*3730*/  MOV R61, R28 ;  /* 0x0000001c003d7202 */ /* 0x000fce0000000f00 */
.L_x_522:
[----:B------:R-:W-:Y:S05]  /*3740*/  BSYNC B3 ;  /* 0x0000000000037941 */ /* 0x000fea0003800000 */
.L_x_520:
        /* <DEDUP_REMOVED lines=16> */
.L_x_526:
[----:B------:R-:W-:Y:S05]  /*3850*/  BSYNC B4 ;  /* 0x0000000000047941 */ /* 0x000fea0003800000 */
.L_x_525:
        /* <DEDUP_REMOVED lines=41> */
[----:B------:R-:W-:Y:S02]  /*3af0*/  LOP3.LUT R13, R25, UR32, R26, 0x96, !PT ;  /* 0x00000020190d7c12 */ /* 0x000fe4000f8e961a */
[----:B------:R-:W-:-:S07]  /*3b00*/  MOV R40, R24 ;  /* 0x0000001800287202 */ /* 0x000fce0000000f00 */
.L_x_524:
[----:B------:R-:W-:Y:S05]  /*3b10*/  BSYNC B3 ;  /* 0x0000000000037941 */ /* 0x000fea0003800000 */
.L_x_523:
[----:B------:R-:W-:Y:S01]  /*3b20*/  HFMA2.MMA R27, -RZ, RZ, 0.1171875, 0 ;  /* 0x2f800000ff1b7435 */ /* 0x000fe200000001ff */
[----:B-----5:R-:W-:Y:S02]  /*3b30*/  PRMT R25, R23, 0x7632, R25 ;  /* 0x0000763217197816 */ /* 0x020fe40000000019 */
[----:B------:R-:W-:Y:S02]  /*3b40*/  I2FP.F32.U32 R24, R61 ;  /* 0x0000003d00187245 */ /* 0x000fe40000201000 */
[----:B------:R-:W-:Y:S01]  /*3b50*/  @P0 PRMT R26, R19, 0x7632, R26 ;  /* 0x00007632131a0816 */ /* 0x000fe2000000001a */
[----:B------:R-:W-:-:S03]  /*3b60*/  IMAD.U32 R25, R25, 0x10000, RZ ;  /* 0x0001000019197824 */ /* 0x000fc600078e00ff */
[----:B------:R-:W-:Y:S01]  /*3b70*/  @P0 SHF.L.U32 R26, R26, 0x10, RZ ;  /* 0x000000101a1a0819 */ /* 0x000fe200000006ff */
[----:B------:R-:W-:Y:S01]  /*3b80*/  FFMA.FTZ R24, R24, R27, 1.1641532182693481445e-10 ;  /* 0x2f00000018187423 */ /* 0x000fe2000001001b */
[----:B------:R-:W-:-:S04]  /*3b90*/  FMUL.FTZ R25, R25, UR13 ;  /* 0x0000000d19197c20 */ /* 0x000fc80008410000 */
[----:B------:R-:W-:Y:S01]  /*3ba0*/  FMUL.FTZ R25, R25, UR12 ;  /* 0x0000000c19197c20 */ /* 0x000fe20008410000 */
[----:B------:R-:W-:-:S04]  /*3bb0*/  FSETP.GTU.FTZ.AND P3, PT, R24, UR10, PT ;  /* 0x0000000a18007c0b */ /* 0x000fc8000bf7c000 */
[----:B------:R-:W-:Y:S02]  /*3bc0*/  FSEL R55, R25, RZ, !P3 ;  /* 0x000000ff19377208 */ /* 0x000fe40005800000 */
[----:B------:R-:W-:-:S03]  /*3bd0*/  SEL R54, RZ, 0x1, P3 ;  /* 0x00000001ff367807 */ /* 0x000fc60001800000 */
[----:B------:R-:W-:-:S07]  /*3be0*/  @P0 FADD.FTZ R55, R26, R55 ;  /* 0x000000371a370221 */ /* 0x000fce0000010000 */
.L_x_519:
[----:B------:R-:W-:Y:S05]  /*3bf0*/  BSYNC B2 ;  /* 0x0000000000027941 */ /* 0x000fea0003800000 */
.L_x_517:
[----:B------:R-:W0:Y:S01]  /*3c00*/  LDC.64 R62, c[0x0][0x238] ;  /* 0x00008e00ff3e7b82 */ /* 0x000e220000000a00 */
[----:B------:R-:W-:Y:S02]  /*3c10*/  F2FP.BF16.F32.PACK_AB R27, R55, R52 ;  /* 0x00000034371b723e */ /* 0x000fe400000010ff */
[----:B------:R-:W-:Y:S02]  /*3c20*/  F2FP.BF16.F32.PACK_AB R26, R51, R48 ;  /* 0x00000030331a723e */ /* 0x000fe400000010ff */
[----:B------:R-:W-:Y:S02]  /*3c30*/  F2FP.BF16.F32.PACK_AB R25, R47, R44 ;  /* 0x0000002c2f19723e */ /* 0x000fe400000010ff */
[----:B------:R-:W-:Y:S01]  /*3c40*/  F2FP.BF16.F32.PACK_AB R24, R42, R39 ;  /* 0x000000272a18723e */ /* 0x000fe200000010ff */
[----:B0-----:R-:W-:-:S05]  /*3c50*/  IMAD.WIDE.U32 R62, R59, 0x10, R62 ;  /* 0x000000103b3e7825 */ /* 0x001fca00078e003e */
[----:B------:R0:W-:Y:S01]  /*3c60*/  STG.E.128 desc[UR6][R62.64], R24 ;  /* 0x000000183e007986 */ /* 0x0001e2000c101d06 */
[----:B------:R-:W-:Y:S05]  /*3c70*/  @!P2 BRA `(.L_x_446) ;  /* 0x000000000040a947 */ /* 0x000fea0003800000 */
[----:B0-----:R-:W-:Y:S01]  /*3c80*/  IMAD.U32 R26, R53, 0x10000, RZ ;  /* 0x00010000351a7824 */ /* 0x001fe200078e00ff */
[----:B------:R-:W0:Y:S01]  /*3c90*/  LDC.64 R24, c[0x0][0x240] ;  /* 0x00009000ff187b82 */ /* 0x000e220000000a00 */
[----:B------:R-:W-:-:S03]  /*3ca0*/  IMAD.WIDE.U32 R64, R46, 0x1000000, RZ ;  /* 0x010000002e407825 */ /* 0x000fc600078e00ff */
[----:B------:R-:W-:Y:S01]  /*3cb0*/  LOP3.LUT R27, R26, 0xff0000, RZ, 0xc0, !PT ;  /* 0x00ff00001a1b7812 */ /* 0x000fe200078ec0ff */
[----:B------:R-:W-:Y:S01]  /*3cc0*/  IMAD.WIDE.U32 R62, R45, 0x10000, RZ ;  /* 0x000100002d3e7825 */ /* 0x000fe200078e00ff */
[----:B------:R-:W-:Y:S02]  /*3cd0*/  SHF.L.U32 R26, R50, 0x8, RZ ;  /* 0x00000008321a7819 */ /* 0x000fe400000006ff */
[----:B------:R-:W-:-:S04]  /*3ce0*/  PRMT R27, R27, 0x4210, R54 ;  /* 0x000042101b1b7816 */ /* 0x000fc80000000036 */
[----:B------:R-:W-:-:S04]  /*3cf0*/  LOP3.LUT R26, R27, 0xff00, R26, 0xf8, !PT ;  /* 0x0000ff001b1a7812 */ /* 0x000fc800078ef81a */
[----:B------:R-:W-:Y:S01]  /*3d00*/  LOP3.LUT R59, R26, 0xff, R49, 0xf8, !PT ;  /* 0x000000ff1a3b7812 */ /* 0x000fe200078ef831 */
[----:B------:R-:W-:-:S03]  /*3d10*/  IMAD.WIDE.U32 R26, R43, 0x100, RZ ;  /* 0x000001002b1a7825 */ /* 0x000fc600078e00ff */
[----:B------:R-:W-:Y:S02]  /*3d20*/  LOP3.LUT R59, R63, R59, R65, 0xfe, !PT ;  /* 0x0000003b3f3b7212 */ /* 0x000fe400078efe41 */
[----:B------:R-:W-:Y:S02]  /*3d30*/  LOP3.LUT R62, R26, R64, R62, 0xfe, !PT ;  /* 0x000000401a3e7212 */ /* 0x000fe400078efe3e */
[----:B------:R-:W-:Y:S01]  /*3d40*/  LOP3.LUT R27, R59, R27, RZ, 0xfc, !PT ;  /* 0x0000001b3b1b7212 */ /* 0x000fe200078efcff */
[----:B0-----:R-:W-:Y:S01]  /*3d50*/  IMAD.WIDE.U32 R24, R57, 0x8, R24 ;  /* 0x0000000839187825 */ /* 0x001fe200078e0018 */
[----:B------:R-:W-:-:S05]  /*3d60*/  LOP3.LUT R26, R62, 0xff, R41, 0xf8, !PT ;  /* 0x000000ff3e1a7812 */ /* 0x000fca00078ef829 */
[----:B------:R1:W-:Y:S02]  /*3d70*/  STG.E.64 desc[UR6][R24.64], R26 ;  /* 0x0000001a18007986 */ /* 0x0003e4000c101b06 */
.L_x_446:
[----:B------:R-:W-:Y:S05]  /*3d80*/  BSYNC B0 ;  /* 0x0000000000007941 */ /* 0x000fea0003800000 */
.L_x_445:
[----:B01----:R-:W-:Y:S01]  /*3d90*/  FADD.FTZ R25, RZ, R39 ;  /* 0x00000027ff197221 */ /* 0x003fe20000010000 */
        /* <DEDUP_REMOVED lines=49> */
.L_x_542:
[----:B------:R-:W2:Y:S01]  /*40b0*/  @!P2 LDC.64 R24, c[0x0][0x250] ;  /* 0x00009400ff18ab82 */ /* 0x000ea20000000a00 */
[----:B------:R-:W-:Y:S01]  /*40c0*/  FMUL.FTZ R61, R57, R57 ;  /* 0x00000039393d7220 */ /* 0x000fe20000410000 */
[----:B------:R-:W-:Y:S01]  /*40d0*/  ISETP.NE.AND P0, PT, RZ, UR11, PT ;  /* 0x0000000bff007c0c */ /* 0x000fe2000bf05270 */
[----:B01----:R-:W-:Y:S01]  /*40e0*/  FADD.FTZ R64, R64, R65 ;  /* 0x0000004140407221 */ /* 0x003fe20000010000 */
[----:B------:R-:W-:Y:S02]  /*40f0*/  BSSY B0, `(.L_x_528) ;  /* 0x0000034000007945 */ /* 0x000fe40003800000 */
[----:B------:R-:W-:Y:S01]  /*4100*/  FSEL R62, R61, RZ, P0 ;  /* 0x000000ff3d3e7208 */ /* 0x000fe20000000000 */
[----:B------:R-:W-:Y:S01]  /*4110*/  FFMA.FTZ R59, R64, R59, UR14 ;  /* 0x0000000e403b7e23 */ /* 0x000fe2000801003b */
[----:B------:R-:W0:Y:S03]  /*4120*/  @!P2 LDC.64 R26, c[0x0][0x258] ;  /* 0x00009600ff1aab82 */ /* 0x000e260000000a00 */
[----:B------:R-:W-:-:S06]  /*4130*/  FADD.FTZ R59, R59, R62 ;  /* 0x0000003e3b3b7221 */ /* 0x000fcc0000010000 */
[----:B------:R-:W1:Y:S01]  /*4140*/  MUFU.RSQ R59, R59 ;  /* 0x0000003b003b7308 */ /* 0x000e620000001400 */
[----:B--2---:R-:W-:-:S04]  /*4150*/  @!P2 LEA R24, P3, R15, R24, 0x2 ;  /* 0x000000180f18a211 */ /* 0x004fc800078610ff */
[C---:B------:R-:W-:Y:S02]  /*4160*/  @!P2 LEA.HI.X R25, R15.reuse, R25, R60, 0x2, P3 ;  /* 0x000000190f19a211 */ /* 0x040fe400018f143c */
[----:B0-----:R-:W-:-:S03]  /*4170*/  @!P2 LEA R26, P4, R15, R26, 0x2 ;  /* 0x0000001a0f1aa211 */ /* 0x001fc600078810ff */
[----:B------:R0:W-:Y:S01]  /*4180*/  @!P2 STG.E desc[UR6][R24.64], R57 ;  /* 0x000000391800a986 */ /* 0x0001e2000c101906 */
[----:B------:R-:W-:-:S05]  /*4190*/  @!P2 LEA.HI.X R27, R15, R27, R60, 0x2, P4 ;  /* 0x0000001b0f1ba211 */ /* 0x000fca00020f143c */
[----:B-1----:R0:W-:Y:S01]  /*41a0*/  @!P2 STG.E desc[UR6][R26.64], R59 ;  /* 0x0000003b1a00a986 */ /* 0x0021e2000c101906 */
[----:B-----5:R-:W-:-:S13]  /*41b0*/  ISETP.GE.AND P2, PT, R56, 0x1, PT ;  /* 0x000000013800780c */ /* 0x020fda0003f46270 */
[----:B0-----:R-:W-:Y:S05]  /*41c0*/  @!P2 BRA `(.L_x_529) ;  /* 0x000000000098a947 */ /* 0x001fea0003800000 */
[----:B------:R-:W-:-:S04]  /*41d0*/  VIADD R25, R56, 0xffffffff ;  /* 0xffffffff38197836 */ /* 0x000fc80000000000 */
[----:B------:R-:W-:Y:S01]  /*41e0*/  IMAD R24, R25, R58, RZ ;  /* 0x0000003a19187224 */ /* 0x000fe200078e02ff */
[----:B------:R-:W-:Y:S06]  /*41f0*/  @!P1 BRA `(.L_x_529) ;  /* 0x00000000008c9947 */ /* 0x000fec0003800000 */
[----:B------:R-:W-:Y:S02]  /*4200*/  FSEL R58, R57, RZ, !P0 ;  /* 0x000000ff393a7208 */ /* 0x000fe40004000000 */
[----:B------:R-:W0:Y:S01]  /*4210*/  LDC.64 R56, c[0x0][0x2b8] ;  /* 0x0000ae00ff387b82 */ /* 0x000e220000000a00 */
[----:B------:R-:W-:Y:S02]  /*4220*/  SHF.R.S32.HI R25, RZ, 0x1f, R24 ;  /* 0x0000001fff197819 */ /* 0x000fe40000011418 */
[--C-:B------:R-:W-:Y:S01]  /*4230*/  FADD.FTZ R64, R42, -R58.reuse ;  /* 0x8000003a2a407221 */ /* 0x100fe20000010000 */
[--C-:B------:R-:W-:Y:S01]  /*4240*/  FADD.FTZ R62, R44, -R58.reuse ;  /* 0x8000003a2c3e7221 */ /* 0x100fe20000010000 */
[----:B------:R-:W-:Y:S01]  /*4250*/  LEA.HI R25, R25, R24, RZ, 0x3 ;  /* 0x0000001819197211 */ /* 0x000fe200078f18ff */
        /* <DEDUP_REMOVED lines=23> */
[----:B------:R-:W-:Y:S01]  /*43d0*/  F2FP.BF16.F32.PACK_AB R27, R68, R27 ;  /* 0x0000001b441b723e */ /* 0x000fe200000010ff */
[----:B0-----:R-:W-:Y:S01]  /*43e0*/  IMAD.WIDE.U32 R56, R63, 0x10, R56 ;  /* 0x000000103f387825 */ /* 0x001fe200078e0038 */
[----:B------:R-:W-:-:S02]  /*43f0*/  F2FP.BF16.F32.PACK_AB R26, R59, R26 ;  /* 0x0000001a3b1a723e */ /* 0x000fc400000010ff */
[----:B------:R-:W-:Y:S02]  /*4400*/  F2FP.BF16.F32.PACK_AB R25, R60, R25 ;  /* 0x000000193c19723e */ /* 0x000fe400000010ff */
[----:B------:R-:W-:-:S05]  /*4410*/  F2FP.BF16.F32.PACK_AB R24, R24, R61 ;  /* 0x0000003d1818723e */ /* 0x000fca00000010ff */
[----:B------:R0:W-:Y:S02]  /*4420*/  STG.E.128 desc[UR6][R56.64], R24 ;  /* 0x0000001838007986 */ /* 0x0001e4000c101d06 */
.L_x_529:
[----:B------:R-:W-:Y:S05]  /*4430*/  BSYNC B0 ;  /* 0x0000000000007941 */ /* 0x000fea0003800000 */
.L_x_528:
[----:B0-----:R-:W0:Y:S02]  /*4440*/  LDC.64 R24, c[0x0][0x210] ;  /* 0x00008400ff187b82 */ /* 0x001e240000000a00 */
[----:B0-----:R-:W-:-:S04]  /*4450*/  LEA R15, R24, R15, 0x2 ;  /* 0x0000000f180f7211 */ /* 0x001fc800078e10ff */
[----:B------:R-:W-:-:S13]  /*4460*/  ISETP.GE.AND P0, PT, R15, R25, PT ;  /* 0x000000190f00720c */ /* 0x000fda0003f06270 */
[----:B------:R-:W-:Y:S05]  /*4470*/  @!P0 BRA `(.L_x_530) ;  /* 0xffffffc4005c8947 */ /* 0x000fea000383ffff */
[----:B------:R-:W-:Y:S05]  /*4480*/  BSYNC B1 ;  /* 0x0000000000017941 */ /* 0x000fea0003800000 */
.L_x_444:
[----:B------:R-:W-:Y:S05]  /*4490*/  EXIT ;  /* 0x000000000000794d */ /* 0x000fea0003800000 */
.L_x_527:
[----:B------:R-:W-:Y:S01]  /*44a0*/  HFMA2.MMA R25, -RZ, RZ, 0, 5.9604644775390625e-08 ;  /* 0x00000001ff197435 */ /* 0x000fe200000001ff */
[----:B------:R-:W-:Y:S01]  /*44b0*/  BSSY B0, `(.L_x_531) ;  /* 0x0000007000007945 */ /* 0x000fe20003800000 */
[----:B------:R-:W-:Y:S01]  /*44c0*/  IMAD.MOV.U32 R66, RZ, RZ, R24 ;  /* 0x000000ffff427224 */ /* 0x000fe200078e0018 */
[----:B------:R-:W-:Y:S01]  /*44d0*/  MOV R27, 0xffffffff ;  /* 0xffffffff001b7802 */ /* 0x000fe20000000f00 */
[----:B------:R-:W-:-:S07]  /*44e0*/  IMAD.MOV.U32 R26, RZ, RZ, 0x1f ;  /* 0x0000001fff1a7424 */ /* 0x000fce00078e00ff */
[----:B-----5:R-:W-:Y:S05]  /*44f0*/  WARPSYNC.COLLECTIVE R27, `(.L_x_532) ;  /* 0x000000001b087348 */ /* 0x020fea0003c00000 */
[----:B------:R0:W1:Y:S02]  /*4500*/  SHFL.BFLY P0, R65, R66, R25, R26 ;  /* 0x0c00001942417389 */ /* 0x000064000000001a */
[----:B01---5:R-:W-:Y:S01]  /*4510*/  ENDCOLLECTIVE ;  /* 0x000000000000791b */ /* 0x023fe20003800000 */
.L_x_532:
[----:B------:R-:W-:Y:S05]  /*4520*/  BSYNC B0 ;  /* 0x0000000000007941 */ /* 0x000fea0003800000 */
.L_x_531:
[----:B------:R-:W-:Y:S01]  /*4530*/  IMAD.MOV.U32 R25, RZ, RZ, R65 ;  /* 0x000000ffff197224 */ /* 0x000fe200078e0041 */
[----:B------:R-:W-:Y:S01]  /*4540*/  HFMA2.MMA R26, -RZ, RZ, 0, 1.847743988037109375e-06 ;  /* 0x0000001fff1a7435 */ /* 0x000fe200000001ff */
[----:B------:R-:W-:Y:S01]  /*4550*/  IMAD.MOV.U32 R27, RZ, RZ, -0x1 ;  /* 0xffffffffff1b7424 */ /* 0x000fe200078e00ff */
[----:B------:R-:W0:Y:S01]  /*4560*/  LDC R59, c[0x0][0x290] ;  /* 0x0000a400ff3b7b82 */ /* 0x000e220000000800 */
[----:B------:R-:W-:Y:S01]  /*4570*/  FADD.FTZ R61, R24, R25 ;  /* 0x00000019183d7221 */ /* 0x000fe20000010000 */
[----:B------:R-:W-:-:S04]  /*4580*/  IMAD.MOV.U32 R25, RZ, RZ, 0x2 ;  /* 0x00000002ff197424 */ /* 0x000fc800078e00ff */
[----:B------:R-:W-:-:S07]  /*4590*/  MOV R66, R61 ;  /* 0x0000003d00427202 */ /* 0x000fce0000000f00 */
[----:B0-----:R-:W-:Y:S05]  /*45a0*/  WARPSYNC.COLLECTIVE R27, `(.L_x_533) ;  /* 0x000000001b087348 */ /* 0x001fea0003c00000 */
[----:B------:R1:W2:Y:S02]  /*45b0*/  SHFL.BFLY P0, R65, R66, R25, R26 ;  /* 0x0c00001942417389 */ /* 0x0002a4000000001a */
[----:B012---:R-:W-:Y:S01]  /*45c0*/  ENDCOLLECTIVE ;  /* 0x000000000000791b */ /* 0x007fe20003800000 */
.L_x_533:
[----:B------:R-:W-:Y:S01]  /*45d0*/  HFMA2.MMA R25, -RZ, RZ, 0, 2.384185791015625e-07 ;  /* 0x00000004ff197435 */ /* 0x000fe200000001ff */
[----:B------:R-:W-:-:S05]  /*45e0*/  MOV R62, R65 ;  /* 0x00000041003e7202 */ /* 0x000fca0000000f00 */
[----:B------:R-:W-:-:S04]  /*45f0*/  FADD.FTZ R62, R61, R62 ;  /* 0x0000003e3d3e7221 */ /* 0x000fc80000010000 */
[----:B------:R-:W-:-:S07]  /*4600*/  IMAD.MOV.U32 R66, RZ, RZ, R62 ;  /* 0x000000ffff427224 */ /* 0x000fce00078e003e */
[----:B------:R-:W-:Y:S05]  /*4610*/  WARPSYNC.COLLECTIVE R27, `(.L_x_534) ;  /* 0x000000001b087348 */ /* 0x000fea0003c00000 */
[----:B------:R0:W1:Y:S02]  /*4620*/  SHFL.BFLY P0, R65, R66, R25, R26 ;  /* 0x0c00001942417389 */ /* 0x000064000000001a */
[----:B01----:R-:W-:Y:S01]  /*4630*/  ENDCOLLECTIVE ;  /* 0x000000000000791b */ /* 0x003fe20003800000 */
.L_x_534:
[----:B------:R-:W-:Y:S02]  /*4640*/  IMAD.MOV.U32 R25, RZ, RZ, 0x8 ;  /* 0x00000008ff197424 */ /* 0x000fe400078e00ff */
[----:B------:R-:W-:-:S04]  /*4650*/  IMAD.MOV.U32 R57, RZ, RZ, R65 ;  /* 0x000000ffff397224 */ /* 0x000fc800078e0041 */
[----:B------:R-:W-:-:S05]  /*4660*/  FADD.FTZ R63, R62, R57 ;  /* 0x000000393e3f7221 */ /* 0x000fca0000010000 */
[----:B------:R-:W-:-:S07]  /*4670*/  MOV R66, R63 ;  /* 0x0000003f00427202 */ /* 0x000fce0000000f00 */
[----:B------:R-:W-:Y:S05]  /*4680*/  WARPSYNC.COLLECTIVE R27, `(.L_x_535) ;  /* 0x000000001b087348 */ /* 0x000fea0003c00000 */
[----:B------:R0:W1:Y:S02]  /*4690*/  SHFL.BFLY P0, R65, R66, R25, R26 ;  /* 0x0c00001942417389 */ /* 0x000064000000001a */
[----:B01----:R-:W-:Y:S01]  /*46a0*/  ENDCOLLECTIVE ;  /* 0x000000000000791b */ /* 0x003fe20003800000 */
.L_x_535:
[----:B------:R-:W-:Y:S01]  /*46b0*/  HFMA2.MMA R25, -RZ, RZ, 0, 9.5367431640625e-07 ;  /* 0x00000010ff197435 */ /* 0x000fe200000001ff */
[----:B------:R-:W-:-:S05]  /*46c0*/  MOV R64, R65 ;  /* 0x0000004100407202 */ /* 0x000fca0000000f00 */
[----:B------:R-:W-:-:S04]  /*46d0*/  FADD.FTZ R64, R63, R64 ;  /* 0x000000403f407221 */ /* 0x000fc80000010000 */
[----:B------:R-:W-:-:S07]  /*46e0*/  IMAD.MOV.U32 R66, RZ, RZ, R64 ;  /* 0x000000ffff427224 */ /* 0x000fce00078e0040 */
[----:B------:R-:W-:Y:S05]  /*46f0*/  WARPSYNC.COLLECTIVE R27, `(.L_x_536) ;  /* 0x000000001b087348 */ /* 0x000fea0003c00000 */
[----:B------:R0:W1:Y:S02]  /*4700*/  SHFL.BFLY P0, R65, R66, R25, R26 ;  /* 0x0c00001942417389 */ /* 0x000064000000001a */
[----:B01----:R-:W-:Y:S01]  /*4710*/  ENDCOLLECTIVE ;  /* 0x000000000000791b */ /* 0x003fe20003800000 */
.L_x_536:
[----:B------:R-:W-:-:S04]  /*4720*/  IMAD.MOV.U32 R57, RZ, RZ, R65 ;  /* 0x000000ffff397224 */ /* 0x000fc800078e0041 */
        /* <DEDUP_REMOVED lines=18> */
[----:B------:R-:W-:-:S04]  /*4850*/  IMAD.MOV.U32 R25, RZ, RZ, 0x1 ;  /* 0x00000001ff197424 */ /* 0x000fc800078e00ff */
[----:B------:R-:W-:-:S04]  /*4860*/  FSEL R24, R24, RZ, P1 ;  /* 0x000000ff18187208 */ /* 0x000fc80000800000 */
[----:B------:R-:W-:-:S07]  /*4870*/  MOV R66, R24 ;  /* 0x0000001800427202 */ /* 0x000fce0000000f00 */
[----:B------:R-:W-:Y:S05]  /*4880*/  WARPSYNC.COLLECTIVE R27, `(.L_x_537) ;  /* 0x000000001b087348 */ /* 0x000fea0003c00000 */
[----:B------:R0:W1:Y:S02]  /*4890*/  SHFL.BFLY P0, R65, R66, R25, R26 ;  /* 0x0c00001942417389 */ /* 0x000064000000001a */
[----:B01----:R-:W-:Y:S01]  /*48a0*/  ENDCOLLECTIVE ;  /* 0x000000000000791b */ /* 0x003fe20003800000 */
.L_x_537:
[----:B------:R-:W-:Y:S01]  /*48b0*/  HFMA2.MMA R25, -RZ, RZ, 0, 1.1920928955078125e-07 ;  /* 0x00000002ff197435 */ /* 0x000fe200000001ff */
[----:B------:R-:W-:-:S05]  /*48c0*/  MOV R61, R65 ;  /* 0x00000041003d7202 */ /* 0x000fca0000000f00 */
[----:B------:R-:W-:-:S04]  /*48d0*/  FADD.FTZ R61, R24, R61 ;  /* 0x0000003d183d7221 */ /* 0x000fc80000010000 */
[----:B------:R-:W-:-:S07]  /*48e0*/  IMAD.MOV.U32 R66, RZ, RZ, R61 ;  /* 0x000000ffff427224 */ /* 0x000fce00078e003d */
[----:B------:R-:W-:Y:S05]  /*48f0*/  WARPSYNC.COLLECTIVE R27, `(.L_x_538) ;  /* 0x000000001b087348 */ /* 0x000fea0003c00000 */
[----:B------:R0:W1:Y:S02]  /*4900*/  SHFL.BFLY P0, R65, R66, R25, R26 ;  /* 0x0c00001942417389 */ /* 0x000064000000001a */
[----:B01----:R-:W-:Y:S01]  /*4910*/  ENDCOLLECTIVE ;  /* 0x000000000000791b */ /* 0x003fe20003800000 */
.L_x_538:
[----:B------:R-:W-:Y:S02]  /*4920*/  IMAD.MOV.U32 R25, RZ, RZ, 0x4 ;  /* 0x00000004ff197424 */ /* 0x000fe400078e00ff */
[----:B------:R-:W-:-:S04]  /*4930*/  IMAD.MOV.U32 R62, RZ, RZ, R65 ;  /* 0x000000ffff3e7224 */ /* 0x000fc800078e0041 */
[----:B------:R-:W-:-:S05]  /*4940*/  FADD.FTZ R62, R61, R62 ;  /* 0x0000003e3d3e7221 */ /* 0x000fca0000010000 */
[----:B------:R-:W-:-:S07]  /*4950*/  MOV R66, R62 ;  /* 0x0000003e00427202 */ /* 0x000fce0000000f00 */
[----:B------:R-:W-:Y:S05]  /*4960*/  WARPSYNC.COLLECTIVE R27, `(.L_x_539) ;  /* 0x000000001b087348 */ /* 0x000fea0003c00000 */
[----:B------:R0:W1:Y:S02]  /*4970*/  SHFL.BFLY P0, R65, R66, R25, R26 ;  /* 0x0c00001942417389 */ /* 0x000064000000001a */
[----:B01----:R-:W-:Y:S01]  /*4980*/  ENDCOLLECTIVE ;  /* 0x000000000000791b */ /* 0x003fe20003800000 */
.L_x_539:
[----:B------:R-:W-:Y:S01]  /*4990*/  HFMA2.MMA R25, -RZ, RZ, 0, 4.76837158203125e-07 ;  /* 0x00000008ff197435 */ /* 0x000fe200000001ff */
[----:B------:R-:W-:-:S05]  /*49a0*/  MOV R63, R65 ;  /* 0x00000041003f7202 */ /* 0x000fca0000000f00 */
[----:B------:R-:W-:-:S04]  /*49b0*/  FADD.FTZ R63, R62, R63 ;  /* 0x0000003f3e3f7221 */ /* 0x000fc80000010000 */
[----:B------:R-:W-:-:S07]  /*49c0*/  IMAD.MOV.U32 R66, RZ, RZ, R63 ;  /* 0x000000ffff427224 */ /* 0x000fce00078e003f */
[----:B------:R-:W-:Y:S05]  /*49d0*/  WARPSYNC.COLLECTIVE R27, `(.L_x_540) ;  /* 0x000000001b087348 */ /* 0x000fea0003c00000 */
[----:B------:R0:W1:Y:S02]  /*49e0*/  SHFL.BFLY P0, R65, R66, R25, R26 ;  /* 0x0c00001942417389 */ /* 0x000064000000001a */
[----:B01----:R-:W-:Y:S01]  /*49f0*/  ENDCOLLECTIVE ;  /* 0x000000000000791b */ /* 0x003fe20003800000 */
.L_x_540:
[----:B------:R-:W-:Y:S01]  /*4a00*/  HFMA2.MMA R25, -RZ, RZ, 0, 9.5367431640625e-07 ;  /* 0x00000010ff197435 */ /* 0x000fe200000001ff */
[----:B------:R-:W-:-:S04]  /*4a10*/  IMAD.MOV.U32 R64, RZ, RZ, R65 ;  /* 0x000000ffff407224 */ /* 0x000fc800078e0041 */
[----:B------:R-:W-:-:S05]  /*4a20*/  FADD.FTZ R64, R63, R64 ;  /* 0x000000403f407221 */ /* 0x000fca0000010000 */
[----:B------:R-:W-:-:S07]  /*4a30*/  MOV R66, R64 ;  /* 0x0000004000427202 */ /* 0x000fce0000000f00 */
[----:B------:R-:W-:Y:S05]  /*4a40*/  WARPSYNC.COLLECTIVE R27, `(.L_x_541) ;  /* 0x000000001b087348 */ /* 0x000fea0003c00000 */
[----:B------:R0:W1:Y:S02]  /*4a50*/  SHFL.BFLY P0, R65, R66, R25, R26 ;  /* 0x0c00001942417389 */ /* 0x000064000000001a */
[----:B01----:R-:W-:Y:S01]  /*4a60*/  ENDCOLLECTIVE ;  /* 0x000000000000791b */ /* 0x003fe20003800000 */
.L_x_541:
[----:B------:R-:W-:Y:S05]  /*4a70*/  BRA `(.L_x_542) ;  /* 0xfffffff4008c7947 */ /* 0x000fea000383ffff */
.L_x_543:
        /* <DEDUP_REMOVED lines=16> */
.L_x_9506:


//--------------------- .text._ZN10layer_norm13ln_fwd_kernelINS_13Kernel_traitsI13__nv_bfloat16S2_S2_S2_fjLj256ELj1ELj4ELj1ELj16ENS_18Kernel_traits_baseILj256ES2_S2_S2_S2_fjLj128EEEEELb1ELb0ELb1ELb1EEEvNS_9FwdParamsE --------------------------
	.section	.text._ZN10layer_norm13ln_fwd_kernelINS_13Kernel_traitsI13__nv_bfloat16S2_S2_S2_fjLj256ELj1ELj4ELj1ELj16ENS_18Kernel_traits_baseILj256ES2_S2_S2_S2_fjLj128EEEEELb1ELb0ELb1ELb1EEEvNS_9FwdParamsE,"ax",@progbits
	.align	128
        .global         _ZN10layer_norm13ln_fwd_kernelINS_13Kernel_traitsI13__nv_bfloat16S2_S2_S2_fjLj256ELj1ELj4ELj1ELj16ENS_18Kernel_traits_baseILj256ES2_S2_S2_S2_fjLj128EEEEELb1ELb0ELb1ELb1EEEvNS_9FwdParamsE
        .type           _ZN10layer_norm13ln_fwd_kernelINS_13Kernel_traitsI13__nv_bfloat16S2_S2_S2_fjLj256ELj1ELj4ELj1ELj16ENS_18Kernel_traits_baseILj256ES2_S2_S2_S2_fjLj128EEEEELb1ELb0ELb1ELb1EEEvNS_9FwdParamsE,@function
        .size           _ZN10layer_norm13ln_fwd_kernelINS_13Kernel_traitsI13__nv_bfloat16S2_S2_S2_fjLj256ELj1ELj4ELj1ELj16ENS_18Kernel_traits_baseILj256ES2_S2_S2_S2_fjLj128EEEEELb1ELb0ELb1ELb1EEEvNS_9FwdParamsE,(.L_x_9507 - _ZN10layer_norm13ln_fwd_kernelINS_13Kernel_traitsI13__nv_bfloat16S2_S2_S2_fjLj256ELj1ELj4ELj1ELj16ENS_18Kernel_traits_baseILj256ES2_S2_S2_S2_fjLj128EEEEELb1ELb0ELb1ELb1EEEvNS_9FwdParamsE)
        .other          _ZN10layer_norm13ln_fwd_kernelINS_13Kernel_traitsI13__nv_bfloat16S2_S2_S2_fjLj256ELj1ELj4ELj1ELj16ENS_18Kernel_traits_baseILj256ES2_S2_S2_S2_fjLj128EEEEELb1ELb0ELb1ELb1EEEvNS_9FwdParamsE,@"STO_CUDA_ENTRY STV_DEFAULT"
_ZN10layer_norm13ln_fwd_kernelINS_13Kernel_traitsI13__nv_bfloat16S2_S2_S2_fjLj256ELj1ELj4ELj1ELj16ENS_18Kernel_traits_baseILj256ES2_S2_S2_S2_fjLj128EEEEELb1ELb0ELb1ELb1EEEvNS_9FwdParamsE:
.text._ZN10layer_norm13ln_fwd_kernelINS_13Kernel_traitsI13__nv_bfloat16S2_S2_S2_fjLj256ELj1ELj4ELj1ELj16ENS_18Kernel_traits_baseILj256ES2_S2_S2_S2_fjLj128EEEEELb1ELb0ELb1ELb1EEEvNS_9FwdParamsE:
[----:B------:R-:W-:Y:S01]  /*0000*/  LDC R1, c[0x0][0x28] ;  /* 0x00000a00ff017b82 */ /* 0x000fe20000000800 */
[----:B------:R-:W0:Y:S07]  /*0010*/  S2R R37, SR_TID.X ;  /* 0x0000000000257919 */ /* 0x000e2e0000002100 */
[----:B------:R-:W1:Y:S01]  /*0020*/  LDC R0, c[0x0][0x2e8] ;  /* 0x0000ba00ff007b82 */ /* 0x000e620000000800 */
[----:B------:R-:W-:Y:S01]  /*0030*/  ULDC.64 UR8, c[0x0][0x2c8] ;  /* 0x0000b20000087ab9 */ /* 0x000fe20000000a00 */
[----:B------:R-:W-:Y:S01]  /*0040*/  ULDC.U8 UR4, c[0x0][0x2f4] ;  /* 0x0000bd0000047ab9 */ /* 0x000fe20000000000 */
[----:B------:R-:W-:Y:S01]  /*0050*/  ISETP.NE.U32.AND P0, PT, RZ, UR8, PT ;  /* 0x00000008ff007c0c */ /* 0x000fe2000bf05070 */
[----:B------:R-:W-:Y:S01]  /*0060*/  ULDC.64 UR6, c[0x0][0x208] ;  /* 0x0000820000067ab9 */ /* 0x000fe20000000a00 */
[----:B------:R-:W-:Y:S01]  /*0070*/  ISETP.NE.AND P1, PT, RZ, UR4, PT ;  /* 0x00000004ff007c0c */ /* 0x000fe2000bf25270 */
[----:B------:R-:W-:-:S02]  /*0080*/  ULDC.64 UR4, c[0x0][0x2e0] ;  /* 0x0000b80000047ab9 */ /* 0x000fc40000000a00 */
[----:B------:R-:W2:Y:S01]  /*0090*/  LDC R35, c[0x0][0x2ec] ;  /* 0x0000bb00ff237b82 */ /* 0x000ea20000000800 */
[----:B------:R-:W-:Y:S01]  /*00a0*/  ISETP.NE.AND.EX P0, PT, RZ, UR9, PT, P0 ;  /* 0x00000009ff007c0c */ /* 0x000fe2000bf05300 */
[----:B------:R-:W-:Y:S01]  /*00b0*/  IMAD.U32 R3, RZ, RZ, UR5 ;  /* 0x00000005ff037e24 */ /* 0x000fe2000f8e00ff */
[----:B------:R-:W-:Y:S01]  /*00c0*/  MOV R2, UR4 ;  /* 0x0000000400027c02 */ /* 0x000fe20008000f00 */
[----:B------:R-:W3:Y:S01]  /*00d0*/  S2R R7, SR_CTAID.X ;  /* 0x0000000000077919 */ /* 0x000ee20000002500 */
[----:B------:R-:W-:-:S05]  /*00e0*/  ULDC UR10, c[0x0][0x214] ;  /* 0x00008500000a7ab9 */ /* 0x000fca0000000800 */
[----:B------:R-:W4:Y:S01]  /*00f0*/  @P1 LDG.E.64 R2, desc[UR6][R2.64] ;  /* 0x0000000602021981 */ /* 0x000f22000c1e1b00 */
[----:B-1----:R-:W-:Y:S02]  /*0100*/  @P1 MOV R4, R0 ;  /* 0x0000000000041202 */ /* 0x002fe40000000f00 */
[----:B0-----:R-:W-:Y:S01]  /*0110*/  LOP3.LUT R39, R37, 0x1f, RZ, 0xc0, !PT ;  /* 0x0000001f25277812 */ /* 0x001fe200078ec0ff */
[----:B--2---:R-:W-:-:S03]  /*0120*/  @P1 IMAD.MOV.U32 R5, RZ, RZ, R35 ;  /* 0x000000ffff051224 */ /* 0x004fc600078e0023 */
[----:B------:R-:W-:-:S03]  /*0130*/  @P0 LEA R28, P2, R39, UR8, 0x4 ;  /* 0x00000008271c0c11 */ /* 0x000fc6000f8420ff */
[----:B------:R-:W5:Y:S01]  /*0140*/  @P1 LDG.E.64 R4, desc[UR6][R4.64] ;  /* 0x0000000604041981 */ /* 0x000f62000c1e1b00 */
[----:B------:R-:W-:Y:S02]  /*0150*/  @P0 IADD3.X R29, RZ, UR9, RZ, P2, !PT ;  /* 0x00000009ff1d0c10 */ /* 0x000fe400097fe4ff */
[----:B------:R-:W-:Y:S01]  /*0160*/  SHF.R.U32.HI R38, RZ, 0x5, R37 ;  /* 0x00000005ff267819 */ /* 0x000fe20000011625 */
[----:B------:R-:W-:Y:S01]  /*0170*/  IMAD.SHL.U32 R6, R37, 0x10, RZ ;  /* 0x0000001025067824 */ /* 0x000fe200078e00ff */
[----:B------:R-:W-:Y:S02]  /*0180*/  ULDC.64 UR8, c[0x0][0x260] ;  /* 0x0000980000087ab9 */ /* 0x000fe40000000a00 */
[----:B------:R-:W5:Y:S01]  /*0190*/  @P0 LDG.E.128 R28, desc[UR6][R28.64] ;  /* 0x000000061c1c0981 */ /* 0x000f62000c1e1d00 */
[----:B---3--:R-:W-:Y:S02]  /*01a0*/  LEA R38, R7, R38, 0x2 ;  /* 0x0000002607267211 */ /* 0x008fe400078e10ff */
[----:B------:R-:W-:-:S02]  /*01b0*/  LOP3.LUT R6, R6, 0x1f0, RZ, 0xc0, !PT ;  /* 0x000001f006067812 */ /* 0x000fc400078ec0ff */
[----:B------:R-:W-:Y:S02]  /*01c0*/  ISETP.GE.AND P2, PT, R38, UR10, PT ;  /* 0x0000000a26007c0c */ /* 0x000fe4000bf46270 */
[----:B------:R-:W-:Y:S01]  /*01d0*/  IADD3 R12, P3, R6, UR8, RZ ;  /* 0x00000008060c7c10 */ /* 0x000fe2000ff7e0ff */
[----:B------:R-:W-:Y:S02]  /*01e0*/  ULDC UR8, c[0x0][0x0] ;  /* 0x0000000000087ab9 */ /* 0x000fe40000000800 */
[----:B------:R-:W-:Y:S02]  /*01f0*/  IMAD R37, R7, UR8, R37 ;  /* 0x0000000807257c24 */ /* 0x000fe4000f8e0225 */
[----:B------:R-:W-:Y:S01]  /*0200*/  IMAD.X R13, RZ, RZ, UR9, P3 ;  /* 0x00000009ff0d7e24 */ /* 0x000fe200098e06ff */
[----:B----4-:R-:W-:Y:S02]  /*0210*/  @P1 R2UR UR4, R2 ;  /* 0x00000000020412ca */ /* 0x010fe400000e0000 */
[----:B------:R-:W-:-:S03]  /*0220*/  @P1 R2UR UR5, R3 ;  /* 0x00000000030512ca */ /* 0x000fc600000e0000 */
[----:B------:R-:W-:-:S12]  /*0230*/  @P2 EXIT ;  /* 0x000000000000294d */ /* 0x000fd80003800000 */
[----:B------:R-:W5:Y:S01]  /*0240*/  LDG.E.128 R12, desc[UR6][R12.64] ;  /* 0x000000060c0c7981 */ /* 0x000f62000c1e1d00 */
[----:B------:R-:W0:Y:S01]  /*0250*/  @P1 LDC R3, c[0x0][0x2f0] ;  /* 0x0000bc00ff031b82 */ /* 0x000e220000000800 */
[----:B------:R-:W-:Y:S01]  /*0260*/  IMAD.HI.U32 R2, R37, -0x326172a9, RZ ;  /* 0xcd9e8d5725027827 */ /* 0x000fe200078e00ff */
[----:B------:R-:W-:Y:S01]  /*0270*/  UIADD3 UR15, UR4, -0x61c88647, URZ ;  /* 0x9e3779b9040f7890 */ /* 0x000fe2000fffe03f */
[----:B-----5:R-:W-:Y:S01]  /*0280*/  @!P0 CS2R R28, SRZ ;  /* 0x00000000001c8805 */ /* 0x020fe2000001ff00 */
[----:B------:R-:W-:Y:S01]  /*0290*/  UIADD3 UR16, UR5, -0x4498517b, URZ ;  /* 0xbb67ae8505107890 */ /* 0x000fe2000fffe03f */
[----:B------:R-:W-:Y:S01]  /*02a0*/  @!P0 CS2R R30, SRZ ;  /* 0x00000000001e8805 */ /* 0x000fe2000001ff00 */
[----:B------:R-:W-:Y:S01]  /*02b0*/  UIADD3 UR14, UR5, 0x76cf5d0a, URZ ;  /* 0x76cf5d0a050e7890 */ /* 0x000fe2000fffe03f */
[----:B------:R-:W-:Y:S01]  /*02c0*/  BSSY B0, `(.L_x_544) ;  /* 0x0000413000007945 */ /* 0x000fe20003800000 */
[----:B------:R-:W-:Y:S01]  /*02d0*/  UIADD3 UR17, UR4, 0x3c6ef372, URZ ;  /* 0x3c6ef37204117890 */ /* 0x000fe2000fffe03f */
[C---:B------:R-:W-:Y:S01]  /*02e0*/  PRMT R9, R28.reuse, 0x7632, R9 ;  /* 0x000076321c097816 */ /* 0x040fe20000000009 */
[----:B------:R-:W-:Y:S01]  /*02f0*/  UIADD3 UR18, UR4, -0x255992d5, URZ ;  /* 0xdaa66d2b04127890 */ /* 0x000fe2000fffe03f */
[----:B------:R-:W-:Y:S01]  /*0300*/  IMAD.U32 R34, R28, 0x10000, RZ ;  /* 0x000100001c227824 */ /* 0x000fe200078e00ff */
[----:B------:R-:W-:Y:S01]  /*0310*/  UIADD3 UR19, UR5, 0x32370b8f, URZ ;  /* 0x32370b8f05137890 */ /* 0x000fe2000fffe03f */
[----:B------:R-:W-:Y:S01]  /*0320*/  SHF.L.U32 R33, R29, 0x10, RZ ;  /* 0x000000101d217819 */ /* 0x000fe200000006ff */
[----:B------:R-:W-:Y:S01]  /*0330*/  UIADD3 UR21, UR5, -0x126145ec, URZ ;  /* 0xed9eba1405157890 */ /* 0x000fe2000fffe03f */
[----:B------:R-:W-:Y:S01]  /*0340*/  IMAD.U32 R32, R30, 0x10000, RZ ;  /* 0x000100001e207824 */ /* 0x000fe200078e00ff */
[----:B------:R-:W-:Y:S01]  /*0350*/  UIADD3 UR20, UR4, 0x78dde6e4, URZ ;  /* 0x78dde6e404147890 */ /* 0x000fe2000fffe03f */
[----:B------:R-:W-:Y:S01]  /*0360*/  IMAD.MOV.U32 R10, RZ, RZ, RZ ;  /* 0x000000ffff0a7224 */ /* 0x000fe200078e00ff */
[----:B------:R-:W-:Y:S01]  /*0370*/  UIADD3 UR22, UR4, 0x1715609d, URZ ;  /* 0x1715609d04167890 */ /* 0x000fe2000fffe03f */
[----:B------:R-:W-:Y:S01]  /*0380*/  SHF.L.U32 R9, R9, 0x10, RZ ;  /* 0x0000001009097819 */ /* 0x000fe200000006ff */
[----:B------:R-:W-:-:S02]  /*0390*/  UIADD3 UR23, UR5, -0x56f99767, URZ ;  /* 0xa906689905177890 */ /* 0x000fc4000fffe03f */
[----:B------:R-:W-:Y:S01]  /*03a0*/  UIADD3 UR25, UR5, 0x646e171e, URZ ;  /* 0x646e171e05197890 */ /* 0x000fe2000fffe03f */
[----:B0-----:R-:W-:Y:S01]  /*03b0*/  @P1 IADD3 R0, P2, R4, R3, RZ ;  /* 0x0000000304001210 */ /* 0x001fe20007f5e0ff */
[----:B------:R-:W-:Y:S02]  /*03c0*/  UIADD3 UR24, UR4, -0x4ab325aa, URZ ;  /* 0xb54cda5604187890 */ /* 0x000fe4000fffe03f */
[----:B------:R-:W-:Y:S01]  /*03d0*/  UIADD3 UR26, UR4, 0x5384540f, URZ ;  /* 0x5384540f041a7890 */ /* 0x000fe2000fffe03f */
[----:B------:R-:W-:Y:S01]  /*03e0*/  @P1 IADD3.X R35, RZ, R5, RZ, P2, !PT ;  /* 0x00000005ff231210 */ /* 0x000fe200017fe4ff */
[----:B------:R-:W-:Y:S01]  /*03f0*/  IMAD R5, R37, -0x326172a9, RZ ;  /* 0xcd9e8d5725057824 */ /* 0x000fe200078e02ff */
[----:B------:R-:W-:Y:S02]  /*0400*/  UIADD3 UR27, UR5, 0x1fd5c5a3, URZ ;  /* 0x1fd5c5a3051b7890 */ /* 0x000fe4000fffe03f */
[--C-:B------:R-:W-:Y:S01]  /*0410*/  SHF.R.U64 R36, R0, 0x2, R35.reuse ;  /* 0x0000000200247819 */ /* 0x100fe20000001223 */
[----:B------:R-:W-:Y:S01]  /*0420*/  UIADD3 UR29, UR5, -0x24c28bd8, URZ ;  /* 0xdb3d7428051d7890 */ /* 0x000fe2000fffe03f */
[----:B------:R-:W-:Y:S01]  /*0430*/  SHF.R.U32.HI R35, RZ, 0x2, R35 ;  /* 0x00000002ff237819 */ /* 0x000fe20000011623 */
[----:B------:R-:W-:-:S02]  /*0440*/  UIADD3 UR28, UR4, -0xe443238, URZ ;  /* 0xf1bbcdc8041c7890 */ /* 0x000fc4000fffe03f */
[----:B------:R-:W-:Y:S01]  /*0450*/  IMAD.HI.U32 R3, R36, -0x2daee0ad, RZ ;  /* 0xd2511f5324037827 */ /* 0x000fe200078e00ff */
[----:B------:R-:W-:Y:S01]  /*0460*/  LOP3.LUT R2, R2, UR4, R35, 0x96, !PT ;  /* 0x0000000402027c12 */ /* 0x000fe2000f8e9623 */
[----:B------:R-:W-:Y:S02]  /*0470*/  UIADD3 UR30, UR4, -0x700cb87f, URZ ;  /* 0x8ff34781041e7890 */ /* 0x000fe4000fffe03f */
[----:B------:R-:W-:Y:S01]  /*0480*/  IMAD R7, R36, -0x2daee0ad, RZ ;  /* 0xd2511f5324077824 */ /* 0x000fe200078e02ff */
[----:B------:R-:W-:Y:S01]  /*0490*/  LOP3.LUT R3, R3, UR5, RZ, 0x3c, !PT ;  /* 0x0000000503037c12 */ /* 0x000fe2000f8e3cff */
[----:B------:R-:W-:Y:S01]  /*04a0*/  IMAD.HI.U32 R6, R2, -0x2daee0ad, RZ ;  /* 0xd2511f5302067827 */ /* 0x000fe200078e00ff */
[----:B------:R-:W-:Y:S01]  /*04b0*/  UIADD3 UR31, UR5, -0x695add53, URZ ;  /* 0x96a522ad051f7890 */ /* 0x000fe2000fffe03f */
[----:B------:R-:W-:Y:S02]  /*04c0*/  ULDC.U8 UR8, c[0x0][0x2a0] ;  /* 0x0000a80000087ab9 */ /* 0x000fe40000000000 */
[C---:B------:R-:W-:Y:S01]  /*04d0*/  IMAD.HI.U32 R4, R3.reuse, -0x326172a9, RZ ;  /* 0xcd9e8d5703047827 */ /* 0x040fe200078e00ff */
[----:B------:R-:W-:Y:S01]  /*04e0*/  LOP3.LUT R6, R6, UR16, R7, 0x96, !PT ;  /* 0x0000001006067c12 */ /* 0x000fe2000f8e9607 */
[----:B------:R-:W-:Y:S01]  /*04f0*/  ULDC UR10, c[0x0][0x294] ;  /* 0x0000a500000a7ab9 */ /* 0x000fe20000000800 */
[----:B------:R-:W-:Y:S01]  /*0500*/  ISETP.NE.AND P1, PT, RZ, UR8, PT ;  /* 0x00000008ff007c0c */ /* 0x000fe2000bf25270 */
[----:B------:R-:W-:Y:S01]  /*0510*/  IMAD R8, R3, -0x326172a9, RZ ;  /* 0xcd9e8d5703087824 */ /* 0x000fe200078e02ff */
[----:B------:R-:W-:Y:S01]  /*0520*/  LOP3.LUT R4, R4, UR15, R5, 0x96, !PT ;  /* 0x0000000f04047c12 */ /* 0x000fe2000f8e9605 */
[----:B------:R-:W-:Y:S01]  /*0530*/  IMAD R5, R2, -0x2daee0ad, RZ ;  /* 0xd2511f5302057824 */ /* 0x000fe200078e02ff */
[----:B------:R-:W-:Y:S01]  /*0540*/  ULDC UR11, c[0x0][0x2d8] ;  /* 0x0000b600000b7ab9 */ /* 0x000fe20000000800 */
[----:B------:R-:W-:Y:S01]  /*0550*/  IMAD.HI.U32 R3, R6, -0x326172a9, RZ ;  /* 0xcd9e8d5706037827 */ /* 0x000fe200078e00ff */
[----:B------:R-:W-:Y:S01]  /*0560*/  ULDC.64 UR12, c[0x0][0x298] ;  /* 0x0000a600000c7ab9 */ /* 0x000fe20000000a00 */
[----:B------:R-:W-:-:S02]  /*0570*/  ULDC.64 UR8, c[0x0][0x230] ;  /* 0x00008c0000087ab9 */ /* 0x000fc40000000a00 */
[----:B------:R-:W-:Y:S01]  /*0580*/  IMAD.HI.U32 R2, R4, -0x2daee0ad, RZ ;  /* 0xd2511f5304027827 */ /* 0x000fe200078e00ff */
[----:B------:R-:W-:-:S03]  /*0590*/  LOP3.LUT R3, R3, UR17, R8, 0x96, !PT ;  /* 0x0000001103037c12 */ /* 0x000fc6000f8e9608 */
[----:B------:R-:W-:Y:S01]  /*05a0*/  IMAD R8, R4, -0x2daee0ad, RZ ;  /* 0xd2511f5304087824 */ /* 0x000fe200078e02ff */
[----:B------:R-:W-:Y:S01]  /*05b0*/  LOP3.LUT R2, R2, UR14, R5, 0x96, !PT ;  /* 0x0000000e02027c12 */ /* 0x000fe2000f8e9605 */
[----:B------:R-:W-:Y:S02]  /*05c0*/  IMAD R5, R6, -0x326172a9, RZ ;  /* 0xcd9e8d5706057824 */ /* 0x000fe400078e02ff */
[----:B------:R-:W-:-:S04]  /*05d0*/  IMAD.HI.U32 R7, R3, -0x2daee0ad, RZ ;  /* 0xd2511f5303077827 */ /* 0x000fc800078e00ff */
        /* <DEDUP_REMOVED lines=25> */
[--C-:B------:R-:W-:Y:S02]  /*0770*/  LOP3.LUT R6, R6, UR27, R7.reuse, 0x96, !PT ;  /* 0x0000001b06067c12 */ /* 0x100fe4000f8e9607 */
[----:B------:R-:W-:Y:S01]  /*0780*/  PRMT R7, R30, 0x7632, R7 ;  /* 0x000076321e077816 */ /* 0x000fe20000000007 */
[----:B------:R-:W-:Y:S01]  /*0790*/  IMAD R8, R3, -0x2daee0ad, RZ ;  /* 0xd2511f5303087824 */ /* 0x000fe200078e02ff */
[----:B------:R-:W-:Y:S01]  /*07a0*/  LOP3.LUT R4, R4, UR26, R5, 0x96, !PT ;  /* 0x0000001a04047c12 */ /* 0x000fe2000f8e9605 */
[----:B------:R-:W-:Y:S01]  /*07b0*/  IMAD R5, R2, -0x326172a9, RZ ;  /* 0xcd9e8d5702057824 */ /* 0x000fe200078e02ff */
[----:B------:R-:W-:Y:S01]  /*07c0*/  SHF.L.U32 R7, R7, 0x10, RZ ;  /* 0x0000001007077819 */ /* 0x000fe200000006ff */
[----:B------:R-:W-:-:S04]  /*07d0*/  IMAD.HI.U32 R2, R6, -0x326172a9, RZ ;  /* 0xcd9e8d5706027827 */ /* 0x000fc800078e00ff */
[----:B------:R-:W-:Y:S01]  /*07e0*/  IMAD.HI.U32 R3, R4, -0x2daee0ad, RZ ;  /* 0xd2511f5304037827 */ /* 0x000fe200078e00ff */
[--C-:B------:R-:W-:Y:S02]  /*07f0*/  LOP3.LUT R2, R2, UR28, R5.reuse, 0x96, !PT ;  /* 0x0000001c02027c12 */ /* 0x100fe4000f8e9605 */
[----:B------:R-:W-:Y:S01]  /*0800*/  PRMT R5, R31, 0x7632, R5 ;  /* 0x000076321f057816 */ /* 0x000fe20000000005 */
[----:B------:R-:W-:Y:S01]  /*0810*/  IMAD R11, R6, -0x326172a9, RZ ;  /* 0xcd9e8d57060b7824 */ /* 0x000fe200078e02ff */
[--C-:B------:R-:W-:Y:S01]  /*0820*/  LOP3.LUT R3, R3, UR29, R8.reuse, 0x96, !PT ;  /* 0x0000001d03037c12 */ /* 0x100fe2000f8e9608 */
[----:B------:R-:W-:Y:S01]  /*0830*/  IMAD R17, R4, -0x2daee0ad, RZ ;  /* 0xd2511f5304117824 */ /* 0x000fe200078e02ff */
[----:B------:R-:W-:Y:S01]  /*0840*/  PRMT R8, R29, 0x7632, R8 ;  /* 0x000076321d087816 */ /* 0x000fe20000000008 */
[----:B------:R-:W-:Y:S01]  /*0850*/  IMAD.HI.U32 R4, R2, -0x2daee0ad, RZ ;  /* 0xd2511f5302047827 */ /* 0x000fe200078e00ff */
[----:B------:R-:W-:-:S03]  /*0860*/  SHF.L.U32 R31, R31, 0x10, RZ ;  /* 0x000000101f1f7819 */ /* 0x000fc600000006ff */
[----:B------:R-:W-:Y:S01]  /*0870*/  IMAD.WIDE.U32 R28, R3, -0x326172a9, RZ ;  /* 0xcd9e8d57031c7825 */ /* 0x000fe200078e00ff */
[----:B------:R-:W-:-:S03]  /*0880*/  LOP3.LUT R30, R4, UR31, R17, 0x96, !PT ;  /* 0x0000001f041e7c12 */ /* 0x000fc6000f8e9611 */
[----:B------:R-:W-:Y:S01]  /*0890*/  IMAD.U32 R8, R8, 0x10000, RZ ;  /* 0x0001000008087824 */ /* 0x000fe200078e00ff */
[----:B------:R-:W-:Y:S01]  /*08a0*/  LOP3.LUT R29, R29, UR30, R11, 0x96, !PT ;  /* 0x0000001e1d1d7c12 */ /* 0x000fe2000f8e960b */
[----:B------:R-:W-:Y:S01]  /*08b0*/  IMAD.U32 R5, R5, 0x10000, RZ ;  /* 0x0001000005057824 */ /* 0x000fe200078e00ff */
[----:B------:R-:W-:Y:S01]  /*08c0*/  LOP3.LUT R11, R0, 0x3, RZ, 0xc0, !PT ;  /* 0x00000003000b7812 */ /* 0x000fe200078ec0ff */
[----:B------:R-:W-:-:S07]  /*08d0*/  IMAD R6, R2, -0x2daee0ad, RZ ;  /* 0xd2511f5302067824 */ /* 0x000fce00078e02ff */
.L_x_630:
[----:B0-----:R-:W0:Y:S01]  /*08e0*/  LDC.64 R24, c[0x0][0x280] ;  /* 0x0000a000ff187b82 */ /* 0x001e220000000a00 */
[----:B------:R-:W-:-:S07]  /*08f0*/  ISETP.NE.U32.AND P0, PT, RZ, UR8, PT ;  /* 0x00000008ff007c0c */ /* 0x000fce000bf05070 */
[----:B------:R-:W1:Y:S08]  /*0900*/  LDC R45, c[0x0][0x218] ;  /* 0x00008600ff2d7b82 */ /* 0x000e700000000800 */
[----:B------:R-:W2:Y:S01]  /*0910*/  LDC.64 R46, c[0x0][0x288] ;  /* 0x0000a200ff2e7b82 */ /* 0x000ea20000000a00 */
[----:B0-----:R-:W-:-:S06]  /*0920*/  IMAD.WIDE R48, R38, 0x4, R24 ;  /* 0x0000000426307825 */ /* 0x001fcc00078e0218 */
[----:B------:R0:W3:Y:S01]  /*0930*/  LDG.E R48, desc[UR6][R48.64] ;  /* 0x0000000630307981 */ /* 0x0000e2000c1e1900 */
[----:B------:R-:W-:Y:S01]  /*0940*/  ISETP.NE.AND.EX P0, PT, RZ, UR9, PT, P0 ;  /* 0x00000009ff007c0c */ /* 0x000fe2000bf05300 */
[----:B-1----:R-:W-:Y:S02]  /*0950*/  IMAD R44, R38, R45, RZ ;  /* 0x0000002d262c7224 */ /* 0x002fe400078e02ff */
[----:B------:R-:W-:-:S03]  /*0960*/  IMAD.MOV.U32 R55, RZ, RZ, RZ ;  /* 0x000000ffff377224 */ /* 0x000fc600078e00ff */
[----:B0-----:R-:W-:Y:S01]  /*0970*/  SHF.R.S32.HI R49, RZ, 0x1f, R44 ;  /* 0x0000001fff317819 */ /* 0x001fe2000001142c */
[----:B--2---:R-:W-:-:S06]  /*0980*/  IMAD.WIDE R46, R38, 0x4, R46 ;  /* 0x00000004262e7825 */ /* 0x004fcc00078e022e */
[----:B------:R-:W0:Y:S01]  /*0990*/  @P0 LDC.64 R24, c[0x0][0x230] ;  /* 0x00008c00ff180b82 */ /* 0x000e220000000a00 */
[----:B------:R-:W-:-:S04]  /*09a0*/  LEA.HI R44, R49, R44, RZ, 0x3 ;  /* 0x0000002c312c7211 */ /* 0x000fc800078f18ff */
[----:B------:R-:W-:Y:S02]  /*09b0*/  LEA.HI.SX32 R59, R44, R39, 0x1d ;  /* 0x000000272c3b7211 */ /* 0x000fe400078feaff */
[----:B------:R1:W5:Y:S03]  /*09c0*/  LDG.E R44, desc[UR6][R46.64] ;  /* 0x000000062e2c7981 */ /* 0x000366000c1e1900 */
[----:B0-----:R-:W-:-:S05]  /*09d0*/  @P0 IMAD.WIDE.U32 R24, R59, 0x10, R24 ;  /* 0x000000103b180825 */ /* 0x001fca00078e0018 */
[----:B------:R1:W5:Y:S01]  /*09e0*/  @P0 LDG.E.128 R16, desc[UR6][R24.64] ;  /* 0x0000000618100981 */ /* 0x000362000c1e1d00 */
[----:B---3--:R-:W-:-:S13]  /*09f0*/  ISETP.GE.AND P2, PT, R48, 0x1, PT ;  /* 0x000000013000780c */ /* 0x008fda0003f46270 */
[----:B------:R-:W0:Y:S01]  /*0a00*/  @P2 LDC.64 R26, c[0x0][0x220] ;  /* 0x00008800ff1a2b82 */ /* 0x000e220000000a00 */
[----:B------:R-:W-:-:S05]  /*0a10*/  @P2 IADD3 R50, R48, -0x1, RZ ;  /* 0xffffffff30322810 */ /* 0x000fca0007ffe0ff */
[----:B------:R-:W-:-:S05]  /*0a20*/  @P2 IMAD R50, R50, R45, RZ ;  /* 0x0000002d32322224 */ /* 0x000fca00078e02ff */
[----:B------:R-:W-:-:S04]  /*0a30*/  @P2 SHF.R.S32.HI R51, RZ, 0x1f, R50 ;  /* 0x0000001fff332819 */ /* 0x000fc80000011432 */
[----:B------:R-:W-:-:S04]  /*0a40*/  @P2 LEA.HI R50, R51, R50, RZ, 0x3 ;  /* 0x0000003233322211 */ /* 0x000fc800078f18ff */
[----:B------:R-:W-:-:S05]  /*0a50*/  @P2 LEA.HI.SX32 R55, R50, R39, 0x1d ;  /* 0x0000002732372211 */ /* 0x000fca00078feaff */
[----:B0-----:R-:W-:-:S05]  /*0a60*/  @P2 IMAD.WIDE.U32 R26, R55, 0x10, R26 ;  /* 0x00000010371a2825 */ /* 0x001fca00078e001a */
[----:B------:R1:W5:Y:S01]  /*0a70*/  @P2 LDG.E.128 R20, desc[UR6][R26.64] ;  /* 0x000000061a142981 */ /* 0x000362000c1e1d00 */
[----:B------:R-:W-:Y:S01]  /*0a80*/  ISETP.GT.AND P3, PT, R48, RZ, PT ;  /* 0x000000ff3000720c */ /* 0x000fe20003f64270 */
[----:B------:R-:W-:Y:S01]  /*0a90*/  BSSY B1, `(.L_x_545) ;  /* 0x000005f000017945 */ /* 0x000fe20003800000 */
[----:B------:R-:W-:-:S11]  /*0aa0*/  SHF.R.S32.HI R54, RZ, 0x1f, R38 ;  /* 0x0000001fff367819 */ /* 0x000fd60000011426 */
[----:B-1----:R-:W-:Y:S05]  /*0ab0*/  @P3 BRA `(.L_x_546) ;  /* 0x0000000000183947 */ /* 0x002fea0003800000 */
[----:B------:R-:W-:Y:S01]  /*0ac0*/  HFMA2.MMA R46, -RZ, RZ, 0, 0 ;  /* 0x00000000ff2e7435 */ /* 0x000fe200000001ff */
[----:B------:R-:W-:Y:S01]  /*0ad0*/  IMAD.MOV.U32 R24, RZ, RZ, R11 ;  /* 0x000000ffff187224 */ /* 0x000fe200078e000b */
[----:B------:R-:W-:Y:S09]  /*0ae0*/  @!P0 BRA `(.L_x_547) ;  /* 0x0000000400648947 */ /* 0x000ff20003800000 */
[----:B------:R-:W-:Y:S01]  /*0af0*/  MOV R24, R11 ;  /* 0x0000000b00187202 */ /* 0x000fe20000000f00 */
[----:B-----5:R-:W-:Y:S01]  /*0b00*/  IMAD.U32 R46, R16, 0x10000, RZ ;  /* 0x00010000102e7824 */ /* 0x020fe200078e00ff */
[----:B------:R-:W-:Y:S06]  /*0b10*/  BRA `(.L_x_547) ;  /* 0x0000000400587947 */ /* 0x000fec0003800000 */
.L_x_546:
        /* <DEDUP_REMOVED lines=12> */
.L_x_549:
[----:B------:R-:W-:-:S07]  /*0be0*/  MOV R4, R28 ;  /* 0x0000001c00047202 */ /* 0x000fce0000000f00 */
.L_x_550:
[----:B------:R-:W-:Y:S05]  /*0bf0*/  BSYNC B2 ;  /* 0x0000000000027941 */ /* 0x000fea0003800000 */
.L_x_548:
        /* <DEDUP_REMOVED lines=16> */
.L_x_554:
[----:B------:R-:W-:Y:S05]  /*0d00*/  BSYNC B3 ;  /* 0x0000000000037941 */ /* 0x000fea0003800000 */
.L_x_553:
[----:B------:R-:W-:Y:S01]  /*0d10*/  IMAD.HI.U32 R28, R37, -0x326172a9, RZ ;  /* 0xcd9e8d57251c7827 */ /* 0x000fe200078e00ff */
[----:B------:R-:W-:-:S03]  /*0d20*/  LOP3.LUT R24, R11, UR5, R10, 0x96, !PT ;  /* 0x000000050b187c12 */ /* 0x000fc6000f8e960a */
[----:B------:R-:W-:Y:S01]  /*0d30*/  IMAD R11, R37, -0x326172a9, RZ ;  /* 0xcd9e8d57250b7824 */ /* 0x000fe200078e02ff */
[----:B------:R-:W-:Y:S01]  /*0d40*/  LOP3.LUT R28, R28, UR4, R35, 0x96, !PT ;  /* 0x000000041c1c7c12 */ /* 0x000fe2000f8e9623 */
        /* <DEDUP_REMOVED lines=39> */
.L_x_552:
[----:B------:R-:W-:Y:S05]  /*0fc0*/  BSYNC B2 ;  /* 0x0000000000027941 */ /* 0x000fea0003800000 */
.L_x_551:
[----:B------:R-:W-:Y:S01]  /*0fd0*/  HFMA2.MMA R25, -RZ, RZ, 0.1171875, 0 ;  /* 0x2f800000ff197435 */ /* 0x000fe200000001ff */
[----:B------:R-:W-:Y:S01]  /*0fe0*/  I2FP.F32.U32 R4, R4 ;  /* 0x0000000400047245 */ /* 0x000fe20000201000 */
[----:B-----5:R-:W-:-:S04]  /*0ff0*/  IMAD.U32 R11, R20, 0x10000, RZ ;  /* 0x00010000140b7824 */ /* 0x020fc800078e00ff */
[----:B------:R-:W-:-:S04]  /*1000*/  FMUL.FTZ R11, R11, UR13 ;  /* 0x0000000d0b0b7c20 */ /* 0x000fc80008410000 */
[----:B------:R-:W-:Y:S01]  /*1010*/  FFMA.FTZ R4, R4, R25, 1.1641532182693481445e-10 ;  /* 0x2f00000004047423 */ /* 0x000fe20000010019 */
[----:B------:R-:W-:Y:S01]  /*1020*/  FMUL.FTZ R11, R11, UR12 ;  /* 0x0000000c0b0b7c20 */ /* 0x000fe20008410000 */
[----:B------:R-:W-:-:S03]  /*1030*/  @P0 SHF.L.U32 R25, R16, 0x10, RZ ;  /* 0x0000001010190819 */ /* 0x000fc600000006ff */
[----:B------:R-:W-:-:S04]  /*1040*/  FSETP.GTU.FTZ.AND P4, PT, R4, UR10, PT ;  /* 0x0000000a04007c0b */ /* 0x000fc8000bf9c000 */
[----:B------:R-:W-:Y:S02]  /*1050*/  FSEL R46, R11, RZ, !P4 ;  /* 0x000000ff0b2e7208 */ /* 0x000fe40006000000 */
[----:B------:R-:W-:-:S03]  /*1060*/  SEL R4, RZ, 0x1, P4 ;  /* 0x00000001ff047807 */ /* 0x000fc60002000000 */
[----:B------:R-:W-:-:S07]  /*1070*/  @P0 FADD.FTZ R46, R46, R25 ;  /* 0x000000192e2e0221 */ /* 0x000fce0000010000 */
.L_x_547:
[----:B------:R-:W-:Y:S05]  /*1080*/  BSYNC B1 ;  /* 0x0000000000017941 */ /* 0x000fea0003800000 */
.L_x_545:
[----:B------:R-:W-:Y:S04]  /*1090*/  BSSY B1, `(.L_x_555) ;  /* 0x0000061000017945 */ /* 0x000fe80003800000 */
[----:B------:R-:W-:Y:S05]  /*10a0*/  @P3 BRA `(.L_x_556) ;  /* 0x00000000001c3947 */ /* 0x000fea0003800000 */
[----:B------:R-:W-:Y:S01]  /*10b0*/  IMAD.MOV.U32 R47, RZ, RZ, RZ ;  /* 0x000000ffff2f7224 */ /* 0x000fe200078e00ff */
[----:B------:R-:W-:Y:S01]  /*10c0*/  MOV R11, R24 ;  /* 0x00000018000b7202 */ /* 0x000fe20000000f00 */
[----:B------:R-:W-:Y:S06]  /*10d0*/  @!P0 BRA `(.L_x_557) ;  /* 0x0000000400708947 */ /* 0x000fec0003800000 */
[----:B-----5:R-:W-:Y:S01]  /*10e0*/  PRMT R47, R16, 0x7632, R47 ;  /* 0x00007632102f7816 */ /* 0x020fe2000000002f */
[----:B------:R-:W-:-:S03]  /*10f0*/  IMAD.MOV.U32 R11, RZ, RZ, R24 ;  /* 0x000000ffff0b7224 */ /* 0x000fc600078e0018 */
[----:B------:R-:W-:Y:S01]  /*1100*/  SHF.L.U32 R47, R47, 0x10, RZ ;  /* 0x000000102f2f7819 */ /* 0x000fe200000006ff */
[----:B------:R-:W-:Y:S06]  /*1110*/  BRA `(.L_x_557) ;  /* 0x0000000400607947 */ /* 0x000fec0003800000 */
.L_x_556:
        /* <DEDUP_REMOVED lines=12> */
.L_x_559:
[----:B------:R-:W-:-:S07]  /*11e0*/  IMAD.MOV.U32 R3, RZ, RZ, R28 ;  /* 0x000000ffff037224 */ /* 0x000fce00078e001c */
.L_x_560:
[----:B------:R-:W-:Y:S05]  /*11f0*/  BSYNC B2 ;  /* 0x0000000000027941 */ /* 0x000fea0003800000 */
.L_x_558:
        /* <DEDUP_REMOVED lines=16> */
.L_x_564:
[----:B------:R-:W-:Y:S05]  /*1300*/  BSYNC B3 ;  /* 0x0000000000037941 */ /* 0x000fea0003800000 */
.L_x_563:
        /* <DEDUP_REMOVED lines=11> */
[----:B------:R-:W-:Y:S01]  /*13c0*/  IMAD.WIDE.U32 R26, R11, -0x326172a9, RZ ;  /* 0xcd9e8d570b1a7825 */ /* 0x000fe200078e00ff */
[----:B------:R-:W-:-:S04]  /*13d0*/  HFMA2.MMA R11, -RZ, RZ, 0, 0 ;  /* 0x00000000ff0b7435 */ /* 0x000fc800000001ff */
        /* <DEDUP_REMOVED lines=30> */
.L_x_562:
[----:B------:R-:W-:Y:S05]  /*15c0*/  BSYNC B2 ;  /* 0x0000000000027941 */ /* 0x000fea0003800000 */
.L_x_561:
[----:B-----5:R-:W-:Y:S01]  /*15d0*/  PRMT R24, R20, 0x7632, R24 ;  /* 0x0000763214187816 */ /* 0x020fe20000000018 */
[----:B------:R-:W-:Y:S01]  /*15e0*/  IMAD.MOV.U32 R26, RZ, RZ, 0x2f800000 ;  /* 0x2f800000ff1a7424 */ /* 0x000fe200078e00ff */
[----:B------:R-:W-:Y:S02]  /*15f0*/  I2FP.F32.U32 R3, R3 ;  /* 0x0000000300037245 */ /* 0x000fe40000201000 */
[----:B------:R-:W-:Y:S02]  /*1600*/  SHF.L.U32 R24, R24, 0x10, RZ ;  /* 0x0000001018187819 */ /* 0x000fe400000006ff */
[----:B------:R-:W-:Y:S01]  /*1610*/  @P0 PRMT R25, R16, 0x7632, R25 ;  /* 0x0000763210190816 */ /* 0x000fe20000000019 */
[----:B------:R-:W-:Y:S02]  /*1620*/  FFMA.FTZ R3, R3, R26, 1.1641532182693481445e-10 ;  /* 0x2f00000003037423 */ /* 0x000fe4000001001a */
[----:B------:R-:W-:Y:S02]  /*1630*/  FMUL.FTZ R24, R24, UR13 ;  /* 0x0000000d18187c20 */ /* 0x000fe40008410000 */
[----:B------:R-:W-:Y:S01]  /*1640*/  @P0 IMAD.U32 R26, R25, 0x10000, RZ ;  /* 0x00010000191a0824 */ /* 0x000fe200078e00ff */
[----:B------:R-:W-:Y:S01]  /*1650*/  FSETP.GTU.FTZ.AND P4, PT, R3, UR10, PT ;  /* 0x0000000a03007c0b */ /* 0x000fe2000bf9c000 */
[----:B------:R-:W-:-:S03]  /*1660*/  FMUL.FTZ R24, R24, UR12 ;  /* 0x0000000c18187c20 */ /* 0x000fc60008410000 */
[----:B------:R-:W-:Y:S02]  /*1670*/  SEL R3, RZ, 0x1, P4 ;  /* 0x00000001ff037807 */ /* 0x000fe40002000000 */
[----:B------:R-:W-:-:S05]  /*1680*/  FSEL R47, R24, RZ, !P4 ;  /* 0x000000ff182f7208 */ /* 0x000fca0006000000 */
[----:B------:R-:W-:-:S07]  /*1690*/  @P0 FADD.FTZ R47, R47, R26 ;  /* 0x0000001a2f2f0221 */ /* 0x000fce0000010000 */
.L_x_557:
[----:B------:R-:W-:Y:S05]  /*16a0*/  BSYNC B1 ;  /* 0x0000000000017941 */ /* 0x000fea0003800000 */
.L_x_555:
[----:B------:R-:W-:Y:S04]  /*16b0*/  BSSY B1, `(.L_x_565) ;  /* 0x000005e000017945 */ /* 0x000fe80003800000 */
[----:B------:R-:W-:Y:S05]  /*16c0*/  @P3 BRA `(.L_x_566) ;  /* 0x0000000000183947 */ /* 0x000fea0003800000 */
[----:B------:R-:W-:Y:S01]  /*16d0*/  MOV R48, RZ ;  /* 0x000000ff00307202 */ /* 0x000fe20000000f00 */
[----:B------:R-:W-:Y:S01]  /*16e0*/  IMAD.MOV.U32 R25, RZ, RZ, R11 ;  /* 0x000000ffff197224 */ /* 0x000fe200078e000b */
[----:B------:R-:W-:Y:S06]  /*16f0*/  @!P0 BRA `(.L_x_567) ;  /* 0x0000000400648947 */ /* 0x000fec0003800000 */
[----:B------:R-:W-:Y:S01]  /*1700*/  MOV R25, R11 ;  /* 0x0000000b00197202 */ /* 0x000fe20000000f00 */
[----:B-----5:R-:W-:Y:S01]  /*1710*/  IMAD.U32 R48, R17, 0x10000, RZ ;  /* 0x0001000011307824 */ /* 0x020fe200078e00ff */
[----:B------:R-:W-:Y:S06]  /*1720*/  BRA `(.L_x_567) ;  /* 0x0000000400587947 */ /* 0x000fec0003800000 */
.L_x_566:
        /* <DEDUP_REMOVED lines=12> */
.L_x_569:
[----:B------:R-:W-:-:S07]  /*17f0*/  MOV R2, R28 ;  /* 0x0000001c00027202 */ /* 0x000fce0000000f00 */
.L_x_570:
[----:B------:R-:W-:Y:S05]  /*1800*/  BSYNC B2 ;  /* 0x0000000000027941 */ /* 0x000fea0003800000 */
.L_x_568:
        /* <DEDUP_REMOVED lines=16> */
.L_x_574:
[----:B------:R-:W-:Y:S05]  /*1910*/  BSYNC B3 ;  /* 0x0000000000037941 */ /* 0x000fea0003800000 */
.L_x_573:
        /* <DEDUP_REMOVED lines=43> */
.L_x_572:
[----:B------:R-:W-:Y:S05]  /*1bd0*/  BSYNC B2 ;  /* 0x0000000000027941 */ /* 0x000fea0003800000 */
.L_x_571:
        /* <DEDUP_REMOVED lines=11> */
.L_x_567:
[----:B------:R-:W-:Y:S05]  /*1c90*/  BSYNC B1 ;  /* 0x0000000000017941 */ /* 0x000fea0003800000 */
.L_x_565:
        /* <DEDUP_REMOVED lines=9> */
.L_x_576:
        /* <DEDUP_REMOVED lines=12> */
.L_x_579:
[----:B------:R-:W-:-:S07]  /*1df0*/  IMAD.MOV.U32 R0, RZ, RZ, R28 ;  /* 0x000000ffff007224 */ /* 0x000fce00078e001c */
.L_x_580:
[----:B------:R-:W-:Y:S05]  /*1e00*/  BSYNC B2 ;  /* 0x0000000000027941 */ /* 0x000fea0003800000 */
.L_x_578:
        /* <DEDUP_REMOVED lines=16> */
.L_x_584:
[----:B------:R-:W-:Y:S05]  /*1f10*/  BSYNC B3 ;  /* 0x0000000000037941 */ /* 0x000fea0003800000 */
.L_x_583:
        /* <DEDUP_REMOVED lines=43> */
.L_x_582:
[----:B------:R-:W-:Y:S05]  /*21d0*/  BSYNC B2 ;  /* 0x0000000000027941 */ /* 0x000fea0003800000 */
.L_x_581:
[----:B-----5:R-:W-:Y:S01]  /*21e0*/  PRMT R11, R21, 0x7632, R11 ;  /* 0x00007632150b7816 */ /* 0x020fe2000000000b */
[----:B------:R-:W-:Y:S01]  /*21f0*/  IMAD.MOV.U32 R25, RZ, RZ, 0x2f800000 ;  /* 0x2f800000ff197424 */ /* 0x000fe200078e00ff */
[----:B------:R-:W-:Y:S02]  /*2200*/  I2FP.F32.U32 R0, R0 ;  /* 0x0000000000007245 */ /* 0x000fe40000201000 */
[----:B------:R-:W-:-:S03]  /*2210*/  SHF.L.U32 R11, R11, 0x10, RZ ;  /* 0x000000100b0b7819 */ /* 0x000fc600000006ff */
[----:B------:R-:W-:Y:S01]  /*2220*/  FFMA.FTZ R0, R0, R25, 1.1641532182693481445e-10 ;  /* 0x2f00000000007423 */ /* 0x000fe20000010019 */
[----:B------:R-:W-:Y:S01]  /*2230*/  @P0 PRMT R25, R17, 0x7632, R25 ;  /* 0x0000763211190816 */ /* 0x000fe20000000019 */
[----:B------:R-:W-:-:S03]  /*2240*/  FMUL.FTZ R11, R11, UR13 ;  /* 0x0000000d0b0b7c20 */ /* 0x000fc60008410000 */
[----:B------:R-:W-:Y:S01]  /*2250*/  FSETP.GTU.FTZ.AND P4, PT, R0, UR10, PT ;  /* 0x0000000a00007c0b */ /* 0x000fe2000bf9c000 */
[----:B------:R-:W-:Y:S01]  /*2260*/  FMUL.FTZ R11, R11, UR12 ;  /* 0x0000000c0b0b7c20 */ /* 0x000fe20008410000 */
[----:B------:R-:W-:Y:S02]  /*2270*/  @P0 IMAD.U32 R26, R25, 0x10000, RZ ;  /* 0x00010000191a0824 */ /* 0x000fe400078e00ff */
[----:B------:R-:W-:Y:S02]  /*2280*/  SEL R0, RZ, 0x1, P4 ;  /* 0x00000001ff007807 */ /* 0x000fe40002000000 */
[----:B------:R-:W-:-:S05]  /*2290*/  FSEL R49, R11, RZ, !P4 ;  /* 0x000000ff0b317208 */ /* 0x000fca0006000000 */
[----:B------:R-:W-:-:S07]  /*22a0*/  @P0 FADD.FTZ R49, R49, R26 ;  /* 0x0000001a31310221 */ /* 0x000fce0000010000 */
.L_x_577:
[----:B------:R-:W-:Y:S05]  /*22b0*/  BSYNC B1 ;  /* 0x0000000000017941 */ /* 0x000fea0003800000 */
.L_x_575:
        /* <DEDUP_REMOVED lines=8> */
.L_x_586:
        /* <DEDUP_REMOVED lines=12> */
.L_x_589:
[----:B------:R-:W-:-:S07]  /*2400*/  MOV R11, R28 ;  /* 0x0000001c000b7202 */ /* 0x000fce0000000f00 */
.L_x_590:
[----:B------:R-:W-:Y:S05]  /*2410*/  BSYNC B2 ;  /* 0x0000000000027941 */ /* 0x000fea0003800000 */
.L_x_588:
        /* <DEDUP_REMOVED lines=16> */
.L_x_594:
[----:B------:R-:W-:Y:S05]  /*2520*/  BSYNC B3 ;  /* 0x0000000000037941 */ /* 0x000fea0003800000 */
.L_x_593:
        /* <DEDUP_REMOVED lines=43> */
.L_x_592:
[----:B------:R-:W-:Y:S05]  /*27e0*/  BSYNC B2 ;  /* 0x0000000000027941 */ /* 0x000fea0003800000 */
.L_x_591:
[----:B------:R-:W-:Y:S01]  /*27f0*/  HFMA2.MMA R26, -RZ, RZ, 0.1171875, 0 ;  /* 0x2f800000ff1a7435 */ /* 0x000fe200000001ff */
[----:B------:R-:W-:Y:S01]  /*2800*/  I2FP.F32.U32 R11, R11 ;  /* 0x0000000b000b7245 */ /* 0x000fe20000201000 */
[----:B-----5:R-:W-:-:S04]  /*2810*/  IMAD.U32 R24, R22, 0x10000, RZ ;  /* 0x0001000016187824 */ /* 0x020fc800078e00ff */
[----:B------:R-:W-:-:S04]  /*2820*/  FMUL.FTZ R24, R24, UR13 ;  /* 0x0000000d18187c20 */ /* 0x000fc80008410000 */
[----:B------:R-:W-:Y:S01]  /*2830*/  FFMA.FTZ R11, R11, R26, 1.1641532182693481445e-10 ;  /* 0x2f0000000b0b7423 */ /* 0x000fe2000001001a */
[----:B------:R-:W-:-:S04]  /*2840*/  FMUL.FTZ R24, R24, UR12 ;  /* 0x0000000c18187c20 */ /* 0x000fc80008410000 */
[----:B------:R-:W-:Y:S02]  /*2850*/  FSETP.GTU.FTZ.AND P4, PT, R11, UR10, PT ;  /* 0x0000000a0b007c0b */ /* 0x000fe4000bf9c000 */
[----:B------:R-:W-:Y:S02]  /*2860*/  @P0 SHF.L.U32 R11, R18, 0x10, RZ ;  /* 0x00000010120b0819 */ /* 0x000fe400000006ff */
[----:B------:R-:W-:Y:S02]  /*2870*/  FSEL R50, R24, RZ, !P4 ;  /* 0x000000ff18327208 */ /* 0x000fe40006000000 */
[----:B------:R-:W-:-:S03]  /*2880*/  SEL R40, RZ, 0x1, P4 ;  /* 0x00000001ff287807 */ /* 0x000fc60002000000 */
[----:B------:R-:W-:-:S07]  /*2890*/  @P0 FADD.FTZ R50, R50, R11 ;  /* 0x0000000b32320221 */ /* 0x000fce0000010000 */
.L_x_587:
[----:B------:R-:W-:Y:S05]  /*28a0*/  BSYNC B1 ;  /* 0x0000000000017941 */ /* 0x000fea0003800000 */
.L_x_585:
        /* <DEDUP_REMOVED lines=9> */
.L_x_596:
        /* <DEDUP_REMOVED lines=12> */
.L_x_599:
[----:B------:R-:W-:-:S07]  /*2a00*/  IMAD.MOV.U32 R11, RZ, RZ, R28 ;  /* 0x000000ffff0b7224 */ /* 0x000fce00078e001c */
.L_x_600:
[----:B------:R-:W-:Y:S05]  /*2a10*/  BSYNC B2 ;  /* 0x0000000000027941 */ /* 0x000fea0003800000 */
.L_x_598:
        /* <DEDUP_REMOVED lines=16> */
.L_x_604:
[----:B------:R-:W-:Y:S05]  /*2b20*/  BSYNC B3 ;  /* 0x0000000000037941 */ /* 0x000fea0003800000 */
.L_x_603:
        /* <DEDUP_REMOVED lines=43> */
.L_x_602:
[----:B------:R-:W-:Y:S05]  /*2de0*/  BSYNC B2 ;  /* 0x0000000000027941 */ /* 0x000fea0003800000 */
.L_x_601:
        /* <DEDUP_REMOVED lines=13> */
.L_x_597:
[----:B------:R-:W-:Y:S05]  /*2ec0*/  BSYNC B1 ;  /* 0x0000000000017941 */ /* 0x000fea0003800000 */
.L_x_595:
        /* <DEDUP_REMOVED lines=8> */
.L_x_606:
        /* <DEDUP_REMOVED lines=12> */
.L_x_609:
[----:B------:R-:W-:-:S07]  /*3010*/  MOV R11, R28 ;  /* 0x0000001c000b7202 */ /* 0x000fce0000000f00 */
.L_x_610:
[----:B------:R-:W-:Y:S05]  /*3020*/  BSYNC B2 ;  /* 0x0000000000027941 */ /* 0x000fea0003800000 */
.L_x_608:
        /* <DEDUP_REMOVED lines=16> */
.L_x_614:
[----:B------:R-:W-:Y:S05]  /*3130*/  BSYNC B3 ;  /* 0x0000000000037941 */ /* 0x000fea0003800000 */
.L_x_613:
        /* <DEDUP_REMOVED lines=43> */
.L_x_612:
[----:B------:R-:W-:Y:S05]  /*33f0*/  BSYNC B2 ;  /* 0x0000000000027941 */ /* 0x000fea0003800000 */
.L_x_611:
        /* <DEDUP_REMOVED lines=11> */
.L_x_607:
[----:B------:R-:W-:Y:S05]  /*34b0*/  BSYNC B1 ;  /* 0x0000000000017941 */ /* 0x000fea0003800000 */
.L_x_605:
        /* <DEDUP_REMOVED lines=9> */
.L_x_616:
        /* <DEDUP_REMOVED lines=12> */
.L_x_619:
[----:B------:R-:W-:-:S07]  /*3610*/  IMAD.MOV.U32 R43, RZ, RZ, R28 ;  /* 0x000000ffff2b7224 */ /* 0x000fce00078e001c */
.L_x_620:
[----:B------:R-:W-:Y:S05]  /*3620*/  BSYNC B2 ;  /* 0x0000000000027941 */ /* 0x000fea0003800000 */
.L_x_618:
        /* <DEDUP_REMOVED lines=16> */
.L_x_624:
[----:B------:R-:W-:Y:S05]  /*3730*/  BSYNC B3 ;  /* 0x0000000000037941 */ /* 0x000fea0003800000 */
.L_x_623:
        /* <DEDUP_REMOVED lines=43> */
.L_x_622:
[----:B------:R-:W-:Y:S05]  /*39f0*/  BSYNC B2 ;  /* 0x0000000000027941 */ /* 0x000fea0003800000 */
.L_x_621:
        /* <DEDUP_REMOVED lines=13> */
.L_x_617:
[----:B------:R-:W-:Y:S05]  /*3ad0*/  BSYNC B1 ;  /* 0x0000000000017941 */ /* 0x000fea0003800000 */
.L_x_615:
[----:B------:R-:W0:Y:S01]  /*3ae0*/  LDC.64 R56, c[0x0][0x238] ;  /* 0x00008e00ff387b82 */ /* 0x000e220000000a00 */
[----:B------:R-:W-:Y:S01]  /*3af0*/  F2FP.BF16.F32.PACK_AB R27, R53, R52 ;  /* 0x00000034351b723e */ /* 0x000fe200000010ff */
[----:B------:R-:W-:Y:S01]  /*3b00*/  BSSY B1, `(.L_x_625) ;  /* 0x0000017000017945 */ /* 0x000fe20003800000 */
[----:B------:R-:W-:Y:S02]  /*3b10*/  F2FP.BF16.F32.PACK_AB R26, R51, R50 ;  /* 0x00000032331a723e */ /* 0x000fe400000010ff */
[----:B------:R-:W-:Y:S02]  /*3b20*/  F2FP.BF16.F32.PACK_AB R25, R49, R48 ;  /* 0x000000303119723e */ /* 0x000fe400000010ff */
[----:B------:R-:W-:Y:S01]  /*3b30*/  F2FP.BF16.F32.PACK_AB R24, R47, R46 ;  /* 0x0000002e2f18723e */ /* 0x000fe200000010ff */
[----:B0-----:R-:W-:-:S05]  /*3b40*/  IMAD.WIDE.U32 R56, R59, 0x10, R56 ;  /* 0x000000103b387825 */ /* 0x001fca00078e0038 */
[----:B------:R0:W-:Y:S01]  /*3b50*/  STG.E.128 desc[UR6][R56.64], R24 ;  /* 0x0000001838007986 */ /* 0x0001e2000c101d06 */
[----:B------:R-:W-:Y:S05]  /*3b60*/  @!P2 BRA `(.L_x_626) ;  /* 0x000000000040a947 */ /* 0x000fea0003800000 */
[----:B0-----:R-:W-:Y:S01]  /*3b70*/  SHF.L.U32 R24, R42, 0x10, RZ ;  /* 0x000000102a187819 */ /* 0x001fe200000006ff */
[----:B------:R-:W-:-:S03]  /*3b80*/  IMAD.WIDE.U32 R56, R0, 0x1000000, RZ ;  /* 0x0100000000387825 */ /* 0x000fc600078e00ff */
[----:B------:R-:W-:Y:S01]  /*3b90*/  LOP3.LUT R26, R24, 0xff0000, RZ, 0xc0, !PT ;  /* 0x00ff0000181a7812 */ /* 0x000fe200078ec0ff */
[----:B------:R-:W-:-:S03]  /*3ba0*/  IMAD.SHL.U32 R24, R41, 0x100, RZ ;  /* 0x0000010029187824 */ /* 0x000fc600078e00ff */
[----:B------:R-:W-:Y:S01]  /*3bb0*/  PRMT R59, R26, 0x4210, R43 ;  /* 0x000042101a3b7816 */ /* 0x000fe2000000002b */
[----:B------:R-:W-:-:S03]  /*3bc0*/  IMAD.WIDE.U32 R26, R2, 0x10000, RZ ;  /* 0x00010000021a7825 */ /* 0x000fc600078e00ff */
[----:B------:R-:W-:Y:S01]  /*3bd0*/  LOP3.LUT R59, R59, 0xff00, R24, 0xf8, !PT ;  /* 0x0000ff003b3b7812 */ /* 0x000fe200078ef818 */
[----:B------:R-:W-:-:S03]  /*3be0*/  IMAD.WIDE.U32 R24, R3, 0x100, RZ ;  /* 0x0000010003187825 */ /* 0x000fc600078e00ff */
[----:B------:R-:W-:-:S04]  /*3bf0*/  LOP3.LUT R59, R59, 0xff, R40, 0xf8, !PT ;  /* 0x000000ff3b3b7812 */ /* 0x000fc800078ef828 */
[----:B------:R-:W-:Y:S02]  /*3c00*/  LOP3.LUT R59, R27, R59, R57, 0xfe, !PT ;  /* 0x0000003b1b3b7212 */ /* 0x000fe400078efe39 */
[----:B------:R-:W-:Y:S02]  /*3c10*/  LOP3.LUT R57, R24, R56, R26, 0xfe, !PT ;  /* 0x0000003818397212 */ /* 0x000fe400078efe1a */
[----:B------:R-:W0:Y:S01]  /*3c20*/  LDC.64 R26, c[0x0][0x240] ;  /* 0x00009000ff1a7b82 */ /* 0x000e220000000a00 */
[----:B------:R-:W-:Y:S02]  /*3c30*/  LOP3.LUT R25, R59, R25, RZ, 0xfc, !PT ;  /* 0x000000193b197212 */ /* 0x000fe400078efcff */
[----:B------:R-:W-:Y:S01]  /*3c40*/  LOP3.LUT R24, R57, 0xff, R4, 0xf8, !PT ;  /* 0x000000ff39187812 */ /* 0x000fe200078ef804 */
[----:B0-----:R-:W-:-:S05]  /*3c50*/  IMAD.WIDE.U32 R26, R55, 0x8, R26 ;  /* 0x00000008371a7825 */ /* 0x001fca00078e001a */
[----:B------:R1:W-:Y:S02]  /*3c60*/  STG.E.64 desc[UR6][R26.64], R24 ;  /* 0x000000181a007986 */ /* 0x0003e4000c101b06 */
.L_x_626:
[----:B------:R-:W-:Y:S05]  /*3c70*/  BSYNC B1 ;  /* 0x0000000000017941 */ /* 0x000fea0003800000 */
.L_x_625:
        /* <DEDUP_REMOVED lines=9> */
[----:B------:R-:W-:Y:S01]  /*3d10*/  FADD.FTZ R56, R24, R53 ;  /* 0x0000003518387221 */ /* 0x000fe20000010000 */
        /* <DEDUP_REMOVED lines=38> */
.L_x_642:
[----:B-1----:R-:W-:Y:S01]  /*3f80*/  FADD.FTZ R24, R61, R24 ;  /* 0x000000183d187221 */ /* 0x002fe20000010000 */
[----:B------:R-:W1:Y:S01]  /*3f90*/  @!P0 LDC.64 R26, c[0x0][0x258] ;  /* 0x00009600ff1a8b82 */ /* 0x000e620000000a00 */
[----:B------:R-:W-:Y:S01]  /*3fa0*/  FMUL.FTZ R56, R57, R57 ;  /* 0x0000003939387220 */ /* 0x000fe20000410000 */
[----:B------:R-:W-:Y:S01]  /*3fb0*/  BSSY B1, `(.L_x_628) ;  /* 0x000003f000017945 */ /* 0x000fe20003800000 */
[----:B------:R-:W-:-:S03]  /*3fc0*/  FFMA.FTZ R55, R24, R25, UR11 ;  /* 0x0000000b18377e23 */ /* 0x000fc60008010019 */
[----:B------:R-:W-:Y:S02]  /*3fd0*/  FSEL R56, R56, RZ, P1 ;  /* 0x000000ff38387208 */ /* 0x000fe40000800000 */
[----:B------:R-:W2:Y:S03]  /*3fe0*/  @!P0 LDC.64 R24, c[0x0][0x250] ;  /* 0x00009400ff188b82 */ /* 0x000ea60000000a00 */
[----:B------:R-:W-:-:S06]  /*3ff0*/  FADD.FTZ R55, R55, R56 ;  /* 0x0000003837377221 */ /* 0x000fcc0000010000 */
[----:B------:R-:W3:Y:S01]  /*4000*/  MUFU.RSQ R55, R55 ;  /* 0x0000003700377308 */ /* 0x000ee20000001400 */
[----:B-1----:R-:W-:-:S04]  /*4010*/  @!P0 LEA R26, P3, R38, R26, 0x2 ;  /* 0x0000001a261a8211 */ /* 0x002fc800078610ff */
[C---:B------:R-:W-:Y:S02]  /*4020*/  @!P0 LEA.HI.X R27, R38.reuse, R27, R54, 0x2, P3 ;  /* 0x0000001b261b8211 */ /* 0x040fe400018f1436 */
[----:B--2---:R-:W-:-:S04]  /*4030*/  @!P0 LEA R24, P2, R38, R24, 0x2 ;  /* 0x0000001826188211 */ /* 0x004fc800078410ff */
[----:B------:R-:W-:-:S05]  /*4040*/  @!P0 LEA.HI.X R25, R38, R25, R54, 0x2, P2 ;  /* 0x0000001926198211 */ /* 0x000fca00010f1436 */
[----:B------:R1:W-:Y:S04]  /*4050*/  @!P0 STG.E desc[UR6][R24.64], R57 ;  /* 0x0000003918008986 */ /* 0x0003e8000c101906 */
[----:B---3--:R1:W-:Y:S01]  /*4060*/  @!P0 STG.E desc[UR6][R26.64], R55 ;  /* 0x000000371a008986 */ /* 0x0083e2000c101906 */
[----:B-----5:R-:W-:-:S13]  /*4070*/  ISETP.GE.AND P0, PT, R44, 0x1, PT ;  /* 0x000000012c00780c */ /* 0x020fda0003f06270 */
[----:B-1----:R-:W-:Y:S05]  /*4080*/  @!P0 BRA `(.L_x_629) ;  /* 0x0000000000c48947 */ /* 0x002fea0003800000 */
[----:B------:R-:W-:Y:S01]  /*4090*/  IADD3 R24, R44, -0x1, RZ ;  /* 0xffffffff2c187810 */ /* 0x000fe20007ffe0ff */
[----:B------:R-:W-:Y:S01]  /*40a0*/  IMAD.U32 R60, R15, 0x10000, RZ ;  /* 0x000100000f3c7824 */ /* 0x000fe200078e00ff */
[----:B------:R-:W-:Y:S02]  /*40b0*/  FSEL R57, R57, RZ, !P1 ;  /* 0x000000ff39397208 */ /* 0x000fe40004800000 */
[----:B------:R-:W-:Y:S01]  /*40c0*/  PRMT R58, R15, 0x7632, R58 ;  /* 0x000076320f3a7816 */ /* 0x000fe2000000003a */
[----:B------:R-:W-:Y:S02]  /*40d0*/  IMAD R24, R24, R45, RZ ;  /* 0x0000002d18187224 */ /* 0x000fe400078e02ff */
[C---:B------:R-:W-:Y:S01]  /*40e0*/  FADD.FTZ R46, -R57.reuse, R46 ;  /* 0x0000002e392e7221 */ /* 0x040fe20000010100 */
[C---:B------:R-:W-:Y:S01]  /*40f0*/  FADD.FTZ R52, -R57.reuse, R52 ;  /* 0x0000003439347221 */ /* 0x040fe20000010100 */
[----:B------:R-:W1:Y:S01]  /*4100*/  LDC.64 R44, c[0x0][0x2b8] ;  /* 0x0000ae00ff2c7b82 */ /* 0x000e620000000a00 */
[C---:B------:R-:W-:Y:S01]  /*4110*/  FADD.FTZ R50, -R57.reuse, R50 ;  /* 0x0000003239327221 */ /* 0x040fe20000010100 */
[C---:B------:R-:W-:Y:S01]  /*4120*/  FADD.FTZ R54, -R57.reuse, R49 ;  /* 0x0000003139367221 */ /* 0x040fe20000010100 */
[C---:B------:R-:W-:Y:S01]  /*4130*/  FADD.FTZ R26, -R57.reuse, R47 ;  /* 0x0000002f391a7221 */ /* 0x040fe20000010100 */
[----:B------:R-:W-:Y:S01]  /*4140*/  FADD.FTZ R53, -R57, R53 ;  /* 0x0000003539357221 */ /* 0x000fe20000010100 */
[----:B------:R-:W-:Y:S01]  /*4150*/  FMUL.FTZ R25, R55, R46 ;  /* 0x0000002e37197220 */ /* 0x000fe20000410000 */
[----:B------:R-:W-:Y:S01]  /*4160*/  FADD.FTZ R56, -R57, R51 ;  /* 0x0000003339387221 */ /* 0x000fe20000010100 */
[C---:B------:R-:W-:Y:S01]  /*4170*/  PRMT R47, R14.reuse, 0x7632, R47 ;  /* 0x000076320e2f7816 */ /* 0x040fe2000000002f */
[C---:B------:R-:W-:Y:S01]  /*4180*/  FMUL.FTZ R46, R55.reuse, R52 ;  /* 0x00000034372e7220 */ /* 0x040fe20000410000 */
[C---:B------:R-:W-:Y:S01]  /*4190*/  FMUL.FTZ R49, R55.reuse, R50 ;  /* 0x0000003237317220 */ /* 0x040fe20000410000 */
[----:B------:R-:W-:Y:S01]  /*41a0*/  IMAD.U32 R52, R14, 0x10000, RZ ;  /* 0x000100000e347824 */ /* 0x000fe200078e00ff */
[----:B------:R-:W-:Y:S01]  /*41b0*/  SHF.R.S32.HI R51, RZ, 0x1f, R24 ;  /* 0x0000001fff337819 */ /* 0x000fe20000011418 */
[C---:B------:R-:W-:Y:S01]  /*41c0*/  FMUL.FTZ R27, R55.reuse, R54 ;  /* 0x00000036371b7220 */ /* 0x040fe20000410000 */
[C---:B------:R-:W-:Y:S01]  /*41d0*/  FMUL.FTZ R54, R55.reuse, R53 ;  /* 0x0000003537367220 */ /* 0x040fe20000410000 */
[----:B------:R-:W-:Y:S01]  /*41e0*/  SHF.L.U32 R58, R58, 0x10, RZ ;  /* 0x000000103a3a7819 */ /* 0x000fe200000006ff */
[----:B------:R-:W-:Y:S01]  /*41f0*/  FMUL.FTZ R50, R55, R56 ;  /* 0x0000003837327220 */ /* 0x000fe20000410000 */
[----:B------:R-:W-:Y:S01]  /*4200*/  SHF.L.U32 R53, R47, 0x10, RZ ;  /* 0x000000102f357819 */ /* 0x000fe200000006ff */
[----:B------:R-:W-:Y:S01]  /*4210*/  FFMA.FTZ R49, R49, R52, R32 ;  /* 0x0000003431317223 */ /* 0x000fe20000010020 */
[----:B------:R-:W-:Y:S01]  /*4220*/  LEA.HI R24, R51, R24, RZ, 0x3 ;  /* 0x0000001833187211 */ /* 0x000fe200078f18ff */
[----:B------:R-:W-:Y:S01]  /*4230*/  FADD.FTZ R48, -R57, R48 ;  /* 0x0000003039307221 */ /* 0x000fe20000010100 */
[----:B------:R-:W-:Y:S01]  /*4240*/  PRMT R52, R13, 0x7632, R52 ;  /* 0x000076320d347816 */ /* 0x000fe20000000034 */
[----:B------:R-:W-:Y:S01]  /*4250*/  FFMA.FTZ R47, R54, R58, R5 ;  /* 0x0000003a362f7223 */ /* 0x000fe20000010005 */
[----:B------:R-:W-:Y:S01]  /*4260*/  PRMT R51, R12, 0x7632, R51 ;  /* 0x000076320c337816 */ /* 0x000fe20000000033 */
[----:B------:R-:W-:Y:S01]  /*4270*/  FFMA.FTZ R50, R50, R53, R7 ;  /* 0x0000003532327223 */ /* 0x000fe20000010007 */
[----:B------:R-:W-:Y:S01]  /*4280*/  FMUL.FTZ R48, R55, R48 ;  /* 0x0000003037307220 */ /* 0x000fe20000410000 */
[----:B------:R-:W-:Y:S01]  /*4290*/  IMAD.U32 R53, R13, 0x10000, RZ ;  /* 0x000100000d357824 */ /* 0x000fe200078e00ff */
[----:B------:R-:W-:Y:S01]  /*42a0*/  SHF.L.U32 R54, R52, 0x10, RZ ;  /* 0x0000001034367819 */ /* 0x000fe200000006ff */
[----:B------:R-:W-:Y:S01]  /*42b0*/  FMUL.FTZ R26, R55, R26 ;  /* 0x0000001a371a7220 */ /* 0x000fe20000410000 */
[----:B------:R-:W-:Y:S01]  /*42c0*/  SHF.L.U32 R51, R51, 0x10, RZ ;  /* 0x0000001033337819 */ /* 0x000fe200000006ff */
[----:B------:R-:W-:Y:S01]  /*42d0*/  IMAD.U32 R52, R12, 0x10000, RZ ;  /* 0x000100000c347824 */ /* 0x000fe200078e00ff */
[----:B------:R-:W-:Y:S01]  /*42e0*/  LEA.HI.SX32 R55, R24, R39, 0x1d ;  /* 0x0000002718377211 */ /* 0x000fe200078feaff */
        /* <DEDUP_REMOVED lines=8> */
[----:B------:R-:W-:Y:S02]  /*4370*/  F2FP.BF16.F32.PACK_AB R25, R53, R48 ;  /* 0x000000303519723e */ /* 0x000fe400000010ff */
[----:B------:R-:W-:-:S05]  /*4380*/  F2FP.BF16.F32.PACK_AB R24, R51, R24 ;  /* 0x000000183318723e */ /* 0x000fca00000010ff */
[----:B------:R1:W-:Y:S02]  /*4390*/  STG.E.128 desc[UR6][R44.64], R24 ;  /* 0x000000182c007986 */ /* 0x0003e4000c101d06 */
.L_x_629:
[----:B------:R-:W-:Y:S05]  /*43a0*/  BSYNC B1 ;  /* 0x0000000000017941 */ /* 0x000fea0003800000 */
.L_x_628:
[----:B-1----:R-:W1:Y:S02]  /*43b0*/  LDC.64 R24, c[0x0][0x210] ;  /* 0x00008400ff187b82 */ /* 0x002e640000000a00 */
[----:B-1----:R-:W-:-:S05]  /*43c0*/  IMAD R38, R24, 0x4, R38 ;  /* 0x0000000418267824 */ /* 0x002fca00078e0226 */
[----:B------:R-:W-:-:S13]  /*43d0*/  ISETP.GE.AND P0, PT, R38, R25, PT ;  /* 0x000000192600720c */ /* 0x000fda0003f06270 */
[----:B------:R-:W-:Y:S05]  /*43e0*/  @!P0 BRA `(.L_x_630) ;  /* 0xffffffc4003c8947 */ /* 0x000fea000383ffff */
[----:B------:R-:W-:Y:S05]  /*43f0*/  BSYNC B0 ;  /* 0x0000000000007941 */ /* 0x000fea0003800000 */
.L_x_544:
[----:B------:R-:W-:Y:S05]  /*4400*/  EXIT ;  /* 0x000000000000794d */ /* 0x000fea0003800000 */
.L_x_627:
[----:B------:R-:W-:Y:S01]  /*4410*/  HFMA2.MMA R55, -RZ, RZ, 0, 5.9604644775390625e-08 ;  /* 0x00000001ff377435 */ /* 0x000fe200000001ff */
[----:B------:R-:W-:Y:S01]  /*4420*/  BSSY B1, `(.L_x_631) ;  /* 0x0000006000017945 */ /* 0x000fe20003800000 */
[----:B------:R-:W-:Y:S01]  /*4430*/  IMAD.MOV.U32 R27, RZ, RZ, 0x1f ;  /* 0x0000001fff1b7424 */ /* 0x000fe200078e00ff */
[----:B------:R-:W-:-:S08]  /*4440*/  MOV R26, 0xffffffff ;  /* 0xffffffff001a7802 */ /* 0x000fd00000000f00 */
[----:B-----5:R-:W-:Y:S05]  /*4450*/  WARPSYNC.COLLECTIVE R26, `(.L_x_632) ;  /* 0x000000001a087348 */ /* 0x020fea0003c00000 */
[----:B------:R0:W1:Y:S02]  /*4460*/  SHFL.BFLY P2, R24, R56, R55, R27 ;  /* 0x0c00003738187389 */ /* 0x000064000004001b */
[----:B01---5:R-:W-:Y:S01]  /*4470*/  ENDCOLLECTIVE ;  /* 0x000000000000791b */ /* 0x023fe20003800000 */
.L_x_632:
[----:B------:R-:W-:Y:S05]  /*4480*/  BSYNC B1 ;  /* 0x0000000000017941 */ /* 0x000fea0003800000 */
.L_x_631:
        /* <DEDUP_REMOVED lines=9> */
.L_x_633:
[----:B------:R-:W-:Y:S01]  /*4520*/  HFMA2.MMA R55, -RZ, RZ, 0, 2.384185791015625e-07 ;  /* 0x00000004ff377435 */ /* 0x000fe200000001ff */
[----:B------:R-:W-:-:S04]  /*4530*/  FADD.FTZ R59, R58, R24 ;  /* 0x000000183a3b7221 */ /* 0x000fc80000010000 */
[----:B------:R-:W-:-:S07]  /*4540*/  IMAD.MOV.U32 R56, RZ, RZ, R59 ;  /* 0x000000ffff387224 */ /* 0x000fce00078e003b */
[----:B------:R-:W-:Y:S05]  /*4550*/  WARPSYNC.COLLECTIVE R26, `(.L_x_634) ;  /* 0x000000001a087348 */ /* 0x000fea0003c00000 */
[----:B------:R0:W1:Y:S02]  /*4560*/  SHFL.BFLY P2, R24, R56, R55, R27 ;  /* 0x0c00003738187389 */ /* 0x000064000004001b */
[----:B01----:R-:W-:Y:S01]  /*4570*/  ENDCOLLECTIVE ;  /* 0x000000000000791b */ /* 0x003fe20003800000 */
.L_x_634:
[----:B------:R-:W-:Y:S01]  /*4580*/  MOV R55, 0x8 ;  /* 0x0000000800377802 */ /* 0x000fe20000000f00 */
[----:B------:R-:W-:-:S04]  /*4590*/  FADD.FTZ R60, R59, R24 ;  /* 0x000000183b3c7221 */ /* 0x000fc80000010000 */
[----:B------:R-:W-:-:S07]  /*45a0*/  IMAD.MOV.U32 R56, RZ, RZ, R60 ;  /* 0x000000ffff387224 */ /* 0x000fce00078e003c */
[----:B------:R-:W-:Y:S05]  /*45b0*/  WARPSYNC.COLLECTIVE R26, `(.L_x_635) ;  /* 0x000000001a087348 */ /* 0x000fea0003c00000 */
[----:B------:R0:W1:Y:S02]  /*45c0*/  SHFL.BFLY P2, R24, R56, R55, R27 ;  /* 0x0c00003738187389 */ /* 0x000064000004001b */
[----:B01----:R-:W-:Y:S01]  /*45d0*/  ENDCOLLECTIVE ;  /* 0x000000000000791b */ /* 0x003fe20003800000 */
.L_x_635:
[----:B------:R-:W-:Y:S01]  /*45e0*/  HFMA2.MMA R55, -RZ, RZ, 0, 9.5367431640625e-07 ;  /* 0x00000010ff377435 */ /* 0x000fe200000001ff */
[----:B------:R-:W-:-:S04]  /*45f0*/  FADD.FTZ R61, R60, R24 ;  /* 0x000000183c3d7221 */ /* 0x000fc80000010000 */
[----:B------:R-:W-:-:S07]  /*4600*/  IMAD.MOV.U32 R56, RZ, RZ, R61 ;  /* 0x000000ffff387224 */ /* 0x000fce00078e003d */
[----:B------:R-:W-:Y:S05]  /*4610*/  WARPSYNC.COLLECTIVE R26, `(.L_x_636) ;  /* 0x000000001a087348 */ /* 0x000fea0003c00000 */
[----:B------:R0:W1:Y:S02]  /*4620*/  SHFL.BFLY P2, R24, R56, R55, R27 ;  /* 0x0c00003738187389 */ /* 0x000064000004001b */
[----:B01----:R-:W-:Y:S01]  /*4630*/  ENDCOLLECTIVE ;  /* 0x000000000000791b */ /* 0x003fe20003800000 */
.L_x_636:
        /* <DEDUP_REMOVED lines=23> */
.L_x_637:
[----:B------:R-:W-:Y:S01]  /*47b0*/  HFMA2.MMA R55, -RZ, RZ, 0, 1.1920928955078125e-07 ;  /* 0x00000002ff377435 */ /* 0x000fe200000001ff */
[----:B------:R-:W-:-:S05]  /*47c0*/  FADD.FTZ R58, R56, R24 ;  /* 0x00000018383a7221 */ /* 0x000fca0000010000 */
[----:B------:R-:W-:-:S07]  /*47d0*/  MOV R56, R58 ;  /* 0x0000003a00387202 */ /* 0x000fce0000000f00 */
[----:B------:R-:W-:Y:S05]  /*47e0*/  WARPSYNC.COLLECTIVE R26, `(.L_x_638) ;  /* 0x000000001a087348 */ /* 0x000fea0003c00000 */
[----:B------:R0:W1:Y:S02]  /*47f0*/  SHFL.BFLY P2, R24, R56, R55, R27 ;  /* 0x0c00003738187389 */ /* 0x000064000004001b */
[----:B01----:R-:W-:Y:S01]  /*4800*/  ENDCOLLECTIVE ;  /* 0x000000000000791b */ /* 0x003fe20003800000 */
.L_x_638:
[----:B------:R-:W-:Y:S01]  /*4810*/  MOV R55, 0x4 ;  /* 0x0000000400377802 */ /* 0x000fe20000000f00 */
[----:B------:R-:W-:-:S04]  /*4820*/  FADD.FTZ R59, R58, R24 ;  /* 0x000000183a3b7221 */ /* 0x000fc80000010000 */
[----:B------:R-:W-:-:S07]  /*4830*/  IMAD.MOV.U32 R56, RZ, RZ, R59 ;  /* 0x000000ffff387224 */ /* 0x000fce00078e003b */
[----:B------:R-:W-:Y:S05]  /*4840*/  WARPSYNC.COLLECTIVE R26, `(.L_x_639) ;  /* 0x000000001a087348 */ /* 0x000fea0003c00000 */
[----:B------:R0:W1:Y:S02]  /*4850*/  SHFL.BFLY P2, R24, R56, R55, R27 ;  /* 0x0c00003738187389 */ /* 0x000064000004001b */
[----:B01----:R-:W-:Y:S01]  /*4860*/  ENDCOLLECTIVE ;  /* 0x000000000000791b */ /* 0x003fe20003800000 */
.L_x_639:
[----:B------:R-:W-:Y:S02]  /*4870*/  IMAD.MOV.U32 R55, RZ, RZ, 0x8 ;  /* 0x00000008ff377424 */ /* 0x000fe400078e00ff */
[----:B------:R-:W-:-:S05]  /*4880*/  FADD.FTZ R60, R59, R24 ;  /* 0x000000183b3c7221 */ /* 0x000fca0000010000 */
[----:B------:R-:W-:-:S07]  /*4890*/  MOV R56, R60 ;  /* 0x0000003c00387202 */ /* 0x000fce0000000f00 */
[----:B------:R-:W-:Y:S05]  /*48a0*/  WARPSYNC.COLLECTIVE R26, `(.L_x_640) ;  /* 0x000000001a087348 */ /* 0x000fea0003c00000 */
[----:B------:R0:W1:Y:S02]  /*48b0*/  SHFL.BFLY P2, R24, R56, R55, R27 ;  /* 0x0c00003738187389 */ /* 0x000064000004001b */
[----:B01----:R-:W-:Y:S01]  /*48c0*/  ENDCOLLECTIVE ;  /* 0x000000000000791b */ /* 0x003fe20003800000 */
.L_x_640:
[----:B------:R-:W-:Y:S01]  /*48d0*/  HFMA2.MMA R55, -RZ, RZ, 0, 9.5367431640625e-07 ;  /* 0x00000010ff377435 */ /* 0x000fe200000001ff */
[----:B------:R-:W-:-:S05]  /*48e0*/  FADD.FTZ R61, R60, R24 ;  /* 0x000000183c3d7221 */ /* 0x000fca0000010000 */
[----:B------:R-:W-:-:S07]  /*48f0*/  MOV R56, R61 ;  /* 0x0000003d00387202 */ /* 0x000fce0000000f00 */
[----:B------:R-:W-:Y:S05]  /*4900*/  WARPSYNC.COLLECTIVE R26, `(.L_x_641) ;  /* 0x000000001a087348 */ /* 0x000fea0003c00000 */
[----:B------:R0:W1:Y:S02]  /*4910*/  SHFL.BFLY P2, R24, R56, R55, R27 ;  /* 0x0c00003738187389 */ /* 0x000064000004001b */
[----:B01----:R-:W-:Y:S01]  /*4920*/  ENDCOLLECTIVE ;  /* 0x000000000000791b */ /* 0x003fe20003800000 */
.L_x_641:
[----:B------:R-:W-:Y:S05]  /*4930*/  BRA `(.L_x_642) ;  /* 0xfffffff400907947 */ /* 0x000fea000383ffff */
.L_x_643:
        /* <DEDUP_REMOVED lines=12> */
.L_x_9507:


//--------------------- .text._ZN10layer_norm13ln_fwd_kernelINS_13Kernel_traitsI13__nv_bfloat16S2_S2_S2_fjLj256ELj1ELj4ELj1ELj16ENS_18Kernel_traits_baseILj256ES2_S2_S2_S2_fjLj128EEEEELb1ELb1ELb0ELb0EEEvNS_9FwdParamsE --------------------------
	.section	.text._ZN10layer_norm13ln_fwd_kernelINS_13Kernel_traitsI13__nv_bfloat16S2_S2_S2_fjLj256ELj1ELj4ELj1ELj16ENS_18Kernel_traits_baseILj256ES2_S2_S2_S2_fjLj128EEEEELb1ELb1ELb0ELb0EEEvNS_9FwdParamsE,"ax",@progbits
	.align	128
        .global         _ZN10layer_norm13ln_fwd_kernelINS_13Kernel_traitsI13__nv_bfloat16S2_S2_S2_fjLj256ELj1ELj4ELj1ELj16ENS_18Kernel_traits_baseILj256ES2_S2_S2_S2_fjLj128EEEEELb1ELb1ELb0ELb0EEEvNS_9FwdParamsE
        .type           _ZN10layer_norm13ln_fwd_kernelINS_13Kernel_traitsI13__nv_bfloat16S2_S2_S2_fjLj256ELj1ELj4ELj1ELj16ENS_18Kernel_traits_baseILj256ES2_S2_S2_S2_fjLj128EEEEELb1ELb1ELb0ELb0EEEvNS_9FwdParamsE,@function
        .size           _ZN10layer_norm13ln_fwd_kernelINS_13Kernel_traitsI13__nv_bfloat16S2_S2_S2_fjLj256ELj1ELj4ELj1ELj16ENS_18Kernel_traits_baseILj256ES2_S2_S2_S2_fjLj128EEEEELb1ELb1ELb0ELb0EEEvNS_9FwdParamsE,(.L_x_9508 - _ZN10layer_norm13ln_fwd_kernelINS_13Kernel_traitsI13__nv_bfloat16S2_S2_S2_fjLj256ELj1ELj4ELj1ELj16ENS_18Kernel_traits_baseILj256ES2_S2_S2_S2_fjLj128EEEEELb1ELb1ELb0ELb0EEEvNS_9FwdParamsE)
        .other          _ZN10layer_norm13ln_fwd_kernelINS_13Kernel_traitsI13__nv_bfloat16S2_S2_S2_fjLj256ELj1ELj4ELj1ELj16ENS_18Kernel_traits_baseILj256ES2_S2_S2_S2_fjLj128EEEEELb1ELb1ELb0ELb0EEEvNS_9FwdParamsE,@"STO_CUDA_ENTRY STV_DEFAULT"
_ZN10layer_norm13ln_fwd_kernelINS_13Kernel_traitsI13__nv_bfloat16S2_S2_S2_fjLj256ELj1ELj4ELj1ELj16ENS_18Kernel_traits_baseILj256ES2_S2_S2_S2_fjLj128EEEEELb1ELb1ELb0ELb0EEEvNS_9FwdParamsE:
.text._ZN10layer_norm13ln_fwd_kernelINS_13Kernel_traitsI13__nv_bfloat16S2_S2_S2_fjLj256ELj1ELj4ELj1ELj16ENS_18Kernel_traits_baseILj256ES2_S2_S2_S2_fjLj128EEEEELb1ELb1ELb0ELb0EEEvNS_9FwdParamsE:
[----:B------:R-:W-:Y:S08]  /*0000*/  LDC R1, c[0x0][0x28] ;  /* 0x00000a00ff017b82 */ /* 0x000ff00000000800 */
[----:B------:R-:W0:Y:S01]  /*0010*/  LDC R16, c[0x0][0x2e8] ;  /* 0x0000ba00ff107b82 */ /* 0x000e220000000800 */
[----:B------:R-:W-:Y:S01]  /*0020*/  ULDC.U8 UR4, c[0x0][0x2f4] ;  /* 0x0000bd0000047ab9 */ /* 0x000fe20000000000 */
[----:B------:R-:W-:Y:S01]  /*0030*/  ULDC.64 UR6, c[0x0][0x2e0] ;  /* 0x0000b80000067ab9 */ /* 0x000fe20000000a00 */
[----:B------:R-:W-:Y:S01]  /*0040*/  ISETP.NE.AND P2, PT, RZ, UR4, PT ;  /* 0x00000004ff007c0c */ /* 0x000fe2000bf45270 */
[----:B------:R-:W-:Y:S01]  /*0050*/  IMAD.U32 R3, RZ, RZ, UR7 ;  /* 0x00000007ff037e24 */ /* 0x000fe2000f8e00ff */
[----:B------:R-:W-:Y:S01]  /*0060*/  MOV R2, UR6 ;  /* 0x0000000600027c02 */ /* 0x000fe20008000f00 */
[----:B------:R-:W-:-:S02]  /*0070*/  ULDC.64 UR4, c[0x0][0x208] ;  /* 0x0000820000047ab9 */ /* 0x000fc40000000a00 */
[----:B------:R-:W0:Y:S08]  /*0080*/  LDC R17, c[0x0][0x2ec] ;  /* 0x0000bb00ff117b82 */ /* 0x000e300000000800 */
[----:B------:R-:W2:Y:S01]  /*0090*/  @P2 LDG.E.64 R2, desc[UR4][R2.64] ;  /* 0x0000000402022981 */ /* 0x000ea2000c1e1b00 */
[----:B------:R-:W1:Y:S01]  /*00a0*/  LDC R7, c[0x0][0x218] ;  /* 0x00008600ff077b82 */ /* 0x000e620000000800 */
[----:B------:R-:W3:Y:S01]  /*00b0*/  S2R R60, SR_TID.X ;  /* 0x00000000003c7919 */ /* 0x000ee20000002100 */
[----:B------:R-:W4:Y:S06]  /*00c0*/  S2R R9, SR_CTAID.X ;  /* 0x0000000000097919 */ /* 0x000f2c0000002500 */
[----:B------:R-:W5:Y:S01]  /*00d0*/  @P2 LDC R11, c[0x0][0x2f0] ;  /* 0x0000bc00ff0b2b82 */ /* 0x000f620000000800 */
[----:B0-----:R-:W5:Y:S01]  /*00e0*/  @P2 LDG.E.64 R4, desc[UR4][R16.64] ;  /* 0x0000000410042981 */ /* 0x001f62000c1e1b00 */
[----:B------:R-:W-:Y:S01]  /*00f0*/  ULDC UR8, c[0x0][0x0] ;  /* 0x0000000000087ab9 */ /* 0x000fe20000000800 */
[----:B------:R-:W-:Y:S01]  /*0100*/  BSSY B0, `(.L_x_644) ;  /* 0x0000025000007945 */ /* 0x000fe20003800000 */
[----:B-1----:R-:W-:-:S04]  /*0110*/  SHF.R.S32.HI R0, RZ, 0x1f, R7 ;  /* 0x0000001fff007819 */ /* 0x002fc80000011407 */
[----:B------:R-:W-:Y:S02]  /*0120*/  LEA.HI R0, R0, R7, RZ, 0x3 ;  /* 0x0000000700007211 */ /* 0x000fe400078f18ff */
[----:B---3--:R-:W-:-:S04]  /*0130*/  LOP3.LUT R7, R60, 0x1f, RZ, 0xc, !PT ;  /* 0x0000001f3c077812 */ /* 0x008fc800078e0cff */
[----:B------:R-:W-:-:S04]  /*0140*/  LEA.HI.SX32 R0, R0, R7, 0x1d ;  /* 0x0000000700007211 */ /* 0x000fc800078feaff */
[----:B------:R-:W-:Y:S02]  /*0150*/  LOP3.LUT P0, RZ, R0, 0xffffffe0, RZ, 0xc0, !PT ;  /* 0xffffffe000ff7812 */ /* 0x000fe4000780c0ff */
[----:B------:R-:W-:-:S04]  /*0160*/  SHF.R.U32.HI R0, RZ, 0x5, R60 ;  /* 0x00000005ff007819 */ /* 0x000fc8000001163c */
[C---:B----4-:R-:W-:Y:S02]  /*0170*/  LEA R0, R9.reuse, R0, 0x2 ;  /* 0x0000000009007211 */ /* 0x050fe400078e10ff */
[----:B--2---:R-:W-:Y:S01]  /*0180*/  @P2 R2UR UR6, R2 ;  /* 0x00000000020622ca */ /* 0x004fe200000e0000 */
[----:B------:R-:W-:Y:S01]  /*0190*/  IMAD R2, R9, UR8, R60 ;  /* 0x0000000809027c24 */ /* 0x000fe2000f8e023c */
[----:B------:R-:W-:Y:S02]  /*01a0*/  @P2 R2UR UR7, R3 ;  /* 0x00000000030722ca */ /* 0x000fe400000e0000 */
[----:B------:R-:W-:Y:S02]  /*01b0*/  LOP3.LUT R60, R60, 0x1f, RZ, 0xc0, !PT ;  /* 0x0000001f3c3c7812 */ /* 0x000fe400078ec0ff */
[----:B-----5:R-:W-:Y:S01]  /*01c0*/  @P2 IADD3 R16, P3, R4, R11, RZ ;  /* 0x0000000b04102210 */ /* 0x020fe20007f7e0ff */
[----:B------:R-:W-:-:S12]  /*01d0*/  @!P0 BRA `(.L_x_645) ;  /* 0x00000000005c8947 */ /* 0x000fd80003800000 */
[----:B------:R-:W0:Y:S01]  /*01e0*/  LDC.64 R12, c[0x0][0x260] ;  /* 0x00009800ff0c7b82 */ /* 0x000e220000000a00 */
[----:B------:R-:W-:Y:S01]  /*01f0*/  ULDC.64 UR8, c[0x0][0x2c8] ;  /* 0x0000b20000087ab9 */ /* 0x000fe20000000a00 */
[----:B------:R-:W-:Y:S01]  /*0200*/  ULDC.64 UR10, c[0x0][0x278] ;  /* 0x00009e00000a7ab9 */ /* 0x000fe20000000a00 */
[----:B------:R-:W-:Y:S02]  /*0210*/  ISETP.NE.U32.AND P1, PT, RZ, UR8, PT ;  /* 0x00000008ff007c0c */ /* 0x000fe4000bf25070 */
[----:B------:R-:W-:Y:S02]  /*0220*/  LEA R56, P4, R60, UR10, 0x4 ;  /* 0x0000000a3c387c11 */ /* 0x000fe4000f8820ff */
[----:B------:R-:W-:-:S03]  /*0230*/  ISETP.NE.AND.EX P1, PT, RZ, UR9, PT, P1 ;  /* 0x00000009ff007c0c */ /* 0x000fc6000bf25310 */
[----:B------:R-:W-:-:S06]  /*0240*/  IMAD.X R57, RZ, RZ, UR11, P4 ;  /* 0x0000000bff397e24 */ /* 0x000fcc000a0e06ff */
[----:B------:R-:W2:Y:S04]  /*0250*/  LDG.E.128 R56, desc[UR4][R56.64] ;  /* 0x0000000438387981 */ /* 0x000ea8000c1e1d00 */
        /* <DEDUP_REMOVED lines=15> */
.L_x_645:
[----:B------:R-:W-:Y:S05]  /*0350*/  BSYNC B0 ;  /* 0x0000000000007941 */ /* 0x000fea0003800000 */
.L_x_644:
[----:B------:R-:W-:Y:S01]  /*0360*/  ULDC UR8, c[0x0][0x214] ;  /* 0x0000850000087ab9 */ /* 0x000fe20000000800 */
[----:B------:R-:W-:Y:S01]  /*0370*/  @P2 IMAD.X R17, RZ, RZ, R5, P3 ;  /* 0x000000ffff112224 */ /* 0x000fe200018e0605 */
[----:B------:R-:W-:-:S04]  /*0380*/  ISETP.GE.AND P1, PT, R0, UR8, PT ;  /* 0x0000000800007c0c */ /* 0x000fc8000bf26270 */
[----:B------:R-:W-:-:S09]  /*0390*/  SHF.R.U64 R3, R16, 0x2, R17 ;  /* 0x0000000210037819 */ /* 0x000fd20000001211 */
[----:B------:R-:W-:Y:S05]  /*03a0*/  @P1 EXIT ;  /* 0x000000000000194d */ /* 0x000fea0003800000 */
[----:B------:R-:W-:Y:S01]  /*03b0*/  IMAD.HI.U32 R5, R2, -0x326172a9, RZ ;  /* 0xcd9e8d5702057827 */ /* 0x000fe200078e00ff */
[----:B------:R-:W-:Y:S01]  /*03c0*/  SHF.R.U32.HI R4, RZ, 0x2, R17 ;  /* 0x00000002ff047819 */ /* 0x000fe20000011611 */
[----:B------:R-:W-:Y:S01]  /*03d0*/  UIADD3 UR13, UR6, -0x61c88647, URZ ;  /* 0x9e3779b9060d7890 */ /* 0x000fe2000fffe03f */
[----:B------:R-:W-:Y:S01]  /*03e0*/  SHF.L.U32 R48, R12, 0x10, RZ ;  /* 0x000000100c307819 */ /* 0x000fe200000006ff */
[----:B------:R-:W-:Y:S01]  /*03f0*/  IMAD.HI.U32 R6, R3, -0x2daee0ad, RZ ;  /* 0xd2511f5303067827 */ /* 0x000fe200078e00ff */
[----:B------:R-:W-:Y:S01]  /*0400*/  LOP3.LUT R5, R5, UR6, R4, 0x96, !PT ;  /* 0x0000000605057c12 */ /* 0x000fe2000f8e9604 */
[----:B------:R-:W-:Y:S01]  /*0410*/  UIADD3 UR14, UR7, -0x4498517b, URZ ;  /* 0xbb67ae85070e7890 */ /* 0x000fe2000fffe03f */
[----:B-----5:R-:W-:Y:S01]  /*0420*/  PRMT R39, R8, 0x7632, R39 ;  /* 0x0000763208277816 */ /* 0x020fe20000000027 */
[----:B------:R-:W-:Y:S01]  /*0430*/  IMAD R20, R3, -0x2daee0ad, RZ ;  /* 0xd2511f5303147824 */ /* 0x000fe200078e02ff */
[----:B------:R-:W-:Y:S01]  /*0440*/  LOP3.LUT R6, R6, UR7, RZ, 0x3c, !PT ;  /* 0x0000000706067c12 */ /* 0x000fe2000f8e3cff */
[----:B------:R-:W-:Y:S01]  /*0450*/  IMAD.HI.U32 R17, R5, -0x2daee0ad, RZ ;  /* 0xd2511f5305117827 */ /* 0x000fe200078e00ff */
[----:B------:R-:W-:Y:S01]  /*0460*/  UIADD3 UR15, UR6, 0x3c6ef372, URZ ;  /* 0x3c6ef372060f7890 */ /* 0x000fe2000fffe03f */
[----:B------:R-:W-:Y:S01]  /*0470*/  SHF.L.U32 R40, R8, 0x10, RZ ;  /* 0x0000001008287819 */ /* 0x000fe200000006ff */
[----:B------:R-:W-:Y:S01]  /*0480*/  UIADD3 UR16, UR7, 0x76cf5d0a, URZ ;  /* 0x76cf5d0a07107890 */ /* 0x000fe2000fffe03f */
[----:B------:R-:W-:Y:S01]  /*0490*/  IMAD R18, R2, -0x326172a9, RZ ;  /* 0xcd9e8d5702127824 */ /* 0x000fe200078e02ff */
[----:B------:R-:W-:Y:S01]  /*04a0*/  LOP3.LUT R17, R17, UR14, R20, 0x96, !PT ;  /* 0x0000000e11117c12 */ /* 0x000fe2000f8e9614 */
[C---:B------:R-:W-:Y:S01]  /*04b0*/  IMAD.HI.U32 R7, R6.reuse, -0x326172a9, RZ ;  /* 0xcd9e8d5706077827 */ /* 0x040fe200078e00ff */
[----:B------:R-:W-:Y:S01]  /*04c0*/  UIADD3 UR17, UR6, -0x255992d5, URZ ;  /* 0xdaa66d2b06117890 */ /* 0x000fe2000fffe03f */
[----:B------:R-:W-:Y:S01]  /*04d0*/  PRMT R12, R9, 0x7632, R12 ;  /* 0x00007632090c7816 */ /* 0x000fe2000000000c */
[----:B------:R-:W-:Y:S01]  /*04e0*/  UIADD3 UR18, UR7, 0x32370b8f, URZ ;  /* 0x32370b8f07127890 */ /* 0x000fe2000fffe03f */
[----:B------:R-:W-:Y:S01]  /*04f0*/  IMAD R19, R6, -0x326172a9, RZ ;  /* 0xcd9e8d5706137824 */ /* 0x000fe200078e02ff */
[----:B------:R-:W-:Y:S01]  /*0500*/  LOP3.LUT R7, R7, UR13, R18, 0x96, !PT ;  /* 0x0000000d07077c12 */ /* 0x000fe2000f8e9612 */
[----:B------:R-:W-:Y:S01]  /*0510*/  IMAD R18, R5, -0x2daee0ad, RZ ;  /* 0xd2511f5305127824 */ /* 0x000fe200078e02ff */
[----:B------:R-:W-:Y:S01]  /*0520*/  UIADD3 UR19, UR6, 0x78dde6e4, URZ ;  /* 0x78dde6e406137890 */ /* 0x000fe2000fffe03f */
[----:B------:R-:W-:Y:S01]  /*0530*/  IMAD.HI.U32 R6, R17, -0x326172a9, RZ ;  /* 0xcd9e8d5711067827 */ /* 0x000fe200078e00ff */
[----:B------:R-:W-:Y:S01]  /*0540*/  UIADD3 UR20, UR7, -0x126145ec, URZ ;  /* 0xed9eba1407147890 */ /* 0x000fe2000fffe03f */
[----:B------:R-:W-:Y:S01]  /*0550*/  BSSY B1, `(.L_x_646) ;  /* 0x00003b1000017945 */ /* 0x000fe20003800000 */
[----:B------:R-:W-:Y:S01]  /*0560*/  UIADD3 UR21, UR6, 0x1715609d, URZ ;  /* 0x1715609d06157890 */ /* 0x000fe2000fffe03f */
[C---:B------:R-:W-:Y:S01]  /*0570*/  IMAD.HI.U32 R5, R7.reuse, -0x2daee0ad, RZ ;  /* 0xd2511f5307057827 */ /* 0x040fe200078e00ff */
[----:B------:R-:W-:Y:S01]  /*0580*/  LOP3.LUT R6, R6, UR15, R19, 0x96, !PT ;  /* 0x0000000f06067c12 */ /* 0x000fe2000f8e9613 */
[----:B------:R-:W-:Y:S01]  /*0590*/  UIADD3 UR22, UR7, -0x56f99767, URZ ;  /* 0xa906689907167890 */ /* 0x000fe2000fffe03f */
[----:B------:R-:W-:Y:S01]  /*05a0*/  SHF.L.U32 R56, R56, 0x10, RZ ;  /* 0x0000001038387819 */ /* 0x000fe200000006ff */
[----:B------:R-:W-:Y:S01]  /*05b0*/  IMAD R20, R7, -0x2daee0ad, RZ ;  /* 0xd2511f5307147824 */ /* 0x000fe200078e02ff */
[----:B------:R-:W-:Y:S01]  /*05c0*/  LOP3.LUT R5, R5, UR16, R18, 0x96, !PT ;  /* 0x0000001005057c12 */ /* 0x000fe2000f8e9612 */
[----:B------:R-:W-:Y:S01]  /*05d0*/  IMAD.HI.U32 R19, R6, -0x2daee0ad, RZ ;  /* 0xd2511f5306137827 */ /* 0x000fe200078e00ff */
[----:B------:R-:W-:Y:S01]  /*05e0*/  UIADD3 UR23, UR6, -0x4ab325aa, URZ ;  /* 0xb54cda5606177890 */ /* 0x000fe2000fffe03f */
[----:B------:R-:W-:Y:S01]  /*05f0*/  SHF.L.U32 R52, R58, 0x10, RZ ;  /* 0x000000103a347819 */ /* 0x000fe200000006ff */
[----:B------:R-:W-:Y:S01]  /*0600*/  UIADD3 UR24, UR7, 0x646e171e, URZ ;  /* 0x646e171e07187890 */ /* 0x000fe2000fffe03f */
[----:B------:R-:W-:Y:S01]  /*0610*/  IMAD R18, R17, -0x326172a9, RZ ;  /* 0xcd9e8d5711127824 */ /* 0x000fe200078e02ff */
[----:B------:R-:W-:Y:S01]  /*0620*/  LOP3.LUT R19, R19, UR18, R20, 0x96, !PT ;  /* 0x0000001213137c12 */ /* 0x000fe2000f8e9614 */
[----:B------:R-:W-:Y:S01]  /*0630*/  IMAD.HI.U32 R7, R5, -0x326172a9, RZ ;  /* 0xcd9e8d5705077827 */ /* 0x000fe200078e00ff */
[----:B------:R-:W-:Y:S01]  /*0640*/  UIADD3 UR25, UR6, 0x5384540f, URZ ;  /* 0x5384540f06197890 */ /* 0x000fe2000fffe03f */
[----:B------:R-:W-:Y:S01]  /*0650*/  SHF.L.U32 R44, R14, 0x10, RZ ;  /* 0x000000100e2c7819 */ /* 0x000fe200000006ff */
[----:B------:R-:W-:Y:S01]  /*0660*/  UIADD3 UR26, UR7, 0x1fd5c5a3, URZ ;  /* 0x1fd5c5a3071a7890 */ /* 0x000fe2000fffe03f */
[----:B------:R-:W-:Y:S01]  /*0670*/  IMAD R17, R6, -0x2daee0ad, RZ ;  /* 0xd2511f5306117824 */ /* 0x000fe200078e02ff */
[----:B------:R-:W-:Y:S01]  /*0680*/  LOP3.LUT R7, R7, UR17, R18, 0x96, !PT ;  /* 0x0000001107077c12 */ /* 0x000fe2000f8e9612 */
[----:B------:R-:W-:Y:S01]  /*0690*/  IMAD R18, R5, -0x326172a9, RZ ;  /* 0xcd9e8d5705127824 */ /* 0x000fe200078e02ff */
[----:B------:R-:W-:Y:S01]  /*06a0*/  UIADD3 UR27, UR6, -0xe443238, URZ ;  /* 0xf1bbcdc8061b7890 */ /* 0x000fe2000fffe03f */
[----:B------:R-:W-:Y:S01]  /*06b0*/  IMAD.HI.U32 R5, R19, -0x326172a9, RZ ;  /* 0xcd9e8d5713057827 */ /* 0x000fe200078e00ff */
[----:B------:R-:W-:Y:S01]  /*06c0*/  UIADD3 UR28, UR7, -0x24c28bd8, URZ ;  /* 0xdb3d7428071c7890 */ /* 0x000fe2000fffe03f */
[----:B------:R-:W-:Y:S01]  /*06d0*/  LOP3.LUT R33, R16, 0x3, RZ, 0xc0, !PT ;  /* 0x0000000310217812 */ /* 0x000fe200078ec0ff */
[----:B------:R-:W-:Y:S01]  /*06e0*/  UIADD3 UR29, UR6, -0x700cb87f, URZ ;  /* 0x8ff34781061d7890 */ /* 0x000fe2000fffe03f */
[----:B------:R-:W-:Y:S01]  /*06f0*/  IMAD.HI.U32 R6, R7, -0x2daee0ad, RZ ;  /* 0xd2511f5307067827 */ /* 0x000fe200078e00ff */
[----:B------:R-:W-:Y:S01]  /*0700*/  LOP3.LUT R5, R5, UR19, R18, 0x96, !PT ;  /* 0x0000001305057c12 */ /* 0x000fe2000f8e9612 */
[----:B------:R-:W-:Y:S01]  /*0710*/  UIADD3 UR30, UR7, -0x695add53, URZ ;  /* 0x96a522ad071e7890 */ /* 0x000fe2000fffe03f */
[----:B------:R-:W-:Y:S01]  /*0720*/  SHF.L.U32 R53, R53, 0x10, RZ ;  /* 0x0000001035357819 */ /* 0x000fe200000006ff */
[----:B------:R-:W-:Y:S01]  /*0730*/  IMAD R20, R7, -0x2daee0ad, RZ ;  /* 0xd2511f5307147824 */ /* 0x000fe200078e02ff */
[----:B------:R-:W-:Y:S01]  /*0740*/  LOP3.LUT R6, R6, UR20, R17, 0x96, !PT ;  /* 0x0000001406067c12 */ /* 0x000fe2000f8e9611 */
[----:B------:R-:W-:Y:S01]  /*0750*/  IMAD.HI.U32 R17, R5, -0x2daee0ad, RZ ;  /* 0xd2511f5305117827 */ /* 0x000fe200078e00ff */
[----:B------:R-:W-:Y:S01]  /*0760*/  ULDC.64 UR8, c[0x0][0x270] ;  /* 0x00009c0000087ab9 */ /* 0x000fe20000000a00 */
[----:B------:R-:W-:Y:S01]  /*0770*/  SHF.L.U32 R49, R49, 0x10, RZ ;  /* 0x0000001031317819 */ /* 0x000fe200000006ff */
[----:B------:R-:W-:Y:S01]  /*0780*/  UISETP.NE.U32.AND UP0, UPT, UR8, URZ, UPT ;  /* 0x0000003f0800728c */ /* 0x000fe2000bf05070 */
[----:B------:R-:W-:Y:S01]  /*0790*/  IMAD R18, R19, -0x326172a9, RZ ;  /* 0xcd9e8d5713127824 */ /* 0x000fe200078e02ff */
[----:B------:R-:W-:Y:S01]  /*07a0*/  LOP3.LUT R17, R17, UR22, R20, 0x96, !PT ;  /* 0x0000001611117c12 */ /* 0x000fe2000f8e9614 */
[C---:B------:R-:W-:Y:S01]  /*07b0*/  IMAD.HI.U32 R7, R6.reuse, -0x326172a9, RZ ;  /* 0xcd9e8d5706077827 */ /* 0x040fe200078e00ff */
[----:B------:R-:W-:Y:S01]  /*07c0*/  SHF.L.U32 R45, R45, 0x10, RZ ;  /* 0x000000102d2d7819 */ /* 0x000fe200000006ff */
[----:B------:R-:W-:Y:S01]  /*07d0*/  ULDC.U8 UR8, c[0x0][0x2a0] ;  /* 0x0000a80000087ab9 */ /* 0x000fe20000000000 */
[----:B------:R-:W-:Y:S01]  /*07e0*/  SHF.L.U32 R41, R41, 0x10, RZ ;  /* 0x0000001029297819 */ /* 0x000fe200000006ff */
[----:B------:R-:W-:Y:S01]  /*07f0*/  IMAD R19, R6, -0x326172a9, RZ ;  /* 0xcd9e8d5706137824 */ /* 0x000fe200078e02ff */
[----:B------:R-:W-:Y:S01]  /*0800*/  LOP3.LUT R7, R7, UR21, R18, 0x96, !PT ;  /* 0x0000001507077c12 */ /* 0x000fe2000f8e9612 */
[----:B------:R-:W-:Y:S01]  /*0810*/  IMAD R18, R5, -0x2daee0ad, RZ ;  /* 0xd2511f5305127824 */ /* 0x000fe200078e02ff */
[----:B------:R-:W-:Y:S01]  /*0820*/  SHF.L.U32 R39, R39, 0x10, RZ ;  /* 0x0000001027277819 */ /* 0x000fe200000006ff */
[----:B------:R-:W-:Y:S01]  /*0830*/  IMAD.HI.U32 R6, R17, -0x326172a9, RZ ;  /* 0xcd9e8d5711067827 */ /* 0x000fe200078e00ff */
[----:B------:R-:W-:Y:S01]  /*0840*/  UISETP.NE.AND.EX UP0, UPT, UR9, URZ, UPT, UP0 ;  /* 0x0000003f0900728c */ /* 0x000fe2000bf05300 */
[----:B------:R-:W-:-:S02]  /*0850*/  ULDC UR31, c[0x0][0x218] ;  /* 0x00008600001f7ab9 */ /* 0x000fc40000000800 */
[C---:B------:R-:W-:Y:S01]  /*0860*/  IMAD.HI.U32 R5, R7.reuse, -0x2daee0ad, RZ ;  /* 0xd2511f5307057827 */ /* 0x040fe200078e00ff */
[----:B------:R-:W-:Y:S01]  /*0870*/  LOP3.LUT R6, R6, UR23, R19, 0x96, !PT ;  /* 0x0000001706067c12 */ /* 0x000fe2000f8e9613 */
[----:B------:R-:W-:Y:S02]  /*0880*/  UISETP.NE.AND UP1, UPT, UR8, URZ, UPT ;  /* 0x0000003f0800728c */ /* 0x000fe4000bf25270 */
[----:B------:R-:W-:Y:S01]  /*0890*/  IMAD R20, R7, -0x2daee0ad, RZ ;  /* 0xd2511f5307147824 */ /* 0x000fe200078e02ff */
[----:B------:R-:W-:Y:S01]  /*08a0*/  LOP3.LUT R5, R5, UR24, R18, 0x96, !PT ;  /* 0x0000001805057c12 */ /* 0x000fe2000f8e9612 */
[----:B------:R-:W-:Y:S01]  /*08b0*/  IMAD R18, R17, -0x326172a9, RZ ;  /* 0xcd9e8d5711127824 */ /* 0x000fe200078e02ff */
[----:B------:R-:W-:Y:S01]  /*08c0*/  ULDC UR12, c[0x0][0x2d8] ;  /* 0x0000b600000c7ab9 */ /* 0x000fe20000000800 */
        /* <DEDUP_REMOVED lines=11> */
[----:B------:R-:W-:Y:S01]  /*0980*/  IMAD.U32 R46, R13, 0x10000, RZ ;  /* 0x000100000d2e7824 */ /* 0x000fe200078e00ff */
[----:B------:R-:W-:Y:S01]  /*0990*/  LOP3.LUT R6, R6, UR28, R19, 0x96, !PT ;  /* 0x0000001c06067c12 */ /* 0x000fe2000f8e9613 */
[----:B------:R-:W-:Y:S01]  /*09a0*/  IMAD.U32 R38, R9, 0x10000, RZ ;  /* 0x0001000009267824 */ /* 0x000fe200078e00ff */
[----:B------:R-:W-:Y:S01]  /*09b0*/  PRMT R13, R10, 0x7632, R13 ;  /* 0x000076320a0d7816 */ /* 0x000fe2000000000d */
[----:B------:R-:W-:Y:S01]  /*09c0*/  IMAD R17, R17, -0x326172a9, RZ ;  /* 0xcd9e8d5711117824 */ /* 0x000fe200078e02ff */
[----:B------:R-:W-:Y:S01]  /*09d0*/  PRMT R10, R11, 0x7632, R10 ;  /* 0x000076320b0a7816 */ /* 0x000fe2000000000a */
[----:B------:R-:W-:-:S02]  /*09e0*/  IMAD R7, R7, -0x2daee0ad, RZ ;  /* 0xd2511f5307077824 */ /* 0x000fc400078e02ff */
[----:B------:R-:W-:-:S04]  /*09f0*/  IMAD.HI.U32 R30, R32, -0x2daee0ad, RZ ;  /* 0xd2511f53201e7827 */ /* 0x000fc800078e00ff */
[----:B------:R-:W-:Y:S01]  /*0a00*/  IMAD.WIDE.U32 R8, R6, -0x326172a9, RZ ;  /* 0xcd9e8d5706087825 */ /* 0x000fe200078e00ff */
[----:B------:R-:W-:-:S03]  /*0a10*/  LOP3.LUT R30, R30, UR30, R7, 0x96, !PT ;  /* 0x0000001e1e1e7c12 */ /* 0x000fc6000f8e9607 */
[----:B------:R-:W-:Y:S01]  /*0a20*/  IMAD.U32 R55, R57, 0x10000, RZ ;  /* 0x0001000039377824 */ /* 0x000fe200078e00ff */
[----:B------:R-:W-:Y:S01]  /*0a30*/  LOP3.LUT R34, R9, UR29, R17, 0x96, !PT ;  /* 0x0000001d09227c12 */ /* 0x000fe2000f8e9611 */
[----:B------:R-:W-:Y:S01]  /*0a40*/  IMAD.U32 R50, R59, 0x10000, RZ ;  /* 0x000100003b327824 */ /* 0x000fe200078e00ff */
[----:B------:R-:W-:Y:S01]  /*0a50*/  MOV R31, R8 ;  /* 0x00000008001f7202 */ /* 0x000fe20000000f00 */
[----:B------:R-:W-:Y:S01]  /*0a60*/  IMAD.U32 R42, R15, 0x10000, RZ ;  /* 0x000100000f2a7824 */ /* 0x000fe200078e00ff */
[----:B------:R-:W-:Y:S01]  /*0a70*/  SHF.L.U32 R9, R13, 0x10, RZ ;  /* 0x000000100d097819 */ /* 0x000fe200000006ff */
[----:B------:R-:W-:Y:S02]  /*0a80*/  IMAD.U32 R6, R11, 0x10000, RZ ;  /* 0x000100000b067824 */ /* 0x000fe400078e00ff */
[----:B------:R-:W-:Y:S02]  /*0a90*/  IMAD.U32 R54, R54, 0x10000, RZ ;  /* 0x0001000036367824 */ /* 0x000fe400078e00ff */
[----:B------:R-:W-:-:S02]  /*0aa0*/  IMAD.U32 R51, R51, 0x10000, RZ ;  /* 0x0001000033337824 */ /* 0x000fc400078e00ff */
[----:B------:R-:W-:Y:S02]  /*0ab0*/  IMAD.U32 R47, R47, 0x10000, RZ ;  /* 0x000100002f2f7824 */ /* 0x000fe400078e00ff */
[----:B------:R-:W-:Y:S02]  /*0ac0*/  IMAD.U32 R43, R43, 0x10000, RZ ;  /* 0x000100002b2b7824 */ /* 0x000fe400078e00ff */
[----:B------:R-:W-:Y:S02]  /*0ad0*/  IMAD.MOV.U32 R7, RZ, RZ, RZ ;  /* 0x000000ffff077224 */ /* 0x000fe400078e00ff */
[----:B------:R-:W-:Y:S02]  /*0ae0*/  IMAD.U32 R8, R12, 0x10000, RZ ;  /* 0x000100000c087824 */ /* 0x000fe400078e00ff */
[----:B------:R-:W-:Y:S02]  /*0af0*/  IMAD.U32 R10, R10, 0x10000, RZ ;  /* 0x000100000a0a7824 */ /* 0x000fe400078e00ff */
[----:B------:R-:W-:-:S07]  /*0b00*/  IMAD R32, R32, -0x2daee0ad, RZ ;  /* 0xd2511f5320207824 */ /* 0x000fce00078e02ff */
.L_x_708:
[----:B------:R-:W-:Y:S01]  /*0b10*/  PLOP3.LUT P1, PT, PT, PT, UP0, 0x80, 0x0 ;  /* 0x000000000000781c */ /* 0x000fe20003f2f008 */
[----:B------:R-:W-:Y:S01]  /*0b20*/  HFMA2.MMA R13, -RZ, RZ, 0, 1.1920928955078125e-07 ;  /* 0x00000002ff0d7435 */ /* 0x000fe200000001ff */
[----:B------:R-:W-:Y:S01]  /*0b30*/  PLOP3.LUT P2, PT, PT, PT, UP0, 0x80, 0x0 ;  /* 0x000000000000781c */ /* 0x000fe20003f4f008 */
[----:B------:R-:W-:-:S10]  /*0b40*/  @UP0 ULDC.64 UR8, c[0x0][0x270] ;  /* 0x00009c0000080ab9 */ /* 0x000fd40000000a00 */
[----:B------:R-:W-:-:S06]  /*0b50*/  @P1 IMAD.WIDE R12, R0, R13, UR8 ;  /* 0x00000008000c1e25 */ /* 0x000fcc000f8e020d */
[----:B0-----:R0:W2:Y:S01]  /*0b60*/  @P2 LDG.E.U16 R12, desc[UR4][R12.64] ;  /* 0x000000040c0c2981 */ /* 0x0010a2000c1e1500 */
[----:B------:R-:W-:Y:S01]  /*0b70*/  PLOP3.LUT P1, PT, PT, PT, UP0, 0x80, 0x0 ;  /* 0x000000000000781c */ /* 0x000fe20003f2f008 */
[----:B------:R-:W-:Y:S01]  /*0b80*/  IMAD R14, R0, UR31, RZ ;  /* 0x0000001f000e7c24 */ /* 0x000fe2000f8e02ff */
[----:B------:R-:W-:Y:S04]  /*0b90*/  BSSY B0, `(.L_x_647) ;  /* 0x00002e5000007945 */ /* 0x000fe80003800000 */
[----:B------:R-:W-:Y:S01]  /*0ba0*/  SHF.R.S32.HI R15, RZ, 0x1f, R14 ;  /* 0x0000001fff0f7819 */ /* 0x000fe2000001140e */
[----:B0-----:R-:W-:-:S03]  /*0bb0*/  IMAD.MOV.U32 R13, RZ, RZ, 0x3f800000 ;  /* 0x3f800000ff0d7424 */ /* 0x001fc600078e00ff */
[----:B------:R-:W-:-:S03]  /*0bc0*/  LEA.HI R15, R15, R14, RZ, 0x3 ;  /* 0x0000000e0f0f7211 */ /* 0x000fc600078f18ff */
[----:B--2---:R-:W-:Y:S02]  /*0bd0*/  @P1 SHF.L.U32 R13, R12, 0x10, RZ ;  /* 0x000000100c0d1819 */ /* 0x004fe400000006ff */
[----:B------:R-:W-:Y:S01]  /*0be0*/  LEA.HI.SX32 R12, R15, R60, 0x1d ;  /* 0x0000003c0f0c7211 */ /* 0x000fe200078feaff */
        /* <DEDUP_REMOVED lines=21> */
.L_x_650:
[----:B------:R-:W-:-:S07]  /*0d40*/  IMAD.MOV.U32 R11, RZ, RZ, R31 ;  /* 0x000000ffff0b7224 */ /* 0x000fce00078e001f */
.L_x_651:
[----:B------:R-:W-:Y:S05]  /*0d50*/  BSYNC B2 ;  /* 0x0000000000027941 */ /* 0x000fea0003800000 */
.L_x_649:
        /* <DEDUP_REMOVED lines=16> */
.L_x_655:
[----:B------:R-:W-:Y:S05]  /*0e60*/  BSYNC B3 ;  /* 0x0000000000037941 */ /* 0x000fea0003800000 */
.L_x_654:
        /* <DEDUP_REMOVED lines=43> */
.L_x_653:
[----:B------:R-:W-:Y:S05]  /*1120*/  BSYNC B2 ;  /* 0x0000000000027941 */ /* 0x000fea0003800000 */
.L_x_652:
[----:B------:R-:W0:Y:S01]  /*1130*/  LDC R58, c[0x0][0x298] ;  /* 0x0000a600ff3a7b82 */ /* 0x000e220000000800 */
[----:B------:R-:W-:Y:S01]  /*1140*/  I2FP.F32.U32 R14, R11 ;  /* 0x0000000b000e7245 */ /* 0x000fe20000201000 */
[----:B------:R-:W-:Y:S01]  /*1150*/  IMAD.MOV.U32 R57, RZ, RZ, 0x2f800000 ;  /* 0x2f800000ff397424 */ /* 0x000fe200078e00ff */
[C---:B-----5:R-:W-:Y:S01]  /*1160*/  SHF.L.U32 R26, R20.reuse, 0x10, RZ ;  /* 0x00000010141a7819 */ /* 0x060fe200000006ff */
[----:B------:R-:W-:Y:S01]  /*1170*/  BSSY B2, `(.L_x_656) ;  /* 0x0000018000027945 */ /* 0x000fe20003800000 */
[----:B------:R-:W-:Y:S01]  /*1180*/  PRMT R20, R20, 0x7632, R20 ;  /* 0x0000763214147816 */ /* 0x000fe20000000014 */
[----:B------:R-:W-:Y:S01]  /*1190*/  FFMA.FTZ R14, R14, R57, 1.1641532182693481445e-10 ;  /* 0x2f0000000e0e7423 */ /* 0x000fe20000010039 */
[----:B------:R-:W-:Y:S01]  /*11a0*/  IADD3 R25, R24, 0x1, RZ ;  /* 0x0000000118197810 */ /* 0x000fe20007ffe0ff */
[----:B------:R-:W1:Y:S01]  /*11b0*/  LDC R59, c[0x0][0x294] ;  /* 0x0000a500ff3b7b82 */ /* 0x000e620000000800 */
[----:B------:R-:W-:Y:S01]  /*11c0*/  FMUL.FTZ R11, R26, R13 ;  /* 0x0000000d1a0b7220 */ /* 0x000fe20000410000 */
[----:B------:R-:W-:-:S03]  /*11d0*/  @P1 IMAD.U32 R26, R16, 0x10000, RZ ;  /* 0x00010000101a1824 */ /* 0x000fc600078e00ff */
[----:B0-----:R-:W-:Y:S01]  /*11e0*/  FMUL.FTZ R11, R11, R58 ;  /* 0x0000003a0b0b7220 */ /* 0x001fe20000410000 */
[----:B-1----:R-:W-:-:S04]  /*11f0*/  FSETP.GTU.FTZ.AND P2, PT, R14, R59, PT ;  /* 0x0000003b0e00720b */ /* 0x002fc80003f5c000 */
[----:B------:R-:W-:Y:S02]  /*1200*/  P2R R14, PR, RZ, 0x4 ;  /* 0x00000004ff0e7803 */ /* 0x000fe40000000000 */
[----:B------:R-:W-:Y:S02]  /*1210*/  FSEL R11, R11, RZ, !P2 ;  /* 0x000000ff0b0b7208 */ /* 0x000fe40005000000 */
[----:B------:R-:W-:-:S03]  /*1220*/  ISETP.NE.AND P2, PT, R24, 0x1, PT ;  /* 0x000000011800780c */ /* 0x000fc60003f45270 */
[----:B------:R-:W-:-:S04]  /*1230*/  FMUL.FTZ R11, R56, R11 ;  /* 0x0000000b380b7220 */ /* 0x000fc80000410000 */
[----:B------:R-:W-:-:S06]  /*1240*/  @P1 FADD.FTZ R11, R26, R11 ;  /* 0x0000000b1a0b1221 */ /* 0x000fcc0000010000 */
        /* <DEDUP_REMOVED lines=9> */
.L_x_657:
[----:B------:R-:W-:-:S07]  /*12e0*/  MOV R15, R31 ;  /* 0x0000001f000f7202 */ /* 0x000fce0000000f00 */
.L_x_658:
[----:B------:R-:W-:Y:S05]  /*12f0*/  BSYNC B2 ;  /* 0x0000000000027941 */ /* 0x000fea0003800000 */
.L_x_656:
        /* <DEDUP_REMOVED lines=16> */
.L_x_662:
[----:B------:R-:W-:Y:S05]  /*1400*/  BSYNC B3 ;  /* 0x0000000000037941 */ /* 0x000fea0003800000 */
.L_x_661:
        /* <DEDUP_REMOVED lines=43> */
.L_x_660:
[----:B------:R-:W-:Y:S05]  /*16c0*/  BSYNC B2 ;  /* 0x0000000000027941 */ /* 0x000fea0003800000 */
.L_x_659:
[----:B------:R-:W-:Y:S01]  /*16d0*/  I2FP.F32.U32 R24, R15 ;  /* 0x0000000f00187245 */ /* 0x000fe20000201000 */
[----:B------:R-:W-:Y:S01]  /*16e0*/  BSSY B2, `(.L_x_663) ;  /* 0x0000018000027945 */ /* 0x000fe20003800000 */
[----:B------:R-:W-:Y:S02]  /*16f0*/  SHF.L.U32 R20, R20, 0x10, RZ ;  /* 0x0000001014147819 */ /* 0x000fe400000006ff */
[----:B------:R-:W-:Y:S01]  /*1700*/  IADD3 R29, R25, 0x1, RZ ;  /* 0x00000001191d7810 */ /* 0x000fe20007ffe0ff */
[----:B------:R-:W-:Y:S02]  /*1710*/  FFMA.FTZ R24, R24, R57, 1.1641532182693481445e-10 ;  /* 0x2f00000018187423 */ /* 0x000fe40000010039 */
[----:B------:R-:W-:-:S03]  /*1720*/  FMUL.FTZ R15, R20, R13 ;  /* 0x0000000d140f7220 */ /* 0x000fc60000410000 */
[----:B------:R-:W-:Y:S01]  /*1730*/  FSETP.GTU.FTZ.AND P2, PT, R24, R59, PT ;  /* 0x0000003b1800720b */ /* 0x000fe20003f5c000 */
[----:B------:R-:W-:Y:S01]  /*1740*/  FMUL.FTZ R15, R15, R58 ;  /* 0x0000003a0f0f7220 */ /* 0x000fe20000410000 */
[----:B------:R-:W-:Y:S02]  /*1750*/  @P1 PRMT R24, R16, 0x7632, R24 ;  /* 0x0000763210181816 */ /* 0x000fe40000000018 */
[----:B------:R-:W-:Y:S02]  /*1760*/  P2R R20, PR, RZ, 0x4 ;  /* 0x00000004ff147803 */ /* 0x000fe40000000000 */
[----:B------:R-:W-:Y:S01]  /*1770*/  FSEL R15, R15, RZ, !P2 ;  /* 0x000000ff0f0f7208 */ /* 0x000fe20005000000 */
[----:B------:R-:W-:Y:S01]  /*1780*/  @P1 IMAD.U32 R27, R24, 0x10000, RZ ;  /* 0x00010000181b1824 */ /* 0x000fe200078e00ff */
        /* <DEDUP_REMOVED lines=12> */
.L_x_664:
[----:B------:R-:W-:-:S07]  /*1850*/  MOV R15, R31 ;  /* 0x0000001f000f7202 */ /* 0x000fce0000000f00 */
.L_x_665:
[----:B------:R-:W-:Y:S05]  /*1860*/  BSYNC B2 ;  /* 0x0000000000027941 */ /* 0x000fea0003800000 */
.L_x_663:
        /* <DEDUP_REMOVED lines=16> */
.L_x_669:
[----:B------:R-:W-:Y:S05]  /*1970*/  BSYNC B3 ;  /* 0x0000000000037941 */ /* 0x000fea0003800000 */
.L_x_668:
        /* <DEDUP_REMOVED lines=43> */
.L_x_667:
[----:B------:R-:W-:Y:S05]  /*1c30*/  BSYNC B2 ;  /* 0x0000000000027941 */ /* 0x000fea0003800000 */
.L_x_666:
[----:B------:R-:W-:Y:S01]  /*1c40*/  I2FP.F32.U32 R26, R15 ;  /* 0x0000000f001a7245 */ /* 0x000fe20000201000 */
[----:B------:R-:W-:Y:S01]  /*1c50*/  BSSY B2, `(.L_x_670) ;  /* 0x0000018000027945 */ /* 0x000fe20003800000 */
[C---:B------:R-:W-:Y:S02]  /*1c60*/  SHF.L.U32 R28, R21.reuse, 0x10, RZ ;  /* 0x00000010151c7819 */ /* 0x040fe400000006ff */
[----:B------:R-:W-:Y:S01]  /*1c70*/  PRMT R21, R21, 0x7632, R21 ;  /* 0x0000763215157816 */ /* 0x000fe20000000015 */
[----:B------:R-:W-:Y:S01]  /*1c80*/  FFMA.FTZ R26, R26, R57, 1.1641532182693481445e-10 ;  /* 0x2f0000001a1a7423 */ /* 0x000fe20000010039 */
[----:B------:R-:W-:Y:S01]  /*1c90*/  IADD3 R27, R29, 0x1, RZ ;  /* 0x000000011d1b7810 */ /* 0x000fe20007ffe0ff */
[----:B------:R-:W-:Y:S01]  /*1ca0*/  FMUL.FTZ R15, R28, R13 ;  /* 0x0000000d1c0f7220 */ /* 0x000fe20000410000 */
[----:B------:R-:W-:Y:S02]  /*1cb0*/  @P1 IMAD.U32 R28, R17, 0x10000, RZ ;  /* 0x00010000111c1824 */ /* 0x000fe400078e00ff */
[----:B------:R-:W-:Y:S01]  /*1cc0*/  FSETP.GTU.FTZ.AND P2, PT, R26, R59, PT ;  /* 0x0000003b1a00720b */ /* 0x000fe20003f5c000 */
[----:B------:R-:W-:-:S03]  /*1cd0*/  FMUL.FTZ R25, R15, R58 ;  /* 0x0000003a0f197220 */ /* 0x000fc60000410000 */
        /* <DEDUP_REMOVED lines=14> */
.L_x_671:
[----:B------:R-:W-:-:S07]  /*1dc0*/  MOV R26, R31 ;  /* 0x0000001f001a7202 */ /* 0x000fce0000000f00 */
.L_x_672:
[----:B------:R-:W-:Y:S05]  /*1dd0*/  BSYNC B2 ;  /* 0x0000000000027941 */ /* 0x000fea0003800000 */
.L_x_670:
        /* <DEDUP_REMOVED lines=16> */
.L_x_676:
[----:B------:R-:W-:Y:S05]  /*1ee0*/  BSYNC B3 ;  /* 0x0000000000037941 */ /* 0x000fea0003800000 */
.L_x_675:
        /* <DEDUP_REMOVED lines=9> */
[----:B------:R-:W-:-:S03]  /*1f80*/  LOP3.LUT R35, R33, UR14, R35, 0x96, !PT ;  /* 0x0000000e21237c12 */ /* 0x000fc6000f8e9623 */
        /* <DEDUP_REMOVED lines=33> */
.L_x_674:
[----:B------:R-:W-:Y:S05]  /*21a0*/  BSYNC B2 ;  /* 0x0000000000027941 */ /* 0x000fea0003800000 */
.L_x_673:
[----:B------:R-:W-:Y:S01]  /*21b0*/  I2FP.F32.U32 R26, R26 ;  /* 0x0000001a001a7245 */ /* 0x000fe20000201000 */
[----:B------:R-:W-:Y:S01]  /*21c0*/  BSSY B2, `(.L_x_677) ;  /* 0x0000017000027945 */ /* 0x000fe20003800000 */
[----:B------:R-:W-:Y:S02]  /*21d0*/  SHF.L.U32 R28, R21, 0x10, RZ ;  /* 0x00000010151c7819 */ /* 0x000fe400000006ff */
[C---:B------:R-:W-:Y:S01]  /*21e0*/  ISETP.NE.AND P3, PT, R27.reuse, 0x1, PT ;  /* 0x000000011b00780c */ /* 0x040fe20003f65270 */
[----:B------:R-:W-:Y:S01]  /*21f0*/  FFMA.FTZ R26, R26, R57, 1.1641532182693481445e-10 ;  /* 0x2f0000001a1a7423 */ /* 0x000fe20000010039 */
[----:B------:R-:W-:Y:S01]  /*2200*/  IADD3 R29, R27, 0x1, RZ ;  /* 0x000000011b1d7810 */ /* 0x000fe20007ffe0ff */
[----:B------:R-:W-:Y:S01]  /*2210*/  FMUL.FTZ R21, R28, R13 ;  /* 0x0000000d1c157220 */ /* 0x000fe20000410000 */
[----:B------:R-:W-:Y:S02]  /*2220*/  @P1 PRMT R28, R17, 0x7632, R28 ;  /* 0x00007632111c1816 */ /* 0x000fe4000000001c */
[----:B------:R-:W-:Y:S01]  /*2230*/  FSETP.GTU.FTZ.AND P2, PT, R26, R59, PT ;  /* 0x0000003b1a00720b */ /* 0x000fe20003f5c000 */
[----:B------:R-:W-:-:S05]  /*2240*/  FMUL.FTZ R21, R21, R58 ;  /* 0x0000003a15157220 */ /* 0x000fca0000410000 */
[----:B------:R-:W-:Y:S01]  /*2250*/  FSEL R26, R21, RZ, !P2 ;  /* 0x000000ff151a7208 */ /* 0x000fe20005000000 */
[----:B------:R-:W-:-:S04]  /*2260*/  @P1 IMAD.U32 R21, R28, 0x10000, RZ ;  /* 0x000100001c151824 */ /* 0x000fc800078e00ff */
[----:B------:R-:W-:-:S04]  /*2270*/  FMUL.FTZ R26, R53, R26 ;  /* 0x0000001a351a7220 */ /* 0x000fc80000410000 */
        /* <DEDUP_REMOVED lines=10> */
.L_x_678:
[----:B------:R-:W-:-:S07]  /*2320*/  MOV R21, R31 ;  /* 0x0000001f00157202 */ /* 0x000fce0000000f00 */
.L_x_679:
[----:B------:R-:W-:Y:S05]  /*2330*/  BSYNC B2 ;  /* 0x0000000000027941 */ /* 0x000fea0003800000 */
.L_x_677:
        /* <DEDUP_REMOVED lines=16> */
.L_x_683:
[----:B------:R-:W-:Y:S05]  /*2440*/  BSYNC B3 ;  /* 0x0000000000037941 */ /* 0x000fea0003800000 */
.L_x_682:
        /* <DEDUP_REMOVED lines=43> */
.L_x_681:
[----:B------:R-:W-:Y:S05]  /*2700*/  BSYNC B2 ;  /* 0x0000000000027941 */ /* 0x000fea0003800000 */
.L_x_680:
[----:B------:R-:W-:Y:S01]  /*2710*/  I2FP.F32.U32 R28, R21 ;  /* 0x00000015001c7245 */ /* 0x000fe20000201000 */
[----:B------:R-:W-:Y:S01]  /*2720*/  BSSY B2, `(.L_x_684) ;  /* 0x0000017000027945 */ /* 0x000fe20003800000 */
[----:B------:R-:W-:Y:S02]  /*2730*/  SHF.L.U32 R36, R22, 0x10, RZ ;  /* 0x0000001016247819 */ /* 0x000fe400000006ff */
[C---:B------:R-:W-:Y:S01]  /*2740*/  ISETP.NE.AND P4, PT, R29.reuse, 0x1, PT ;  /* 0x000000011d00780c */ /* 0x040fe20003f85270 */
        /* <DEDUP_REMOVED lines=19> */
.L_x_685:
[----:B------:R-:W-:-:S07]  /*2880*/  MOV R21, R31 ;  /* 0x0000001f00157202 */ /* 0x000fce0000000f00 */
.L_x_686:
[----:B------:R-:W-:Y:S05]  /*2890*/  BSYNC B2 ;  /* 0x0000000000027941 */ /* 0x000fea0003800000 */
.L_x_684:
        /* <DEDUP_REMOVED lines=16> */
.L_x_690:
[----:B------:R-:W-:Y:S05]  /*29a0*/  BSYNC B3 ;  /* 0x0000000000037941 */ /* 0x000fea0003800000 */
.L_x_689:
        /* <DEDUP_REMOVED lines=43> */
.L_x_688:
[----:B------:R-:W-:Y:S05]  /*2c60*/  BSYNC B2 ;  /* 0x0000000000027941 */ /* 0x000fea0003800000 */
.L_x_687:
        /* <DEDUP_REMOVED lines=8> */
[----:B------:R-:W-:-:S05]  /*2cf0*/  FMUL.FTZ R21, R21, R58 ;  /* 0x0000003a15157220 */ /* 0x000fca0000410000 */
[----:B------:R-:W-:Y:S01]  /*2d00*/  FSEL R28, R21, RZ, !P4 ;  /* 0x000000ff151c7208 */ /* 0x000fe20006000000 */
[----:B------:R-:W-:Y:S01]  /*2d10*/  @P1 IMAD.U32 R21, R22, 0x10000, RZ ;  /* 0x0001000016151824 */ /* 0x000fe200078e00ff */
[----:B------:R-:W-:-:S03]  /*2d20*/  IADD3 R22, R33, 0x1, RZ ;  /* 0x0000000121167810 */ /* 0x000fc60007ffe0ff */
        /* <DEDUP_REMOVED lines=11> */
.L_x_692:
[----:B------:R-:W-:-:S07]  /*2de0*/  MOV R21, R31 ;  /* 0x0000001f00157202 */ /* 0x000fce0000000f00 */
.L_x_693:
[----:B------:R-:W-:Y:S05]  /*2df0*/  BSYNC B2 ;  /* 0x0000000000027941 */ /* 0x000fea0003800000 */
.L_x_691:
        /* <DEDUP_REMOVED lines=16> */
.L_x_697:
[----:B------:R-:W-:Y:S05]  /*2f00*/  BSYNC B3 ;  /* 0x0000000000037941 */ /* 0x000fea0003800000 */
.L_x_696:
[----:B------:R-:W-:Y:S01]  /*2f10*/  IMAD.HI.U32 R29, R2, -0x326172a9, RZ ;  /* 0xcd9e8d57021d7827 */ /* 0x000fe200078e00ff */
[----:B------:R-:W-:-:S03]  /*2f20*/  LOP3.LUT R22, R22, UR7, R7, 0x96, !PT ;  /* 0x0000000716167c12 */ /* 0x000fc6000f8e9607 */
[----:B------:R-:W-:Y:S01]  /*2f30*/  IMAD R31, R2, -0x326172a9, RZ ;  /* 0xcd9e8d57021f7824 */ /* 0x000fe200078e02ff */
[----:B------:R-:W-:Y:S01]  /*2f40*/  LOP3.LUT R29, R29, UR6, R4, 0x96, !PT ;  /* 0x000000061d1d7c12 */ /* 0x000fe2000f8e9604 */
[----:B------:R-:W-:Y:S01]  /*2f50*/  IMAD.WIDE.U32 R32, R22, -0x326172a9, RZ ;  /* 0xcd9e8d5716207825 */ /* 0x000fe200078e00ff */
[----:B------:R-:W-:-:S03]  /*2f60*/  HFMA2.MMA R22, -RZ, RZ, 0, 0 ;  /* 0x00000000ff167435 */ /* 0x000fc600000001ff */
        /* <DEDUP_REMOVED lines=36> */
[----:B------:R-:W-:Y:S01]  /*31b0*/  IMAD.MOV.U32 R32, RZ, RZ, R36 ;  /* 0x000000ffff207224 */ /* 0x000fe200078e0024 */
[----:B------:R-:W-:-:S07]  /*31c0*/  LOP3.LUT R30, R37, UR30, R30, 0x96, !PT ;  /* 0x0000001e251e7c12 */ /* 0x000fce000f8e961e */
.L_x_695:
[----:B------:R-:W-:Y:S05]  /*31d0*/  BSYNC B2 ;  /* 0x0000000000027941 */ /* 0x000fea0003800000 */
.L_x_694:
[----:B------:R-:W-:Y:S01]  /*31e0*/  I2FP.F32.U32 R36, R21 ;  /* 0x0000001500247245 */ /* 0x000fe20000201000 */
[C---:B------:R-:W-:Y:S01]  /*31f0*/  IMAD.U32 R21, R23.reuse, 0x10000, RZ ;  /* 0x0001000017157824 */ /* 0x040fe200078e00ff */
[----:B------:R-:W-:Y:S01]  /*3200*/  ISETP.NE.AND P6, PT, R22, 0x1, PT ;  /* 0x000000011600780c */ /* 0x000fe20003fc5270 */
[----:B------:R-:W-:Y:S01]  /*3210*/  BSSY B2, `(.L_x_698) ;  /* 0x0000015000027945 */ /* 0x000fe20003800000 */
[----:B------:R-:W-:Y:S01]  /*3220*/  PRMT R23, R23, 0x7632, R23 ;  /* 0x0000763217177816 */ /* 0x000fe20000000017 */
[----:B------:R-:W-:Y:S01]  /*3230*/  FFMA.FTZ R36, R36, R57, 1.1641532182693481445e-10 ;  /* 0x2f00000024247423 */ /* 0x000fe20000010039 */
[----:B------:R-:W-:Y:S01]  /*3240*/  FMUL.FTZ R21, R21, R13 ;  /* 0x0000000d15157220 */ /* 0x000fe20000410000 */
[----:B------:R-:W-:-:S03]  /*3250*/  VIADD R33, R22, 0x1 ;  /* 0x0000000116217836 */ /* 0x000fc60000000000 */
[----:B------:R-:W-:Y:S01]  /*3260*/  FMUL.FTZ R21, R21, R58 ;  /* 0x0000003a15157220 */ /* 0x000fe20000410000 */
[----:B------:R-:W-:Y:S02]  /*3270*/  FSETP.GTU.FTZ.AND P5, PT, R36, R59, PT ;  /* 0x0000003b2400720b */ /* 0x000fe40003fbc000 */
[----:B------:R-:W-:Y:S02]  /*3280*/  @P1 SHF.L.U32 R36, R19, 0x10, RZ ;  /* 0x0000001013241819 */ /* 0x000fe400000006ff */
[----:B------:R-:W-:-:S05]  /*3290*/  FSEL R21, R21, RZ, !P5 ;  /* 0x000000ff15157208 */ /* 0x000fca0006800000 */
[----:B------:R-:W-:-:S04]  /*32a0*/  FMUL.FTZ R29, R50, R21 ;  /* 0x00000015321d7220 */ /* 0x000fc80000410000 */
        /* <DEDUP_REMOVED lines=10> */
.L_x_699:
[----:B------:R-:W-:-:S07]  /*3350*/  IMAD.MOV.U32 R21, RZ, RZ, R31 ;  /* 0x000000ffff157224 */ /* 0x000fce00078e001f */
.L_x_700:
[----:B------:R-:W-:Y:S05]  /*3360*/  BSYNC B2 ;  /* 0x0000000000027941 */ /* 0x000fea0003800000 */
.L_x_698:
        /* <DEDUP_REMOVED lines=18> */
.L_x_704:
[----:B------:R-:W-:Y:S05]  /*3490*/  BSYNC B3 ;  /* 0x0000000000037941 */ /* 0x000fea0003800000 */
.L_x_703:
        /* <DEDUP_REMOVED lines=43> */
.L_x_702:
[----:B------:R-:W-:Y:S05]  /*3750*/  BSYNC B2 ;  /* 0x0000000000027941 */ /* 0x000fea0003800000 */
.L_x_701:
[----:B------:R-:W-:Y:S02]  /*3760*/  ISETP.NE.AND P6, PT, R14, RZ, PT ;  /* 0x000000ff0e00720c */ /* 0x000fe40003fc5270 */
[----:B------:R-:W-:Y:S02]  /*3770*/  SEL R36, RZ, 0x10000, P5 ;  /* 0x00010000ff247807 */ /* 0x000fe40002800000 */
[----:B------:R-:W-:Y:S01]  /*3780*/  ISETP.NE.AND P5, PT, R20, RZ, PT ;  /* 0x000000ff1400720c */ /* 0x000fe20003fa5270 */
[----:B------:R-:W-:Y:S01]  /*3790*/  IMAD.U32 R20, R23, 0x10000, RZ ;  /* 0x0001000017147824 */ /* 0x000fe200078e00ff */
[----:B------:R-:W-:Y:S02]  /*37a0*/  I2FP.F32.U32 R14, R21 ;  /* 0x00000015000e7245 */ /* 0x000fe40000201000 */
[----:B------:R-:W-:Y:S01]  /*37b0*/  SEL R37, RZ, 0x100, P4 ;  /* 0x00000100ff257807 */ /* 0x000fe20002000000 */
[----:B------:R-:W-:Y:S01]  /*37c0*/  FMUL.FTZ R13, R20, R13 ;  /* 0x0000000d140d7220 */ /* 0x000fe20000410000 */
[----:B------:R-:W-:Y:S01]  /*37d0*/  @P1 PRMT R20, R19, 0x7632, R20 ;  /* 0x0000763213141816 */ /* 0x000fe20000000014 */
[----:B------:R-:W-:Y:S01]  /*37e0*/  FFMA.FTZ R14, R14, R57, 1.1641532182693481445e-10 ;  /* 0x2f0000000e0e7423 */ /* 0x000fe20000010039 */
[----:B------:R-:W-:Y:S01]  /*37f0*/  F2FP.BF16.F32.PACK_AB R22, R28, R27 ;  /* 0x0000001b1c16723e */ /* 0x000fe200000010ff */
[----:B------:R-:W-:Y:S01]  /*3800*/  FMUL.FTZ R13, R13, R58 ;  /* 0x0000003a0d0d7220 */ /* 0x000fe20000410000 */
[----:B------:R-:W-:-:S02]  /*3810*/  @P1 SHF.L.U32 R20, R20, 0x10, RZ ;  /* 0x0000001014141819 */ /* 0x000fc400000006ff */
[----:B------:R-:W-:Y:S02]  /*3820*/  FSETP.GTU.FTZ.AND P4, PT, R14, R59, PT ;  /* 0x0000003b0e00720b */ /* 0x000fe40003f9c000 */
[----:B------:R-:W0:Y:S01]  /*3830*/  LDC.64 R58, c[0x0][0x240] ;  /* 0x00009000ff3a7b82 */ /* 0x000e220000000a00 */
[----:B------:R-:W-:Y:S02]  /*3840*/  F2FP.BF16.F32.PACK_AB R21, R26, R25 ;  /* 0x000000191a15723e */ /* 0x000fe400000010ff */
[----:B------:R-:W-:Y:S02]  /*3850*/  FSEL R14, R13, RZ, !P4 ;  /* 0x000000ff0d0e7208 */ /* 0x000fe40006000000 */
[----:B------:R-:W-:Y:S02]  /*3860*/  SEL R13, RZ, 0x1, P2 ;  /* 0x00000001ff0d7807 */ /* 0x000fe40001000000 */
[----:B------:R-:W-:Y:S01]  /*3870*/  SEL R57, RZ, 0x1000000, P4 ;  /* 0x01000000ff397807 */ /* 0x000fe20002000000 */
[----:B------:R-:W-:-:S03]  /*3880*/  FMUL.FTZ R35, R49, R14 ;  /* 0x0000000e31237220 */ /* 0x000fc60000410000 */
[----:B------:R-:W-:Y:S01]  /*3890*/  LOP3.LUT R57, R37, R57, R36, 0xfe, !PT ;  /* 0x0000003925397212 */ /* 0x000fe200078efe24 */
[----:B------:R-:W-:Y:S01]  /*38a0*/  @P1 FADD.FTZ R35, R20, R35 ;  /* 0x0000002314231221 */ /* 0x000fe20000010000 */
[----:B------:R-:W-:Y:S02]  /*38b0*/  ISETP.NE.AND P1, PT, R15, RZ, PT ;  /* 0x000000ff0f00720c */ /* 0x000fe40003f25270 */
[----:B------:R-:W1:Y:S01]  /*38c0*/  LDC.64 R14, c[0x0][0x238] ;  /* 0x00008e00ff0e7b82 */ /* 0x000e620000000a00 */
[----:B------:R-:W-:Y:S02]  /*38d0*/  F2FP.BF16.F32.PACK_AB R20, R24, R11 ;  /* 0x0000000b1814723e */ /* 0x000fe400000010ff */
[----:B------:R-:W-:Y:S02]  /*38e0*/  F2FP.BF16.F32.PACK_AB R23, R35, R29 ;  /* 0x0000001d2317723e */ /* 0x000fe400000010ff */
[----:B------:R-:W-:Y:S02]  /*38f0*/  SEL R36, RZ, 0x1, P5 ;  /* 0x00000001ff247807 */ /* 0x000fe40002800000 */
[----:B------:R-:W-:Y:S01]  /*3900*/  SEL R37, RZ, 0x1, P3 ;  /* 0x00000001ff257807 */ /* 0x000fe20001800000 */
[----:B-1----:R-:W-:-:S05]  /*3910*/  IMAD.WIDE.U32 R14, R12, 0x10, R14 ;  /* 0x000000100c0e7825 */ /* 0x002fca00078e000e */
[----:B------:R1:W-:Y:S02]  /*3920*/  STG.E.128 desc[UR4][R14.64], R20 ;  /* 0x000000140e007986 */ /* 0x0003e4000c101d04 */
[----:B-1----:R-:W-:Y:S01]  /*3930*/  IMAD.WIDE.U32 R14, R13, 0x1000000, RZ ;  /* 0x010000000d0e7825 */ /* 0x002fe200078e00ff */
[----:B------:R-:W-:-:S03]  /*3940*/  SEL R13, RZ, 0x1, P1 ;  /* 0x00000001ff0d7807 */ /* 0x000fc60000800000 */
[----:B------:R-:W-:Y:S01]  /*3950*/  IMAD.WIDE.U32 R22, R36, 0x100, RZ ;  /* 0x0000010024167825 */ /* 0x000fe200078e00ff */
[----:B------:R-:W-:-:S03]  /*3960*/  LOP3.LUT R37, R15, R57, R37, 0xfe, !PT ;  /* 0x000000390f257212 */ /* 0x000fc600078efe25 */
[----:B------:R-:W-:Y:S01]  /*3970*/  IMAD.WIDE.U32 R20, R13, 0x10000, RZ ;  /* 0x000100000d147825 */ /* 0x000fe200078e00ff */
[----:B------:R-:W-:Y:S02]  /*3980*/  SEL R13, RZ, 0x1, P6 ;  /* 0x00000001ff0d7807 */ /* 0x000fe40003000000 */
[----:B------:R-:W-:Y:S02]  /*3990*/  LOP3.LUT R14, R22, R14, R20, 0xfe, !PT ;  /* 0x0000000e160e7212 */ /* 0x000fe400078efe14 */
[----:B------:R-:W-:Y:S02]  /*39a0*/  LOP3.LUT R21, R23, R37, R21, 0xfe, !PT ;  /* 0x0000002517157212 */ /* 0x000fe400078efe15 */
[----:B------:R-:W-:Y:S01]  /*39b0*/  LOP3.LUT R20, R14, R13, RZ, 0xfc, !PT ;  /* 0x0000000d0e147212 */ /* 0x000fe200078efcff */
[----:B0-----:R-:W-:-:S05]  /*39c0*/  IMAD.WIDE.U32 R14, R12, 0x8, R58 ;  /* 0x000000080c0e7825 */ /* 0x001fca00078e003a */
[----:B------:R0:W-:Y:S02]  /*39d0*/  STG.E.64 desc[UR4][R14.64], R20 ;  /* 0x000000140e007986 */ /* 0x0001e4000c101b04 */
.L_x_648:
[----:B------:R-:W-:Y:S05]  /*39e0*/  BSYNC B0 ;  /* 0x0000000000007941 */ /* 0x000fea0003800000 */
.L_x_647:
[----:B------:R-:W-:Y:S01]  /*39f0*/  FADD.FTZ R13, RZ, R11 ;  /* 0x0000000bff0d7221 */ /* 0x000fe20000010000 */
[----:B------:R-:W-:Y:S01]  /*3a00*/  UMOV UR8, 0xffffffff ;  /* 0xffffffff00087882 */ /* 0x000fe20000000000 */
[----:B------:R-:W-:Y:S02]  /*3a10*/  ISETP.NE.AND P1, PT, R60, RZ, PT ;  /* 0x000000ff3c00720c */ /* 0x000fe40003f25270 */
[----:B0-----:R-:W-:-:S04]  /*3a20*/  FADD.FTZ R14, R24, R13 ;  /* 0x0000000d180e7221 */ /* 0x001fc80000010000 */
        /* <DEDUP_REMOVED lines=46> */
.L_x_720:
[----:B-1----:R-:W-:Y:S01]  /*3d10*/  FADD.FTZ R13, R37, R57 ;  /* 0x00000039250d7221 */ /* 0x002fe20000010000 */
[----:B------:R-:W-:Y:S01]  /*3d20*/  FMUL.FTZ R23, R22, R22 ;  /* 0x0000001616177220 */ /* 0x000fe20000410000 */
[----:B------:R-:W-:Y:S01]  /*3d30*/  PLOP3.LUT P2, PT, PT, PT, UP1, 0x40, 0x0 ;  /* 0x000000000000781c */ /* 0x000fe20003f4e818 */
[----:B------:R-:W1:Y:S01]  /*3d40*/  @!P1 LDC.64 R20, c[0x0][0x250] ;  /* 0x00009400ff149b82 */ /* 0x000e620000000a00 */
[----:B------:R-:W-:Y:S01]  /*3d50*/  FFMA.FTZ R13, R13, R14, UR12 ;  /* 0x0000000c0d0d7e23 */ /* 0x000fe2000801000e */
[----:B------:R-:W-:Y:S01]  /*3d60*/  BSSY B0, `(.L_x_706) ;  /* 0x000002b000007945 */ /* 0x000fe20003800000 */
[----:B------:R-:W-:-:S05]  /*3d70*/  FSEL R36, R23, RZ, !P2 ;  /* 0x000000ff17247208 */ /* 0x000fca0005000000 */
        /* <DEDUP_REMOVED lines=8> */
[----:B------:R-:W-:-:S04]  /*3e00*/  PLOP3.LUT P1, PT, PT, PT, UP1, 0x40, 0x0 ;  /* 0x000000000000781c */ /* 0x000fc80003f2e818 */
[----:B-1----:R-:W-:-:S05]  /*3e10*/  FSEL R22, R22, RZ, P1 ;  /* 0x000000ff16167208 */ /* 0x002fca0000800000 */
[--C-:B------:R-:W-:Y:S01]  /*3e20*/  FADD.FTZ R36, R11, -R22.reuse ;  /* 0x800000160b247221 */ /* 0x100fe20000010000 */
[--C-:B------:R-:W-:Y:S01]  /*3e30*/  FADD.FTZ R57, R26, -R22.reuse ;  /* 0x800000161a397221 */ /* 0x100fe20000010000 */
[--C-:B------:R-:W-:Y:S01]  /*3e40*/  FADD.FTZ R21, R24, -R22.reuse ;  /* 0x8000001618157221 */ /* 0x100fe20000010000 */
[--C-:B------:R-:W-:Y:S01]  /*3e50*/  FADD.FTZ R15, R27, -R22.reuse ;  /* 0x800000161b0f7221 */ /* 0x100fe20000010000 */
[--C-:B------:R-:W-:Y:S01]  /*3e60*/  FADD.FTZ R20, R28, -R22.reuse ;  /* 0x800000161c147221 */ /* 0x100fe20000010000 */
[C---:B------:R-:W-:Y:S01]  /*3e70*/  FMUL.FTZ R23, R13.reuse, R36 ;  /* 0x000000240d177220 */ /* 0x040fe20000410000 */
[----:B------:R-:W-:Y:S01]  /*3e80*/  FMUL.FTZ R36, R13, R57 ;  /* 0x000000390d247220 */ /* 0x000fe20000410000 */
[--C-:B0-----:R-:W-:Y:S01]  /*3e90*/  FADD.FTZ R37, R25, -R22.reuse ;  /* 0x8000001619257221 */ /* 0x101fe20000010000 */
[--C-:B------:R-:W-:Y:S01]  /*3ea0*/  FADD.FTZ R14, R29, -R22.reuse ;  /* 0x800000161d0e7221 */ /* 0x100fe20000010000 */
[----:B------:R-:W-:Y:S01]  /*3eb0*/  FADD.FTZ R58, R35, -R22 ;  /* 0x80000016233a7221 */ /* 0x000fe20000010000 */
[C---:B------:R-:W-:Y:S01]  /*3ec0*/  FMUL.FTZ R57, R13.reuse, R15 ;  /* 0x0000000f0d397220 */ /* 0x040fe20000410000 */
[C---:B------:R-:W-:Y:S01]  /*3ed0*/  FMUL.FTZ R22, R13.reuse, R21 ;  /* 0x000000150d167220 */ /* 0x040fe20000410000 */
[C---:B------:R-:W-:Y:S01]  /*3ee0*/  FMUL.FTZ R15, R13.reuse, R20 ;  /* 0x000000140d0f7220 */ /* 0x040fe20000410000 */
        /* <DEDUP_REMOVED lines=13> */
[----:B------:R-:W-:-:S03]  /*3fc0*/  F2FP.BF16.F32.PACK_AB R15, R58, R59 ;  /* 0x0000003b3a0f723e */ /* 0x000fc600000010ff */
[----:B------:R-:W-:Y:S01]  /*3fd0*/  F2FP.BF16.F32.PACK_AB R13, R36, R13 ;  /* 0x0000000d240d723e */ /* 0x000fe200000010ff */
[----:B0-----:R-:W-:Y:S01]  /*3fe0*/  IMAD.WIDE.U32 R20, R12, 0x10, R20 ;  /* 0x000000100c147825 */ /* 0x001fe200078e0014 */
[----:B------:R-:W-:-:S05]  /*3ff0*/  F2FP.BF16.F32.PACK_AB R12, R22, R23 ;  /* 0x00000017160c723e */ /* 0x000fca00000010ff */
[----:B------:R2:W-:Y:S02]  /*4000*/  STG.E.128 desc[UR4][R20.64], R12 ;  /* 0x0000000c14007986 */ /* 0x0005e4000c101d04 */
.L_x_707:
[----:B------:R-:W-:Y:S05]  /*4010*/  BSYNC B0 ;  /* 0x0000000000007941 */ /* 0x000fea0003800000 */
.L_x_706:
[----:B-12---:R-:W1:Y:S02]  /*4020*/  LDC.64 R12, c[0x0][0x210] ;  /* 0x00008400ff0c7b82 */ /* 0x006e640000000a00 */
[----:B-1----:R-:W-:-:S05]  /*4030*/  IMAD R0, R12, 0x4, R0 ;  /* 0x000000040c007824 */ /* 0x002fca00078e0200 */
[----:B------:R-:W-:-:S13]  /*4040*/  ISETP.GE.AND P1, PT, R0, R13, PT ;  /* 0x0000000d0000720c */ /* 0x000fda0003f26270 */
[----:B------:R-:W-:Y:S05]  /*4050*/  @!P1 BRA `(.L_x_708) ;  /* 0xffffffc800ac9947 */ /* 0x000fea000383ffff */
[----:B------:R-:W-:Y:S05]  /*4060*/  BSYNC B1 ;  /* 0x0000000000017941 */ /* 0x000fea0003800000 */
.L_x_646:
[----:B------:R-:W-:Y:S05]  /*4070*/  EXIT ;  /* 0x000000000000794d */ /* 0x000fea0003800000 */
.L_x_705:
        /* <DEDUP_REMOVED lines=8> */
.L_x_710:
[----:B------:R-:W-:Y:S05]  /*4100*/  BSYNC B0 ;  /* 0x0000000000007941 */ /* 0x000fea0003800000 */
.L_x_709:
[----:B------:R-:W-:Y:S01]  /*4110*/  MOV R14, R59 ;  /* 0x0000003b000e7202 */ /* 0x000fe20000000f00 */
[----:B------:R-:W-:Y:S01]  /*4120*/  HFMA2.MMA R21, -RZ, RZ, 0, 1.1920928955078125e-07 ;  /* 0x00000002ff157435 */ /* 0x000fe200000001ff */
[----:B------:R-:W-:Y:S01]  /*4130*/  MOV R20, 0x1f ;  /* 0x0000001f00147802 */ /* 0x000fe20000000f00 */
[----:B------:R-:W-:Y:S02]  /*4140*/  IMAD.MOV.U32 R15, RZ, RZ, -0x1 ;  /* 0xffffffffff0f7424 */ /* 0x000fe400078e00ff */
[----:B------:R-:W-:-:S04]  /*4150*/  FADD.FTZ R23, R13, R14 ;  /* 0x0000000e0d177221 */ /* 0x000fc80000010000 */
[----:B------:R-:W-:-:S07]  /*4160*/  IMAD.MOV.U32 R61, RZ, RZ, R23 ;  /* 0x000000ffff3d7224 */ /* 0x000fce00078e0017 */
[----:B------:R-:W-:Y:S05]  /*4170*/  WARPSYNC.COLLECTIVE R15, `(.L_x_711) ;  /* 0x000000000f087348 */ /* 0x000fea0003c00000 */
[----:B------:R0:W1:Y:S02]  /*4180*/  SHFL.BFLY P2, R59, R61, R21, R20 ;  /* 0x0c0000153d3b7389 */ /* 0x0000640000040014 */
[----:B01----:R-:W-:Y:S01]  /*4190*/  ENDCOLLECTIVE ;  /* 0x000000000000791b */ /* 0x003fe20003800000 */
.L_x_711:
[----:B------:R-:W-:Y:S01]  /*41a0*/  IMAD.MOV.U32 R21, RZ, RZ, 0x4 ;  /* 0x00000004ff157424 */ /* 0x000fe200078e00ff */
[----:B------:R-:W-:-:S05]  /*41b0*/  MOV R14, R59 ;  /* 0x0000003b000e7202 */ /* 0x000fca0000000f00 */
[----:B------:R-:W-:-:S05]  /*41c0*/  FADD.FTZ R36, R23, R14 ;  /* 0x0000000e17247221 */ /* 0x000fca0000010000 */
[----:B------:R-:W-:-:S07]  /*41d0*/  MOV R61, R36 ;  /* 0x00000024003d7202 */ /* 0x000fce0000000f00 */
[----:B------:R-:W-:Y:S05]  /*41e0*/  WARPSYNC.COLLECTIVE R15, `(.L_x_712) ;  /* 0x000000000f087348 */ /* 0x000fea0003c00000 */
[----:B------:R0:W1:Y:S02]  /*41f0*/  SHFL.BFLY P2, R59, R61, R21, R20 ;  /* 0x0c0000153d3b7389 */ /* 0x0000640000040014 */
[----:B01----:R-:W-:Y:S01]  /*4200*/  ENDCOLLECTIVE ;  /* 0x000000000000791b */ /* 0x003fe20003800000 */
.L_x_712:
[----:B------:R-:W-:Y:S01]  /*4210*/  IMAD.MOV.U32 R21, RZ, RZ, 0x8 ;  /* 0x00000008ff157424 */ /* 0x000fe200078e00ff */
[----:B------:R-:W-:-:S05]  /*4220*/  MOV R37, R59 ;  /* 0x0000003b00257202 */ /* 0x000fca0000000f00 */
[----:B------:R-:W-:-:S05]  /*4230*/  FADD.FTZ R37, R36, R37 ;  /* 0x0000002524257221 */ /* 0x000fca0000010000 */
[----:B------:R-:W-:-:S07]  /*4240*/  MOV R61, R37 ;  /* 0x00000025003d7202 */ /* 0x000fce0000000f00 */
[----:B------:R-:W-:Y:S05]  /*4250*/  WARPSYNC.COLLECTIVE R15, `(.L_x_713) ;  /* 0x000000000f087348 */ /* 0x000fea0003c00000 */
[----:B------:R0:W1:Y:S02]  /*4260*/  SHFL.BFLY P2, R59, R61, R21, R20 ;  /* 0x0c0000153d3b7389 */ /* 0x0000640000040014 */
[----:B01----:R-:W-:Y:S01]  /*4270*/  ENDCOLLECTIVE ;  /* 0x000000000000791b */ /* 0x003fe20003800000 */
.L_x_713:
        /* <DEDUP_REMOVED lines=8> */
.L_x_714:
[----:B------:R-:W-:Y:S01]  /*4300*/  IMAD.MOV.U32 R21, RZ, RZ, 0x1 ;  /* 0x00000001ff157424 */ /* 0x000fe200078e00ff */
        /* <DEDUP_REMOVED lines=19> */
[----:B------:R-:W-:-:S04]  /*4440*/  HFMA2.MMA R20, -RZ, RZ, 0, 1.847743988037109375e-06 ;  /* 0x0000001fff147435 */ /* 0x000fc800000001ff */
[----:B------:R-:W-:-:S04]  /*4450*/  FSEL R13, R13, RZ, P0 ;  /* 0x000000ff0d0d7208 */ /* 0x000fc80000000000 */
[----:B------:R-:W-:-:S07]  /*4460*/  MOV R61, R13 ;  /* 0x0000000d003d7202 */ /* 0x000fce0000000f00 */
[----:B------:R-:W-:Y:S05]  /*4470*/  WARPSYNC.COLLECTIVE R15, `(.L_x_715) ;  /* 0x000000000f087348 */ /* 0x000fea0003c00000 */
[----:B------:R0:W1:Y:S02]  /*4480*/  SHFL.BFLY P2, R59, R61, R21, R20 ;  /* 0x0c0000153d3b7389 */ /* 0x0000640000040014 */
[----:B01----:R-:W-:Y:S01]  /*4490*/  ENDCOLLECTIVE ;  /* 0x000000000000791b */ /* 0x003fe20003800000 */
.L_x_715:
[----:B------:R-:W-:Y:S01]  /*44a0*/  HFMA2.MMA R21, -RZ, RZ, 0, 1.1920928955078125e-07 ;  /* 0x00000002ff157435 */ /* 0x000fe200000001ff */
[----:B------:R-:W-:-:S05]  /*44b0*/  MOV R36, R59 ;  /* 0x0000003b00247202 */ /* 0x000fca0000000f00 */
[----:B------:R-:W-:-:S04]  /*44c0*/  FADD.FTZ R36, R13, R36 ;  /* 0x000000240d247221 */ /* 0x000fc80000010000 */
[----:B------:R-:W-:-:S07]  /*44d0*/  IMAD.MOV.U32 R61, RZ, RZ, R36 ;  /* 0x000000ffff3d7224 */ /* 0x000fce00078e0024 */
[----:B------:R-:W-:Y:S05]  /*44e0*/  WARPSYNC.COLLECTIVE R15, `(.L_x_716) ;  /* 0x000000000f087348 */ /* 0x000fea0003c00000 */
[----:B------:R0:W1:Y:S02]  /*44f0*/  SHFL.BFLY P2, R59, R61, R21, R20 ;  /* 0x0c0000153d3b7389 */ /* 0x0000640000040014 */
[----:B01----:R-:W-:Y:S01]  /*4500*/  ENDCOLLECTIVE ;  /* 0x000000000000791b */ /* 0x003fe20003800000 */
.L_x_716:
[----:B------:R-:W-:Y:S01]  /*4510*/  HFMA2.MMA R21, -RZ, RZ, 0, 2.384185791015625e-07 ;  /* 0x00000004ff157435 */ /* 0x000fe200000001ff */
[----:B------:R-:W-:-:S05]  /*4520*/  MOV R23, R59 ;  /* 0x0000003b00177202 */ /* 0x000fca0000000f00 */
[----:B------:R-:W-:-:S04]  /*4530*/  FADD.FTZ R23, R36, R23 ;  /* 0x0000001724177221 */ /* 0x000fc80000010000 */
[----:B------:R-:W-:-:S07]  /*4540*/  IMAD.MOV.U32 R61, RZ, RZ, R23 ;  /* 0x000000ffff3d7224 */ /* 0x000fce00078e0017 */
[----:B------:R-:W-:Y:S05]  /*4550*/  WARPSYNC.COLLECTIVE R15, `(.L_x_717) ;  /* 0x000000000f087348 */ /* 0x000fea0003c00000 */
[----:B------:R0:W1:Y:S02]  /*4560*/  SHFL.BFLY P2, R59, R61, R21, R20 ;  /* 0x0c0000153d3b7389 */ /* 0x0000640000040014 */
[----:B01----:R-:W-:Y:S01]  /*4570*/  ENDCOLLECTIVE ;  /* 0x000000000000791b */ /* 0x003fe20003800000 */
.L_x_717:
[----:B------:R-:W-:Y:S01]  /*4580*/  HFMA2.MMA R21, -RZ, RZ, 0, 4.76837158203125e-07 ;  /* 0x00000008ff157435 */ /* 0x000fe200000001ff */
[----:B------:R-:W-:-:S05]  /*4590*/  MOV R58, R59 ;  /* 0x0000003b003a7202 */ /* 0x000fca0000000f00 */
[----:B------:R-:W-:-:S04]  /*45a0*/  FADD.FTZ R58, R23, R58 ;  /* 0x0000003a173a7221 */ /* 0x000fc80000010000 */
[----:B------:R-:W-:-:S07]  /*45b0*/  IMAD.MOV.U32 R61, RZ, RZ, R58 ;  /* 0x000000ffff3d7224 */ /* 0x000fce00078e003a */
[----:B------:R-:W-:Y:S05]  /*45c0*/  WARPSYNC.COLLECTIVE R15, `(.L_x_718) ;  /* 0x000000000f087348 */ /* 0x000fea0003c00000 */
[----:B------:R0:W1:Y:S02]  /*45d0*/  SHFL.BFLY P2, R59, R61, R21, R20 ;  /* 0x0c0000153d3b7389 */ /* 0x0000640000040014 */
[----:B01----:R-:W-:Y:S01]  /*45e0*/  ENDCOLLECTIVE ;  /* 0x000000000000791b */ /* 0x003fe20003800000 */
.L_x_718:
[----:B------:R-:W-:Y:S01]  /*45f0*/  HFMA2.MMA R21, -RZ, RZ, 0, 9.5367431640625e-07 ;  /* 0x00000010ff157435 */ /* 0x000fe200000001ff */
[----:B------:R-:W-:-:S05]  /*4600*/  MOV R37, R59 ;  /* 0x0000003b00257202 */ /* 0x000fca0000000f00 */
[----:B------:R-:W-:-:S04]  /*4610*/  FADD.FTZ R37, R58, R37 ;  /* 0x000000253a257221 */ /* 0x000fc80000010000 */
[----:B------:R-:W-:-:S07]  /*4620*/  IMAD.MOV.U32 R61, RZ, RZ, R37 ;  /* 0x000000ffff3d7224 */ /* 0x000fce00078e0025 */
[----:B------:R-:W-:Y:S05]  /*4630*/  WARPSYNC.COLLECTIVE R15, `(.L_x_719) ;  /* 0x000000000f087348 */ /* 0x000fea0003c00000 */
[----:B------:R0:W1:Y:S02]  /*4640*/  SHFL.BFLY P2, R59, R61, R21, R20 ;  /* 0x0c0000153d3b7389 */ /* 0x0000640000040014 */
[----:B01----:R-:W-:Y:S01]  /*4650*/  ENDCOLLECTIVE ;  /* 0x000000000000791b */ /* 0x003fe20003800000 */
.L_x_719:
[----:B------:R-:W-:Y:S01]  /*4660*/  MOV R57, R59 ;  /* 0x0000003b00397202 */ /* 0x000fe20000000f00 */
[----:B------:R-:W-:Y:S06]  /*4670*/  BRA `(.L_x_720) ;  /* 0xfffffff400a47947 */ /* 0x000fec000383ffff */
.L_x_721:
        /* <DEDUP_REMOVED lines=16> */
.L_x_9508:


//--------------------- .text._ZN10layer_norm13ln_fwd_kernelINS_13Kernel_traitsI13__nv_bfloat16S2_S2_S2_fjLj256ELj1ELj4ELj1ELj16ENS_18Kernel_traits_baseILj256ES2_S2_S2_S2_fjLj128EEEEELb1ELb1ELb0ELb1EEEvNS_9FwdParamsE --------------------------
	.section	.text._ZN10layer_norm13ln_fwd_kernelINS_13Kernel_traitsI13__nv_bfloat16S2_S2_S2_fjLj256ELj1ELj4ELj1ELj16ENS_18Kernel_traits_baseILj256ES2_S2_S2_S2_fjLj128EEEEELb1ELb1ELb0ELb1EEEvNS_9FwdParamsE,"ax",@progbits
	.align	128
        .global         _ZN10layer_norm13ln_fwd_kernelINS_13Kernel_traitsI13__nv_bfloat16S2_S2_S2_fjLj256ELj1ELj4ELj1ELj16ENS_18Kernel_traits_baseILj256ES2_S2_S2_S2_fjLj128EEEEELb1ELb1ELb0ELb1EEEvNS_9FwdParamsE
        .type           _ZN10layer_norm13ln_fwd_kernelINS_13Kernel_traitsI13__nv_bfloat16S2_S2_S2_fjLj256ELj1ELj4ELj1ELj16ENS_18Kernel_traits_baseILj256ES2_S2_S2_S2_fjLj128EEEEELb1ELb1ELb0ELb1EEEvNS_9FwdParamsE,@function
        .size           _ZN10layer_norm13ln_fwd_kernelINS_13Kernel_traitsI13__nv_bfloat16S2_S2_S2_fjLj256ELj1ELj4ELj1ELj16ENS_18Kernel_traits_baseILj256ES2_S2_S2_S2_fjLj128EEEEELb1ELb1ELb0ELb1EEEvNS_9FwdParamsE,(.L_x_9509 - _ZN10layer_norm13ln_fwd_kernelINS_13Kernel_traitsI13__nv_bfloat16S2_S2_S2_fjLj256ELj1ELj4ELj1ELj16ENS_18Kernel_traits_baseILj256ES2_S2_S2_S2_fjLj128EEEEELb1ELb1ELb0ELb1EEEvNS_9FwdParamsE)
        .other          _ZN10layer_norm13ln_fwd_kernelINS_13Kernel_traitsI13__nv_bfloat16S2_S2_S2_fjLj256ELj1ELj4ELj1ELj16ENS_18Kernel_traits_baseILj256ES2_S2_S2_S2_fjLj128EEEEELb1ELb1ELb0ELb1EEEvNS_9FwdParamsE,@"STO_CUDA_ENTRY STV_DEFAULT"
_ZN10layer_norm13ln_fwd_kernelINS_13Kernel_traitsI13__nv_bfloat16S2_S2_S2_fjLj256ELj1ELj4ELj1ELj16ENS_18Kernel_traits_baseILj256ES2_S2_S2_S2_fjLj128EEEEELb1ELb1ELb0ELb1EEEvNS_9FwdParamsE:
.text._ZN10layer_norm13ln_fwd_kernelINS_13Kernel_traitsI13__nv_bfloat16S2_S2_S2_fjLj256ELj1ELj4ELj1ELj16ENS_18Kernel_traits_baseILj256ES2_S2_S2_S2_fjLj128EEEEELb1ELb1ELb0ELb1EEEvNS_9FwdParamsE:
        /* <DEDUP_REMOVED lines=29> */
[----:B------:R-:W0:Y:S01]  /*01d0*/  LDC.64 R20, c[0x0][0x260] ;  /* 0x00009800ff147b82 */ /* 0x000e220000000a00 */
[----:B------:R-:W-:-:S07]  /*01e0*/  ULDC.64 UR8, c[0x0][0x278] ;  /* 0x00009e0000087ab9 */ /* 0x000fce0000000a00 */
[----:B------:R-:W1:Y:S01]  /*01f0*/  @P1 LDC R3, c[0x0][0x2f0] ;  /* 0x0000bc00ff031b82 */ /* 0x000e620000000800 */
[----:B------:R-:W-:Y:S01]  /*0200*/  LEA R16, P2, R11, UR8, 0x4 ;  /* 0x000000080b107c11 */ /* 0x000fe2000f8420ff */
[----:B------:R-:W-:Y:S01]  /*0210*/  IMAD.HI.U32 R0, R9, -0x326172a9, RZ ;  /* 0xcd9e8d5709007827 */ /* 0x000fe200078e00ff */
[----:B------:R-:W-:Y:S02]  /*0220*/  UIADD3 UR20, UR6, -0x61c88647, URZ ;  /* 0x9e3779b906147890 */ /* 0x000fe4000fffe03f */
[----:B------:R-:W-:Y:S01]  /*0230*/  IADD3.X R17, RZ, UR9, RZ, P2, !PT ;  /* 0x00000009ff117c10 */ /* 0x000fe200097fe4ff */
[----:B------:R-:W-:Y:S02]  /*0240*/  UIADD3 UR21, UR7, -0x4498517b, URZ ;  /* 0xbb67ae8507157890 */ /* 0x000fe4000fffe03f */
[----:B------:R-:W-:Y:S02]  /*0250*/  UIADD3 UR23, UR7, 0x76cf5d0a, URZ ;  /* 0x76cf5d0a07177890 */ /* 0x000fe4000fffe03f */
[----:B------:R-:W-:Y:S01]  /*0260*/  UIADD3 UR22, UR6, 0x3c6ef372, URZ ;  /* 0x3c6ef37206167890 */ /* 0x000fe2000fffe03f */
[----:B------:R-:W2:Y:S01]  /*0270*/  LDG.E.128 R16, desc[UR4][R16.64] ;  /* 0x0000000410107981 */ /* 0x000ea2000c1e1d00 */
[----:B------:R-:W-:-:S02]  /*0280*/  UIADD3 UR24, UR6, -0x255992d5, URZ ;  /* 0xdaa66d2b06187890 */ /* 0x000fc4000fffe03f */
[----:B------:R-:W-:Y:S01]  /*0290*/  UIADD3 UR25, UR7, 0x32370b8f, URZ ;  /* 0x32370b8f07197890 */ /* 0x000fe2000fffe03f */
[----:B0-----:R-:W-:Y:S01]  /*02a0*/  IMAD.WIDE.U32 R20, R11, 0x10, R20 ;  /* 0x000000100b147825 */ /* 0x001fe200078e0014 */
[----:B------:R-:W-:Y:S02]  /*02b0*/  UIADD3 UR27, UR7, -0x126145ec, URZ ;  /* 0xed9eba14071b7890 */ /* 0x000fe4000fffe03f */
[----:B------:R-:W-:Y:S02]  /*02c0*/  UIADD3 UR26, UR6, 0x78dde6e4, URZ ;  /* 0x78dde6e4061a7890 */ /* 0x000fe4000fffe03f */
[----:B------:R-:W-:Y:S01]  /*02d0*/  UIADD3 UR28, UR6, 0x1715609d, URZ ;  /* 0x1715609d061c7890 */ /* 0x000fe2000fffe03f */
[----:B------:R-:W3:Y:S01]  /*02e0*/  LDG.E.128 R20, desc[UR4][R20.64] ;  /* 0x0000000414147981 */ /* 0x000ee2000c1e1d00 */
[----:B------:R-:W-:Y:S01]  /*02f0*/  UIADD3 UR29, UR7, -0x56f99767, URZ ;  /* 0xa9066899071d7890 */ /* 0x000fe2000fffe03f */
[----:B-1---5:R-:W-:Y:S01]  /*0300*/  @P1 IADD3 R28, P2, R4, R3, RZ ;  /* 0x00000003041c1210 */ /* 0x022fe20007f5e0ff */
[----:B------:R-:W-:Y:S01]  /*0310*/  IMAD R4, R9, -0x326172a9, RZ ;  /* 0xcd9e8d5709047824 */ /* 0x000fe200078e02ff */
[----:B------:R-:W-:Y:S01]  /*0320*/  UIADD3 UR31, UR7, 0x646e171e, URZ ;  /* 0x646e171e071f7890 */ /* 0x000fe2000fffe03f */
[----:B------:R-:W-:Y:S01]  /*0330*/  @!P0 CS2R R12, SRZ ;  /* 0x00000000000c8805 */ /* 0x000fe2000001ff00 */
[----:B------:R-:W-:Y:S01]  /*0340*/  UIADD3 UR30, UR6, -0x4ab325aa, URZ ;  /* 0xb54cda56061e7890 */ /* 0x000fe2000fffe03f */
[----:B------:R-:W-:Y:S01]  /*0350*/  @P1 IMAD.X R29, RZ, RZ, R5, P2 ;  /* 0x000000ffff1d1224 */ /* 0x000fe200010e0605 */
[----:B------:R-:W-:Y:S01]  /*0360*/  UIADD3 UR32, UR6, 0x5384540f, URZ ;  /* 0x5384540f06207890 */ /* 0x000fe2000fffe03f */
[----:B------:R-:W-:Y:S01]  /*0370*/  @!P0 CS2R R14, SRZ ;  /* 0x00000000000e8805 */ /* 0x000fe2000001ff00 */
[----:B------:R-:W-:Y:S01]  /*0380*/  UIADD3 UR33, UR7, 0x1fd5c5a3, URZ ;  /* 0x1fd5c5a307217890 */ /* 0x000fe2000fffe03f */
[----:B------:R-:W-:Y:S01]  /*0390*/  PRMT R40, R13, 0x7632, R40 ;  /* 0x000076320d287816 */ /* 0x000fe20000000028 */
[----:B------:R-:W-:Y:S01]  /*03a0*/  UIADD3 UR35, UR7, -0x24c28bd8, URZ ;  /* 0xdb3d742807237890 */ /* 0x000fe2000fffe03f */
        /* <DEDUP_REMOVED lines=12> */
[----:B------:R-:W-:Y:S01]  /*0470*/  PRMT R39, R14, 0x7632, R39 ;  /* 0x000076320e277816 */ /* 0x000fe20000000027 */
[----:B------:R-:W-:Y:S01]  /*0480*/  ULDC.64 UR8, c[0x0][0x270] ;  /* 0x00009c0000087ab9 */ /* 0x000fe20000000a00 */
[----:B------:R-:W-:Y:S01]  /*0490*/  BSSY B0, `(.L_x_722) ;  /* 0x00003af000007945 */ /* 0x000fe20003800000 */
[----:B------:R-:W-:Y:S01]  /*04a0*/  IMAD.HI.U32 R3, R2, -0x326172a9, RZ ;  /* 0xcd9e8d5702037827 */ /* 0x000fe200078e00ff */
[----:B------:R-:W-:Y:S01]  /*04b0*/  LOP3.LUT R5, R5, UR21, R6, 0x96, !PT ;  /* 0x0000001505057c12 */ /* 0x000fe2000f8e9606 */
[----:B------:R-:W-:Y:S01]  /*04c0*/  UISETP.NE.U32.AND UP0, UPT, UR8, URZ, UPT ;  /* 0x0000003f0800728c */ /* 0x000fe2000bf05070 */
[----:B------:R-:W-:Y:S01]  /*04d0*/  LOP3.LUT R45, R28, 0x3, RZ, 0xc0, !PT ;  /* 0x000000031c2d7812 */ /* 0x000fe200078ec0ff */
[----:B------:R-:W-:Y:S01]  /*04e0*/  IMAD R27, R0, -0x2daee0ad, RZ ;  /* 0xd2511f53001b7824 */ /* 0x000fe200078e02ff */
[----:B------:R-:W-:Y:S01]  /*04f0*/  LOP3.LUT R3, R3, UR20, R4, 0x96, !PT ;  /* 0x0000001403037c12 */ /* 0x000fe2000f8e9604 */
[----:B------:R-:W-:Y:S01]  /*0500*/  IMAD R25, R2, -0x326172a9, RZ ;  /* 0xcd9e8d5702197824 */ /* 0x000fe200078e02ff */
[----:B------:R-:W-:Y:S01]  /*0510*/  SHF.L.U32 R41, R41, 0x10, RZ ;  /* 0x0000001029297819 */ /* 0x000fe200000006ff */
[----:B------:R-:W-:Y:S01]  /*0520*/  IMAD.HI.U32 R2, R5, -0x326172a9, RZ ;  /* 0xcd9e8d5705027827 */ /* 0x000fe200078e00ff */
[----:B------:R-:W-:Y:S01]  /*0530*/  SHF.L.U32 R39, R39, 0x10, RZ ;  /* 0x0000001027277819 */ /* 0x000fe200000006ff */
[----:B------:R-:W-:Y:S01]  /*0540*/  ULDC.U8 UR12, c[0x0][0x2a0] ;  /* 0x0000a800000c7ab9 */ /* 0x000fe20000000000 */
[----:B------:R-:W-:Y:S01]  /*0550*/  UISETP.NE.AND.EX UP0, UPT, UR9, URZ, UPT, UP0 ;  /* 0x0000003f0900728c */ /* 0x000fe2000bf05300 */
[C---:B------:R-:W-:Y:S01]  /*0560*/  IMAD.HI.U32 R0, R3.reuse, -0x2daee0ad, RZ ;  /* 0xd2511f5303007827 */ /* 0x040fe200078e00ff */
[----:B------:R-:W-:Y:S01]  /*0570*/  LOP3.LUT R2, R2, UR22, R25, 0x96, !PT ;  /* 0x0000001602027c12 */ /* 0x000fe2000f8e9619 */
[----:B------:R-:W-:Y:S01]  /*0580*/  ULDC UR14, c[0x0][0x218] ;  /* 0x00008600000e7ab9 */ /* 0x000fe20000000800 */
[----:B------:R-:W-:Y:S01]  /*0590*/  ULDC UR15, c[0x0][0x2d8] ;  /* 0x0000b600000f7ab9 */ /* 0x000fe20000000800 */
[----:B------:R-:W-:Y:S01]  /*05a0*/  IMAD R25, R3, -0x2daee0ad, RZ ;  /* 0xd2511f5303197824 */ /* 0x000fe200078e02ff */
[----:B------:R-:W-:Y:S01]  /*05b0*/  LOP3.LUT R0, R0, UR23, R27, 0x96, !PT ;  /* 0x0000001700007c12 */ /* 0x000fe2000f8e961b */
[----:B------:R-:W-:Y:S01]  /*05c0*/  IMAD R4, R5, -0x326172a9, RZ ;  /* 0xcd9e8d5705047824 */ /* 0x000fe200078e02ff */
[----:B------:R-:W-:Y:S01]  /*05d0*/  ULDC.64 UR8, c[0x0][0x230] ;  /* 0x00008c0000087ab9 */ /* 0x000fe20000000a00 */
[----:B------:R-:W-:Y:S01]  /*05e0*/  IMAD.HI.U32 R6, R2, -0x2daee0ad, RZ ;  /* 0xd2511f5302067827 */ /* 0x000fe200078e00ff */
[----:B------:R-:W-:Y:S01]  /*05f0*/  ULDC.64 UR10, c[0x0][0x238] ;  /* 0x00008e00000a7ab9 */ /* 0x000fe20000000a00 */
[----:B------:R-:W-:-:S02]  /*0600*/  UISETP.NE.AND UP1, UPT, UR12, URZ, UPT ;  /* 0x0000003f0c00728c */ /* 0x000fc4000bf25270 */
[----:B------:R-:W-:Y:S01]  /*0610*/  IMAD.HI.U32 R3, R0, -0x326172a9, RZ ;  /* 0xcd9e8d5700037827 */ /* 0x000fe200078e00ff */
[----:B------:R-:W-:Y:S01]  /*0620*/  LOP3.LUT R6, R6, UR25, R25, 0x96, !PT ;  /* 0x0000001906067c12 */ /* 0x000fe2000f8e9619 */
[----:B------:R-:W-:Y:S01]  /*0630*/  ULDC.64 UR16, c[0x0][0x240] ;  /* 0x0000900000107ab9 */ /* 0x000fe20000000a00 */
[----:B------:R-:W-:Y:S01]  /*0640*/  ULDC.64 UR18, c[0x0][0x2b8] ;  /* 0x0000ae0000127ab9 */ /* 0x000fe20000000a00 */
        /* <DEDUP_REMOVED lines=27> */
[----:B------:R-:W-:Y:S01]  /*0800*/  IMAD R25, R2, -0x2daee0ad, RZ ;  /* 0xd2511f5302197824 */ /* 0x000fe200078e02ff */
[----:B------:R-:W-:Y:S01]  /*0810*/  SHF.L.U32 R4, R14, 0x10, RZ ;  /* 0x000000100e047819 */ /* 0x000fe200000006ff */
[----:B------:R-:W-:-:S04]  /*0820*/  IMAD.HI.U32 R44, R24, -0x326172a9, RZ ;  /* 0xcd9e8d57182c7827 */ /* 0x000fc800078e00ff */
[----:B------:R-:W-:Y:S01]  /*0830*/  IMAD.HI.U32 R0, R3, -0x2daee0ad, RZ ;  /* 0xd2511f5303007827 */ /* 0x000fe200078e00ff */
[----:B------:R-:W-:-:S03]  /*0840*/  LOP3.LUT R44, R44, UR34, R5, 0x96, !PT ;  /* 0x000000222c2c7c12 */ /* 0x000fc6000f8e9605 */
[----:B------:R-:W-:Y:S01]  /*0850*/  IMAD.U32 R5, R13, 0x10000, RZ ;  /* 0x000100000d057824 */ /* 0x000fe200078e00ff */
[----:B------:R-:W-:Y:S01]  /*0860*/  LOP3.LUT R25, R0, UR35, R25, 0x96, !PT ;  /* 0x0000002300197c12 */ /* 0x000fe2000f8e9619 */
[----:B------:R-:W-:Y:S02]  /*0870*/  IMAD R13, R24, -0x326172a9, RZ ;  /* 0xcd9e8d57180d7824 */ /* 0x000fe400078e02ff */
[----:B------:R-:W-:Y:S02]  /*0880*/  IMAD R27, R3, -0x2daee0ad, RZ ;  /* 0xd2511f53031b7824 */ /* 0x000fe400078e02ff */
[----:B------:R-:W-:-:S04]  /*0890*/  IMAD.WIDE.U32 R24, R25, -0x326172a9, RZ ;  /* 0xcd9e8d5719187825 */ /* 0x000fc800078e00ff */
[----:B------:R-:W-:Y:S01]  /*08a0*/  IMAD.HI.U32 R12, R44, -0x2daee0ad, RZ ;  /* 0xd2511f532c0c7827 */ /* 0x000fe200078e00ff */
[----:B------:R-:W-:Y:S02]  /*08b0*/  LOP3.LUT R2, R25, UR36, R13, 0x96, !PT ;  /* 0x0000002419027c12 */ /* 0x000fe4000f8e960d */
[----:B------:R-:W-:Y:S01]  /*08c0*/  MOV R0, R24 ;  /* 0x0000001800007202 */ /* 0x000fe20000000f00 */
[----:B------:R-:W-:Y:S01]  /*08d0*/  IMAD.U32 R3, R15, 0x10000, RZ ;  /* 0x000100000f037824 */ /* 0x000fe200078e00ff */
[----:B------:R-:W-:Y:S01]  /*08e0*/  LOP3.LUT R12, R12, UR37, R27, 0x96, !PT ;  /* 0x000000250c0c7c12 */ /* 0x000fe2000f8e961b */
[----:B------:R-:W-:Y:S02]  /*08f0*/  IMAD.MOV.U32 R42, RZ, RZ, RZ ;  /* 0x000000ffff2a7224 */ /* 0x000fe400078e00ff */
[----:B------:R-:W-:Y:S02]  /*0900*/  IMAD.U32 R40, R40, 0x10000, RZ ;  /* 0x0001000028287824 */ /* 0x000fe400078e00ff */
[----:B------:R-:W-:-:S02]  /*0910*/  IMAD.U32 R38, R38, 0x10000, RZ ;  /* 0x0001000026267824 */ /* 0x000fc400078e00ff */
[----:B------:R-:W-:Y:S01]  /*0920*/  IMAD R44, R44, -0x2daee0ad, RZ ;  /* 0xd2511f532c2c7824 */ /* 0x000fe200078e02ff */
[C---:B--2---:R-:W-:Y:S01]  /*0930*/  PRMT R31, R16.reuse, 0x7632, R31 ;  /* 0x00007632101f7816 */ /* 0x044fe2000000001f */
[----:B------:R-:W-:Y:S01]  /*0940*/  IMAD.U32 R13, R16, 0x10000, RZ ;  /* 0x00010000100d7824 */ /* 0x000fe200078e00ff */
[----:B------:R-:W-:Y:S01]  /*0950*/  PRMT R30, R17, 0x7632, R30 ;  /* 0x00007632111e7816 */ /* 0x000fe2000000001e */
[C---:B------:R-:W-:Y:S01]  /*0960*/  IMAD.U32 R15, R18.reuse, 0x10000, RZ ;  /* 0x00010000120f7824 */ /* 0x040fe200078e00ff */
[----:B------:R-:W-:Y:S02]  /*0970*/  PRMT R16, R19, 0x7632, R16 ;  /* 0x0000763213107816 */ /* 0x000fe40000000010 */
[----:B------:R-:W-:Y:S01]  /*0980*/  PRMT R29, R18, 0x7632, R29 ;  /* 0x00007632121d7816 */ /* 0x000fe2000000001d */
[----:B------:R-:W-:Y:S01]  /*0990*/  IMAD.U32 R30, R30, 0x10000, RZ ;  /* 0x000100001e1e7824 */ /* 0x000fe200078e00ff */
[----:B------:R-:W-:Y:S01]  /*09a0*/  SHF.L.U32 R14, R17, 0x10, RZ ;  /* 0x00000010110e7819 */ /* 0x000fe200000006ff */
[----:B------:R-:W-:Y:S01]  /*09b0*/  IMAD.U32 R28, R16, 0x10000, RZ ;  /* 0x00010000101c7824 */ /* 0x000fe200078e00ff */
[----:B------:R-:W-:Y:S01]  /*09c0*/  SHF.L.U32 R24, R19, 0x10, RZ ;  /* 0x0000001013187819 */ /* 0x000fe200000006ff */
[----:B---3--:R-:W-:Y:S01]  /*09d0*/  IMAD.U32 R25, R21, 0x10000, RZ ;  /* 0x0001000015197824 */ /* 0x008fe200078e00ff */
[----:B------:R-:W-:Y:S01]  /*09e0*/  PRMT R36, R22, 0x7632, R36 ;  /* 0x0000763216247816 */ /* 0x000fe20000000024 */
[----:B------:R-:W-:Y:S01]  /*09f0*/  IMAD.U32 R27, R20, 0x10000, RZ ;  /* 0x00010000141b7824 */ /* 0x000fe200078e00ff */
[----:B------:R-:W-:-:S02]  /*0a00*/  PRMT R32, R23, 0x7632, R32 ;  /* 0x0000763217207816 */ /* 0x000fc40000000020 */
[----:B------:R-:W-:Y:S01]  /*0a10*/  PRMT R37, R21, 0x7632, R37 ;  /* 0x0000763215257816 */ /* 0x000fe20000000025 */
[----:B------:R-:W-:Y:S01]  /*0a20*/  IMAD.U32 R36, R36, 0x10000, RZ ;  /* 0x0001000024247824 */ /* 0x000fe200078e00ff */
[----:B------:R-:W-:Y:S01]  /*0a30*/  PRMT R33, R20, 0x7632, R33 ;  /* 0x0000763214217816 */ /* 0x000fe20000000021 */
[----:B------:R-:W-:Y:S01]  /*0a40*/  IMAD.U32 R32, R32, 0x10000, RZ ;  /* 0x0001000020207824 */ /* 0x000fe200078e00ff */
[----:B------:R-:W-:Y:S02]  /*0a50*/  SHF.L.U32 R26, R22, 0x10, RZ ;  /* 0x00000010161a7819 */ /* 0x000fe400000006ff */
[----:B------:R-:W-:Y:S02]  /*0a60*/  SHF.L.U32 R43, R23, 0x10, RZ ;  /* 0x00000010172b7819 */ /* 0x000fe400000006ff */
[----:B------:R-:W-:Y:S02]  /*0a70*/  SHF.L.U32 R37, R37, 0x10, RZ ;  /* 0x0000001025257819 */ /* 0x000fe400000006ff */
[----:B------:R-:W-:-:S02]  /*0a80*/  SHF.L.U32 R33, R33, 0x10, RZ ;  /* 0x0000001021217819 */ /* 0x000fc400000006ff */
[----:B------:R-:W-:Y:S02]  /*0a90*/  SHF.L.U32 R31, R31, 0x10, RZ ;  /* 0x000000101f1f7819 */ /* 0x000fe400000006ff */
[----:B------:R-:W-:-:S07]  /*0aa0*/  SHF.L.U32 R29, R29, 0x10, RZ ;  /* 0x000000101d1d7819 */ /* 0x000fce00000006ff */
.L_x_780:
[----:B0-----:R-:W0:Y:S01]  /*0ab0*/  LDC.64 R20, c[0x0][0x220] ;  /* 0x00008800ff147b82 */ /* 0x001e220000000a00 */
[----:B------:R-:W-:Y:S01]  /*0ac0*/  IMAD R22, R10, UR14, RZ ;  /* 0x0000000e0a167c24 */ /* 0x000fe2000f8e02ff */
[----:B------:R-:W-:Y:S01]  /*0ad0*/  ISETP.NE.U32.AND P0, PT, RZ, UR8, PT ;  /* 0x00000008ff007c0c */ /* 0x000fe2000bf05070 */
[----:B------:R-:W-:Y:S01]  /*0ae0*/  @UP0 ULDC.64 UR12, c[0x0][0x270] ;  /* 0x00009c00000c0ab9 */ /* 0x000fe20000000a00 */
[----:B------:R-:W-:Y:S02]  /*0af0*/  PLOP3.LUT P1, PT, PT, PT, UP0, 0x80, 0x0 ;  /* 0x000000000000781c */ /* 0x000fe40003f2f008 */
[----:B------:R-:W-:Y:S02]  /*0b00*/  SHF.R.S32.HI R23, RZ, 0x1f, R22 ;  /* 0x0000001fff177819 */ /* 0x000fe40000011416 */
[----:B------:R-:W-:Y:S02]  /*0b10*/  ISETP.NE.AND.EX P0, PT, RZ, UR9, PT, P0 ;  /* 0x00000009ff007c0c */ /* 0x000fe4000bf05300 */
[----:B------:R-:W-:Y:S01]  /*0b20*/  LEA.HI R34, R23, R22, RZ, 0x3 ;  /* 0x0000001617227211 */ /* 0x000fe200078f18ff */
[----:B------:R-:W-:Y:S01]  /*0b30*/  HFMA2.MMA R23, -RZ, RZ, 0, 1.1920928955078125e-07 ;  /* 0x00000002ff177435 */ /* 0x000fe200000001ff */
[----:B------:R-:W-:-:S02]  /*0b40*/  PLOP3.LUT P2, PT, PT, PT, UP0, 0x80, 0x0 ;  /* 0x000000000000781c */ /* 0x000fc40003f4f008 */
[----:B------:R-:W-:-:S07]  /*0b50*/  LEA.HI.SX32 R34, R34, R11, 0x1d ;  /* 0x0000000b22227211 */ /* 0x000fce00078feaff */
[----:B------:R-:W-:Y:S01]  /*0b60*/  @P1 IMAD.WIDE R22, R10, R23, UR12 ;  /* 0x0000000c0a161e25 */ /* 0x000fe2000f8e0217 */
[----:B------:R-:W-:-:S03]  /*0b70*/  @P0 LEA R46, P1, R34, UR8, 0x4 ;  /* 0x00000008222e0c11 */ /* 0x000fc6000f8220ff */
[C---:B0-----:R-:W-:Y:S01]  /*0b80*/  IMAD.WIDE.U32 R20, R34.reuse, 0x10, R20 ;  /* 0x0000001022147825 */ /* 0x041fe200078e0014 */
[----:B------:R-:W-:Y:S01]  /*0b90*/  @P0 LEA.HI.X R47, R34, UR9, RZ, 0x4, P1 ;  /* 0x00000009222f0c11 */ /* 0x000fe200088f24ff */
[----:B------:R-:W2:Y:S04]  /*0ba0*/  @P2 LDG.E.U16 R35, desc[UR4][R22.64] ;  /* 0x0000000416232981 */ /* 0x000ea8000c1e1500 */
[----:B------:R0:W5:Y:S04]  /*0bb0*/  @P0 LDG.E.128 R16, desc[UR4][R46.64] ;  /* 0x000000042e100981 */ /* 0x000168000c1e1d00 */
[----:B------:R-:W5:Y:S01]  /*0bc0*/  LDG.E.128 R20, desc[UR4][R20.64] ;  /* 0x0000000414147981 */ /* 0x000f62000c1e1d00 */
[----:B------:R-:W-:-:S02]  /*0bd0*/  ISETP.NE.AND P1, PT, R45, 0x1, PT ;  /* 0x000000012d00780c */ /* 0x000fc40003f25270 */
[----:B------:R-:W-:Y:S01]  /*0be0*/  PLOP3.LUT P2, PT, PT, PT, UP0, 0x80, 0x0 ;  /* 0x000000000000781c */ /* 0x000fe20003f4f008 */
[----:B------:R-:W-:Y:S01]  /*0bf0*/  BSSY B1, `(.L_x_723) ;  /* 0x000000e000017945 */ /* 0x000fe20003800000 */
[----:B------:R-:W-:Y:S02]  /*0c00*/  IMAD.MOV.U32 R53, RZ, RZ, 0x3f800000 ;  /* 0x3f800000ff357424 */ /* 0x000fe400078e00ff */
[----:B------:R-:W-:-:S09]  /*0c10*/  VIADD R48, R45, 0x1 ;  /* 0x000000012d307836 */ /* 0x000fd20000000000 */
[----:B--2---:R-:W-:Y:S01]  /*0c20*/  @P2 SHF.L.U32 R53, R35, 0x10, RZ ;  /* 0x0000001023352819 */ /* 0x004fe200000006ff */
[----:B0-----:R-:W-:Y:S06]  /*0c30*/  @!P1 BRA `(.L_x_724) ;  /* 0x0000000000209947 */ /* 0x001fec0003800000 */
        /* <DEDUP_REMOVED lines=8> */
.L_x_724:
[----:B------:R-:W-:-:S07]  /*0cc0*/  IMAD.MOV.U32 R35, RZ, RZ, R0 ;  /* 0x000000ffff237224 */ /* 0x000fce00078e0000 */
.L_x_725:
[----:B------:R-:W-:Y:S05]  /*0cd0*/  BSYNC B1 ;  /* 0x0000000000017941 */ /* 0x000fea0003800000 */
.L_x_723:
        /* <DEDUP_REMOVED lines=16> */
.L_x_729:
[----:B------:R-:W-:Y:S05]  /*0de0*/  BSYNC B2 ;  /* 0x0000000000027941 */ /* 0x000fea0003800000 */
.L_x_728:
        /* <DEDUP_REMOVED lines=43> */
.L_x_727:
[----:B------:R-:W-:Y:S05]  /*10a0*/  BSYNC B1 ;  /* 0x0000000000017941 */ /* 0x000fea0003800000 */
.L_x_726:
        /* <DEDUP_REMOVED lines=27> */
.L_x_731:
[----:B------:R-:W-:-:S07]  /*1260*/  MOV R20, R0 ;  /* 0x0000000000147202 */ /* 0x000fce0000000f00 */
.L_x_732:
[----:B------:R-:W-:Y:S05]  /*1270*/  BSYNC B1 ;  /* 0x0000000000017941 */ /* 0x000fea0003800000 */
.L_x_730:
        /* <DEDUP_REMOVED lines=16> */
.L_x_736:
[----:B------:R-:W-:Y:S05]  /*1380*/  BSYNC B2 ;  /* 0x0000000000027941 */ /* 0x000fea0003800000 */
.L_x_735:
        /* <DEDUP_REMOVED lines=43> */
.L_x_734:
[----:B------:R-:W-:Y:S05]  /*1640*/  BSYNC B1 ;  /* 0x0000000000017941 */ /* 0x000fea0003800000 */
.L_x_733:
        /* <DEDUP_REMOVED lines=24> */
.L_x_738:
[----:B------:R-:W-:-:S07]  /*17d0*/  MOV R20, R0 ;  /* 0x0000000000147202 */ /* 0x000fce0000000f00 */
.L_x_739:
[----:B------:R-:W-:Y:S05]  /*17e0*/  BSYNC B1 ;  /* 0x0000000000017941 */ /* 0x000fea0003800000 */
.L_x_737:
        /* <DEDUP_REMOVED lines=16> */
.L_x_743:
[----:B------:R-:W-:Y:S05]  /*18f0*/  BSYNC B2 ;  /* 0x0000000000027941 */ /* 0x000fea0003800000 */
.L_x_742:
        /* <DEDUP_REMOVED lines=43> */
.L_x_741:
[----:B------:R-:W-:Y:S05]  /*1bb0*/  BSYNC B1 ;  /* 0x0000000000017941 */ /* 0x000fea0003800000 */
.L_x_740:
[----:B------:R-:W-:Y:S01]  /*1bc0*/  I2FP.F32.U32 R45, R20 ;  /* 0x00000014002d7245 */ /* 0x000fe20000201000 */
[----:B------:R-:W-:Y:S01]  /*1bd0*/  BSSY B1, `(.L_x_744) ;  /* 0x0000017000017945 */ /* 0x000fe20003800000 */
[----:B------:R-:W-:Y:S02]  /*1be0*/  SHF.L.U32 R48, R21, 0x10, RZ ;  /* 0x0000001015307819 */ /* 0x000fe400000006ff */
[----:B------:R-:W-:Y:S01]  /*1bf0*/  ISETP.NE.AND P2, PT, R49, 0x1, PT ;  /* 0x000000013100780c */ /* 0x000fe20003f45270 */
[----:B------:R-:W-:Y:S01]  /*1c00*/  FFMA.FTZ R20, R45, R56, 1.1641532182693481445e-10 ;  /* 0x2f0000002d147423 */ /* 0x000fe20000010038 */
[----:B------:R-:W-:Y:S01]  /*1c10*/  PRMT R58, R21, 0x7632, R58 ;  /* 0x00007632153a7816 */ /* 0x000fe2000000003a */
[----:B------:R-:W-:-:S03]  /*1c20*/  FMUL.FTZ R45, R48, R53 ;  /* 0x00000035302d7220 */ /* 0x000fc60000410000 */
[----:B------:R-:W-:Y:S01]  /*1c30*/  FSETP.GTU.FTZ.AND P1, PT, R20, R55, PT ;  /* 0x000000371400720b */ /* 0x000fe20003f3c000 */
[----:B------:R-:W-:Y:S01]  /*1c40*/  FMUL.FTZ R45, R45, R54 ;  /* 0x000000362d2d7220 */ /* 0x000fe20000410000 */
[----:B------:R-:W-:-:S04]  /*1c50*/  @P0 IMAD.U32 R20, R17, 0x10000, RZ ;  /* 0x0001000011140824 */ /* 0x000fc800078e00ff */
[----:B------:R-:W-:-:S05]  /*1c60*/  FSEL R45, R45, RZ, !P1 ;  /* 0x000000ff2d2d7208 */ /* 0x000fca0004800000 */
[----:B------:R-:W-:Y:S01]  /*1c70*/  FMUL.FTZ R47, R14, R45 ;  /* 0x0000002d0e2f7220 */ /* 0x000fe20000410000 */
        /* <DEDUP_REMOVED lines=11> */
.L_x_745:
[----:B------:R-:W-:-:S07]  /*1d30*/  MOV R59, R0 ;  /* 0x00000000003b7202 */ /* 0x000fce0000000f00 */
.L_x_746:
[----:B------:R-:W-:Y:S05]  /*1d40*/  BSYNC B1 ;  /* 0x0000000000017941 */ /* 0x000fea0003800000 */
.L_x_744:
        /* <DEDUP_REMOVED lines=16> */
.L_x_750:
[----:B------:R-:W-:Y:S05]  /*1e50*/  BSYNC B2 ;  /* 0x0000000000027941 */ /* 0x000fea0003800000 */
.L_x_749:
        /* <DEDUP_REMOVED lines=43> */
.L_x_748:
[----:B------:R-:W-:Y:S05]  /*2110*/  BSYNC B1 ;  /* 0x0000000000017941 */ /* 0x000fea0003800000 */
.L_x_747:
[----:B------:R-:W-:Y:S01]  /*2120*/  I2FP.F32.U32 R21, R59 ;  /* 0x0000003b00157245 */ /* 0x000fe20000201000 */
[----:B------:R-:W-:Y:S01]  /*2130*/  BSSY B1, `(.L_x_751) ;  /* 0x0000017000017945 */ /* 0x000fe20003800000 */
[----:B------:R-:W-:Y:S02]  /*2140*/  SHF.L.U32 R58, R58, 0x10, RZ ;  /* 0x000000103a3a7819 */ /* 0x000fe400000006ff */
[----:B------:R-:W-:Y:S01]  /*2150*/  ISETP.NE.AND P3, PT, R45, 0x1, PT ;  /* 0x000000012d00780c */ /* 0x000fe20003f65270 */
[----:B------:R-:W-:Y:S01]  /*2160*/  FFMA.FTZ R20, R21, R56, 1.1641532182693481445e-10 ;  /* 0x2f00000015147423 */ /* 0x000fe20000010038 */
[----:B------:R-:W-:Y:S01]  /*2170*/  IADD3 R51, R45, 0x1, RZ ;  /* 0x000000012d337810 */ /* 0x000fe20007ffe0ff */
[----:B------:R-:W-:-:S03]  /*2180*/  FMUL.FTZ R21, R58, R53 ;  /* 0x000000353a157220 */ /* 0x000fc60000410000 */
[----:B------:R-:W-:Y:S01]  /*2190*/  FSETP.GTU.FTZ.AND P2, PT, R20, R55, PT ;  /* 0x000000371400720b */ /* 0x000fe20003f5c000 */
[----:B------:R-:W-:Y:S01]  /*21a0*/  FMUL.FTZ R21, R21, R54 ;  /* 0x0000003615157220 */ /* 0x000fe20000410000 */
[----:B------:R-:W-:-:S04]  /*21b0*/  @P0 PRMT R20, R17, 0x7632, R20 ;  /* 0x0000763211140816 */ /* 0x000fc80000000014 */
        /* <DEDUP_REMOVED lines=13> */
.L_x_752:
[----:B------:R-:W-:-:S07]  /*2290*/  MOV R49, R0 ;  /* 0x0000000000317202 */ /* 0x000fce0000000f00 */
.L_x_753:
[----:B------:R-:W-:Y:S05]  /*22a0*/  BSYNC B1 ;  /* 0x0000000000017941 */ /* 0x000fea0003800000 */
.L_x_751:
        /* <DEDUP_REMOVED lines=16> */
.L_x_757:
[----:B------:R-:W-:Y:S05]  /*23b0*/  BSYNC B2 ;  /* 0x0000000000027941 */ /* 0x000fea0003800000 */
.L_x_756:
        /* <DEDUP_REMOVED lines=43> */
.L_x_755:
[----:B------:R-:W-:Y:S05]  /*2670*/  BSYNC B1 ;  /* 0x0000000000017941 */ /* 0x000fea0003800000 */
.L_x_754:
[----:B------:R-:W-:Y:S01]  /*2680*/  I2FP.F32.U32 R21, R49 ;  /* 0x0000003100157245 */ /* 0x000fe20000201000 */
[----:B------:R-:W-:Y:S01]  /*2690*/  BSSY B1, `(.L_x_758) ;  /* 0x0000017000017945 */ /* 0x000fe20003800000 */
[C---:B------:R-:W-:Y:S02]  /*26a0*/  SHF.L.U32 R50, R22.reuse, 0x10, RZ ;  /* 0x0000001016327819 */ /* 0x040fe400000006ff */
[----:B------:R-:W-:Y:S01]  /*26b0*/  ISETP.NE.AND P4, PT, R51, 0x1, PT ;  /* 0x000000013300780c */ /* 0x000fe20003f85270 */
[----:B------:R-:W-:Y:S01]  /*26c0*/  FFMA.FTZ R20, R21, R56, 1.1641532182693481445e-10 ;  /* 0x2f00000015147423 */ /* 0x000fe20000010038 */
[----:B------:R-:W-:Y:S01]  /*26d0*/  PRMT R22, R22, 0x7632, R22 ;  /* 0x0000763216167816 */ /* 0x000fe20000000016 */
[----:B------:R-:W-:Y:S01]  /*26e0*/  FMUL.FTZ R21, R50, R53 ;  /* 0x0000003532157220 */ /* 0x000fe20000410000 */
[----:B------:R-:W-:Y:S01]  /*26f0*/  @P0 IMAD.U32 R50, R18, 0x10000, RZ ;  /* 0x0001000012320824 */ /* 0x000fe200078e00ff */
[----:B------:R-:W-:Y:S02]  /*2700*/  IADD3 R45, R51, 0x1, RZ ;  /* 0x00000001332d7810 */ /* 0x000fe40007ffe0ff */
[----:B------:R-:W-:Y:S01]  /*2710*/  FMUL.FTZ R21, R21, R54 ;  /* 0x0000003615157220 */ /* 0x000fe20000410000 */
[----:B------:R-:W-:-:S04]  /*2720*/  FSETP.GTU.FTZ.AND P3, PT, R20, R55, PT ;  /* 0x000000371400720b */ /* 0x000fc80003f7c000 */
        /* <DEDUP_REMOVED lines=12> */
.L_x_759:
[----:B------:R-:W-:-:S07]  /*27f0*/  MOV R60, R0 ;  /* 0x00000000003c7202 */ /* 0x000fce0000000f00 */
.L_x_760:
[----:B------:R-:W-:Y:S05]  /*2800*/  BSYNC B1 ;  /* 0x0000000000017941 */ /* 0x000fea0003800000 */
.L_x_758:
        /* <DEDUP_REMOVED lines=16> */
.L_x_764:
[----:B------:R-:W-:Y:S05]  /*2910*/  BSYNC B2 ;  /* 0x0000000000027941 */ /* 0x000fea0003800000 */
.L_x_763:
        /* <DEDUP_REMOVED lines=43> */
.L_x_762:
[----:B------:R-:W-:Y:S05]  /*2bd0*/  BSYNC B1 ;  /* 0x0000000000017941 */ /* 0x000fea0003800000 */
.L_x_761:
        /* <DEDUP_REMOVED lines=8> */
[----:B------:R-:W-:-:S02]  /*2c60*/  FMUL.FTZ R21, R21, R54 ;  /* 0x0000003615157220 */ /* 0x000fc40000410000 */
[----:B------:R-:W-:-:S03]  /*2c70*/  @P0 IMAD.U32 R22, R22, 0x10000, RZ ;  /* 0x0001000016160824 */ /* 0x000fc600078e00ff */
        /* <DEDUP_REMOVED lines=13> */
.L_x_766:
[----:B------:R-:W-:-:S07]  /*2d50*/  MOV R22, R0 ;  /* 0x0000000000167202 */ /* 0x000fce0000000f00 */
.L_x_767:
[----:B------:R-:W-:Y:S05]  /*2d60*/  BSYNC B1 ;  /* 0x0000000000017941 */ /* 0x000fea0003800000 */
.L_x_765:
        /* <DEDUP_REMOVED lines=16> */
.L_x_771:
[----:B------:R-:W-:Y:S05]  /*2e70*/  BSYNC B2 ;  /* 0x0000000000027941 */ /* 0x000fea0003800000 */
.L_x_770:
        /* <DEDUP_REMOVED lines=43> */
.L_x_769:
[----:B------:R-:W-:Y:S05]  /*3130*/  BSYNC B1 ;  /* 0x0000000000017941 */ /* 0x000fea0003800000 */
.L_x_768:
[----:B------:R-:W-:Y:S01]  /*3140*/  I2FP.F32.U32 R21, R22 ;  /* 0x0000001600157245 */ /* 0x000fe20000201000 */
[----:B------:R-:W-:Y:S01]  /*3150*/  @P0 IMAD.U32 R59, R19, 0x10000, RZ ;  /* 0x00010000133b0824 */ /* 0x000fe200078e00ff */
[----:B------:R-:W-:Y:S01]  /*3160*/  SHF.L.U32 R50, R23, 0x10, RZ ;  /* 0x0000001017327819 */ /* 0x000fe200000006ff */
[----:B------:R-:W-:Y:S01]  /*3170*/  BSSY B1, `(.L_x_772) ;  /* 0x0000015000017945 */ /* 0x000fe20003800000 */
[----:B------:R-:W-:Y:S01]  /*3180*/  ISETP.NE.AND P6, PT, R20, 0x1, PT ;  /* 0x000000011400780c */ /* 0x000fe20003fc5270 */
[----:B------:R-:W-:Y:S01]  /*3190*/  FFMA.FTZ R22, R21, R56, 1.1641532182693481445e-10 ;  /* 0x2f00000015167423 */ /* 0x000fe20000010038 */
[----:B------:R-:W-:Y:S01]  /*31a0*/  PRMT R58, R23, 0x7632, R58 ;  /* 0x00007632173a7816 */ /* 0x000fe2000000003a */
[----:B------:R-:W-:Y:S01]  /*31b0*/  FMUL.FTZ R21, R50, R53 ;  /* 0x0000003532157220 */ /* 0x000fe20000410000 */
[----:B------:R-:W-:Y:S02]  /*31c0*/  IADD3 R45, R20, 0x1, RZ ;  /* 0x00000001142d7810 */ /* 0x000fe40007ffe0ff */
[----:B------:R-:W-:Y:S01]  /*31d0*/  FSETP.GTU.FTZ.AND P5, PT, R22, R55, PT ;  /* 0x000000371600720b */ /* 0x000fe20003fbc000 */
[----:B------:R-:W-:-:S05]  /*31e0*/  FMUL.FTZ R21, R21, R54 ;  /* 0x0000003615157220 */ /* 0x000fca0000410000 */
        /* <DEDUP_REMOVED lines=12> */
.L_x_773:
[----:B------:R-:W-:-:S07]  /*32b0*/  MOV R59, R0 ;  /* 0x00000000003b7202 */ /* 0x000fce0000000f00 */
.L_x_774:
[----:B------:R-:W-:Y:S05]  /*32c0*/  BSYNC B1 ;  /* 0x0000000000017941 */ /* 0x000fea0003800000 */
.L_x_772:
        /* <DEDUP_REMOVED lines=18> */
.L_x_778:
[----:B------:R-:W-:Y:S05]  /*33f0*/  BSYNC B2 ;  /* 0x0000000000027941 */ /* 0x000fea0003800000 */
.L_x_777:
        /* <DEDUP_REMOVED lines=44> */
.L_x_776:
[----:B------:R-:W-:Y:S05]  /*36c0*/  BSYNC B1 ;  /* 0x0000000000017941 */ /* 0x000fea0003800000 */
.L_x_775:
[----:B------:R-:W-:Y:S01]  /*36d0*/  I2FP.F32.U32 R21, R59 ;  /* 0x0000003b00157245 */ /* 0x000fe20000201000 */
[----:B------:R-:W-:Y:S01]  /*36e0*/  IMAD.U32 R58, R58, 0x10000, RZ ;  /* 0x000100003a3a7824 */ /* 0x000fe200078e00ff */
[----:B------:R-:W-:Y:S01]  /*36f0*/  ISETP.NE.AND P6, PT, R52, RZ, PT ;  /* 0x000000ff3400720c */ /* 0x000fe20003fc5270 */
[----:B------:R-:W-:Y:S01]  /*3700*/  UMOV UR12, 0xffffffff ;  /* 0xffffffff000c7882 */ /* 0x000fe20000000000 */
[----:B------:R-:W-:Y:S01]  /*3710*/  SEL R52, RZ, 0x10000, P5 ;  /* 0x00010000ff347807 */ /* 0x000fe20002800000 */
[----:B------:R-:W-:Y:S01]  /*3720*/  FMUL.FTZ R53, R58, R53 ;  /* 0x000000353a357220 */ /* 0x000fe20000410000 */
[----:B------:R-:W-:Y:S01]  /*3730*/  FFMA.FTZ R56, R21, R56, 1.1641532182693481445e-10 ;  /* 0x2f00000015387423 */ /* 0x000fe20000010038 */
[----:B------:R-:W-:Y:S02]  /*3740*/  @P0 PRMT R20, R19, 0x7632, R20 ;  /* 0x0000763213140816 */ /* 0x000fe40000000014 */
[----:B------:R-:W-:Y:S01]  /*3750*/  FMUL.FTZ R53, R53, R54 ;  /* 0x0000003635357220 */ /* 0x000fe20000410000 */
[----:B------:R-:W-:-:S02]  /*3760*/  SHF.R.U32.HI R54, RZ, 0x1c, R34 ;  /* 0x0000001cff367819 */ /* 0x000fc40000011622 */
[----:B------:R-:W-:Y:S02]  /*3770*/  FSETP.GTU.FTZ.AND P5, PT, R56, R55, PT ;  /* 0x000000373800720b */ /* 0x000fe40003fbc000 */
[----:B------:R-:W-:Y:S02]  /*3780*/  @P0 SHF.L.U32 R20, R20, 0x10, RZ ;  /* 0x0000001014140819 */ /* 0x000fe400000006ff */
[----:B------:R-:W-:Y:S02]  /*3790*/  FSEL R53, R53, RZ, !P5 ;  /* 0x000000ff35357208 */ /* 0x000fe40006800000 */
[----:B------:R-:W-:Y:S02]  /*37a0*/  F2FP.BF16.F32.PACK_AB R22, R51, R49 ;  /* 0x000000313316723e */ /* 0x000fe400000010ff */
[----:B------:R-:W-:Y:S01]  /*37b0*/  F2FP.BF16.F32.PACK_AB R21, R48, R47 ;  /* 0x0000002f3015723e */ /* 0x000fe200000010ff */
[----:B------:R-:W-:Y:S01]  /*37c0*/  FMUL.FTZ R55, R28, R53 ;  /* 0x000000351c377220 */ /* 0x000fe20000410000 */
[----:B------:R-:W-:Y:S01]  /*37d0*/  IMAD.SHL.U32 R53, R34, 0x10, RZ ;  /* 0x0000001022357824 */ /* 0x000fe200078e00ff */
[----:B------:R-:W-:-:S02]  /*37e0*/  SEL R60, RZ, 0x1000000, P5 ;  /* 0x01000000ff3c7807 */ /* 0x000fc40002800000 */
[----:B------:R-:W-:Y:S01]  /*37f0*/  @P0 FADD.FTZ R55, R55, R20 ;  /* 0x0000001437370221 */ /* 0x000fe20000010000 */
[----:B------:R-:W-:Y:S02]  /*3800*/  F2FP.BF16.F32.PACK_AB R20, R46, R35 ;  /* 0x000000232e14723e */ /* 0x000fe400000010ff */
[----:B------:R-:W-:Y:S02]  /*3810*/  IADD3 R58, P0, R53, UR10, RZ ;  /* 0x0000000a353a7c10 */ /* 0x000fe4000ff1e0ff */
[----:B------:R-:W-:Y:S02]  /*3820*/  F2FP.BF16.F32.PACK_AB R23, R55, R50 ;  /* 0x000000323717723e */ /* 0x000fe400000010ff */
[----:B------:R-:W-:Y:S02]  /*3830*/  IADD3.X R59, R54, UR11, RZ, P0, !PT ;  /* 0x0000000b363b7c10 */ /* 0x000fe400087fe4ff */
[----:B------:R-:W-:Y:S02]  /*3840*/  ISETP.NE.AND P0, PT, R57, RZ, PT ;  /* 0x000000ff3900720c */ /* 0x000fe40003f05270 */
[----:B------:R-:W-:Y:S01]  /*3850*/  SEL R57, RZ, 0x100, P4 ;  /* 0x00000100ff397807 */ /* 0x000fe20002000000 */
[----:B------:R0:W-:Y:S01]  /*3860*/  STG.E.128 desc[UR4][R58.64], R20 ;  /* 0x000000143a007986 */ /* 0x0001e2000c101d04 */
[----:B------:R-:W-:-:S02]  /*3870*/  SEL R56, RZ, 0x1, P2 ;  /* 0x00000001ff387807 */ /* 0x000fc40001000000 */
[----:B------:R-:W-:Y:S02]  /*3880*/  SEL R61, RZ, 0x1, P3 ;  /* 0x00000001ff3d7807 */ /* 0x000fe40001800000 */
[----:B0-----:R-:W-:Y:S01]  /*3890*/  LOP3.LUT R20, R57, R60, R52, 0xfe, !PT ;  /* 0x0000003c39147212 */ /* 0x001fe200078efe34 */
[----:B------:R-:W-:Y:S01]  /*38a0*/  IMAD.WIDE.U32 R56, R56, 0x1000000, RZ ;  /* 0x0100000038387825 */ /* 0x000fe200078e00ff */
[----:B------:R-:W-:Y:S02]  /*38b0*/  SEL R52, RZ, 0x1, P1 ;  /* 0x00000001ff347807 */ /* 0x000fe40000800000 */
[----:B------:R-:W-:Y:S02]  /*38c0*/  SEL R60, RZ, 0x1, P0 ;  /* 0x00000001ff3c7807 */ /* 0x000fe40000000000 */
[----:B------:R-:W-:Y:S01]  /*38d0*/  LOP3.LUT R57, R57, R20, R61, 0xfe, !PT ;  /* 0x0000001439397212 */ /* 0x000fe200078efe3d */
[----:B------:R-:W-:Y:S01]  /*38e0*/  IMAD.WIDE.U32 R22, R52, 0x10000, RZ ;  /* 0x0001000034167825 */ /* 0x000fe200078e00ff */
[----:B------:R-:W-:-:S03]  /*38f0*/  SEL R59, RZ, 0x1, P6 ;  /* 0x00000001ff3b7807 */ /* 0x000fc60003000000 */
[----:B------:R-:W-:-:S03]  /*3900*/  IMAD.WIDE.U32 R20, R60, 0x100, RZ ;  /* 0x000001003c147825 */ /* 0x000fc600078e00ff */
[----:B------:R-:W-:Y:S02]  /*3910*/  LOP3.LUT R56, R20, R56, R22, 0xfe, !PT ;  /* 0x0000003814387212 */ /* 0x000fe400078efe16 */
[----:B------:R-:W-:Y:S01]  /*3920*/  LOP3.LUT R23, R21, R57, R23, 0xfe, !PT ;  /* 0x0000003915177212 */ /* 0x000fe200078efe17 */
[----:B------:R-:W-:Y:S01]  /*3930*/  FADD.FTZ R57, RZ, R35 ;  /* 0x00000023ff397221 */ /* 0x000fe20000010000 */
[----:B------:R-:W-:Y:S02]  /*3940*/  LEA R20, P0, R34, UR16, 0x3 ;  /* 0x0000001022147c11 */ /* 0x000fe4000f8018ff */
[----:B------:R-:W-:Y:S02]  /*3950*/  LOP3.LUT R22, R56, R59, RZ, 0xfc, !PT ;  /* 0x0000003b38167212 */ /* 0x000fe400078efcff */
[----:B------:R-:W-:Y:S01]  /*3960*/  LEA.HI.X R21, R34, UR17, RZ, 0x3, P0 ;  /* 0x0000001122157c11 */ /* 0x000fe200080f1cff */
[----:B------:R-:W-:-:S04]  /*3970*/  FADD.FTZ R34, R57, R46 ;  /* 0x0000002e39227221 */ /* 0x000fc80000010000 */
[----:B------:R-:W-:Y:S01]  /*3980*/  FADD.FTZ R57, R34, R47 ;  /* 0x0000002f22397221 */ /* 0x000fe20000010000 */
[----:B------:R0:W-:Y:S03]  /*3990*/  STG.E.64 desc[UR4][R20.64], R22 ;  /* 0x0000001614007986 */ /* 0x0001e6000c101b04 */
[----:B------:R-:W-:-:S04]  /*39a0*/  FADD.FTZ R34, R57, R48 ;  /* 0x0000003039227221 */ /* 0x000fc80000010000 */
        /* <DEDUP_REMOVED lines=42> */
.L_x_792:
        /* <DEDUP_REMOVED lines=19> */
[----:B------:R-:W-:Y:S01]  /*3d80*/  IADD3 R50, P1, R53, UR18, RZ ;  /* 0x0000001235327c10 */ /* 0x000fe2000ff3e0ff */
[C---:B-1----:R-:W-:Y:S01]  /*3d90*/  FMUL.FTZ R34, R52.reuse, R61 ;  /* 0x0000003d34227220 */ /* 0x042fe20000410000 */
[C---:B------:R-:W-:Y:S01]  /*3da0*/  FMUL.FTZ R55, R52.reuse, R55 ;  /* 0x0000003734377220 */ /* 0x040fe20000410000 */
[C---:B------:R-:W-:Y:S01]  /*3db0*/  FMUL.FTZ R22, R52.reuse, R47 ;  /* 0x0000002f34167220 */ /* 0x040fe20000410000 */
[----:B------:R-:W-:-:S03]  /*3dc0*/  FMUL.FTZ R20, R52, R23 ;  /* 0x0000001734147220 */ /* 0x000fc60000410000 */
[----:B------:R-:W1:Y:S01]  /*3dd0*/  @!P0 LDC.64 R46, c[0x0][0x258] ;  /* 0x00009600ff2e8b82 */ /* 0x000e620000000a00 */
[----:B------:R-:W-:Y:S01]  /*3de0*/  FFMA.FTZ R23, R34, R43, R3 ;  /* 0x0000002b22177223 */ /* 0x000fe20000010003 */
[----:B------:R-:W-:Y:S01]  /*3df0*/  FMUL.FTZ R35, R52, R35 ;  /* 0x0000002334237220 */ /* 0x000fe20000410000 */
[----:B------:R-:W-:Y:S01]  /*3e00*/  FFMA.FTZ R34, R55, R32, R38 ;  /* 0x0000002037227223 */ /* 0x000fe20000010026 */
[----:B------:R-:W-:Y:S01]  /*3e10*/  FFMA.FTZ R21, R25, R22, R5 ;  /* 0x0000001619157223 */ /* 0x000fe20000010005 */
[----:B------:R-:W-:Y:S01]  /*3e20*/  FFMA.FTZ R20, R37, R20, R40 ;  /* 0x0000001425147223 */ /* 0x000fe20000010028 */
[----:B------:R-:W-:Y:S01]  /*3e30*/  FFMA.FTZ R22, R26, R35, R4 ;  /* 0x000000231a167223 */ /* 0x000fe20000010004 */
[----:B------:R-:W-:Y:S01]  /*3e40*/  FMUL.FTZ R51, R52, R51 ;  /* 0x0000003334337220 */ /* 0x000fe20000410000 */
[----:B------:R-:W-:Y:S01]  /*3e50*/  F2FP.BF16.F32.PACK_AB R23, R34, R23 ;  /* 0x000000172217723e */ /* 0x000fe200000010ff */
[C---:B------:R-:W-:Y:S01]  /*3e60*/  FMUL.FTZ R57, R52.reuse, R57 ;  /* 0x0000003934397220 */ /* 0x040fe20000410000 */
[----:B------:R-:W3:Y:S01]  /*3e70*/  LDC.64 R34, c[0x0][0x210] ;  /* 0x00008400ff227b82 */ /* 0x000ee20000000a00 */
[----:B------:R-:W-:Y:S01]  /*3e80*/  FMUL.FTZ R58, R52, R59 ;  /* 0x0000003b343a7220 */ /* 0x000fe20000410000 */
[----:B------:R-:W-:Y:S01]  /*3e90*/  FFMA.FTZ R51, R36, R51, R39 ;  /* 0x0000003324337223 */ /* 0x000fe20000010027 */
[----:B------:R-:W-:Y:S01]  /*3ea0*/  F2FP.BF16.F32.PACK_AB R21, R20, R21 ;  /* 0x000000151415723e */ /* 0x000fe200000010ff */
[----:B------:R-:W-:Y:S01]  /*3eb0*/  FFMA.FTZ R20, R57, R27, R6 ;  /* 0x0000001b39147223 */ /* 0x000fe20000010006 */
[----:B------:R-:W-:Y:S01]  /*3ec0*/  FFMA.FTZ R53, R33, R58, R41 ;  /* 0x0000003a21357223 */ /* 0x000fe20000010029 */
[----:B--2---:R-:W-:Y:S01]  /*3ed0*/  @!P0 IMAD.WIDE R48, R10, 0x4, R48 ;  /* 0x000000040a308825 */ /* 0x004fe200078e0230 */
[----:B------:R-:W-:-:S02]  /*3ee0*/  F2FP.BF16.F32.PACK_AB R22, R51, R22 ;  /* 0x000000163316723e */ /* 0x000fc400000010ff */
[----:B------:R-:W-:Y:S02]  /*3ef0*/  IADD3.X R51, R54, UR19, RZ, P1, !PT ;  /* 0x0000001336337c10 */ /* 0x000fe40008ffe4ff */
[----:B------:R-:W-:Y:S01]  /*3f00*/  F2FP.BF16.F32.PACK_AB R20, R53, R20 ;  /* 0x000000143514723e */ /* 0x000fe200000010ff */
[----:B------:R2:W-:Y:S01]  /*3f10*/  @!P0 STG.E desc[UR4][R48.64], R56 ;  /* 0x0000003830008986 */ /* 0x0005e2000c101904 */
[----:B-1----:R-:W-:-:S05]  /*3f20*/  @!P0 IMAD.WIDE R46, R10, 0x4, R46 ;  /* 0x000000040a2e8825 */ /* 0x002fca00078e022e */
[----:B------:R2:W-:Y:S04]  /*3f30*/  @!P0 STG.E desc[UR4][R46.64], R52 ;  /* 0x000000342e008986 */ /* 0x0005e8000c101904 */
[----:B------:R2:W-:Y:S01]  /*3f40*/  STG.E.128 desc[UR4][R50.64], R20 ;  /* 0x0000001432007986 */ /* 0x0005e2000c101d04 */
[----:B---3--:R-:W-:-:S04]  /*3f50*/  LEA R10, R34, R10, 0x2 ;  /* 0x0000000a220a7211 */ /* 0x008fc800078e10ff */
[----:B------:R-:W-:-:S13]  /*3f60*/  ISETP.GE.AND P0, PT, R10, R35, PT ;  /* 0x000000230a00720c */ /* 0x000fda0003f06270 */
[----:B--2---:R-:W-:Y:S05]  /*3f70*/  @!P0 BRA `(.L_x_780) ;  /* 0xffffffc800cc8947 */ /* 0x004fea000383ffff */
[----:B------:R-:W-:Y:S05]  /*3f80*/  BSYNC B0 ;  /* 0x0000000000007941 */ /* 0x000fea0003800000 */
.L_x_722:
[----:B------:R-:W-:Y:S05]  /*3f90*/  EXIT ;  /* 0x000000000000794d */ /* 0x000fea0003800000 */
.L_x_779:
[----:B------:R-:W-:Y:S01]  /*3fa0*/  HFMA2.MMA R23, -RZ, RZ, 0, 1.847743988037109375e-06 ;  /* 0x0000001fff177435 */ /* 0x000fe200000001ff */
[----:B------:R-:W-:Y:S01]  /*3fb0*/  BSSY B1, `(.L_x_781) ;  /* 0x0000006000017945 */ /* 0x000fe20003800000 */
[----:B------:R-:W-:Y:S02]  /*3fc0*/  IMAD.MOV.U32 R34, RZ, RZ, 0x1 ;  /* 0x00000001ff227424 */ /* 0x000fe400078e00ff */
[----:B------:R-:W-:-:S07]  /*3fd0*/  IMAD.MOV.U32 R22, RZ, RZ, -0x1 ;  /* 0xffffffffff167424 */ /* 0x000fce00078e00ff */
[----:B------:R-:W-:Y:S05]  /*3fe0*/  WARPSYNC.COLLECTIVE R22, `(.L_x_782) ;  /* 0x0000000016087348 */ /* 0x000fea0003c00000 */
[----:B------:R0:W1:Y:S02]  /*3ff0*/  SHFL.BFLY P0, R20, R52, R34, R23 ;  /* 0x0c00002234147389 */ /* 0x0000640000000017 */
[----:B01----:R-:W-:Y:S01]  /*4000*/  ENDCOLLECTIVE ;  /* 0x000000000000791b */ /* 0x003fe20003800000 */
.L_x_782:
[----:B------:R-:W-:Y:S05]  /*4010*/  BSYNC B1 ;  /* 0x0000000000017941 */ /* 0x000fea0003800000 */
.L_x_781:
[----:B------:R-:W-:Y:S01]  /*4020*/  FADD.FTZ R57, R52, R20 ;  /* 0x0000001434397221 */ /* 0x000fe20000010000 */
[----:B------:R-:W-:Y:S01]  /*4030*/  HFMA2.MMA R34, -RZ, RZ, 0, 1.1920928955078125e-07 ;  /* 0x00000002ff227435 */ /* 0x000fe200000001ff */
[----:B------:R-:W-:Y:S01]  /*4040*/  IMAD.MOV.U32 R23, RZ, RZ, 0x1f ;  /* 0x0000001fff177424 */ /* 0x000fe200078e00ff */
[----:B------:R-:W-:Y:S01]  /*4050*/  MOV R22, 0xffffffff ;  /* 0xffffffff00167802 */ /* 0x000fe20000000f00 */
[----:B------:R-:W0:Y:S01]  /*4060*/  LDC R21, c[0x0][0x290] ;  /* 0x0000a400ff157b82 */ /* 0x000e220000000800 */
[----:B------:R-:W-:-:S07]  /*4070*/  MOV R52, R57 ;  /* 0x0000003900347202 */ /* 0x000fce0000000f00 */
[----:B0-----:R-:W-:Y:S05]  /*4080*/  WARPSYNC.COLLECTIVE R22, `(.L_x_783) ;  /* 0x0000000016087348 */ /* 0x001fea0003c00000 */
[----:B------:R1:W2:Y:S02]  /*4090*/  SHFL.BFLY P0, R20, R52, R34, R23 ;  /* 0x0c00002234147389 */ /* 0x0002a40000000017 */
[----:B012---:R-:W-:Y:S01]  /*40a0*/  ENDCOLLECTIVE ;  /* 0x000000000000791b */ /* 0x007fe20003800000 */
.L_x_783:
[----:B------:R-:W-:Y:S02]  /*40b0*/  IMAD.MOV.U32 R34, RZ, RZ, 0x4 ;  /* 0x00000004ff227424 */ /* 0x000fe400078e00ff */
[----:B------:R-:W-:-:S05]  /*40c0*/  FADD.FTZ R58, R57, R20 ;  /* 0x00000014393a7221 */ /* 0x000fca0000010000 */
[----:B------:R-:W-:-:S07]  /*40d0*/  MOV R52, R58 ;  /* 0x0000003a00347202 */ /* 0x000fce0000000f00 */
[----:B------:R-:W-:Y:S05]  /*40e0*/  WARPSYNC.COLLECTIVE R22, `(.L_x_784) ;  /* 0x0000000016087348 */ /* 0x000fea0003c00000 */
[----:B------:R0:W1:Y:S02]  /*40f0*/  SHFL.BFLY P0, R20, R52, R34, R23 ;  /* 0x0c00002234147389 */ /* 0x0000640000000017 */
[----:B01----:R-:W-:Y:S01]  /*4100*/  ENDCOLLECTIVE ;  /* 0x000000000000791b */ /* 0x003fe20003800000 */
.L_x_784:
[----:B------:R-:W-:Y:S01]  /*4110*/  HFMA2.MMA R34, -RZ, RZ, 0, 4.76837158203125e-07 ;  /* 0x00000008ff227435 */ /* 0x000fe200000001ff */
[----:B------:R-:W-:-:S05]  /*4120*/  FADD.FTZ R59, R58, R20 ;  /* 0x000000143a3b7221 */ /* 0x000fca0000010000 */
[----:B------:R-:W-:-:S07]  /*4130*/  MOV R52, R59 ;  /* 0x0000003b00347202 */ /* 0x000fce0000000f00 */
[----:B------:R-:W-:Y:S05]  /*4140*/  WARPSYNC.COLLECTIVE R22, `(.L_x_785) ;  /* 0x0000000016087348 */ /* 0x000fea0003c00000 */
[----:B------:R0:W1:Y:S02]  /*4150*/  SHFL.BFLY P0, R20, R52, R34, R23 ;  /* 0x0c00002234147389 */ /* 0x0000640000000017 */
[----:B01----:R-:W-:Y:S01]  /*4160*/  ENDCOLLECTIVE ;  /* 0x000000000000791b */ /* 0x003fe20003800000 */
.L_x_785:
[----:B------:R-:W-:Y:S01]  /*4170*/  MOV R34, 0x10 ;  /* 0x0000001000227802 */ /* 0x000fe20000000f00 */
[----:B------:R-:W-:-:S04]  /*4180*/  FADD.FTZ R60, R59, R20 ;  /* 0x000000143b3c7221 */ /* 0x000fc80000010000 */
[----:B------:R-:W-:-:S07]  /*4190*/  IMAD.MOV.U32 R52, RZ, RZ, R60 ;  /* 0x000000ffff347224 */ /* 0x000fce00078e003c */
[----:B------:R-:W-:Y:S05]  /*41a0*/  WARPSYNC.COLLECTIVE R22, `(.L_x_786) ;  /* 0x0000000016087348 */ /* 0x000fea0003c00000 */
[----:B------:R0:W1:Y:S02]  /*41b0*/  SHFL.BFLY P0, R20, R52, R34, R23 ;  /* 0x0c00002234147389 */ /* 0x0000640000000017 */
[----:B01----:R-:W-:Y:S01]  /*41c0*/  ENDCOLLECTIVE ;  /* 0x000000000000791b */ /* 0x003fe20003800000 */
.L_x_786:
        /* <DEDUP_REMOVED lines=23> */
.L_x_787:
[----:B------:R-:W-:Y:S01]  /*4340*/  HFMA2.MMA R34, -RZ, RZ, 0, 1.1920928955078125e-07 ;  /* 0x00000002ff227435 */ /* 0x000fe200000001ff */
[----:B------:R-:W-:-:S05]  /*4350*/  FADD.FTZ R57, R52, R20 ;  /* 0x0000001434397221 */ /* 0x000fca0000010000 */
[----:B------:R-:W-:-:S07]  /*4360*/  MOV R52, R57 ;  /* 0x0000003900347202 */ /* 0x000fce0000000f00 */
[----:B------:R-:W-:Y:S05]  /*4370*/  WARPSYNC.COLLECTIVE R22, `(.L_x_788) ;  /* 0x0000000016087348 */ /* 0x000fea0003c00000 */
[----:B------:R0:W1:Y:S02]  /*4380*/  SHFL.BFLY P0, R20, R52, R34, R23 ;  /* 0x0c00002234147389 */ /* 0x0000640000000017 */
[----:B01----:R-:W-:Y:S01]  /*4390*/  ENDCOLLECTIVE ;  /* 0x000000000000791b */ /* 0x003fe20003800000 */
.L_x_788:
[----:B------:R-:W-:Y:S01]  /*43a0*/  MOV R34, 0x4 ;  /* 0x0000000400227802 */ /* 0x000fe20000000f00 */
[----:B------:R-:W-:-:S04]  /*43b0*/  FADD.FTZ R58, R57, R20 ;  /* 0x00000014393a7221 */ /* 0x000fc80000010000 */
[----:B------:R-:W-:-:S07]  /*43c0*/  IMAD.MOV.U32 R52, RZ, RZ, R58 ;  /* 0x000000ffff347224 */ /* 0x000fce00078e003a */
[----:B------:R-:W-:Y:S05]  /*43d0*/  WARPSYNC.COLLECTIVE R22, `(.L_x_789) ;  /* 0x0000000016087348 */ /* 0x000fea0003c00000 */
[----:B------:R0:W1:Y:S02]  /*43e0*/  SHFL.BFLY P0, R20, R52, R34, R23 ;  /* 0x0c00002234147389 */ /* 0x0000640000000017 */
[----:B01----:R-:W-:Y:S01]  /*43f0*/  ENDCOLLECTIVE ;  /* 0x000000000000791b */ /* 0x003fe20003800000 */
.L_x_789:
[----:B------:R-:W-:Y:S02]  /*4400*/  IMAD.MOV.U32 R34, RZ, RZ, 0x8 ;  /* 0x00000008ff227424 */ /* 0x000fe400078e00ff */
[----:B------:R-:W-:-:S05]  /*4410*/  FADD.FTZ R59, R58, R20 ;  /* 0x000000143a3b7221 */ /* 0x000fca0000010000 */
[----:B------:R-:W-:-:S07]  /*4420*/  MOV R52, R59 ;  /* 0x0000003b00347202 */ /* 0x000fce0000000f00 */
[----:B------:R-:W-:Y:S05]  /*4430*/  WARPSYNC.COLLECTIVE R22, `(.L_x_790) ;  /* 0x0000000016087348 */ /* 0x000fea0003c00000 */
[----:B------:R0:W1:Y:S02]  /*4440*/  SHFL.BFLY P0, R20, R52, R34, R23 ;  /* 0x0c00002234147389 */ /* 0x0000640000000017 */
[----:B01----:R-:W-:Y:S01]  /*4450*/  ENDCOLLECTIVE ;  /* 0x000000000000791b */ /* 0x003fe20003800000 */
.L_x_790:
[----:B------:R-:W-:Y:S01]  /*4460*/  HFMA2.MMA R34, -RZ, RZ, 0, 9.5367431640625e-07 ;  /* 0x00000010ff227435 */ /* 0x000fe200000001ff */
[----:B------:R-:W-:-:S05]  /*4470*/  FADD.FTZ R60, R59, R20 ;  /* 0x000000143b3c7221 */ /* 0x000fca0000010000 */
[----:B------:R-:W-:-:S07]  /*4480*/  MOV R52, R60 ;  /* 0x0000003c00347202 */ /* 0x000fce0000000f00 */
[----:B------:R-:W-:Y:S05]  /*4490*/  WARPSYNC.COLLECTIVE R22, `(.L_x_791) ;  /* 0x0000000016087348 */ /* 0x000fea0003c00000 */
[----:B------:R0:W1:Y:S02]  /*44a0*/  SHFL.BFLY P0, R20, R52, R34, R23 ;  /* 0x0c00002234147389 */ /* 0x0000640000000017 */
[----:B01----:R-:W-:Y:S01]  /*44b0*/  ENDCOLLECTIVE ;  /* 0x000000000000791b */ /* 0x003fe20003800000 */
.L_x_791:
[----:B------:R-:W-:Y:S05]  /*44c0*/  BRA `(.L_x_792) ;  /* 0xfffffff400e07947 */ /* 0x000fea000383ffff */
.L_x_793:
        /* <DEDUP_REMOVED lines=11> */
.L_x_9509:


//--------------------- .text._ZN10layer_norm13ln_fwd_kernelINS_13Kernel_traitsI13__nv_bfloat16S2_S2_S2_fjLj256ELj1ELj4ELj1ELj16ENS_18Kernel_traits_baseILj256ES2_S2_S2_S2_fjLj128EEEEELb1ELb1ELb1ELb0EEEvNS_9FwdParamsE --------------------------
	.section	.text._ZN10layer_norm13ln_fwd_kernelINS_13Kernel_traitsI13__nv_bfloat16S2_S2_S2_fjLj256ELj1ELj4ELj1ELj16ENS_18Kernel_traits_baseILj256ES2_S2_S2_S2_fjLj128EEEEELb1ELb1ELb1ELb0EEEvNS_9FwdParamsE,"ax",@progbits
	.align	128
        .global         _ZN10layer_norm13ln_fwd_kernelINS_13Kernel_traitsI13__nv_bfloat16S2_S2_S2_fjLj256ELj1ELj4ELj1ELj16ENS_18Kernel_traits_baseILj256ES2_S2_S2_S2_fjLj128EEEEELb1ELb1ELb1ELb0EEEvNS_9FwdParamsE
        .type           _ZN10layer_norm13ln_fwd_kernelINS_13Kernel_traitsI13__nv_bfloat16S2_S2_S2_fjLj256ELj1ELj4ELj1ELj16ENS_18Kernel_traits_baseILj256ES2_S2_S2_S2_fjLj128EEEEELb1ELb1ELb1ELb0EEEvNS_9FwdParamsE,@function
        .size           _ZN10layer_norm13ln_fwd_kernelINS_13Kernel_traitsI13__nv_bfloat16S2_S2_S2_fjLj256ELj1ELj4ELj1ELj16ENS_18Kernel_traits_baseILj256ES2_S2_S2_S2_fjLj128EEEEELb1ELb1ELb1ELb0EEEvNS_9FwdParamsE,(.L_x_9510 - _ZN10layer_norm13ln_fwd_kernelINS_13Kernel_traitsI13__nv_bfloat16S2_S2_S2_fjLj256ELj1ELj4ELj1ELj16ENS_18Kernel_traits_baseILj256ES2_S2_S2_S2_fjLj128EEEEELb1ELb1ELb1ELb0EEEvNS_9FwdParamsE)
        .other          _ZN10layer_norm13ln_fwd_kernelINS_13Kernel_traitsI13__nv_bfloat16S2_S2_S2_fjLj256ELj1ELj4ELj1ELj16ENS_18Kernel_traits_baseILj256ES2_S2_S2_S2_fjLj128EEEEELb1ELb1ELb1ELb0EEEvNS_9FwdParamsE,@"STO_CUDA_ENTRY STV_DEFAULT"
_ZN10layer_norm13ln_fwd_kernelINS_13Kernel_traitsI13__nv_bfloat16S2_S2_S2_fjLj256ELj1ELj4ELj1ELj16ENS_18Kernel_traits_baseILj256ES2_S2_S2_S2_fjLj128EEEEELb1ELb1ELb1ELb0EEEvNS_9FwdParamsE:
.text._ZN10layer_norm13ln_fwd_kernelINS_13Kernel_traitsI13__nv_bfloat16S2_S2_S2_fjLj256ELj1ELj4ELj1ELj16ENS_18Kernel_traits_baseILj256ES2_S2_S2_S2_fjLj128EEEEELb1ELb1ELb1ELb0EEEvNS_9FwdParamsE:
[----:B------:R-:W-:Y:S08]  /*0000*/  LDC R1, c[0x0][0x28] ;  /* 0x00000a00ff017b82 */ /* 0x000ff00000000800 */
[----:B------:R-:W0:Y:S01]  /*0010*/  LDC R0, c[0x0][0x2e8] ;  /* 0x0000ba00ff007b82 */ /* 0x000e220000000800 */
[----:B------:R-:W-:Y:S01]  /*0020*/  ULDC.U8 UR4, c[0x0][0x2f4] ;  /* 0x0000bd0000047ab9 */ /* 0x000fe20000000000 */
[----:B------:R-:W-:Y:S01]  /*0030*/  ULDC.64 UR6, c[0x0][0x208] ;  /* 0x0000820000067ab9 */ /* 0x000fe20000000a00 */
[----:B------:R-:W-:Y:S01]  /*0040*/  ISETP.NE.AND P2, PT, RZ, UR4, PT ;  /* 0x00000004ff007c0c */ /* 0x000fe2000bf45270 */
[----:B------:R-:W-:-:S02]  /*0050*/  ULDC.64 UR4, c[0x0][0x2e0] ;  /* 0x0000b80000047ab9 */ /* 0x000fc40000000a00 */
[----:B------:R-:W-:Y:S01]  /*0060*/  IMAD.U32 R2, RZ, RZ, UR4 ;  /* 0x00000004ff027e24 */ /* 0x000fe2000f8e00ff */
[----:B------:R-:W-:Y:S01]  /*0070*/  MOV R3, UR5 ;  /* 0x0000000500037c02 */ /* 0x000fe20008000f00 */
[----:B------:R-:W1:Y:S08]  /*0080*/  LDC R15, c[0x0][0x2ec] ;  /* 0x0000bb00ff0f7b82 */ /* 0x000e700000000800 */
[----:B------:R-:W2:Y:S01]  /*0090*/  @P2 LDG.E.64 R2, desc[UR6][R2.64] ;  /* 0x0000000602022981 */ /* 0x000ea2000c1e1b00 */
[----:B------:R-:W3:Y:S01]  /*00a0*/  LDC R7, c[0x0][0x218] ;  /* 0x00008600ff077b82 */ /* 0x000ee20000000800 */
[----:B0-----:R-:W-:Y:S01]  /*00b0*/  @P2 IMAD.MOV.U32 R4, RZ, RZ, R0 ;  /* 0x000000ffff042224 */ /* 0x001fe200078e0000 */
[----:B------:R-:W0:Y:S06]  /*00c0*/  S2R R10, SR_TID.X ;  /* 0x00000000000a7919 */ /* 0x000e2c0000002100 */
[----:B------:R-:W4:Y:S01]  /*00d0*/  @P2 LDC R13, c[0x0][0x2f0] ;  /* 0x0000bc00ff0d2b82 */ /* 0x000f220000000800 */
[----:B-1----:R-:W-:-:S05]  /*00e0*/  @P2 MOV R5, R15 ;  /* 0x0000000f00052202 */ /* 0x002fca0000000f00 */
[----:B------:R-:W4:Y:S01]  /*00f0*/  @P2 LDG.E.64 R8, desc[UR6][R4.64] ;  /* 0x0000000604082981 */ /* 0x000f22000c1e1b00 */
[----:B------:R-:W-:Y:S01]  /*0100*/  ULDC UR8, c[0x0][0x0] ;  /* 0x0000000000087ab9 */ /* 0x000fe20000000800 */
[----:B------:R-:W-:Y:S01]  /*0110*/  BSSY B0, `(.L_x_794) ;  /* 0x0000026000007945 */ /* 0x000fe20003800000 */
[----:B------:R-:W1:Y:S01]  /*0120*/  S2R R11, SR_CTAID.X ;  /* 0x00000000000b7919 */ /* 0x000e620000002500 */
[----:B---3--:R-:W-:-:S04]  /*0130*/  SHF.R.S32.HI R6, RZ, 0x1f, R7 ;  /* 0x0000001fff067819 */ /* 0x008fc80000011407 */
[----:B------:R-:W-:Y:S02]  /*0140*/  LEA.HI R6, R6, R7, RZ, 0x3 ;  /* 0x0000000706067211 */ /* 0x000fe400078f18ff */
[----:B0-----:R-:W-:Y:S02]  /*0150*/  LOP3.LUT R7, R10, 0x1f, RZ, 0xc, !PT ;  /* 0x0000001f0a077812 */ /* 0x001fe400078e0cff */
[----:B------:R-:W-:Y:S02]  /*0160*/  SHF.R.U32.HI R12, RZ, 0x5, R10 ;  /* 0x00000005ff0c7819 */ /* 0x000fe4000001160a */
[----:B------:R-:W-:Y:S02]  /*0170*/  LEA.HI.SX32 R6, R6, R7, 0x1d ;  /* 0x0000000706067211 */ /* 0x000fe400078feaff */
[----:B------:R-:W-:Y:S02]  /*0180*/  LOP3.LUT R14, R10, 0x1f, RZ, 0xc0, !PT ;  /* 0x0000001f0a0e7812 */ /* 0x000fe400078ec0ff */
[----:B------:R-:W-:Y:S01]  /*0190*/  LOP3.LUT P1, RZ, R6, 0xffffffe0, RZ, 0xc0, !PT ;  /* 0xffffffe006ff7812 */ /* 0x000fe2000782c0ff */
[----:B-1----:R-:W-:-:S02]  /*01a0*/  IMAD R12, R11, 0x4, R12 ;  /* 0x000000040b0c7824 */ /* 0x002fc400078e020c */
[----:B------:R-:W-:Y:S01]  /*01b0*/  IMAD R11, R11, UR8, R10 ;  /* 0x000000080b0b7c24 */ /* 0x000fe2000f8e020a */
[----:B--2---:R-:W-:Y:S02]  /*01c0*/  @P2 R2UR UR4, R2 ;  /* 0x00000000020422ca */ /* 0x004fe400000e0000 */
[----:B------:R-:W-:Y:S02]  /*01d0*/  @P2 R2UR UR5, R3 ;  /* 0x00000000030522ca */ /* 0x000fe400000e0000 */
[----:B----4-:R-:W-:-:S05]  /*01e0*/  @P2 IADD3 R0, P3, R8, R13, RZ ;  /* 0x0000000d08002210 */ /* 0x010fca0007f7e0ff */
[----:B------:R-:W-:Y:S08]  /*01f0*/  @!P1 BRA `(.L_x_795) ;  /* 0x00000000005c9947 */ /* 0x000ff00003800000 */
        /* <DEDUP_REMOVED lines=9> */
[----:B0-----:R-:W-:-:S04]  /*0290*/  IMAD.WIDE.U32 R52, R14, 0x10, R52 ;  /* 0x000000100e347825 */ /* 0x001fc800078e0034 */
[----:B------:R-:W-:Y:S02]  /*02a0*/  @P0 IMAD.X R7, RZ, RZ, UR9, P4 ;  /* 0x00000009ff070e24 */ /* 0x000fe4000a0e06ff */
[----:B------:R-:W3:Y:S04]  /*02b0*/  LDG.E.128 R52, desc[UR6][R52.64] ;  /* 0x0000000634347981 */ /* 0x000ee8000c1e1d00 */
[----:B------:R-:W5:Y:S01]  /*02c0*/  @P0 LDG.E.128 R4, desc[UR6][R6.64] ;  /* 0x0000000606040981 */ /* 0x000f62000c1e1d00 */
[----:B--2---:R-:W-:Y:S02]  /*02d0*/  PRMT R13, R63, 0x7632, R13 ;  /* 0x000076323f0d7816 */ /* 0x004fe4000000000d */
[----:B------:R-:W-:Y:S02]  /*02e0*/  PRMT R64, R62, 0x7632, R64 ;  /* 0x000076323e407816 */ /* 0x000fe40000000040 */
[----:B------:R-:W-:-:S02]  /*02f0*/  PRMT R66, R61, 0x7632, R66 ;  /* 0x000076323d427816 */ /* 0x000fc40000000042 */
[----:B------:R-:W-:Y:S02]  /*0300*/  PRMT R68, R60, 0x7632, R68 ;  /* 0x000076323c447816 */ /* 0x000fe40000000044 */
[----:B---3--:R-:W-:Y:S02]  /*0310*/  PRMT R3, R52, 0x7632, R3 ;  /* 0x0000763234037816 */ /* 0x008fe40000000003 */
[----:B------:R-:W-:Y:S02]  /*0320*/  PRMT R58, R53, 0x7632, R58 ;  /* 0x00007632353a7816 */ /* 0x000fe4000000003a */
[----:B------:R-:W-:Y:S02]  /*0330*/  PRMT R56, R54, 0x7632, R56 ;  /* 0x0000763236387816 */ /* 0x000fe40000000038 */
[----:B------:R-:W-:Y:S02]  /*0340*/  @!P0 CS2R R4, SRZ ;  /* 0x0000000000048805 */ /* 0x000fe4000001ff00 */
[----:B------:R-:W-:-:S02]  /*0350*/  PRMT R2, R55, 0x7632, R2 ;  /* 0x0000763237027816 */ /* 0x000fc40000000002 */
[----:B------:R-:W-:-:S07]  /*0360*/  @!P0 CS2R R6, SRZ ;  /* 0x0000000000068805 */ /* 0x000fce000001ff00 */
.L_x_795:
[----:B------:R-:W-:Y:S05]  /*0370*/  BSYNC B0 ;  /* 0x0000000000007941 */ /* 0x000fea0003800000 */
.L_x_794:
[----:B------:R-:W-:Y:S01]  /*0380*/  ULDC UR8, c[0x0][0x214] ;  /* 0x0000850000087ab9 */ /* 0x000fe20000000800 */
[----:B------:R-:W-:Y:S02]  /*0390*/  @P2 IADD3.X R15, RZ, R9, RZ, P3, !PT ;  /* 0x00000009ff0f2210 */ /* 0x000fe40001ffe4ff */
[----:B------:R-:W-:Y:S02]  /*03a0*/  ISETP.GE.AND P0, PT, R12, UR8, PT ;  /* 0x000000080c007c0c */ /* 0x000fe4000bf06270 */
[----:B------:R-:W-:-:S11]  /*03b0*/  SHF.R.U64 R10, R0, 0x2, R15 ;  /* 0x00000002000a7819 */ /* 0x000fd6000000120f */
[----:B------:R-:W-:Y:S05]  /*03c0*/  @P0 EXIT ;  /* 0x000000000000094d */ /* 0x000fea0003800000 */
[----:B------:R-:W-:Y:S01]  /*03d0*/  IMAD.HI.U32 R14, R10, -0x2daee0ad, RZ ;  /* 0xd2511f530a0e7827 */ /* 0x000fe200078e00ff */
[----:B------:R-:W-:Y:S01]  /*03e0*/  SHF.R.U32.HI R9, RZ, 0x2, R15 ;  /* 0x00000002ff097819 */ /* 0x000fe2000001160f */
[----:B------:R-:W-:Y:S01]  /*03f0*/  UIADD3 UR14, UR4, -0x61c88647, URZ ;  /* 0x9e3779b9040e7890 */ /* 0x000fe2000fffe03f */
[----:B------:R-:W-:Y:S01]  /*0400*/  SHF.L.U32 R67, R61, 0x10, RZ ;  /* 0x000000103d437819 */ /* 0x000fe200000006ff */
[----:B------:R-:W-:Y:S01]  /*0410*/  IMAD.HI.U32 R8, R11, -0x326172a9, RZ ;  /* 0xcd9e8d570b087827 */ /* 0x000fe200078e00ff */
[----:B------:R-:W-:Y:S01]  /*0420*/  LOP3.LUT R14, R14, UR5, RZ, 0x3c, !PT ;  /* 0x000000050e0e7c12 */ /* 0x000fe2000f8e3cff */
[----:B------:R-:W-:Y:S01]  /*0430*/  UIADD3 UR15, UR5, -0x4498517b, URZ ;  /* 0xbb67ae85050f7890 */ /* 0x000fe2000fffe03f */
[----:B------:R-:W-:Y:S01]  /*0440*/  SHF.L.U32 R59, R53, 0x10, RZ ;  /* 0x00000010353b7819 */ /* 0x000fe200000006ff */
[----:B------:R-:W-:Y:S01]  /*0450*/  IMAD R16, R11, -0x326172a9, RZ ;  /* 0xcd9e8d570b107824 */ /* 0x000fe200078e02ff */
[----:B------:R-:W-:Y:S01]  /*0460*/  LOP3.LUT R8, R8, UR4, R9, 0x96, !PT ;  /* 0x0000000408087c12 */ /* 0x000fe2000f8e9609 */
[----:B------:R-:W-:Y:S01]  /*0470*/  IMAD.HI.U32 R15, R14, -0x326172a9, RZ ;  /* 0xcd9e8d570e0f7827 */ /* 0x000fe200078e00ff */
[----:B------:R-:W-:Y:S01]  /*0480*/  UIADD3 UR17, UR5, 0x76cf5d0a, URZ ;  /* 0x76cf5d0a05117890 */ /* 0x000fe2000fffe03f */
[----:B-----5:R-:W-:Y:S01]  /*0490*/  PRMT R50, R5, 0x7632, R50 ;  /* 0x0000763205327816 */ /* 0x020fe20000000032 */
[----:B------:R-:W-:Y:S01]  /*04a0*/  UIADD3 UR16, UR4, 0x3c6ef372, URZ ;  /* 0x3c6ef37204107890 */ /* 0x000fe2000fffe03f */
[----:B------:R-:W-:Y:S01]  /*04b0*/  IMAD R18, R10, -0x2daee0ad, RZ ;  /* 0xd2511f530a127824 */ /* 0x000fe200078e02ff */
[----:B------:R-:W-:Y:S01]  /*04c0*/  LOP3.LUT R15, R15, UR14, R16, 0x96, !PT ;  /* 0x0000000e0f0f7c12 */ /* 0x000fe2000f8e9610 */
[C---:B------:R-:W-:Y:S01]  /*04d0*/  IMAD.HI.U32 R17, R8.reuse, -0x2daee0ad, RZ ;  /* 0xd2511f5308117827 */ /* 0x040fe200078e00ff */
[----:B------:R-:W-:Y:S01]  /*04e0*/  UIADD3 UR18, UR4, -0x255992d5, URZ ;  /* 0xdaa66d2b04127890 */ /* 0x000fe2000fffe03f */
[----:B------:R-:W-:Y:S01]  /*04f0*/  SHF.L.U32 R51, R5, 0x10, RZ ;  /* 0x0000001005337819 */ /* 0x000fe200000006ff */
[----:B------:R-:W-:Y:S01]  /*0500*/  UIADD3 UR19, UR5, 0x32370b8f, URZ ;  /* 0x32370b8f05137890 */ /* 0x000fe2000fffe03f */
[----:B------:R-:W-:Y:S01]  /*0510*/  IMAD R21, R8, -0x2daee0ad, RZ ;  /* 0xd2511f5308157824 */ /* 0x000fe200078e02ff */
[----:B------:R-:W-:Y:S01]  /*0520*/  LOP3.LUT R17, R17, UR15, R18, 0x96, !PT ;  /* 0x0000000f11117c12 */ /* 0x000fe2000f8e9612 */
[----:B------:R-:W-:Y:S01]  /*0530*/  IMAD.HI.U32 R8, R15, -0x2daee0ad, RZ ;  /* 0xd2511f530f087827 */ /* 0x000fe200078e00ff */
[----:B------:R-:W-:Y:S01]  /*0540*/  UIADD3 UR21, UR5, -0x126145ec, URZ ;  /* 0xed9eba1405157890 */ /* 0x000fe2000fffe03f */
[----:B------:R-:W-:Y:S01]  /*0550*/  PRMT R48, R6, 0x7632, R48 ;  /* 0x0000763206307816 */ /* 0x000fe20000000030 */
[----:B------:R-:W-:Y:S01]  /*0560*/  UIADD3 UR20, UR4, 0x78dde6e4, URZ ;  /* 0x78dde6e404147890 */ /* 0x000fe2000fffe03f */
[----:B------:R-:W-:Y:S01]  /*0570*/  IMAD R19, R14, -0x326172a9, RZ ;  /* 0xcd9e8d570e137824 */ /* 0x000fe200078e02ff */
[----:B------:R-:W-:Y:S01]  /*0580*/  LOP3.LUT R8, R8, UR17, R21, 0x96, !PT ;  /* 0x0000001108087c12 */ /* 0x000fe2000f8e9615 */
[C---:B------:R-:W-:Y:S01]  /*0590*/  IMAD.HI.U32 R14, R17.reuse, -0x326172a9, RZ ;  /* 0xcd9e8d57110e7827 */ /* 0x040fe200078e00ff */
[----:B------:R-:W-:Y:S01]  /*05a0*/  UIADD3 UR22, UR4, 0x1715609d, URZ ;  /* 0x1715609d04167890 */ /* 0x000fe2000fffe03f */
[----:B------:R-:W-:Y:S01]  /*05b0*/  BSSY B1, `(.L_x_796) ;  /* 0x0000416000017945 */ /* 0x000fe20003800000 */
[----:B------:R-:W-:Y:S01]  /*05c0*/  UIADD3 UR23, UR5, -0x56f99767, URZ ;  /* 0xa906689905177890 */ /* 0x000fe2000fffe03f */
[----:B------:R-:W-:Y:S01]  /*05d0*/  IMAD R16, R17, -0x326172a9, RZ ;  /* 0xcd9e8d5711107824 */ /* 0x000fe200078e02ff */
[----:B------:R-:W-:Y:S01]  /*05e0*/  LOP3.LUT R14, R14, UR16, R19, 0x96, !PT ;  /* 0x000000100e0e7c12 */ /* 0x000fe2000f8e9613 */
[----:B------:R-:W-:Y:S01]  /*05f0*/  IMAD R19, R15, -0x2daee0ad, RZ ;  /* 0xd2511f530f137824 */ /* 0x000fe200078e02ff */
[----:B------:R-:W-:Y:S01]  /*0600*/  UIADD3 UR25, UR5, 0x646e171e, URZ ;  /* 0x646e171e05197890 */ /* 0x000fe2000fffe03f */
[----:B------:R-:W-:Y:S01]  /*0610*/  IMAD.HI.U32 R15, R8, -0x326172a9, RZ ;  /* 0xcd9e8d57080f7827 */ /* 0x000fe200078e00ff */
[----:B------:R-:W-:Y:S01]  /*0620*/  UIADD3 UR24, UR4, -0x4ab325aa, URZ ;  /* 0xb54cda5604187890 */ /* 0x000fe2000fffe03f */
[----:B------:R-:W-:Y:S01]  /*0630*/  SHF.L.U32 R63, R63, 0x10, RZ ;  /* 0x000000103f3f7819 */ /* 0x000fe200000006ff */
[----:B------:R-:W-:Y:S01]  /*0640*/  UIADD3 UR26, UR4, 0x5384540f, URZ ;  /* 0x5384540f041a7890 */ /* 0x000fe2000fffe03f */
[----:B------:R-:W-:Y:S01]  /*0650*/  IMAD.HI.U32 R18, R14, -0x2daee0ad, RZ ;  /* 0xd2511f530e127827 */ /* 0x000fe200078e00ff */
[----:B------:R-:W-:Y:S01]  /*0660*/  LOP3.LUT R15, R15, UR18, R16, 0x96, !PT ;  /* 0x000000120f0f7c12 */ /* 0x000fe2000f8e9610 */
[----:B------:R-:W-:Y:S01]  /*0670*/  UIADD3 UR27, UR5, 0x1fd5c5a3, URZ ;  /* 0x1fd5c5a3051b7890 */ /* 0x000fe2000fffe03f */
[----:B------:R-:W-:Y:S01]  /*0680*/  SHF.L.U32 R55, R55, 0x10, RZ ;  /* 0x0000001037377819 */ /* 0x000fe200000006ff */
[----:B------:R-:W-:Y:S01]  /*0690*/  IMAD R17, R8, -0x326172a9, RZ ;  /* 0xcd9e8d5708117824 */ /* 0x000fe200078e02ff */
[----:B------:R-:W-:Y:S01]  /*06a0*/  LOP3.LUT R18, R18, UR19, R19, 0x96, !PT ;  /* 0x0000001312127c12 */ /* 0x000fe2000f8e9613 */
[----:B------:R-:W-:Y:S01]  /*06b0*/  IMAD R19, R14, -0x2daee0ad, RZ ;  /* 0xd2511f530e137824 */ /* 0x000fe200078e02ff */
[----:B------:R-:W-:Y:S01]  /*06c0*/  UIADD3 UR29, UR5, -0x24c28bd8, URZ ;  /* 0xdb3d7428051d7890 */ /* 0x000fe2000fffe03f */
[C---:B------:R-:W-:Y:S01]  /*06d0*/  IMAD.HI.U32 R14, R15.reuse, -0x2daee0ad, RZ ;  /* 0xd2511f530f0e7827 */ /* 0x040fe200078e00ff */
[----:B------:R-:W-:Y:S01]  /*06e0*/  UIADD3 UR28, UR4, -0xe443238, URZ ;  /* 0xf1bbcdc8041c7890 */ /* 0x000fe2000fffe03f */
[----:B------:R-:W-:Y:S01]  /*06f0*/  SHF.L.U32 R68, R68, 0x10, RZ ;  /* 0x0000001044447819 */ /* 0x000fe200000006ff */
[----:B------:R-:W-:Y:S01]  /*0700*/  UIADD3 UR30, UR4, -0x700cb87f, URZ ;  /* 0x8ff34781041e7890 */ /* 0x000fe2000fffe03f */
[----:B------:R-:W-:Y:S01]  /*0710*/  IMAD.HI.U32 R8, R18, -0x326172a9, RZ ;  /* 0xcd9e8d5712087827 */ /* 0x000fe200078e00ff */
[----:B------:R-:W-:Y:S01]  /*0720*/  LOP3.LUT R14, R14, UR21, R19, 0x96, !PT ;  /* 0x000000150e0e7c12 */ /* 0x000fe2000f8e9613 */
[----:B------:R-:W-:Y:S01]  /*0730*/  UIADD3 UR31, UR5, -0x695add53, URZ ;  /* 0x96a522ad051f7890 */ /* 0x000fe2000fffe03f */
[----:B------:R-:W-:Y:S01]  /*0740*/  SHF.L.U32 R64, R64, 0x10, RZ ;  /* 0x0000001040407819 */ /* 0x000fe200000006ff */
[----:B------:R-:W-:Y:S01]  /*0750*/  IMAD R18, R18, -0x326172a9, RZ ;  /* 0xcd9e8d5712127824 */ /* 0x000fe200078e02ff */
[----:B------:R-:W-:Y:S01]  /*0760*/  LOP3.LUT R8, R8, UR20, R17, 0x96, !PT ;  /* 0x0000001408087c12 */ /* 0x000fe2000f8e9611 */
[----:B------:R-:W-:Y:S01]  /*0770*/  IMAD R17, R15, -0x2daee0ad, RZ ;  /* 0xd2511f530f117824 */ /* 0x000fe200078e02ff */
[----:B------:R-:W-:Y:S01]  /*0780*/  ULDC.U8 UR8, c[0x0][0x2a0] ;  /* 0x0000a80000087ab9 */ /* 0x000fe20000000000 */
[----:B------:R-:W-:Y:S01]  /*0790*/  IMAD.HI.U32 R15, R14, -0x326172a9, RZ ;  /* 0xcd9e8d570e0f7827 */ /* 0x000fe200078e00ff */
[----:B------:R-:W-:Y:S01]  /*07a0*/  SHF.L.U32 R56, R56, 0x10, RZ ;  /* 0x0000001038387819 */ /* 0x000fe200000006ff */
[----:B------:R-:W-:Y:S01]  /*07b0*/  ULDC UR10, c[0x0][0x294] ;  /* 0x0000a500000a7ab9 */ /* 0x000fe20000000800 */
[----:B------:R-:W-:Y:S01]  /*07c0*/  SHF.L.U32 R50, R50, 0x10, RZ ;  /* 0x0000001032327819 */ /* 0x000fe200000006ff */
[C---:B------:R-:W-:Y:S01]  /*07d0*/  IMAD.HI.U32 R16, R8.reuse, -0x2daee0ad, RZ ;  /* 0xd2511f5308107827 */ /* 0x040fe200078e00ff */
[----:B------:R-:W-:Y:S01]  /*07e0*/  LOP3.LUT R15, R15, UR22, R18, 0x96, !PT ;  /* 0x000000160f0f7c12 */ /* 0x000fe2000f8e9612 */
[----:B------:R-:W-:Y:S01]  /*07f0*/  ULDC UR11, c[0x0][0x2d8] ;  /* 0x0000b600000b7ab9 */ /* 0x000fe20000000800 */
[----:B------:R-:W-:Y:S01]  /*0800*/  ISETP.NE.AND P2, PT, RZ, UR8, PT ;  /* 0x00000008ff007c0c */ /* 0x000fe2000bf45270 */
[----:B------:R-:W-:Y:S01]  /*0810*/  IMAD R19, R8, -0x2daee0ad, RZ ;  /* 0xd2511f5308137824 */ /* 0x000fe200078e02ff */
[----:B------:R-:W-:Y:S01]  /*0820*/  LOP3.LUT R16, R16, UR23, R17, 0x96, !PT ;  /* 0x0000001710107c12 */ /* 0x000fe2000f8e9611 */
[----:B------:R-:W-:Y:S01]  /*0830*/  IMAD.HI.U32 R8, R15, -0x2daee0ad, RZ ;  /* 0xd2511f530f087827 */ /* 0x000fe200078e00ff */
[----:B------:R-:W-:Y:S01]  /*0840*/  ULDC.64 UR12, c[0x0][0x298] ;  /* 0x0000a600000c7ab9 */ /* 0x000fe20000000a00 */
[----:B------:R-:W-:-:S02]  /*0850*/  ULDC.64 UR8, c[0x0][0x230] ;  /* 0x00008c0000087ab9 */ /* 0x000fc40000000a00 */
[----:B------:R-:W-:Y:S01]  /*0860*/  IMAD R17, R14, -0x326172a9, RZ ;  /* 0xcd9e8d570e117824 */ /* 0x000fe200078e02ff */
[----:B------:R-:W-:Y:S01]  /*0870*/  LOP3.LUT R8, R8, UR25, R19, 0x96, !PT ;  /* 0x0000001908087c12 */ /* 0x000fe2000f8e9613 */
[----:B------:R-:W-:-:S04]  /*0880*/  IMAD.HI.U32 R14, R16, -0x326172a9, RZ ;  /* 0xcd9e8d57100e7827 */ /* 0x000fc800078e00ff */
        /* <DEDUP_REMOVED lines=8> */
[----:B------:R-:W-:-:S04]  /*0910*/  IMAD.HI.U32 R14, R15, -0x2daee0ad, RZ ;  /* 0xd2511f530f0e7827 */ /* 0x000fc800078e00ff */
[----:B------:R-:W-:Y:S01]  /*0920*/  IMAD R19, R8, -0x326172a9, RZ ;  /* 0xcd9e8d5708137824 */ /* 0x000fe200078e02ff */
[----:B------:R-:W-:Y:S01]  /*0930*/  LOP3.LUT R14, R14, UR29, R21, 0x96, !PT ;  /* 0x0000001d0e0e7c12 */ /* 0x000fe2000f8e9615 */
[----:B------:R-:W-:-:S04]  /*0940*/  IMAD.HI.U32 R8, R17, -0x326172a9, RZ ;  /* 0xcd9e8d5711087827 */ /* 0x000fc800078e00ff */
[----:B------:R-:W-:Y:S01]  /*0950*/  IMAD.U32 R61, R52, 0x10000, RZ ;  /* 0x00010000343d7824 */ /* 0x000fe200078e00ff */
[----:B------:R-:W-:Y:S01]  /*0960*/  LOP3.LUT R19, R8, UR28, R19, 0x96, !PT ;  /* 0x0000001c08137c12 */ /* 0x000fe2000f8e9613 */
[C---:B------:R-:W-:Y:S01]  /*0970*/  IMAD.U32 R53, R4.reuse, 0x10000, RZ ;  /* 0x0001000004357824 */ /* 0x040fe200078e00ff */
[----:B------:R-:W-:Y:S01]  /*0980*/  PRMT R52, R4, 0x7632, R52 ;  /* 0x0000763204347816 */ /* 0x000fe20000000034 */
[----:B------:R-:W-:Y:S01]  /*0990*/  IMAD R17, R17, -0x326172a9, RZ ;  /* 0xcd9e8d5711117824 */ /* 0x000fe200078e02ff */
[C---:B------:R-:W-:Y:S01]  /*09a0*/  SHF.L.U32 R8, R7.reuse, 0x10, RZ ;  /* 0x0000001007087819 */ /* 0x040fe200000006ff */
[----:B------:R-:W-:Y:S01]  /*09b0*/  IMAD.WIDE.U32 R4, R14, -0x326172a9, RZ ;  /* 0xcd9e8d570e047825 */ /* 0x000fe200078e00ff */
[----:B------:R-:W-:-:S03]  /*09c0*/  PRMT R14, R7, 0x7632, R14 ;  /* 0x00007632070e7816 */ /* 0x000fc6000000000e */
[----:B------:R-:W-:Y:S02]  /*09d0*/  IMAD R16, R15, -0x2daee0ad, RZ ;  /* 0xd2511f530f107824 */ /* 0x000fe400078e02ff */
[----:B------:R-:W-:-:S04]  /*09e0*/  IMAD.HI.U32 R15, R19, -0x2daee0ad, RZ ;  /* 0xd2511f53130f7827 */ /* 0x000fc800078e00ff */
[----:B------:R-:W-:Y:S01]  /*09f0*/  IMAD.U32 R69, R60, 0x10000, RZ ;  /* 0x000100003c457824 */ /* 0x000fe200078e00ff */
[----:B------:R-:W-:Y:S01]  /*0a00*/  SHF.L.U32 R60, R3, 0x10, RZ ;  /* 0x00000010033c7819 */ /* 0x000fe200000006ff */
[----:B------:R-:W-:Y:S01]  /*0a10*/  IMAD.U32 R49, R6, 0x10000, RZ ;  /* 0x0001000006317824 */ /* 0x000fe200078e00ff */
[----:B------:R-:W-:Y:S01]  /*0a20*/  LOP3.LUT R6, R5, UR30, R17, 0x96, !PT ;  /* 0x0000001e05067c12 */ /* 0x000fe2000f8e9611 */
[----:B------:R-:W-:Y:S01]  /*0a30*/  IMAD.U32 R57, R54, 0x10000, RZ ;  /* 0x0001000036397824 */ /* 0x000fe200078e00ff */
[----:B------:R-:W-:Y:S01]  /*0a40*/  HFMA2.MMA R3, -RZ, RZ, 0, 0 ;  /* 0x00000000ff037435 */ /* 0x000fe200000001ff */
[----:B------:R-:W-:Y:S01]  /*0a50*/  IMAD.MOV.U32 R5, RZ, RZ, R4 ;  /* 0x000000ffff057224 */ /* 0x000fe200078e0004 */
[----:B------:R-:W-:Y:S01]  /*0a60*/  LOP3.LUT R4, R0, 0x3, RZ, 0xc0, !PT ;  /* 0x0000000300047812 */ /* 0x000fe200078ec0ff */
[----:B------:R-:W-:Y:S01]  /*0a70*/  IMAD.U32 R65, R62, 0x10000, RZ ;  /* 0x000100003e417824 */ /* 0x000fe200078e00ff */
[----:B------:R-:W-:Y:S01]  /*0a80*/  LOP3.LUT R7, R15, UR31, R16, 0x96, !PT ;  /* 0x0000001f0f077c12 */ /* 0x000fe2000f8e9610 */
[----:B------:R-:W-:Y:S01]  /*0a90*/  IMAD.U32 R54, R2, 0x10000, RZ ;  /* 0x0001000002367824 */ /* 0x000fe200078e00ff */
[----:B------:R-:W-:Y:S01]  /*0aa0*/  SHF.L.U32 R2, R14, 0x10, RZ ;  /* 0x000000100e027819 */ /* 0x000fe200000006ff */
[----:B------:R-:W-:-:S02]  /*0ab0*/  IMAD.U32 R66, R66, 0x10000, RZ ;  /* 0x0001000042427824 */ /* 0x000fc400078e00ff */
[----:B------:R-:W-:Y:S02]  /*0ac0*/  IMAD.U32 R62, R13, 0x10000, RZ ;  /* 0x000100000d3e7824 */ /* 0x000fe400078e00ff */
[----:B------:R-:W-:Y:S02]  /*0ad0*/  IMAD.U32 R58, R58, 0x10000, RZ ;  /* 0x000100003a3a7824 */ /* 0x000fe400078e00ff */
[----:B------:R-:W-:Y:S02]  /*0ae0*/  IMAD.U32 R52, R52, 0x10000, RZ ;  /* 0x0001000034347824 */ /* 0x000fe400078e00ff */
[----:B------:R-:W-:Y:S02]  /*0af0*/  IMAD.U32 R48, R48, 0x10000, RZ ;  /* 0x0001000030307824 */ /* 0x000fe400078e00ff */
[----:B------:R-:W-:-:S07]  /*0b00*/  IMAD R0, R19, -0x2daee0ad, RZ ;  /* 0xd2511f5313007824 */ /* 0x000fce00078e02ff */
.L_x_882:
[----:B------:R-:W0:Y:S08]  /*0b10*/  LDC.64 R24, c[0x0][0x280] ;  /* 0x0000a000ff187b82 */ /* 0x000e300000000a00 */
[----:B------:R-:W1:Y:S08]  /*0b20*/  LDC.64 R26, c[0x0][0x288] ;  /* 0x0000a200ff1a7b82 */ /* 0x000e700000000a00 */
[----:B------:R-:W2:Y:S01]  /*0b30*/  LDC R40, c[0x0][0x218] ;  /* 0x00008600ff287b82 */ /* 0x000ea20000000800 */
[----:B0-----:R-:W-:-:S05]  /*0b40*/  IMAD.WIDE R24, R12, 0x4, R24 ;  /* 0x000000040c187825 */ /* 0x001fca00078e0218 */
[----:B------:R1:W3:Y:S02]  /*0b50*/  LDG.E R41, desc[UR6][R24.64] ;  /* 0x0000000618297981 */ /* 0x0002e4000c1e1900 */
[----:B-1----:R-:W-:-:S05]  /*0b60*/  IMAD.WIDE R24, R12, 0x4, R26 ;  /* 0x000000040c187825 */ /* 0x002fca00078e021a */
[----:B------:R0:W5:Y:S01]  /*0b70*/  LDG.E R43, desc[UR6][R24.64] ;  /* 0x00000006182b7981 */ /* 0x000162000c1e1900 */
[----:B------:R-:W-:Y:S01]  /*0b80*/  BSSY B0, `(.L_x_797) ;  /* 0x0000345000007945 */ /* 0x000fe20003800000 */
[----:B------:R-:W-:Y:S02]  /*0b90*/  SHF.R.S32.HI R44, RZ, 0x1f, R12 ;  /* 0x0000001fff2c7819 */ /* 0x000fe4000001140c */
[----:B---3--:R-:W-:Y:S01]  /*0ba0*/  ISETP.GE.AND P3, PT, R41, 0x1, PT ;  /* 0x000000012900780c */ /* 0x008fe20003f66270 */
[----:B0-2---:R-:W-:-:S12]  /*0bb0*/  @!P1 BRA `(.L_x_798) ;  /* 0x0000003400049947 */ /* 0x005fd80003800000 */
[----:B------:R-:W-:Y:S01]  /*0bc0*/  ISETP.NE.U32.AND P0, PT, RZ, UR8, PT ;  /* 0x00000008ff007c0c */ /* 0x000fe2000bf05070 */
[----:B------:R-:W0:Y:S01]  /*0bd0*/  S2R R47, SR_TID.X ;  /* 0x00000000002f7919 */ /* 0x000e220000002100 */
[----:B------:R-:W1:Y:S01]  /*0be0*/  @P3 LDC.64 R24, c[0x0][0x220] ;  /* 0x00008800ff183b82 */ /* 0x000e620000000a00 */
[----:B------:R-:W-:Y:S01]  /*0bf0*/  @P3 VIADD R15, R41, 0xffffffff ;  /* 0xffffffff290f3836 */ /* 0x000fe20000000000 */
[----:B------:R-:W-:Y:S01]  /*0c00*/  ISETP.NE.AND.EX P0, PT, RZ, UR9, PT, P0 ;  /* 0x00000009ff007c0c */ /* 0x000fe2000bf05300 */
[-C--:B------:R-:W-:Y:S01]  /*0c10*/  IMAD R13, R12, R40.reuse, RZ ;  /* 0x000000280c0d7224 */ /* 0x080fe200078e02ff */
[----:B------:R-:W-:Y:S01]  /*0c20*/  MOV R45, RZ ;  /* 0x000000ff002d7202 */ /* 0x000fe20000000f00 */
[----:B------:R-:W-:-:S03]  /*0c30*/  @P3 IMAD R15, R15, R40, RZ ;  /* 0x000000280f0f3224 */ /* 0x000fc600078e02ff */
[----:B------:R-:W-:Y:S02]  /*0c40*/  SHF.R.S32.HI R40, RZ, 0x1f, R13 ;  /* 0x0000001fff287819 */ /* 0x000fe4000001140d */
[----:B------:R-:W-:Y:S02]  /*0c50*/  @P3 SHF.R.S32.HI R46, RZ, 0x1f, R15 ;  /* 0x0000001fff2e3819 */ /* 0x000fe4000001140f */
[----:B------:R-:W-:Y:S02]  /*0c60*/  LEA.HI R40, R40, R13, RZ, 0x3 ;  /* 0x0000000d28287211 */ /* 0x000fe400078f18ff */
[----:B------:R-:W-:Y:S01]  /*0c70*/  @P3 LEA.HI R46, R46, R15, RZ, 0x3 ;  /* 0x0000000f2e2e3211 */ /* 0x000fe200078f18ff */
[----:B------:R-:W2:Y:S01]  /*0c80*/  @P0 LDC.64 R26, c[0x0][0x230] ;  /* 0x00008c00ff1a0b82 */ /* 0x000ea20000000a00 */
[----:B0-----:R-:W-:-:S04]  /*0c90*/  LOP3.LUT R47, R47, 0x1f, RZ, 0xc0, !PT ;  /* 0x0000001f2f2f7812 */ /* 0x001fc800078ec0ff */
[-C--:B------:R-:W-:Y:S02]  /*0ca0*/  LEA.HI.SX32 R40, R40, R47.reuse, 0x1d ;  /* 0x0000002f28287211 */ /* 0x080fe400078feaff */
[----:B------:R-:W-:-:S03]  /*0cb0*/  @P3 LEA.HI.SX32 R45, R46, R47, 0x1d ;  /* 0x0000002f2e2d3211 */ /* 0x000fc600078feaff */
[----:B--2---:R-:W-:-:S04]  /*0cc0*/  @P0 IMAD.WIDE.U32 R26, R40, 0x10, R26 ;  /* 0x00000010281a0825 */ /* 0x004fc800078e001a */
[----:B-1----:R-:W-:Y:S01]  /*0cd0*/  @P3 IMAD.WIDE.U32 R24, R45, 0x10, R24 ;  /* 0x000000102d183825 */ /* 0x002fe200078e0018 */
[----:B------:R0:W5:Y:S04]  /*0ce0*/  @P0 LDG.E.128 R16, desc[UR6][R26.64] ;  /* 0x000000061a100981 */ /* 0x000168000c1e1d00 */
[----:B------:R0:W5:Y:S01]  /*0cf0*/  @P3 LDG.E.128 R20, desc[UR6][R24.64] ;  /* 0x0000000618143981 */ /* 0x000162000c1e1d00 */
[----:B------:R-:W-:Y:S01]  /*0d00*/  ISETP.GT.AND P4, PT, R41, RZ, PT ;  /* 0x000000ff2900720c */ /* 0x000fe20003f84270 */
[----:B------:R-:W-:-:S12]  /*0d10*/  BSSY B2, `(.L_x_799) ;  /* 0x0000060000027945 */ /* 0x000fd80003800000 */
[----:B0-----:R-:W-:Y:S05]  /*0d20*/  @P4 BRA `(.L_x_800) ;  /* 0x0000000000184947 */ /* 0x001fea0003800000 */
[----:B------:R-:W-:Y:S01]  /*0d30*/  IMAD.MOV.U32 R13, RZ, RZ, RZ ;  /* 0x000000ffff0d7224 */ /* 0x000fe200078e00ff */
[----:B------:R-:W-:Y:S01]  /*0d40*/  MOV R25, R4 ;  /* 0x0000000400197202 */ /* 0x000fe20000000f00 */
[----:B------:R-:W-:Y:S06]  /*0d50*/  @!P0 BRA `(.L_x_801) ;  /* 0x00000004006c8947 */ /* 0x000fec0003800000 */
[----:B------:R-:W-:Y:S01]  /*0d60*/  IMAD.MOV.U32 R25, RZ, RZ, R4 ;  /* 0x000000ffff197224 */ /* 0x000fe200078e0004 */
[----:B-----5:R-:W-:Y:S01]  /*0d70*/  SHF.L.U32 R13, R16, 0x10, RZ ;  /* 0x00000010100d7819 */ /* 0x020fe200000006ff */
[----:B------:R-:W-:Y:S06]  /*0d80*/  BRA `(.L_x_801) ;  /* 0x0000000400607947 */ /* 0x000fec0003800000 */
.L_x_800:
        /* <DEDUP_REMOVED lines=12> */
.L_x_803:
[----:B------:R-:W-:-:S07]  /*0e50*/  IMAD.MOV.U32 R13, RZ, RZ, R5 ;  /* 0x000000ffff0d7224 */ /* 0x000fce00078e0005 */
.L_x_804:
[----:B------:R-:W-:Y:S05]  /*0e60*/  BSYNC B3 ;  /* 0x0000000000037941 */ /* 0x000fea0003800000 */
.L_x_802:
        /* <DEDUP_REMOVED lines=16> */
.L_x_808:
[----:B------:R-:W-:Y:S05]  /*0f70*/  BSYNC B4 ;  /* 0x0000000000047941 */ /* 0x000fea0003800000 */
.L_x_807:
        /* <DEDUP_REMOVED lines=42> */
[----:B------:R-:W-:Y:S01]  /*1220*/  IMAD.MOV.U32 R25, RZ, RZ, RZ ;  /* 0x000000ffff197224 */ /* 0x000fe200078e00ff */
[----:B------:R-:W-:-:S07]  /*1230*/  MOV R0, R14 ;  /* 0x0000000e00007202 */ /* 0x000fce0000000f00 */
.L_x_806:
[----:B------:R-:W-:Y:S05]  /*1240*/  BSYNC B3 ;  /* 0x0000000000037941 */ /* 0x000fea0003800000 */
.L_x_805:
[----:B------:R-:W-:Y:S01]  /*1250*/  HFMA2.MMA R15, -RZ, RZ, 0.1171875, 0 ;  /* 0x2f800000ff0f7435 */ /* 0x000fe200000001ff */
[----:B------:R-:W-:Y:S01]  /*1260*/  I2FP.F32.U32 R4, R13 ;  /* 0x0000000d00047245 */ /* 0x000fe20000201000 */
[----:B-----5:R-:W-:Y:S01]  /*1270*/  IMAD.U32 R13, R20, 0x10000, RZ ;  /* 0x00010000140d7824 */ /* 0x020fe200078e00ff */
[----:B------:R-:W-:-:S03]  /*1280*/  @P0 SHF.L.U32 R24, R16, 0x10, RZ ;  /* 0x0000001010180819 */ /* 0x000fc600000006ff */
[----:B------:R-:W-:-:S04]  /*1290*/  FMUL.FTZ R13, R13, UR13 ;  /* 0x0000000d0d0d7c20 */ /* 0x000fc80008410000 */
[----:B------:R-:W-:Y:S01]  /*12a0*/  FFMA.FTZ R4, R4, R15, 1.1641532182693481445e-10 ;  /* 0x2f00000004047423 */ /* 0x000fe2000001000f */
[----:B------:R-:W-:-:S04]  /*12b0*/  FMUL.FTZ R13, R13, UR12 ;  /* 0x0000000c0d0d7c20 */ /* 0x000fc80008410000 */
[----:B------:R-:W-:-:S04]  /*12c0*/  FSETP.GTU.FTZ.AND P5, PT, R4, UR10, PT ;  /* 0x0000000a04007c0b */ /* 0x000fc8000bfbc000 */
[----:B------:R-:W-:Y:S02]  /*12d0*/  FSEL R4, R13, RZ, !P5 ;  /* 0x000000ff0d047208 */ /* 0x000fe40006800000 */
[----:B------:R-:W-:-:S03]  /*12e0*/  SEL R14, RZ, 0x1, P5 ;  /* 0x00000001ff0e7807 */ /* 0x000fc60002800000 */
[----:B------:R-:W-:-:S04]  /*12f0*/  FMUL.FTZ R13, R69, R4 ;  /* 0x00000004450d7220 */ /* 0x000fc80000410000 */
[----:B------:R-:W-:-:S07]  /*1300*/  @P0 FADD.FTZ R13, R24, R13 ;  /* 0x0000000d180d0221 */ /* 0x000fce0000010000 */
.L_x_801:
[----:B------:R-:W-:Y:S05]  /*1310*/  BSYNC B2 ;  /* 0x0000000000027941 */ /* 0x000fea0003800000 */
.L_x_799:
        /* <DEDUP_REMOVED lines=9> */
.L_x_810:
        /* <DEDUP_REMOVED lines=12> */
.L_x_813:
[----:B------:R-:W-:-:S07]  /*1470*/  IMAD.MOV.U32 R4, RZ, RZ, R5 ;  /* 0x000000ffff047224 */ /* 0x000fce00078e0005 */
.L_x_814:
[----:B------:R-:W-:Y:S05]  /*1480*/  BSYNC B3 ;  /* 0x0000000000037941 */ /* 0x000fea0003800000 */
.L_x_812:
        /* <DEDUP_REMOVED lines=16> */
.L_x_818:
[----:B------:R-:W-:Y:S05]  /*1590*/  BSYNC B4 ;  /* 0x0000000000047941 */ /* 0x000fea0003800000 */
.L_x_817:
        /* <DEDUP_REMOVED lines=41> */
[----:B------:R-:W-:Y:S01]  /*1830*/  MOV R0, R24 ;  /* 0x0000001800007202 */ /* 0x000fe20000000f00 */
[----:B------:R-:W-:Y:S01]  /*1840*/  IMAD.MOV.U32 R24, RZ, RZ, RZ ;  /* 0x000000ffff187224 */ /* 0x000fe200078e00ff */
[----:B------:R-:W-:-:S07]  /*1850*/  LOP3.LUT R7, R25, UR31, R26, 0x96, !PT ;  /* 0x0000001f19077c12 */ /* 0x000fce000f8e961a */
.L_x_816:
[----:B------:R-:W-:Y:S05]  /*1860*/  BSYNC B3 ;  /* 0x0000000000037941 */ /* 0x000fea0003800000 */
.L_x_815:
[----:B------:R-:W-:Y:S01]  /*1870*/  HFMA2.MMA R25, -RZ, RZ, 0.1171875, 0 ;  /* 0x2f800000ff197435 */ /* 0x000fe200000001ff */
[----:B-----5:R-:W-:Y:S02]  /*1880*/  PRMT R15, R20, 0x7632, R15 ;  /* 0x00007632140f7816 */ /* 0x020fe4000000000f */
[----:B------:R-:W-:-:S03]  /*1890*/  I2FP.F32.U32 R4, R4 ;  /* 0x0000000400047245 */ /* 0x000fc60000201000 */
[----:B------:R-:W-:-:S04]  /*18a0*/  IMAD.U32 R15, R15, 0x10000, RZ ;  /* 0x000100000f0f7824 */ /* 0x000fc800078e00ff */
[----:B------:R-:W-:Y:S01]  /*18b0*/  FFMA.FTZ R4, R4, R25, 1.1641532182693481445e-10 ;  /* 0x2f00000004047423 */ /* 0x000fe20000010019 */
[----:B------:R-:W-:-:S04]  /*18c0*/  FMUL.FTZ R15, R15, UR13 ;  /* 0x0000000d0f0f7c20 */ /* 0x000fc80008410000 */
[----:B------:R-:W-:Y:S01]  /*18d0*/  FMUL.FTZ R15, R15, UR12 ;  /* 0x0000000c0f0f7c20 */ /* 0x000fe20008410000 */
[----:B------:R-:W-:Y:S02]  /*18e0*/  FSETP.GTU.FTZ.AND P5, PT, R4, UR10, PT ;  /* 0x0000000a04007c0b */ /* 0x000fe4000bfbc000 */
[----:B------:R-:W-:Y:S02]  /*18f0*/  @P0 PRMT R4, R16, 0x7632, R4 ;  /* 0x0000763210040816 */ /* 0x000fe40000000004 */
[----:B------:R-:W-:Y:S02]  /*1900*/  FSEL R15, R15, RZ, !P5 ;  /* 0x000000ff0f0f7208 */ /* 0x000fe40006800000 */
[----:B------:R-:W-:Y:S02]  /*1910*/  @P0 SHF.L.U32 R4, R4, 0x10, RZ ;  /* 0x0000001004040819 */ /* 0x000fe400000006ff */
[----:B------:R-:W-:Y:S01]  /*1920*/  SEL R28, RZ, 0x1, P5 ;  /* 0x00000001ff1c7807 */ /* 0x000fe20002800000 */
[----:B------:R-:W-:-:S04]  /*1930*/  FMUL.FTZ R15, R68, R15 ;  /* 0x0000000f440f7220 */ /* 0x000fc80000410000 */
[----:B------:R-:W-:-:S07]  /*1940*/  @P0 FADD.FTZ R15, R4, R15 ;  /* 0x0000000f040f0221 */ /* 0x000fce0000010000 */
.L_x_811:
[----:B------:R-:W-:Y:S05]  /*1950*/  BSYNC B2 ;  /* 0x0000000000027941 */ /* 0x000fea0003800000 */
.L_x_809:
        /* <DEDUP_REMOVED lines=8> */
.L_x_820:
        /* <DEDUP_REMOVED lines=12> */
.L_x_823:
[----:B------:R-:W-:-:S07]  /*1aa0*/  IMAD.MOV.U32 R4, RZ, RZ, R5 ;  /* 0x000000ffff047224 */ /* 0x000fce00078e0005 */
.L_x_824:
[----:B------:R-:W-:Y:S05]  /*1ab0*/  BSYNC B3 ;  /* 0x0000000000037941 */ /* 0x000fea0003800000 */
.L_x_822:
        /* <DEDUP_REMOVED lines=16> */
.L_x_828:
[----:B------:R-:W-:Y:S05]  /*1bc0*/  BSYNC B4 ;  /* 0x0000000000047941 */ /* 0x000fea0003800000 */
.L_x_827:
        /* <DEDUP_REMOVED lines=44> */
.L_x_826:
[----:B------:R-:W-:Y:S05]  /*1e90*/  BSYNC B3 ;  /* 0x0000000000037941 */ /* 0x000fea0003800000 */
.L_x_825:
        /* <DEDUP_REMOVED lines=10> */
[----:B------:R-:W-:-:S04]  /*1f40*/  FMUL.FTZ R29, R67, R24 ;  /* 0x00000018431d7220 */ /* 0x000fc80000410000 */
[----:B------:R-:W-:-:S07]  /*1f50*/  @P0 FADD.FTZ R29, R4, R29 ;  /* 0x0000001d041d0221 */ /* 0x000fce0000010000 */
.L_x_821:
[----:B------:R-:W-:Y:S05]  /*1f60*/  BSYNC B2 ;  /* 0x0000000000027941 */ /* 0x000fea0003800000 */
.L_x_819:
        /* <DEDUP_REMOVED lines=9> */
.L_x_830:
        /* <DEDUP_REMOVED lines=12> */
.L_x_833:
[----:B------:R-:W-:-:S07]  /*20c0*/  IMAD.MOV.U32 R4, RZ, RZ, R5 ;  /* 0x000000ffff047224 */ /* 0x000fce00078e0005 */
.L_x_834:
[----:B------:R-:W-:Y:S05]  /*20d0*/  BSYNC B3 ;  /* 0x0000000000037941 */ /* 0x000fea0003800000 */
.L_x_832:
        /* <DEDUP_REMOVED lines=16> */
.L_x_838:
[----:B------:R-:W-:Y:S05]  /*21e0*/  BSYNC B4 ;  /* 0x0000000000047941 */ /* 0x000fea0003800000 */
.L_x_837:
        /* <DEDUP_REMOVED lines=44> */
.L_x_836:
[----:B------:R-:W-:Y:S05]  /*24b0*/  BSYNC B3 ;  /* 0x0000000000037941 */ /* 0x000fea0003800000 */
.L_x_835:
        /* <DEDUP_REMOVED lines=14> */
.L_x_831:
[----:B------:R-:W-:Y:S05]  /*25a0*/  BSYNC B2 ;  /* 0x0000000000027941 */ /* 0x000fea0003800000 */
.L_x_829:
        /* <DEDUP_REMOVED lines=8> */
.L_x_840:
        /* <DEDUP_REMOVED lines=12> */
.L_x_843:
[----:B------:R-:W-:-:S07]  /*26f0*/  IMAD.MOV.U32 R4, RZ, RZ, R5 ;  /* 0x000000ffff047224 */ /* 0x000fce00078e0005 */
.L_x_844:
[----:B------:R-:W-:Y:S05]  /*2700*/  BSYNC B3 ;  /* 0x0000000000037941 */ /* 0x000fea0003800000 */
.L_x_842:
        /* <DEDUP_REMOVED lines=16> */
.L_x_848:
[----:B------:R-:W-:Y:S05]  /*2810*/  BSYNC B4 ;  /* 0x0000000000047941 */ /* 0x000fea0003800000 */
.L_x_847:
        /* <DEDUP_REMOVED lines=44> */
.L_x_846:
[----:B------:R-:W-:Y:S05]  /*2ae0*/  BSYNC B3 ;  /* 0x0000000000037941 */ /* 0x000fea0003800000 */
.L_x_845:
        /* <DEDUP_REMOVED lines=12> */
.L_x_841:
[----:B------:R-:W-:Y:S05]  /*2bb0*/  BSYNC B2 ;  /* 0x0000000000027941 */ /* 0x000fea0003800000 */
.L_x_839:
        /* <DEDUP_REMOVED lines=9> */
.L_x_850:
        /* <DEDUP_REMOVED lines=12> */
.L_x_853:
[----:B------:R-:W-:-:S07]  /*2d10*/  IMAD.MOV.U32 R4, RZ, RZ, R5 ;  /* 0x000000ffff047224 */ /* 0x000fce00078e0005 */
.L_x_854:
[----:B------:R-:W-:Y:S05]  /*2d20*/  BSYNC B3 ;  /* 0x0000000000037941 */ /* 0x000fea0003800000 */
.L_x_852:
        /* <DEDUP_REMOVED lines=16> */
.L_x_858:
[----:B------:R-:W-:Y:S05]  /*2e30*/  BSYNC B4 ;  /* 0x0000000000047941 */ /* 0x000fea0003800000 */
.L_x_857:
        /* <DEDUP_REMOVED lines=44> */
.L_x_856:
[----:B------:R-:W-:Y:S05]  /*3100*/  BSYNC B3 ;  /* 0x0000000000037941 */ /* 0x000fea0003800000 */
.L_x_855:
        /* <DEDUP_REMOVED lines=14> */
.L_x_851:
[----:B------:R-:W-:Y:S05]  /*31f0*/  BSYNC B2 ;  /* 0x0000000000027941 */ /* 0x000fea0003800000 */
.L_x_849:
        /* <DEDUP_REMOVED lines=8> */
.L_x_860:
        /* <DEDUP_REMOVED lines=12> */
.L_x_863:
[----:B------:R-:W-:-:S07]  /*3340*/  IMAD.MOV.U32 R4, RZ, RZ, R5 ;  /* 0x000000ffff047224 */ /* 0x000fce00078e0005 */
.L_x_864:
[----:B------:R-:W-:Y:S05]  /*3350*/  BSYNC B3 ;  /* 0x0000000000037941 */ /* 0x000fea0003800000 */
.L_x_862:
        /* <DEDUP_REMOVED lines=16> */
.L_x_868:
[----:B------:R-:W-:Y:S05]  /*3460*/  BSYNC B4 ;  /* 0x0000000000047941 */ /* 0x000fea0003800000 */
.L_x_867:
        /* <DEDUP_REMOVED lines=44> */
.L_x_866:
[----:B------:R-:W-:Y:S05]  /*3730*/  BSYNC B3 ;  /* 0x0000000000037941 */ /* 0x000fea0003800000 */
.L_x_865:
        /* <DEDUP_REMOVED lines=12> */
.L_x_861:
[----:B------:R-:W-:Y:S05]  /*3800*/  BSYNC B2 ;  /* 0x0000000000027941 */ /* 0x000fea0003800000 */
.L_x_859:
        /* <DEDUP_REMOVED lines=9> */
.L_x_870:
        /* <DEDUP_REMOVED lines=12> */
.L_x_873:
[----:B------:R-:W-:-:S07]  /*3960*/  IMAD.MOV.U32 R24, RZ, RZ, R5 ;  /* 0x000000ffff187224 */ /* 0x000fce00078e0005 */
.L_x_874:
[----:B------:R-:W-:Y:S05]  /*3970*/  BSYNC B3 ;  /* 0x0000000000037941 */ /* 0x000fea0003800000 */
.L_x_872:
        /* <DEDUP_REMOVED lines=16> */
.L_x_878:
[----:B------:R-:W-:Y:S05]  /*3a80*/  BSYNC B4 ;  /* 0x0000000000047941 */ /* 0x000fea0003800000 */
.L_x_877:
        /* <DEDUP_REMOVED lines=44> */
.L_x_876:
[----:B------:R-:W-:Y:S05]  /*3d50*/  BSYNC B3 ;  /* 0x0000000000037941 */ /* 0x000fea0003800000 */
.L_x_875:
        /* <DEDUP_REMOVED lines=14> */
.L_x_871:
[----:B------:R-:W-:Y:S05]  /*3e40*/  BSYNC B2 ;  /* 0x0000000000027941 */ /* 0x000fea0003800000 */
.L_x_869:
[----:B------:R-:W0:Y:S01]  /*3e50*/  LDC.64 R24, c[0x0][0x238] ;  /* 0x00008e00ff187b82 */ /* 0x000e220000000a00 */
[----:B------:R-:W-:Y:S02]  /*3e60*/  F2FP.BF16.F32.PACK_AB R27, R39, R37 ;  /* 0x00000025271b723e */ /* 0x000fe400000010ff */
[----:B------:R-:W-:Y:S01]  /*3e70*/  F2FP.BF16.F32.PACK_AB R26, R35, R33 ;  /* 0x00000021231a723e */ /* 0x000fe200000010ff */
[----:B0-----:R-:W-:Y:S01]  /*3e80*/  IMAD.WIDE.U32 R40, R40, 0x10, R24 ;  /* 0x0000001028287825 */ /* 0x001fe200078e0018 */
[----:B------:R-:W-:Y:S02]  /*3e90*/  F2FP.BF16.F32.PACK_AB R25, R31, R29 ;  /* 0x0000001d1f19723e */ /* 0x000fe400000010ff */
[----:B------:R-:W-:-:S05]  /*3ea0*/  F2FP.BF16.F32.PACK_AB R24, R15, R13 ;  /* 0x0000000d0f18723e */ /* 0x000fca00000010ff */
[----:B------:R0:W-:Y:S01]  /*3eb0*/  STG.E.128 desc[UR6][R40.64], R24 ;  /* 0x0000001828007986 */ /* 0x0001e2000c101d06 */
[----:B------:R-:W-:Y:S05]  /*3ec0*/  @!P3 BRA `(.L_x_798) ;  /* 0x000000000040b947 */ /* 0x000fea0003800000 */
[----:B0-----:R-:W-:Y:S02]  /*3ed0*/  IMAD.U32 R24, R38, 0x10000, RZ ;  /* 0x0001000026187824 */ /* 0x001fe400078e00ff */
[----:B------:R-:W-:-:S03]  /*3ee0*/  IMAD.WIDE.U32 R40, R28, 0x100, RZ ;  /* 0x000001001c287825 */ /* 0x000fc600078e00ff */
[----:B------:R-:W-:Y:S02]  /*3ef0*/  LOP3.LUT R27, R24, 0xff0000, RZ, 0xc0, !PT ;  /* 0x00ff0000181b7812 */ /* 0x000fe400078ec0ff */
[----:B------:R-:W-:Y:S02]  /*3f00*/  SHF.L.U32 R24, R36, 0x8, RZ ;  /* 0x0000000824187819 */ /* 0x000fe400000006ff */
[----:B------:R-:W-:-:S04]  /*3f10*/  PRMT R27, R27, 0x4210, R42 ;  /* 0x000042101b1b7816 */ /* 0x000fc8000000002a */
[----:B------:R-:W-:Y:S01]  /*3f20*/  LOP3.LUT R27, R27, 0xff00, R24, 0xf8, !PT ;  /* 0x0000ff001b1b7812 */ /* 0x000fe200078ef818 */
[----:B------:R-:W-:-:S03]  /*3f30*/  IMAD.WIDE.U32 R24, R32, 0x1000000, RZ ;  /* 0x0100000020187825 */ /* 0x000fc600078e00ff */
[----:B------:R-:W-:Y:S01]  /*3f40*/  LOP3.LUT R46, R27, 0xff, R34, 0xf8, !PT ;  /* 0x000000ff1b2e7812 */ /* 0x000fe200078ef822 */
[----:B------:R-:W-:-:S05]  /*3f50*/  IMAD.WIDE.U32 R26, R30, 0x10000, RZ ;  /* 0x000100001e1a7825 */ /* 0x000fca00078e00ff */
[----:B------:R-:W-:Y:S02]  /*3f60*/  LOP3.LUT R25, R27, R46, R25, 0xfe, !PT ;  /* 0x0000002e1b197212 */ /* 0x000fe400078efe19 */
[----:B------:R-:W0:Y:S01]  /*3f70*/  LDC.64 R46, c[0x0][0x240] ;  /* 0x00009000ff2e7b82 */ /* 0x000e220000000a00 */
[----:B------:R-:W-:Y:S02]  /*3f80*/  LOP3.LUT R24, R40, R24, R26, 0xfe, !PT ;  /* 0x0000001828187212 */ /* 0x000fe400078efe1a */
[----:B------:R-:W-:Y:S02]  /*3f90*/  LOP3.LUT R41, R25, R41, RZ, 0xfc, !PT ;  /* 0x0000002919297212 */ /* 0x000fe400078efcff */
[----:B------:R-:W-:Y:S01]  /*3fa0*/  LOP3.LUT R40, R24, 0xff, R14, 0xf8, !PT ;  /* 0x000000ff18287812 */ /* 0x000fe200078ef80e */
[----:B0-----:R-:W-:-:S05]  /*3fb0*/  IMAD.WIDE.U32 R24, R45, 0x8, R46 ;  /* 0x000000082d187825 */ /* 0x001fca00078e002e */
[----:B------:R1:W-:Y:S02]  /*3fc0*/  STG.E.64 desc[UR6][R24.64], R40 ;  /* 0x0000002818007986 */ /* 0x0003e4000c101b06 */
.L_x_798:
[----:B------:R-:W-:Y:S05]  /*3fd0*/  BSYNC B0 ;  /* 0x0000000000007941 */ /* 0x000fea0003800000 */
.L_x_797:
[----:B01----:R-:W0:Y:S01]  /*3fe0*/  S2R R25, SR_TID.X ;  /* 0x0000000000197919 */ /* 0x003e220000002100 */
[----:B------:R-:W-:Y:S01]  /*3ff0*/  FADD.FTZ R24, RZ, R13 ;  /* 0x0000000dff187221 */ /* 0x000fe20000010000 */
[----:B------:R-:W-:-:S03]  /*4000*/  UMOV UR32, 0xffffffff ;  /* 0xffffffff00207882 */ /* 0x000fc60000000000 */
[----:B------:R-:W-:-:S04]  /*4010*/  FADD.FTZ R24, R15, R24 ;  /* 0x000000180f187221 */ /* 0x000fc80000010000 */
[----:B------:R-:W-:-:S04]  /*4020*/  FADD.FTZ R24, R29, R24 ;  /* 0x000000181d187221 */ /* 0x000fc80000010000 */
[----:B------:R-:W-:-:S04]  /*4030*/  FADD.FTZ R24, R31, R24 ;  /* 0x000000181f187221 */ /* 0x000fc80000010000 */
[----:B------:R-:W-:-:S04]  /*4040*/  FADD.FTZ R24, R33, R24 ;  /* 0x0000001821187221 */ /* 0x000fc80000010000 */
[----:B------:R-:W-:-:S04]  /*4050*/  FADD.FTZ R24, R35, R24 ;  /* 0x0000001823187221 */ /* 0x000fc80000010000 */
[----:B------:R-:W-:-:S04]  /*4060*/  FADD.FTZ R24, R37, R24 ;  /* 0x0000001825187221 */ /* 0x000fc80000010000 */
[----:B------:R-:W-:Y:S01]  /*4070*/  FADD.FTZ R24, R39, R24 ;  /* 0x0000001827187221 */ /* 0x000fe20000010000 */
[----:B0-----:R-:W-:-:S04]  /*4080*/  LOP3.LUT R25, R25, 0x1f, RZ, 0xc0, !PT ;  /* 0x0000001f19197812 */ /* 0x001fc800078ec0ff */
[----:B------:R-:W-:Y:S02]  /*4090*/  FSEL R40, R24, RZ, P1 ;  /* 0x000000ff18287208 */ /* 0x000fe40000800000 */
[----:B------:R-:W-:Y:S01]  /*40a0*/  ISETP.NE.AND P0, PT, R25, RZ, PT ;  /* 0x000000ff1900720c */ /* 0x000fe20003f05270 */
[----:B------:R-:W-:-:S12]  /*40b0*/  BRA.DIV UR32, `(.L_x_879) ;  /* 0x00000006209c7947 */ /* 0x000fd8000b800000 */
        /* <DEDUP_REMOVED lines=38> */
.L_x_894:
[----:B01----:R-:W-:Y:S01]  /*4320*/  FADD.FTZ R45, R45, R24 ;  /* 0x000000182d2d7221 */ /* 0x003fe20000010000 */
[----:B------:R-:W0:Y:S01]  /*4330*/  @!P0 LDC.64 R26, c[0x0][0x258] ;  /* 0x00009600ff1a8b82 */ /* 0x000e220000000a00 */
[----:B------:R-:W-:Y:S01]  /*4340*/  FMUL.FTZ R46, R40, R40 ;  /* 0x00000028282e7220 */ /* 0x000fe20000410000 */
[----:B------:R-:W-:Y:S01]  /*4350*/  BSSY B0, `(.L_x_880) ;  /* 0x0000037000007945 */ /* 0x000fe20003800000 */
[----:B------:R-:W-:-:S03]  /*4360*/  FFMA.FTZ R45, R45, R41, UR11 ;  /* 0x0000000b2d2d7e23 */ /* 0x000fc60008010029 */
[----:B------:R-:W-:Y:S02]  /*4370*/  FSEL R46, R46, RZ, P2 ;  /* 0x000000ff2e2e7208 */ /* 0x000fe40001000000 */
[----:B------:R-:W1:Y:S03]  /*4380*/  @!P0 LDC.64 R24, c[0x0][0x250] ;  /* 0x00009400ff188b82 */ /* 0x000e660000000a00 */
[----:B------:R-:W-:-:S06]  /*4390*/  FADD.FTZ R41, R45, R46 ;  /* 0x0000002e2d297221 */ /* 0x000fcc0000010000 */
[----:B------:R-:W2:Y:S01]  /*43a0*/  MUFU.RSQ R41, R41 ;  /* 0x0000002900297308 */ /* 0x000ea20000001400 */
[----:B0-----:R-:W-:-:S04]  /*43b0*/  @!P0 LEA R26, P4, R12, R26, 0x2 ;  /* 0x0000001a0c1a8211 */ /* 0x001fc800078810ff */
[C---:B------:R-:W-:Y:S02]  /*43c0*/  @!P0 LEA.HI.X R27, R12.reuse, R27, R44, 0x2, P4 ;  /* 0x0000001b0c1b8211 */ /* 0x040fe400020f142c */
[----:B-1----:R-:W-:-:S04]  /*43d0*/  @!P0 LEA R24, P3, R12, R24, 0x2 ;  /* 0x000000180c188211 */ /* 0x002fc800078610ff */
[----:B------:R-:W-:-:S05]  /*43e0*/  @!P0 LEA.HI.X R25, R12, R25, R44, 0x2, P3 ;  /* 0x000000190c198211 */ /* 0x000fca00018f142c */
[----:B------:R0:W-:Y:S04]  /*43f0*/  @!P0 STG.E desc[UR6][R24.64], R40 ;  /* 0x0000002818008986 */ /* 0x0001e8000c101906 */
[----:B--2---:R0:W-:Y:S01]  /*4400*/  @!P0 STG.E desc[UR6][R26.64], R41 ;  /* 0x000000291a008986 */ /* 0x0041e2000c101906 */
[----:B-----5:R-:W-:-:S13]  /*4410*/  ISETP.GE.AND P0, PT, R43, 0x1, PT ;  /* 0x000000012b00780c */ /* 0x020fda0003f06270 */
[----:B0-----:R-:W-:Y:S05]  /*4420*/  @!P0 BRA `(.L_x_881) ;  /* 0x0000000000a48947 */ /* 0x001fea0003800000 */
[----:B------:R-:W0:Y:S01]  /*4430*/  LDC R47, c[0x0][0x218] ;  /* 0x00008600ff2f7b82 */ /* 0x000e220000000800 */
[----:B------:R-:W-:-:S04]  /*4440*/  VIADD R43, R43, 0xffffffff ;  /* 0xffffffff2b2b7836 */ /* 0x000fc80000000000 */
[----:B0-----:R-:W-:Y:S01]  /*4450*/  IMAD R43, R43, R47, RZ ;  /* 0x0000002f2b2b7224 */ /* 0x001fe200078e02ff */
[----:B------:R-:W-:Y:S06]  /*4460*/  @!P1 BRA `(.L_x_881) ;  /* 0x0000000000949947 */ /* 0x000fec0003800000 */
[----:B------:R-:W0:Y:S01]  /*4470*/  S2R R47, SR_TID.X ;  /* 0x00000000002f7919 */ /* 0x000e220000002100 */
[----:B------:R-:W-:Y:S02]  /*4480*/  FSEL R45, R40, RZ, !P2 ;  /* 0x000000ff282d7208 */ /* 0x000fe40005000000 */
[----:B------:R-:W-:-:S03]  /*4490*/  SHF.R.S32.HI R40, RZ, 0x1f, R43 ;  /* 0x0000001fff287819 */ /* 0x000fc6000001142b */
[--C-:B------:R-:W-:Y:S01]  /*44a0*/  FADD.FTZ R27, R37, -R45.reuse ;  /* 0x8000002d251b7221 */ /* 0x100fe20000010000 */
[--C-:B------:R-:W-:Y:S01]  /*44b0*/  FADD.FTZ R46, R39, -R45.reuse ;  /* 0x8000002d272e7221 */ /* 0x100fe20000010000 */
[----:B------:R-:W-:Y:S01]  /*44c0*/  LEA.HI R40, R40, R43, RZ, 0x3 ;  /* 0x0000002b28287211 */ /* 0x000fe200078f18ff */
[--C-:B------:R-:W-:Y:S01]  /*44d0*/  FADD.FTZ R24, R13, -R45.reuse ;  /* 0x8000002d0d187221 */ /* 0x100fe20000010000 */
[C---:B------:R-:W-:Y:S01]  /*44e0*/  FMUL.FTZ R27, R41.reuse, R27 ;  /* 0x0000001b291b7220 */ /* 0x040fe20000410000 */
[----:B------:R-:W-:Y:S01]  /*44f0*/  FMUL.FTZ R46, R41, R46 ;  /* 0x0000002e292e7220 */ /* 0x000fe20000410000 */
[--C-:B------:R-:W-:Y:S01]  /*4500*/  FADD.FTZ R43, R15, -R45.reuse ;  /* 0x8000002d0f2b7221 */ /* 0x100fe20000010000 */
[--C-:B------:R-:W-:Y:S01]  /*4510*/  FADD.FTZ R25, R29, -R45.reuse ;  /* 0x8000002d1d197221 */ /* 0x100fe20000010000 */
[----:B------:R-:W-:Y:S01]  /*4520*/  FFMA.FTZ R27, R55, R27, R8 ;  /* 0x0000001b371b7223 */ /* 0x000fe20000010008 */
[----:B------:R-:W-:Y:S01]  /*4530*/  FFMA.FTZ R46, R54, R46, R2 ;  /* 0x0000002e362e7223 */ /* 0x000fe20000010002 */
[--C-:B------:R-:W-:Y:S01]  /*4540*/  FADD.FTZ R44, R31, -R45.reuse ;  /* 0x8000002d1f2c7221 */ /* 0x100fe20000010000 */
[--C-:B------:R-:W-:Y:S01]  /*4550*/  FADD.FTZ R26, R33, -R45.reuse ;  /* 0x8000002d211a7221 */ /* 0x100fe20000010000 */
[----:B------:R-:W-:Y:S01]  /*4560*/  FADD.FTZ R45, R35, -R45 ;  /* 0x8000002d232d7221 */ /* 0x000fe20000010000 */
[C---:B------:R-:W-:Y:S01]  /*4570*/  FMUL.FTZ R24, R41.reuse, R24 ;  /* 0x0000001829187220 */ /* 0x040fe20000410000 */
[----:B------:R-:W-:Y:S01]  /*4580*/  F2FP.BF16.F32.PACK_AB R27, R46, R27 ;  /* 0x0000001b2e1b723e */ /* 0x000fe200000010ff */
        /* <DEDUP_REMOVED lines=11> */
[----:B0-----:R-:W-:-:S02]  /*4640*/  LOP3.LUT R47, R47, 0x1f, RZ, 0xc0, !PT ;  /* 0x0000001f2f2f7812 */ /* 0x001fc400078ec0ff */
[----:B------:R-:W-:Y:S02]  /*4650*/  F2FP.BF16.F32.PACK_AB R26, R45, R26 ;  /* 0x0000001a2d1a723e */ /* 0x000fe400000010ff */
[----:B------:R-:W-:Y:S02]  /*4660*/  LEA.HI.SX32 R40, R40, R47, 0x1d ;  /* 0x0000002f28287211 */ /* 0x000fe400078feaff */
[----:B------:R-:W0:Y:S01]  /*4670*/  LDC.64 R46, c[0x0][0x2b8] ;  /* 0x0000ae00ff2e7b82 */ /* 0x000e220000000a00 */
[----:B------:R-:W-:Y:S02]  /*4680*/  F2FP.BF16.F32.PACK_AB R25, R44, R25 ;  /* 0x000000192c19723e */ /* 0x000fe400000010ff */
[----:B------:R-:W-:Y:S01]  /*4690*/  F2FP.BF16.F32.PACK_AB R24, R43, R24 ;  /* 0x000000182b18723e */ /* 0x000fe200000010ff */
[----:B0-----:R-:W-:-:S05]  /*46a0*/  IMAD.WIDE.U32 R40, R40, 0x10, R46 ;  /* 0x0000001028287825 */ /* 0x001fca00078e002e */
[----:B------:R0:W-:Y:S02]  /*46b0*/  STG.E.128 desc[UR6][R40.64], R24 ;  /* 0x0000001828007986 */ /* 0x0001e4000c101d06 */
.L_x_881:
[----:B------:R-:W-:Y:S05]  /*46c0*/  BSYNC B0 ;  /* 0x0000000000007941 */ /* 0x000fea0003800000 */
.L_x_880:
[----:B0-----:R-:W0:Y:S02]  /*46d0*/  LDC.64 R24, c[0x0][0x210] ;  /* 0x00008400ff187b82 */ /* 0x001e240000000a00 */
[----:B0-----:R-:W-:-:S04]  /*46e0*/  LEA R12, R24, R12, 0x2 ;  /* 0x0000000c180c7211 */ /* 0x001fc800078e10ff */
[----:B------:R-:W-:-:S13]  /*46f0*/  ISETP.GE.AND P0, PT, R12, R25, PT ;  /* 0x000000190c00720c */ /* 0x000fda0003f06270 */
[----:B------:R-:W-:Y:S05]  /*4700*/  @!P0 BRA `(.L_x_882) ;  /* 0xffffffc400008947 */ /* 0x000fea000383ffff */
[----:B------:R-:W-:Y:S05]  /*4710*/  BSYNC B1 ;  /* 0x0000000000017941 */ /* 0x000fea0003800000 */
.L_x_796:
[----:B------:R-:W-:Y:S05]  /*4720*/  EXIT ;  /* 0x000000000000794d */ /* 0x000fea0003800000 */
.L_x_879:
        /* <DEDUP_REMOVED lines=8> */
.L_x_884:
[----:B------:R-:W-:Y:S05]  /*47b0*/  BSYNC B0 ;  /* 0x0000000000007941 */ /* 0x000fea0003800000 */
.L_x_883:
        /* <DEDUP_REMOVED lines=9> */
.L_x_885:
[----:B------:R-:W-:Y:S02]  /*4850*/  IMAD.MOV.U32 R27, RZ, RZ, 0x4 ;  /* 0x00000004ff1b7424 */ /* 0x000fe400078e00ff */
[----:B------:R-:W-:-:S07]  /*4860*/  FADD.FTZ R46, R45, R24 ;  /* 0x000000182d2e7221 */ /* 0x000fce0000010000 */
[----:B------:R-:W-:Y:S05]  /*4870*/  WARPSYNC.COLLECTIVE R25, `(.L_x_886) ;  /* 0x0000000019087348 */ /* 0x000fea0003c00000 */
[----:B------:R0:W1:Y:S02]  /*4880*/  SHFL.BFLY P3, R24, R46, R27, R26 ;  /* 0x0c00001b2e187389 */ /* 0x000064000006001a */
[----:B01----:R-:W-:Y:S01]  /*4890*/  ENDCOLLECTIVE ;  /* 0x000000000000791b */ /* 0x003fe20003800000 */
.L_x_886:
[----:B------:R-:W-:Y:S02]  /*48a0*/  IMAD.MOV.U32 R27, RZ, RZ, 0x8 ;  /* 0x00000008ff1b7424 */ /* 0x000fe400078e00ff */
[----:B------:R-:W-:-:S05]  /*48b0*/  FADD.FTZ R47, R46, R24 ;  /* 0x000000182e2f7221 */ /* 0x000fca0000010000 */
[----:B------:R-:W-:-:S07]  /*48c0*/  MOV R46, R47 ;  /* 0x0000002f002e7202 */ /* 0x000fce0000000f00 */
[----:B------:R-:W-:Y:S05]  /*48d0*/  WARPSYNC.COLLECTIVE R25, `(.L_x_887) ;  /* 0x0000000019087348 */ /* 0x000fea0003c00000 */
[----:B------:R0:W1:Y:S02]  /*48e0*/  SHFL.BFLY P3, R24, R46, R27, R26 ;  /* 0x0c00001b2e187389 */ /* 0x000064000006001a */
[----:B01----:R-:W-:Y:S01]  /*48f0*/  ENDCOLLECTIVE ;  /* 0x000000000000791b */ /* 0x003fe20003800000 */
.L_x_887:
[----:B------:R-:W-:Y:S02]  /*4900*/  IMAD.MOV.U32 R27, RZ, RZ, 0x10 ;  /* 0x00000010ff1b7424 */ /* 0x000fe400078e00ff */
[----:B------:R-:W-:-:S05]  /*4910*/  FADD.FTZ R47, R47, R24 ;  /* 0x000000182f2f7221 */ /* 0x000fca0000010000 */
[----:B------:R-:W-:-:S07]  /*4920*/  MOV R46, R47 ;  /* 0x0000002f002e7202 */ /* 0x000fce0000000f00 */
[----:B------:R-:W-:Y:S05]  /*4930*/  WARPSYNC.COLLECTIVE R25, `(.L_x_888) ;  /* 0x0000000019087348 */ /* 0x000fea0003c00000 */
[----:B------:R0:W1:Y:S02]  /*4940*/  SHFL.BFLY P3, R24, R46, R27, R26 ;  /* 0x0c00001b2e187389 */ /* 0x000064000006001a */
[----:B01----:R-:W-:Y:S01]  /*4950*/  ENDCOLLECTIVE ;  /* 0x000000000000791b */ /* 0x003fe20003800000 */
.L_x_888:
[----:B------:R-:W-:Y:S02]  /*4960*/  IMAD.MOV.U32 R27, RZ, RZ, 0x1 ;  /* 0x00000001ff1b7424 */ /* 0x000fe400078e00ff */
        /* <DEDUP_REMOVED lines=24> */
.L_x_889:
[----:B------:R-:W-:Y:S02]  /*4af0*/  IMAD.MOV.U32 R27, RZ, RZ, 0x2 ;  /* 0x00000002ff1b7424 */ /* 0x000fe400078e00ff */
[----:B------:R-:W-:-:S07]  /*4b00*/  FADD.FTZ R46, R45, R24 ;  /* 0x000000182d2e7221 */ /* 0x000fce0000010000 */
[----:B------:R-:W-:Y:S05]  /*4b10*/  WARPSYNC.COLLECTIVE R25, `(.L_x_890) ;  /* 0x0000000019087348 */ /* 0x000fea0003c00000 */
[----:B------:R0:W1:Y:S02]  /*4b20*/  SHFL.BFLY P3, R24, R46, R27, R26 ;  /* 0x0c00001b2e187389 */ /* 0x000064000006001a */
[----:B01----:R-:W-:Y:S01]  /*4b30*/  ENDCOLLECTIVE ;  /* 0x000000000000791b */ /* 0x003fe20003800000 */
.L_x_890:
[----:B------:R-:W-:Y:S02]  /*4b40*/  IMAD.MOV.U32 R27, RZ, RZ, 0x4 ;  /* 0x00000004ff1b7424 */ /* 0x000fe400078e00ff */
[----:B------:R-:W-:-:S05]  /*4b50*/  FADD.FTZ R47, R46, R24 ;  /* 0x000000182e2f7221 */ /* 0x000fca0000010000 */
[----:B------:R-:W-:-:S07]  /*4b60*/  MOV R46, R47 ;  /* 0x0000002f002e7202 */ /* 0x000fce0000000f00 */
[----:B------:R-:W-:Y:S05]  /*4b70*/  WARPSYNC.COLLECTIVE R25, `(.L_x_891) ;  /* 0x0000000019087348 */ /* 0x000fea0003c00000 */
[----:B------:R0:W1:Y:S02]  /*4b80*/  SHFL.BFLY P3, R24, R46, R27, R26 ;  /* 0x0c00001b2e187389 */ /* 0x000064000006001a */
[----:B01----:R-:W-:Y:S01]  /*4b90*/  ENDCOLLECTIVE ;  /* 0x000000000000791b */ /* 0x003fe20003800000 */
.L_x_891:
[----:B------:R-:W-:Y:S02]  /*4ba0*/  IMAD.MOV.U32 R27, RZ, RZ, 0x8 ;  /* 0x00000008ff1b7424 */ /* 0x000fe400078e00ff */
[----:B------:R-:W-:-:S05]  /*4bb0*/  FADD.FTZ R47, R47, R24 ;  /* 0x000000182f2f7221 */ /* 0x000fca0000010000 */
[----:B------:R-:W-:-:S07]  /*4bc0*/  MOV R46, R47 ;  /* 0x0000002f002e7202 */ /* 0x000fce0000000f00 */
[----:B------:R-:W-:Y:S05]  /*4bd0*/  WARPSYNC.COLLECTIVE R25, `(.L_x_892) ;  /* 0x0000000019087348 */ /* 0x000fea0003c00000 */
[----:B------:R0:W1:Y:S02]  /*4be0*/  SHFL.BFLY P3, R24, R46, R27, R26 ;  /* 0x0c00001b2e187389 */ /* 0x000064000006001a */
[----:B01----:R-:W-:Y:S01]  /*4bf0*/  ENDCOLLECTIVE ;  /* 0x000000000000791b */ /* 0x003fe20003800000 */
.L_x_892:
[----:B------:R-:W-:Y:S02]  /*4c00*/  IMAD.MOV.U32 R27, RZ, RZ, 0x10 ;  /* 0x00000010ff1b7424 */ /* 0x000fe400078e00ff */
[----:B------:R-:W-:-:S05]  /*4c10*/  FADD.FTZ R45, R47, R24 ;  /* 0x000000182f2d7221 */ /* 0x000fca0000010000 */
[----:B------:R-:W-:-:S07]  /*4c20*/  MOV R46, R45 ;  /* 0x0000002d002e7202 */ /* 0x000fce0000000f00 */
[----:B------:R-:W-:Y:S05]  /*4c30*/  WARPSYNC.COLLECTIVE R25, `(.L_x_893) ;  /* 0x0000000019087348 */ /* 0x000fea0003c00000 */
[----:B------:R0:W1:Y:S02]  /*4c40*/  SHFL.BFLY P3, R24, R46, R27, R26 ;  /* 0x0c00001b2e187389 */ /* 0x000064000006001a */
[----:B01----:R-:W-:Y:S01]  /*4c50*/  ENDCOLLECTIVE ;  /* 0x000000000000791b */ /* 0x003fe20003800000 */
.L_x_893:
[----:B------:R-:W-:Y:S05]  /*4c60*/  BRA `(.L_x_894) ;  /* 0xfffffff400ac7947 */ /* 0x000fea000383ffff */
.L_x_895:
        /* <DEDUP_REMOVED lines=9> */
.L_x_9510:


//--------------------- .text._ZN10layer_norm13ln_fwd_kernelINS_13Kernel_traitsI13__nv_bfloat16S2_S2_S2_fjLj256ELj1ELj4ELj1ELj16ENS_18Kernel_traits_baseILj256ES2_S2_S2_S2_fjLj128EEEEELb1ELb1ELb1ELb1EEEvNS_9FwdParamsE --------------------------
	.section	.text._ZN10layer_norm13ln_fwd_kernelINS_13Kernel_traitsI13__nv_bfloat16S2_S2_S2_fjLj256ELj1ELj4ELj1ELj16ENS_18Kernel_traits_baseILj256ES2_S2_S2_S2_fjLj128EEEEELb1ELb1ELb1ELb1EEEvNS_9FwdParamsE,"ax",@progbits
	.align	128
        .global         _ZN10layer_norm13ln_fwd_kernelINS_13Kernel_traitsI13__nv_bfloat16S2_S2_S2_fjLj256ELj1ELj4ELj1ELj16ENS_18Kernel_traits_baseILj256ES2_S2_S2_S2_fjLj128EEEEELb1ELb1ELb1ELb1EEEvNS_9FwdParamsE
        .type           _ZN10layer_norm13ln_fwd_kernelINS_13Kernel_traitsI13__nv_bfloat16S2_S2_S2_fjLj256ELj1ELj4ELj1ELj16ENS_18Kernel_traits_baseILj256ES2_S2_S2_S2_fjLj128EEEEELb1ELb1ELb1ELb1EEEvNS_9FwdParamsE,@function
        .size           _ZN10layer_norm13ln_fwd_kernelINS_13Kernel_traitsI13__nv_bfloat16S2_S2_S2_fjLj256ELj1ELj4ELj1ELj16ENS_18Kernel_traits_baseILj256ES2_S2_S2_S2_fjLj128EEEEELb1ELb1ELb1ELb1EEEvNS_9FwdParamsE,(.L_x_9511 - _ZN10layer_norm13ln_fwd_kernelINS_13Kernel_traitsI13__nv_bfloat16S2_S2_S2_fjLj256ELj1ELj4ELj1ELj16ENS_18Kernel_traits_baseILj256ES2_S2_S2_S2_fjLj128EEEEELb1ELb1ELb1ELb1EEEvNS_9FwdParamsE)
        .other          _ZN10layer_norm13ln_fwd_kernelINS_13Kernel_traitsI13__nv_bfloat16S2_S2_S2_fjLj256ELj1ELj4ELj1ELj16ENS_18Kernel_traits_baseILj256ES2_S2_S2_S2_fjLj128EEEEELb1ELb1ELb1ELb1EEEvNS_9FwdParamsE,@"STO_CUDA_ENTRY STV_DEFAULT"
_ZN10layer_norm13ln_fwd_kernelINS_13Kernel_traitsI13__nv_bfloat16S2_S2_S2_fjLj256ELj1ELj4ELj1ELj16ENS_18Kernel_traits_baseILj256ES2_S2_S2_S2_fjLj128EEEEELb1ELb1ELb1ELb1EEEvNS_9FwdParamsE:
.text._ZN10layer_norm13ln_fwd_kernelINS_13Kernel_traitsI13__nv_bfloat16S2_S2_S2_fjLj256ELj1ELj4ELj1ELj16ENS_18Kernel_traits_baseILj256ES2_S2_S2_S2_fjLj128EEEEELb1ELb1ELb1ELb1EEEvNS_9FwdParamsE:
        /* <DEDUP_REMOVED lines=14> */
[----:B------:R-:W-:Y:S01]  /*00e0*/  ULDC UR12, c[0x0][0x214] ;  /* 0x00008500000c7ab9 */ /* 0x000fe20000000800 */
[----:B------:R-:W-:-:S05]  /*00f0*/  ULDC.64 UR10, c[0x0][0x278] ;  /* 0x00009e00000a7ab9 */ /* 0x000fca0000000a00 */
[----:B------:R-:W3:Y:S01]  /*0100*/  @P1 LDG.E.64 R2, desc[UR4][R2.64] ;  /* 0x0000000402021981 */ /* 0x000ee2000c1e1b00 */
[----:B0-----:R-:W-:-:S03]  /*0110*/  LOP3.LUT R42, R40, 0x1f, RZ, 0xc0, !PT ;  /* 0x0000001f282a7812 */ /* 0x001fc600078ec0ff */
[----:B-1----:R0:W5:Y:S01]  /*0120*/  @P1 LDG.E.64 R8, desc[UR4][R10.64] ;  /* 0x000000040a081981 */ /* 0x002162000c1e1b00 */
[----:B------:R-:W-:-:S04]  /*0130*/  @P0 LEA R4, P2, R42, UR8, 0x4 ;  /* 0x000000082a040c11 */ /* 0x000fc8000f8420ff */
[----:B------:R-:W-:Y:S02]  /*0140*/  @P0 IADD3.X R5, RZ, UR9, RZ, P2, !PT ;  /* 0x00000009ff050c10 */ /* 0x000fe400097fe4ff */
[----:B------:R-:W-:Y:S01]  /*0150*/  SHF.R.U32.HI R41, RZ, 0x5, R40 ;  /* 0x00000005ff297819 */ /* 0x000fe20000011628 */
[----:B------:R-:W-:Y:S01]  /*0160*/  IMAD.SHL.U32 R0, R40, 0x10, RZ ;  /* 0x0000001028007824 */ /* 0x000fe200078e00ff */
[----:B------:R-:W-:Y:S02]  /*0170*/  ULDC.64 UR8, c[0x0][0x260] ;  /* 0x0000980000087ab9 */ /* 0x000fe40000000a00 */
[----:B------:R-:W5:Y:S01]  /*0180*/  @P0 LDG.E.128 R4, desc[UR4][R4.64] ;  /* 0x0000000404040981 */ /* 0x000f62000c1e1d00 */
[----:B--2---:R-:W-:Y:S02]  /*0190*/  LEA R41, R12, R41, 0x2 ;  /* 0x000000290c297211 */ /* 0x004fe400078e10ff */
[----:B------:R-:W-:Y:S02]  /*01a0*/  LOP3.LUT R0, R0, 0x1f0, RZ, 0xc0, !PT ;  /* 0x000001f000007812 */ /* 0x000fe400078ec0ff */
[----:B------:R-:W-:-:S02]  /*01b0*/  ISETP.GE.AND P2, PT, R41, UR12, PT ;  /* 0x0000000c29007c0c */ /* 0x000fc4000bf46270 */
[----:B------:R-:W-:Y:S02]  /*01c0*/  LEA R20, P4, R42, UR10, 0x4 ;  /* 0x0000000a2a147c11 */ /* 0x000fe4000f8820ff */
[----:B------:R-:W-:Y:S01]  /*01d0*/  IADD3 R16, P3, R0, UR8, RZ ;  /* 0x0000000800107c10 */ /* 0x000fe2000ff7e0ff */
[----:B------:R-:W-:Y:S02]  /*01e0*/  ULDC UR8, c[0x0][0x0] ;  /* 0x0000000000087ab9 */ /* 0x000fe40000000800 */
[----:B------:R-:W-:Y:S01]  /*01f0*/  IMAD.X R21, RZ, RZ, UR11, P4 ;  /* 0x0000000bff157e24 */ /* 0x000fe2000a0e06ff */
[----:B------:R-:W-:Y:S01]  /*0200*/  IADD3.X R17, RZ, UR9, RZ, P3, !PT ;  /* 0x00000009ff117c10 */ /* 0x000fe20009ffe4ff */
[----:B------:R-:W-:Y:S01]  /*0210*/  IMAD R40, R12, UR8, R40 ;  /* 0x000000080c287c24 */ /* 0x000fe2000f8e0228 */
[----:B---3--:R-:W-:Y:S02]  /*0220*/  @P1 R2UR UR6, R2 ;  /* 0x00000000020612ca */ /* 0x008fe400000e0000 */
[----:B------:R-:W-:Y:S01]  /*0230*/  @P1 R2UR UR7, R3 ;  /* 0x00000000030712ca */ /* 0x000fe200000e0000 */
[----:B0-----:R-:W-:-:S14]  /*0240*/  @P2 EXIT ;  /* 0x000000000000294d */ /* 0x001fdc0003800000 */
[----:B------:R-:W5:Y:S01]  /*0250*/  LDG.E.128 R16, desc[UR4][R16.64] ;  /* 0x0000000410107981 */ /* 0x000f62000c1e1d00 */
[----:B------:R-:W0:Y:S03]  /*0260*/  @P1 LDC R3, c[0x0][0x2f0] ;  /* 0x0000bc00ff031b82 */ /* 0x000e260000000800 */
[----:B------:R-:W5:Y:S01]  /*0270*/  LDG.E.128 R20, desc[UR4][R20.64] ;  /* 0x0000000414147981 */ /* 0x000f62000c1e1d00 */
[----:B------:R-:W-:Y:S01]  /*0280*/  UIADD3 UR15, UR7, -0x4498517b, URZ ;  /* 0xbb67ae85070f7890 */ /* 0x000fe2000fffe03f */
[----:B-----5:R-:W-:Y:S01]  /*0290*/  @!P0 CS2R R4, SRZ ;  /* 0x0000000000048805 */ /* 0x020fe2000001ff00 */
[----:B------:R-:W-:Y:S01]  /*02a0*/  UIADD3 UR14, UR6, -0x61c88647, URZ ;  /* 0x9e3779b9060e7890 */ /* 0x000fe2000fffe03f */
[----:B------:R-:W-:Y:S01]  /*02b0*/  @!P0 CS2R R6, SRZ ;  /* 0x0000000000068805 */ /* 0x000fe2000001ff00 */
[----:B------:R-:W-:Y:S01]  /*02c0*/  UIADD3 UR16, UR6, 0x3c6ef372, URZ ;  /* 0x3c6ef37206107890 */ /* 0x000fe2000fffe03f */
[----:B------:R-:W-:Y:S01]  /*02d0*/  BSSY B0, `(.L_x_896) ;  /* 0x0000429000007945 */ /* 0x000fe20003800000 */
[----:B------:R-:W-:Y:S01]  /*02e0*/  UIADD3 UR17, UR7, 0x76cf5d0a, URZ ;  /* 0x76cf5d0a07117890 */ /* 0x000fe2000fffe03f */
[----:B------:R-:W-:Y:S01]  /*02f0*/  SHF.L.U32 R37, R4, 0x10, RZ ;  /* 0x0000001004257819 */ /* 0x000fe200000006ff */
[----:B------:R-:W-:Y:S01]  /*0300*/  UIADD3 UR19, UR7, 0x32370b8f, URZ ;  /* 0x32370b8f07137890 */ /* 0x000fe2000fffe03f */
[----:B------:R-:W-:Y:S01]  /*0310*/  IMAD.U32 R36, R5, 0x10000, RZ ;  /* 0x0001000005247824 */ /* 0x000fe200078e00ff */
[----:B------:R-:W-:Y:S01]  /*0320*/  UIADD3 UR18, UR6, -0x255992d5, URZ ;  /* 0xdaa66d2b06127890 */ /* 0x000fe2000fffe03f */
[C---:B------:R-:W-:Y:S01]  /*0330*/  PRMT R24, R7.reuse, 0x7632, R24 ;  /* 0x0000763207187816 */ /* 0x040fe20000000018 */
[----:B------:R-:W-:Y:S01]  /*0340*/  UIADD3 UR20, UR6, 0x78dde6e4, URZ ;  /* 0x78dde6e406147890 */ /* 0x000fe2000fffe03f */
[----:B------:R-:W-:Y:S01]  /*0350*/  SHF.L.U32 R15, R6, 0x10, RZ ;  /* 0x00000010060f7819 */ /* 0x000fe200000006ff */
[----:B------:R-:W-:Y:S01]  /*0360*/  UIADD3 UR21, UR7, -0x126145ec, URZ ;  /* 0xed9eba1407157890 */ /* 0x000fe2000fffe03f */
[----:B------:R-:W-:Y:S01]  /*0370*/  IMAD.U32 R14, R7, 0x10000, RZ ;  /* 0x00010000070e7824 */ /* 0x000fe200078e00ff */
[----:B------:R-:W-:-:S02]  /*0380*/  UIADD3 UR23, UR7, -0x56f99767, URZ ;  /* 0xa906689907177890 */ /* 0x000fc4000fffe03f */
[----:B------:R-:W-:Y:S01]  /*0390*/  UIADD3 UR22, UR6, 0x1715609d, URZ ;  /* 0x1715609d06167890 */ /* 0x000fe2000fffe03f */
[----:B0-----:R-:W-:Y:S01]  /*03a0*/  @P1 IADD3 R10, P2, R8, R3, RZ ;  /* 0x00000003080a1210 */ /* 0x001fe20007f5e0ff */
[C---:B------:R-:W-:Y:S01]  /*03b0*/  IMAD.HI.U32 R3, R40.reuse, -0x326172a9, RZ ;  /* 0xcd9e8d5728037827 */ /* 0x040fe200078e00ff */
[----:B------:R-:W-:Y:S02]  /*03c0*/  UIADD3 UR24, UR6, -0x4ab325aa, URZ ;  /* 0xb54cda5606187890 */ /* 0x000fe4000fffe03f */
[----:B------:R-:W-:Y:S01]  /*03d0*/  UIADD3 UR25, UR7, 0x646e171e, URZ ;  /* 0x646e171e07197890 */ /* 0x000fe2000fffe03f */
[----:B------:R-:W-:Y:S01]  /*03e0*/  @P1 IMAD.X R11, RZ, RZ, R9, P2 ;  /* 0x000000ffff0b1224 */ /* 0x000fe200010e0609 */
[----:B------:R-:W-:Y:S01]  /*03f0*/  UIADD3 UR27, UR7, 0x1fd5c5a3, URZ ;  /* 0x1fd5c5a3071b7890 */ /* 0x000fe2000fffe03f */
[----:B------:R-:W-:Y:S01]  /*0400*/  IMAD R9, R40, -0x326172a9, RZ ;  /* 0xcd9e8d5728097824 */ /* 0x000fe200078e02ff */
[----:B------:R-:W-:Y:S02]  /*0410*/  UIADD3 UR26, UR6, 0x5384540f, URZ ;  /* 0x5384540f061a7890 */ /* 0x000fe4000fffe03f */
[C-C-:B------:R-:W-:Y:S01]  /*0420*/  SHF.R.U64 R39, R10.reuse, 0x2, R11.reuse ;  /* 0x000000020a277819 */ /* 0x140fe2000000120b */
[----:B------:R-:W-:Y:S01]  /*0430*/  UIADD3 UR28, UR6, -0xe443238, URZ ;  /* 0xf1bbcdc8061c7890 */ /* 0x000fe2000fffe03f */
[----:B------:R-:W-:Y:S01]  /*0440*/  SHF.R.U32.HI R38, RZ, 0x2, R11 ;  /* 0x00000002ff267819 */ /* 0x000fe2000001160b */
[----:B------:R-:W-:Y:S01]  /*0450*/  UIADD3 UR29, UR7, -0x24c28bd8, URZ ;  /* 0xdb3d7428071d7890 */ /* 0x000fe2000fffe03f */
[----:B------:R-:W-:Y:S01]  /*0460*/  LOP3.LUT R10, R10, 0x3, RZ, 0xc0, !PT ;  /* 0x000000030a0a7812 */ /* 0x000fe200078ec0ff */
[----:B------:R-:W-:Y:S01]  /*0470*/  IMAD.HI.U32 R0, R39, -0x2daee0ad, RZ ;  /* 0xd2511f5327007827 */ /* 0x000fe200078e00ff */
[----:B------:R-:W-:Y:S01]  /*0480*/  LOP3.LUT R3, R3, UR6, R38, 0x96, !PT ;  /* 0x0000000603037c12 */ /* 0x000fe2000f8e9626 */
[----:B------:R-:W-:-:S02]  /*0490*/  UIADD3 UR31, UR7, -0x695add53, URZ ;  /* 0x96a522ad071f7890 */ /* 0x000fc4000fffe03f */
[----:B------:R-:W-:Y:S01]  /*04a0*/  IMAD R11, R39, -0x2daee0ad, RZ ;  /* 0xd2511f53270b7824 */ /* 0x000fe200078e02ff */
[----:B------:R-:W-:Y:S01]  /*04b0*/  LOP3.LUT R0, R0, UR7, RZ, 0x3c, !PT ;  /* 0x0000000700007c12 */ /* 0x000fe2000f8e3cff */
[C---:B------:R-:W-:Y:S01]  /*04c0*/  IMAD.HI.U32 R8, R3.reuse, -0x2daee0ad, RZ ;  /* 0xd2511f5303087827 */ /* 0x040fe200078e00ff */
[----:B------:R-:W-:Y:S01]  /*04d0*/  UIADD3 UR30, UR6, -0x700cb87f, URZ ;  /* 0x8ff34781061e7890 */ /* 0x000fe2000fffe03f */
[----:B------:R-:W-:Y:S02]  /*04e0*/  ULDC.U8 UR8, c[0x0][0x2a0] ;  /* 0x0000a80000087ab9 */ /* 0x000fe40000000000 */
[----:B------:R-:W-:Y:S01]  /*04f0*/  IMAD.HI.U32 R2, R0, -0x326172a9, RZ ;  /* 0xcd9e8d5700027827 */ /* 0x000fe200078e00ff */
        /* <DEDUP_REMOVED lines=24> */
[----:B------:R-:W-:Y:S01]  /*0680*/  IMAD.HI.U32 R8, R3, -0x2daee0ad, RZ ;  /* 0xd2511f5303087827 */ /* 0x000fe200078e00ff */
[----:B------:R-:W-:-:S03]  /*0690*/  LOP3.LUT R0, R0, UR21, R9, 0x96, !PT ;  /* 0x0000001500007c12 */ /* 0x000fc6000f8e9609 */
[----:B------:R-:W-:Y:S02]  /*06a0*/  IMAD R9, R2, -0x2daee0ad, RZ ;  /* 0xd2511f5302097824 */ /* 0x000fe400078e02ff */
[----:B------:R-:W-:Y:S02]  /*06b0*/  IMAD R11, R11, -0x326172a9, RZ ;  /* 0xcd9e8d570b0b7824 */ /* 0x000fe400078e02ff */
        /* <DEDUP_REMOVED lines=22> */
[----:B------:R-:W-:Y:S01]  /*0820*/  IMAD.HI.U32 R13, R0, -0x2daee0ad, RZ ;  /* 0xd2511f53000d7827 */ /* 0x000fe200078e00ff */
[----:B------:R-:W-:Y:S02]  /*0830*/  PRMT R8, R4, 0x7632, R8 ;  /* 0x0000763204087816 */ /* 0x000fe40000000008 */
[----:B------:R-:W-:Y:S01]  /*0840*/  PRMT R4, R5, 0x7632, R4 ;  /* 0x0000763205047816 */ /* 0x000fe20000000004 */
[----:B------:R-:W-:Y:S01]  /*0850*/  IMAD R11, R11, -0x326172a9, RZ ;  /* 0xcd9e8d570b0b7824 */ /* 0x000fe200078e02ff */
[----:B------:R-:W-:Y:S01]  /*0860*/  PRMT R5, R6, 0x7632, R5 ;  /* 0x0000763206057816 */ /* 0x000fe20000000005 */
[----:B------:R-:W-:Y:S01]  /*0870*/  IMAD.WIDE.U32 R2, R3, -0x326172a9, RZ ;  /* 0xcd9e8d5703027825 */ /* 0x000fe200078e00ff */
[----:B------:R-:W-:Y:S02]  /*0880*/  LOP3.LUT R13, R13, UR31, R12, 0x96, !PT ;  /* 0x0000001f0d0d7c12 */ /* 0x000fe4000f8e960c */
[----:B------:R-:W-:Y:S01]  /*0890*/  SHF.L.U32 R6, R5, 0x10, RZ ;  /* 0x0000001005067819 */ /* 0x000fe200000006ff */
[----:B------:R-:W-:Y:S01]  /*08a0*/  IMAD.U32 R7, R4, 0x10000, RZ ;  /* 0x0001000004077824 */ /* 0x000fe200078e00ff */
[----:B------:R-:W-:Y:S01]  /*08b0*/  LOP3.LUT R11, R3, UR30, R11, 0x96, !PT ;  /* 0x0000001e030b7c12 */ /* 0x000fe2000f8e960b */
[----:B------:R-:W-:Y:S01]  /*08c0*/  IMAD.MOV.U32 R9, RZ, RZ, RZ ;  /* 0x000000ffff097224 */ /* 0x000fe200078e00ff */
[----:B------:R-:W-:Y:S01]  /*08d0*/  MOV R12, R2 ;  /* 0x00000002000c7202 */ /* 0x000fe20000000f00 */
[----:B------:R-:W-:Y:S01]  /*08e0*/  IMAD.U32 R5, R24, 0x10000, RZ ;  /* 0x0001000018057824 */ /* 0x000fe200078e00ff */
[----:B------:R-:W-:Y:S01]  /*08f0*/  SHF.L.U32 R8, R8, 0x10, RZ ;  /* 0x0000001008087819 */ /* 0x000fe200000006ff */
[----:B------:R-:W-:-:S07]  /*0900*/  IMAD R4, R0, -0x2daee0ad, RZ ;  /* 0xd2511f5300047824 */ /* 0x000fce00078e02ff */
.L_x_982:
[----:B------:R-:W0:Y:S01]  /*0910*/  LDC.64 R32, c[0x0][0x280] ;  /* 0x0000a000ff207b82 */ /* 0x000e220000000a00 */
        /* <DEDUP_REMOVED lines=11> */
[----:B------:R-:W-:Y:S02]  /*09d0*/  LEA.HI R63, R50, R49, RZ, 0x3 ;  /* 0x00000031323f7211 */ /* 0x000fe400078f18ff */
[----:B------:R1:W5:Y:S02]  /*09e0*/  LDG.E R49, desc[UR4][R52.64] ;  /* 0x0000000434317981 */ /* 0x000364000c1e1900 */
[----:B------:R-:W-:-:S05]  /*09f0*/  LEA.HI.SX32 R63, R63, R42, 0x1d ;  /* 0x0000002a3f3f7211 */ /* 0x000fca00078feaff */
        /* <DEDUP_REMOVED lines=21> */
.L_x_898:
        /* <DEDUP_REMOVED lines=12> */
.L_x_901:
[----:B------:R-:W-:-:S07]  /*0c10*/  MOV R3, R12 ;  /* 0x0000000c00037202 */ /* 0x000fce0000000f00 */
.L_x_902:
[----:B------:R-:W-:Y:S05]  /*0c20*/  BSYNC B2 ;  /* 0x0000000000027941 */ /* 0x000fea0003800000 */
.L_x_900:
        /* <DEDUP_REMOVED lines=16> */
.L_x_906:
[----:B------:R-:W-:Y:S05]  /*0d30*/  BSYNC B3 ;  /* 0x0000000000037941 */ /* 0x000fea0003800000 */
.L_x_905:
[----:B------:R-:W-:Y:S01]  /*0d40*/  IMAD.HI.U32 R11, R40, -0x326172a9, RZ ;  /* 0xcd9e8d57280b7827 */ /* 0x000fe200078e00ff */
[----:B------:R-:W-:-:S03]  /*0d50*/  LOP3.LUT R12, R12, UR7, R9, 0x96, !PT ;  /* 0x000000070c0c7c12 */ /* 0x000fc6000f8e9609 */
[----:B------:R-:W-:Y:S01]  /*0d60*/  IMAD R35, R39, -0x2daee0ad, RZ ;  /* 0xd2511f5327237824 */ /* 0x000fe200078e02ff */
[----:B------:R-:W-:Y:S01]  /*0d70*/  LOP3.LUT R32, R11, UR6, R38, 0x96, !PT ;  /* 0x000000060b207c12 */ /* 0x000fe2000f8e9626 */
[----:B------:R-:W-:Y:S02]  /*0d80*/  IMAD R11, R40, -0x326172a9, RZ ;  /* 0xcd9e8d57280b7824 */ /* 0x000fe400078e02ff */
        /* <DEDUP_REMOVED lines=38> */
.L_x_904:
[----:B------:R-:W-:Y:S05]  /*0ff0*/  BSYNC B2 ;  /* 0x0000000000027941 */ /* 0x000fea0003800000 */
.L_x_903:
[----:B------:R-:W-:Y:S01]  /*1000*/  HFMA2.MMA R34, -RZ, RZ, 0.1171875, 0 ;  /* 0x2f800000ff227435 */ /* 0x000fe200000001ff */
[----:B------:R-:W-:Y:S01]  /*1010*/  I2FP.F32.U32 R3, R3 ;  /* 0x0000000300037245 */ /* 0x000fe20000201000 */
[----:B-----5:R-:W-:Y:S01]  /*1020*/  IMAD.U32 R10, R28, 0x10000, RZ ;  /* 0x000100001c0a7824 */ /* 0x020fe200078e00ff */
[----:B------:R-:W-:-:S03]  /*1030*/  SHF.L.U32 R51, R20, 0x10, RZ ;  /* 0x0000001014337819 */ /* 0x000fc600000006ff */
[----:B------:R-:W-:-:S04]  /*1040*/  FMUL.FTZ R10, R10, UR13 ;  /* 0x0000000d0a0a7c20 */ /* 0x000fc80008410000 */
[----:B------:R-:W-:Y:S01]  /*1050*/  FFMA.FTZ R3, R3, R34, 1.1641532182693481445e-10 ;  /* 0x2f00000003037423 */ /* 0x000fe20000010022 */
[----:B------:R-:W-:Y:S01]  /*1060*/  FMUL.FTZ R10, R10, UR12 ;  /* 0x0000000c0a0a7c20 */ /* 0x000fe20008410000 */
[----:B------:R-:W-:-:S03]  /*1070*/  @P0 IMAD.U32 R34, R24, 0x10000, RZ ;  /* 0x0001000018220824 */ /* 0x000fc600078e00ff */
[----:B------:R-:W-:-:S04]  /*1080*/  FSETP.GTU.FTZ.AND P4, PT, R3, UR10, PT ;  /* 0x0000000a03007c0b */ /* 0x000fc8000bf9c000 */
[----:B------:R-:W-:Y:S02]  /*1090*/  FSEL R10, R10, RZ, !P4 ;  /* 0x000000ff0a0a7208 */ /* 0x000fe40006000000 */
[----:B------:R-:W-:-:S03]  /*10a0*/  SEL R3, RZ, 0x1, P4 ;  /* 0x00000001ff037807 */ /* 0x000fc60002000000 */
[----:B------:R-:W-:-:S04]  /*10b0*/  FMUL.FTZ R51, R10, R51 ;  /* 0x000000330a337220 */ /* 0x000fc80000410000 */
[----:B------:R-:W-:-:S07]  /*10c0*/  @P0 FADD.FTZ R51, R51, R34 ;  /* 0x0000002233330221 */ /* 0x000fce0000010000 */
.L_x_899:
[----:B------:R-:W-:Y:S05]  /*10d0*/  BSYNC B1 ;  /* 0x0000000000017941 */ /* 0x000fea0003800000 */
.L_x_897:
        /* <DEDUP_REMOVED lines=9> */
.L_x_908:
        /* <DEDUP_REMOVED lines=12> */
.L_x_911:
[----:B------:R-:W-:-:S07]  /*1230*/  MOV R2, R12 ;  /* 0x0000000c00027202 */ /* 0x000fce0000000f00 */
.L_x_912:
[----:B------:R-:W-:Y:S05]  /*1240*/  BSYNC B2 ;  /* 0x0000000000027941 */ /* 0x000fea0003800000 */
.L_x_910:
        /* <DEDUP_REMOVED lines=16> */
.L_x_916:
[----:B------:R-:W-:Y:S05]  /*1350*/  BSYNC B3 ;  /* 0x0000000000037941 */ /* 0x000fea0003800000 */
.L_x_915:
        /* <DEDUP_REMOVED lines=43> */
.L_x_914:
[----:B------:R-:W-:Y:S05]  /*1610*/  BSYNC B2 ;  /* 0x0000000000027941 */ /* 0x000fea0003800000 */
.L_x_913:
[----:B------:R-:W-:Y:S01]  /*1620*/  HFMA2.MMA R33, -RZ, RZ, 0.1171875, 0 ;  /* 0x2f800000ff217435 */ /* 0x000fe200000001ff */
[----:B-----5:R-:W-:Y:S02]  /*1630*/  PRMT R32, R28, 0x7632, R32 ;  /* 0x000076321c207816 */ /* 0x020fe40000000020 */
[----:B------:R-:W-:-:S03]  /*1640*/  I2FP.F32.U32 R2, R2 ;  /* 0x0000000200027245 */ /* 0x000fc60000201000 */
[----:B------:R-:W-:-:S04]  /*1650*/  IMAD.U32 R32, R32, 0x10000, RZ ;  /* 0x0001000020207824 */ /* 0x000fc800078e00ff */
[----:B------:R-:W-:Y:S01]  /*1660*/  FFMA.FTZ R2, R2, R33, 1.1641532182693481445e-10 ;  /* 0x2f00000002027423 */ /* 0x000fe20000010021 */
[----:B------:R-:W-:Y:S01]  /*1670*/  FMUL.FTZ R32, R32, UR13 ;  /* 0x0000000d20207c20 */ /* 0x000fe20008410000 */
[----:B------:R-:W-:-:S03]  /*1680*/  PRMT R33, R20, 0x7632, R33 ;  /* 0x0000763214217816 */ /* 0x000fc60000000021 */
[----:B------:R-:W-:Y:S01]  /*1690*/  FMUL.FTZ R32, R32, UR12 ;  /* 0x0000000c20207c20 */ /* 0x000fe20008410000 */
[----:B------:R-:W-:Y:S02]  /*16a0*/  FSETP.GTU.FTZ.AND P4, PT, R2, UR10, PT ;  /* 0x0000000a02007c0b */ /* 0x000fe4000bf9c000 */
[----:B------:R-:W-:Y:S02]  /*16b0*/  @P0 PRMT R2, R24, 0x7632, R2 ;  /* 0x0000763218020816 */ /* 0x000fe40000000002 */
[----:B------:R-:W-:Y:S02]  /*16c0*/  SHF.L.U32 R33, R33, 0x10, RZ ;  /* 0x0000001021217819 */ /* 0x000fe400000006ff */
[----:B------:R-:W-:Y:S01]  /*16d0*/  FSEL R32, R32, RZ, !P4 ;  /* 0x000000ff20207208 */ /* 0x000fe20006000000 */
[----:B------:R-:W-:Y:S01]  /*16e0*/  @P0 IMAD.U32 R35, R2, 0x10000, RZ ;  /* 0x0001000002230824 */ /* 0x000fe200078e00ff */
[----:B------:R-:W-:-:S03]  /*16f0*/  SEL R2, RZ, 0x1, P4 ;  /* 0x00000001ff027807 */ /* 0x000fc60002000000 */
[----:B------:R-:W-:-:S04]  /*1700*/  FMUL.FTZ R52, R32, R33 ;  /* 0x0000002120347220 */ /* 0x000fc80000410000 */
[----:B------:R-:W-:-:S07]  /*1710*/  @P0 FADD.FTZ R52, R52, R35 ;  /* 0x0000002334340221 */ /* 0x000fce0000010000 */
.L_x_909:
[----:B------:R-:W-:Y:S05]  /*1720*/  BSYNC B1 ;  /* 0x0000000000017941 */ /* 0x000fea0003800000 */
.L_x_907:
        /* <DEDUP_REMOVED lines=8> */
.L_x_918:
        /* <DEDUP_REMOVED lines=12> */
.L_x_921:
[----:B------:R-:W-:-:S07]  /*1870*/  MOV R0, R12 ;  /* 0x0000000c00007202 */ /* 0x000fce0000000f00 */
.L_x_922:
[----:B------:R-:W-:Y:S05]  /*1880*/  BSYNC B2 ;  /* 0x0000000000027941 */ /* 0x000fea0003800000 */
.L_x_920:
        /* <DEDUP_REMOVED lines=16> */
.L_x_926:
[----:B------:R-:W-:Y:S05]  /*1990*/  BSYNC B3 ;  /* 0x0000000000037941 */ /* 0x000fea0003800000 */
.L_x_925:
        /* <DEDUP_REMOVED lines=43> */
.L_x_924:
[----:B------:R-:W-:Y:S05]  /*1c50*/  BSYNC B2 ;  /* 0x0000000000027941 */ /* 0x000fea0003800000 */
.L_x_923:
[----:B------:R-:W-:Y:S01]  /*1c60*/  HFMA2.MMA R33, -RZ, RZ, 0.1171875, 0 ;  /* 0x2f800000ff217435 */ /* 0x000fe200000001ff */
[----:B------:R-:W-:Y:S01]  /*1c70*/  I2FP.F32.U32 R0, R0 ;  /* 0x0000000000007245 */ /* 0x000fe20000201000 */
[----:B-----5:R-:W-:Y:S01]  /*1c80*/  IMAD.U32 R10, R29, 0x10000, RZ ;  /* 0x000100001d0a7824 */ /* 0x020fe200078e00ff */
[----:B------:R-:W-:Y:S01]  /*1c90*/  SHF.L.U32 R53, R21, 0x10, RZ ;  /* 0x0000001015357819 */ /* 0x000fe200000006ff */
[----:B------:R-:W-:Y:S02]  /*1ca0*/  @P0 IMAD.U32 R34, R25, 0x10000, RZ ;  /* 0x0001000019220824 */ /* 0x000fe400078e00ff */
        /* <DEDUP_REMOVED lines=8> */
.L_x_919:
[----:B------:R-:W-:Y:S05]  /*1d30*/  BSYNC B1 ;  /* 0x0000000000017941 */ /* 0x000fea0003800000 */
.L_x_917:
        /* <DEDUP_REMOVED lines=9> */
.L_x_928:
        /* <DEDUP_REMOVED lines=12> */
.L_x_931:
[----:B------:R-:W-:-:S07]  /*1e90*/  MOV R43, R12 ;  /* 0x0000000c002b7202 */ /* 0x000fce0000000f00 */
.L_x_932:
[----:B------:R-:W-:Y:S05]  /*1ea0*/  BSYNC B2 ;  /* 0x0000000000027941 */ /* 0x000fea0003800000 */
.L_x_930:
        /* <DEDUP_REMOVED lines=16> */
.L_x_936:
[----:B------:R-:W-:Y:S05]  /*1fb0*/  BSYNC B3 ;  /* 0x0000000000037941 */ /* 0x000fea0003800000 */
.L_x_935:
        /* <DEDUP_REMOVED lines=43> */
.L_x_934:
[----:B------:R-:W-:Y:S05]  /*2270*/  BSYNC B2 ;  /* 0x0000000000027941 */ /* 0x000fea0003800000 */
.L_x_933:
[----:B------:R-:W-:Y:S01]  /*2280*/  HFMA2.MMA R35, -RZ, RZ, 0.1171875, 0 ;  /* 0x2f800000ff237435 */ /* 0x000fe200000001ff */
[----:B-----5:R-:W-:Y:S02]  /*2290*/  PRMT R33, R29, 0x7632, R33 ;  /* 0x000076321d217816 */ /* 0x020fe40000000021 */
[----:B------:R-:W-:Y:S02]  /*22a0*/  I2FP.F32.U32 R32, R43 ;  /* 0x0000002b00207245 */ /* 0x000fe40000201000 */
[----:B------:R-:W-:Y:S01]  /*22b0*/  PRMT R34, R21, 0x7632, R34 ;  /* 0x0000763215227816 */ /* 0x000fe20000000022 */
[----:B------:R-:W-:-:S03]  /*22c0*/  IMAD.U32 R33, R33, 0x10000, RZ ;  /* 0x0001000021217824 */ /* 0x000fc600078e00ff */
[----:B------:R-:W-:Y:S01]  /*22d0*/  SHF.L.U32 R34, R34, 0x10, RZ ;  /* 0x0000001022227819 */ /* 0x000fe200000006ff */
[----:B------:R-:W-:Y:S01]  /*22e0*/  FFMA.FTZ R32, R32, R35, 1.1641532182693481445e-10 ;  /* 0x2f00000020207423 */ /* 0x000fe20000010023 */
[----:B------:R-:W-:-:S04]  /*22f0*/  FMUL.FTZ R33, R33, UR13 ;  /* 0x0000000d21217c20 */ /* 0x000fc80008410000 */
[----:B------:R-:W-:Y:S01]  /*2300*/  FMUL.FTZ R33, R33, UR12 ;  /* 0x0000000c21217c20 */ /* 0x000fe20008410000 */
[----:B------:R-:W-:Y:S02]  /*2310*/  FSETP.GTU.FTZ.AND P4, PT, R32, UR10, PT ;  /* 0x0000000a20007c0b */ /* 0x000fe4000bf9c000 */
[----:B------:R-:W-:Y:S02]  /*2320*/  @P0 PRMT R32, R25, 0x7632, R32 ;  /* 0x0000763219200816 */ /* 0x000fe40000000020 */
[----:B------:R-:W-:Y:S02]  /*2330*/  FSEL R33, R33, RZ, !P4 ;  /* 0x000000ff21217208 */ /* 0x000fe40006000000 */
[----:B------:R-:W-:Y:S01]  /*2340*/  SEL R43, RZ, 0x1, P4 ;  /* 0x00000001ff2b7807 */ /* 0x000fe20002000000 */
[----:B------:R-:W-:Y:S02]  /*2350*/  @P0 IMAD.U32 R35, R32, 0x10000, RZ ;  /* 0x0001000020230824 */ /* 0x000fe400078e00ff */
[----:B------:R-:W-:-:S04]  /*2360*/  FMUL.FTZ R54, R33, R34 ;  /* 0x0000002221367220 */ /* 0x000fc80000410000 */
[----:B------:R-:W-:-:S07]  /*2370*/  @P0 FADD.FTZ R54, R54, R35 ;  /* 0x0000002336360221 */ /* 0x000fce0000010000 */
.L_x_929:
[----:B------:R-:W-:Y:S05]  /*2380*/  BSYNC B1 ;  /* 0x0000000000017941 */ /* 0x000fea0003800000 */
.L_x_927:
        /* <DEDUP_REMOVED lines=8> */
.L_x_938:
        /* <DEDUP_REMOVED lines=12> */
.L_x_941:
[----:B------:R-:W-:-:S07]  /*24d0*/  MOV R44, R12 ;  /* 0x0000000c002c7202 */ /* 0x000fce0000000f00 */
.L_x_942:
[----:B------:R-:W-:Y:S05]  /*24e0*/  BSYNC B2 ;  /* 0x0000000000027941 */ /* 0x000fea0003800000 */
.L_x_940:
        /* <DEDUP_REMOVED lines=16> */
.L_x_946:
[----:B------:R-:W-:Y:S05]  /*25f0*/  BSYNC B3 ;  /* 0x0000000000037941 */ /* 0x000fea0003800000 */
.L_x_945:
        /* <DEDUP_REMOVED lines=43> */
.L_x_944:
[----:B------:R-:W-:Y:S05]  /*28b0*/  BSYNC B2 ;  /* 0x0000000000027941 */ /* 0x000fea0003800000 */
.L_x_943:
[----:B------:R-:W-:Y:S01]  /*28c0*/  HFMA2.MMA R35, -RZ, RZ, 0.1171875, 0 ;  /* 0x2f800000ff237435 */ /* 0x000fe200000001ff */
[----:B------:R-:W-:Y:S01]  /*28d0*/  I2FP.F32.U32 R10, R44 ;  /* 0x0000002c000a7245 */ /* 0x000fe20000201000 */
[----:B-----5:R-:W-:Y:S02]  /*28e0*/  IMAD.U32 R33, R30, 0x10000, RZ ;  /* 0x000100001e217824 */ /* 0x020fe400078e00ff */
[----:B------:R-:W-:Y:S02]  /*28f0*/  @P0 IMAD.U32 R34, R26, 0x10000, RZ ;  /* 0x000100001a220824 */ /* 0x000fe400078e00ff */
[----:B------:R-:W-:-:S04]  /*2900*/  FMUL.FTZ R33, R33, UR13 ;  /* 0x0000000d21217c20 */ /* 0x000fc80008410000 */
[----:B------:R-:W-:Y:S01]  /*2910*/  FFMA.FTZ R10, R10, R35, 1.1641532182693481445e-10 ;  /* 0x2f0000000a0a7423 */ /* 0x000fe20000010023 */
[----:B------:R-:W-:-:S04]  /*2920*/  FMUL.FTZ R33, R33, UR12 ;  /* 0x0000000c21217c20 */ /* 0x000fc80008410000 */
[----:B------:R-:W-:Y:S02]  /*2930*/  FSETP.GTU.FTZ.AND P4, PT, R10, UR10, PT ;  /* 0x0000000a0a007c0b */ /* 0x000fe4000bf9c000 */
[----:B------:R-:W-:Y:S02]  /*2940*/  SHF.L.U32 R10, R22, 0x10, RZ ;  /* 0x00000010160a7819 */ /* 0x000fe400000006ff */
[----:B------:R-:W-:Y:S02]  /*2950*/  FSEL R33, R33, RZ, !P4 ;  /* 0x000000ff21217208 */ /* 0x000fe40006000000 */
[----:B------:R-:W-:-:S03]  /*2960*/  SEL R44, RZ, 0x1, P4 ;  /* 0x00000001ff2c7807 */ /* 0x000fc60002000000 */
[----:B------:R-:W-:-:S04]  /*2970*/  FMUL.FTZ R55, R33, R10 ;  /* 0x0000000a21377220 */ /* 0x000fc80000410000 */
[----:B------:R-:W-:-:S07]  /*2980*/  @P0 FADD.FTZ R55, R55, R34 ;  /* 0x0000002237370221 */ /* 0x000fce0000010000 */
.L_x_939:
[----:B------:R-:W-:Y:S05]  /*2990*/  BSYNC B1 ;  /* 0x0000000000017941 */ /* 0x000fea0003800000 */
.L_x_937:
        /* <DEDUP_REMOVED lines=9> */
.L_x_948:
        /* <DEDUP_REMOVED lines=12> */
.L_x_951:
[----:B------:R-:W-:-:S07]  /*2af0*/  MOV R45, R12 ;  /* 0x0000000c002d7202 */ /* 0x000fce0000000f00 */
.L_x_952:
[----:B------:R-:W-:Y:S05]  /*2b00*/  BSYNC B2 ;  /* 0x0000000000027941 */ /* 0x000fea0003800000 */
.L_x_950:
        /* <DEDUP_REMOVED lines=16> */
.L_x_956:
[----:B------:R-:W-:Y:S05]  /*2c10*/  BSYNC B3 ;  /* 0x0000000000037941 */ /* 0x000fea0003800000 */
.L_x_955:
        /* <DEDUP_REMOVED lines=43> */
.L_x_954:
[----:B------:R-:W-:Y:S05]  /*2ed0*/  BSYNC B2 ;  /* 0x0000000000027941 */ /* 0x000fea0003800000 */
.L_x_953:
        /* <DEDUP_REMOVED lines=16> */
.L_x_949:
[----:B------:R-:W-:Y:S05]  /*2fe0*/  BSYNC B1 ;  /* 0x0000000000017941 */ /* 0x000fea0003800000 */
.L_x_947:
        /* <DEDUP_REMOVED lines=8> */
.L_x_958:
        /* <DEDUP_REMOVED lines=12> */
.L_x_961:
[----:B------:R-:W-:-:S07]  /*3130*/  MOV R46, R12 ;  /* 0x0000000c002e7202 */ /* 0x000fce0000000f00 */
.L_x_962:
[----:B------:R-:W-:Y:S05]  /*3140*/  BSYNC B2 ;  /* 0x0000000000027941 */ /* 0x000fea0003800000 */
.L_x_960:
        /* <DEDUP_REMOVED lines=16> */
.L_x_966:
[----:B------:R-:W-:Y:S05]  /*3250*/  BSYNC B3 ;  /* 0x0000000000037941 */ /* 0x000fea0003800000 */
.L_x_965:
        /* <DEDUP_REMOVED lines=43> */
.L_x_964:
[----:B------:R-:W-:Y:S05]  /*3510*/  BSYNC B2 ;  /* 0x0000000000027941 */ /* 0x000fea0003800000 */
.L_x_963:
        /* <DEDUP_REMOVED lines=13> */
.L_x_959:
[----:B------:R-:W-:Y:S05]  /*35f0*/  BSYNC B1 ;  /* 0x0000000000017941 */ /* 0x000fea0003800000 */
.L_x_957:
        /* <DEDUP_REMOVED lines=9> */
.L_x_968:
        /* <DEDUP_REMOVED lines=12> */
.L_x_971:
[----:B------:R-:W-:-:S07]  /*3750*/  MOV R47, R12 ;  /* 0x0000000c002f7202 */ /* 0x000fce0000000f00 */
.L_x_972:
[----:B------:R-:W-:Y:S05]  /*3760*/  BSYNC B2 ;  /* 0x0000000000027941 */ /* 0x000fea0003800000 */
.L_x_970:
        /* <DEDUP_REMOVED lines=16> */
.L_x_976:
[----:B------:R-:W-:Y:S05]  /*3870*/  BSYNC B3 ;  /* 0x0000000000037941 */ /* 0x000fea0003800000 */
.L_x_975:
        /* <DEDUP_REMOVED lines=43> */
.L_x_974:
[----:B------:R-:W-:Y:S05]  /*3b30*/  BSYNC B2 ;  /* 0x0000000000027941 */ /* 0x000fea0003800000 */
.L_x_973:
        /* <DEDUP_REMOVED lines=16> */
.L_x_969:
[----:B------:R-:W-:Y:S05]  /*3c40*/  BSYNC B1 ;  /* 0x0000000000017941 */ /* 0x000fea0003800000 */
.L_x_967:
[----:B------:R-:W0:Y:S01]  /*3c50*/  LDC.64 R60, c[0x0][0x238] ;  /* 0x00008e00ff3c7b82 */ /* 0x000e220000000a00 */
[----:B------:R-:W-:Y:S01]  /*3c60*/  F2FP.BF16.F32.PACK_AB R35, R58, R57 ;  /* 0x000000393a23723e */ /* 0x000fe200000010ff */
[----:B------:R-:W-:Y:S01]  /*3c70*/  BSSY B1, `(.L_x_977) ;  /* 0x000001f000017945 */ /* 0x000fe20003800000 */
[----:B------:R-:W-:Y:S02]  /*3c80*/  F2FP.BF16.F32.PACK_AB R34, R56, R55 ;  /* 0x000000373822723e */ /* 0x000fe400000010ff */
[----:B------:R-:W-:Y:S02]  /*3c90*/  F2FP.BF16.F32.PACK_AB R33, R54, R53 ;  /* 0x000000353621723e */ /* 0x000fe400000010ff */
[----:B------:R-:W-:Y:S02]  /*3ca0*/  F2FP.BF16.F32.PACK_AB R32, R52, R51 ;  /* 0x000000333420723e */ /* 0x000fe400000010ff */
[----:B------:R-:W-:Y:S01]  /*3cb0*/  ISETP.NE.AND P0, PT, R42, RZ, PT ;  /* 0x000000ff2a00720c */ /* 0x000fe20003f05270 */
[----:B0-----:R-:W-:-:S04]  /*3cc0*/  IMAD.WIDE.U32 R60, R63, 0x10, R60 ;  /* 0x000000103f3c7825 */ /* 0x001fc800078e003c */
[----:B------:R-:W-:Y:S01]  /*3cd0*/  FADD.FTZ R63, RZ, R51 ;  /* 0x00000033ff3f7221 */ /* 0x000fe20000010000 */
[----:B------:R0:W-:Y:S03]  /*3ce0*/  STG.E.128 desc[UR4][R60.64], R32 ;  /* 0x000000203c007986 */ /* 0x0001e6000c101d04 */
[----:B------:R-:W-:-:S04]  /*3cf0*/  FADD.FTZ R62, R63, R52 ;  /* 0x000000343f3e7221 */ /* 0x000fc80000010000 */
[----:B------:R-:W-:-:S04]  /*3d00*/  FADD.FTZ R63, R62, R53 ;  /* 0x000000353e3f7221 */ /* 0x000fc80000010000 */
[----:B------:R-:W-:-:S04]  /*3d10*/  FADD.FTZ R62, R63, R54 ;  /* 0x000000363f3e7221 */ /* 0x000fc80000010000 */
[----:B------:R-:W-:-:S04]  /*3d20*/  FADD.FTZ R63, R62, R55 ;  /* 0x000000373e3f7221 */ /* 0x000fc80000010000 */
[----:B------:R-:W-:-:S04]  /*3d30*/  FADD.FTZ R62, R63, R56 ;  /* 0x000000383f3e7221 */ /* 0x000fc80000010000 */
[----:B------:R-:W-:Y:S01]  /*3d40*/  FADD.FTZ R65, R62, R57 ;  /* 0x000000393e417221 */ /* 0x000fe20000010000 */
[----:B0-----:R-:W-:Y:S06]  /*3d50*/  @!P2 BRA `(.L_x_978) ;  /* 0x000000000040a947 */ /* 0x001fec0003800000 */
[----:B------:R-:W-:Y:S01]  /*3d60*/  SHF.L.U32 R32, R46, 0x10, RZ ;  /* 0x000000102e207819 */ /* 0x000fe200000006ff */
[----:B------:R-:W-:Y:S02]  /*3d70*/  IMAD.SHL.U32 R34, R45, 0x100, RZ ;  /* 0x000001002d227824 */ /* 0x000fe400078e00ff */
[----:B------:R-:W-:Y:S01]  /*3d80*/  IMAD.WIDE.U32 R62, R43, 0x1000000, RZ ;  /* 0x010000002b3e7825 */ /* 0x000fe200078e00ff */
[----:B------:R-:W-:Y:S02]  /*3d90*/  LOP3.LUT R60, R32, 0xff0000, RZ, 0xc0, !PT ;  /* 0x00ff0000203c7812 */ /* 0x000fe400078ec0ff */
[----:B------:R-:W0:Y:S02]  /*3da0*/  LDC.64 R32, c[0x0][0x240] ;  /* 0x00009000ff207b82 */ /* 0x000e240000000a00 */
[----:B------:R-:W-:Y:S01]  /*3db0*/  PRMT R67, R60, 0x4210, R47 ;  /* 0x000042103c437816 */ /* 0x000fe2000000002f */
[----:B------:R-:W-:-:S03]  /*3dc0*/  IMAD.WIDE.U32 R60, R0, 0x10000, RZ ;  /* 0x00010000003c7825 */ /* 0x000fc600078e00ff */
[----:B------:R-:W-:Y:S01]  /*3dd0*/  LOP3.LUT R67, R67, 0xff00, R34, 0xf8, !PT ;  /* 0x0000ff0043437812 */ /* 0x000fe200078ef822 */
[----:B------:R-:W-:-:S03]  /*3de0*/  IMAD.WIDE.U32 R34, R2, 0x100, RZ ;  /* 0x0000010002227825 */ /* 0x000fc600078e00ff */
[----:B------:R-:W-:Y:S02]  /*3df0*/  LOP3.LUT R67, R67, 0xff, R44, 0xf8, !PT ;  /* 0x000000ff43437812 */ /* 0x000fe400078ef82c */
[----:B------:R-:W-:Y:S02]  /*3e00*/  LOP3.LUT R60, R34, R62, R60, 0xfe, !PT ;  /* 0x0000003e223c7212 */ /* 0x000fe400078efe3c */
[----:B------:R-:W-:Y:S02]  /*3e10*/  LOP3.LUT R61, R61, R67, R63, 0xfe, !PT ;  /* 0x000000433d3d7212 */ /* 0x000fe400078efe3f */
[----:B------:R-:W-:Y:S02]  /*3e20*/  LOP3.LUT R34, R60, 0xff, R3, 0xf8, !PT ;  /* 0x000000ff3c227812 */ /* 0x000fe400078ef803 */
[----:B------:R-:W-:Y:S01]  /*3e30*/  LOP3.LUT R35, R61, R35, RZ, 0xfc, !PT ;  /* 0x000000233d237212 */ /* 0x000fe200078efcff */
[----:B0-----:R-:W-:-:S05]  /*3e40*/  IMAD.WIDE.U32 R32, R59, 0x8, R32 ;  /* 0x000000083b207825 */ /* 0x001fca00078e0020 */
[----:B------:R0:W-:Y:S02]  /*3e50*/  STG.E.64 desc[UR4][R32.64], R34 ;  /* 0x0000002220007986 */ /* 0x0001e4000c101b04 */
.L_x_978:
[----:B------:R-:W-:Y:S05]  /*3e60*/  BSYNC B1 ;  /* 0x0000000000017941 */ /* 0x000fea0003800000 */
.L_x_977:
[----:B------:R-:W-:Y:S01]  /*3e70*/  UMOV UR32, 0xffffffff ;  /* 0xffffffff00207882 */ /* 0x000fe20000000000 */
[----:B------:R-:W-:Y:S02]  /*3e80*/  FADD.FTZ R65, R65, R58 ;  /* 0x0000003a41417221 */ /* 0x000fe40000010000 */
[----:B------:R-:W-:Y:S05]  /*3e90*/  BRA.DIV UR32, `(.L_x_979) ;  /* 0x0000000620b87947 */ /* 0x000fea000b800000 */
[----:B0-----:R-:W0:Y:S02]  /*3ea0*/  SHFL.BFLY PT, R32, R65, 0x1, 0x1f ;  /* 0x0c201f0041207f89 */ /* 0x001e2400000e0000 */
        /* <DEDUP_REMOVED lines=36> */
.L_x_994:
[----:B------:R-:W2:Y:S01]  /*40f0*/  @!P0 LDC.64 R32, c[0x0][0x250] ;  /* 0x00009400ff208b82 */ /* 0x000ea20000000a00 */
[----:B------:R-:W-:Y:S01]  /*4100*/  FMUL.FTZ R60, R61, R61 ;  /* 0x0000003d3d3c7220 */ /* 0x000fe20000410000 */
[----:B01----:R-:W-:Y:S01]  /*4110*/  FADD.FTZ R62, R62, R67 ;  /* 0x000000433e3e7221 */ /* 0x003fe20000010000 */
[----:B------:R-:W-:Y:S03]  /*4120*/  BSSY B1, `(.L_x_980) ;  /* 0x000003f000017945 */ /* 0x000fe60003800000 */
        /* <DEDUP_REMOVED lines=13> */
[----:B------:R-:W-:Y:S02]  /*4200*/  FSEL R61, R61, RZ, !P1 ;  /* 0x000000ff3d3d7208 */ /* 0x000fe40004800000 */
[----:B------:R-:W-:Y:S02]  /*4210*/  IADD3 R49, R49, -0x1, RZ ;  /* 0xffffffff31317810 */ /* 0x000fe40007ffe0ff */
[----:B------:R-:W-:Y:S01]  /*4220*/  PRMT R33, R19, 0x7632, R33 ;  /* 0x0000763213217816 */ /* 0x000fe20000000021 */
[C---:B------:R-:W-:Y:S01]  /*4230*/  FADD.FTZ R62, -R61.reuse, R57 ;  /* 0x000000393d3e7221 */ /* 0x040fe20000010100 */
[C---:B------:R-:W-:Y:S01]  /*4240*/  FADD.FTZ R52, -R61.reuse, R52 ;  /* 0x000000343d347221 */ /* 0x040fe20000010100 */
[----:B------:R-:W-:Y:S01]  /*4250*/  FADD.FTZ R54, -R61, R54 ;  /* 0x000000363d367221 */ /* 0x000fe20000010100 */
[----:B------:R-:W-:Y:S02]  /*4260*/  IMAD R32, R49, R48, RZ ;  /* 0x0000003031207224 */ /* 0x000fe400078e02ff */
[C---:B------:R-:W-:Y:S01]  /*4270*/  FADD.FTZ R34, -R61.reuse, R51 ;  /* 0x000000333d227221 */ /* 0x040fe20000010100 */
[C---:B------:R-:W-:Y:S01]  /*4280*/  FADD.FTZ R50, -R61.reuse, R53 ;  /* 0x000000353d327221 */ /* 0x040fe20000010100 */
[C---:B------:R-:W-:Y:S01]  /*4290*/  FADD.FTZ R60, -R61.reuse, R55 ;  /* 0x000000373d3c7221 */ /* 0x040fe20000010100 */
[C---:B------:R-:W-:Y:S01]  /*42a0*/  FADD.FTZ R56, -R61.reuse, R56 ;  /* 0x000000383d387221 */ /* 0x040fe20000010100 */
[----:B------:R-:W-:Y:S01]  /*42b0*/  FADD.FTZ R64, -R61, R58 ;  /* 0x0000003a3d407221 */ /* 0x000fe20000010100 */
[----:B------:R-:W-:Y:S01]  /*42c0*/  PRMT R35, R18, 0x7632, R35 ;  /* 0x0000763212237816 */ /* 0x000fe20000000023 */
[----:B------:R-:W-:Y:S01]  /*42d0*/  IMAD.U32 R58, R19, 0x10000, RZ ;  /* 0x00010000133a7824 */ /* 0x000fe200078e00ff */
[----:B------:R-:W0:Y:S01]  /*42e0*/  LDC.64 R48, c[0x0][0x2b8] ;  /* 0x0000ae00ff307b82 */ /* 0x000e220000000a00 */
[----:B------:R-:W-:Y:S01]  /*42f0*/  SHF.L.U32 R61, R33, 0x10, RZ ;  /* 0x00000010213d7819 */ /* 0x000fe200000006ff */
[C---:B------:R-:W-:Y:S01]  /*4300*/  FMUL.FTZ R55, R59.reuse, R62 ;  /* 0x0000003e3b377220 */ /* 0x040fe20000410000 */
[C---:B------:R-:W-:Y:S01]  /*4310*/  FMUL.FTZ R33, R59.reuse, R52 ;  /* 0x000000343b217220 */ /* 0x040fe20000410000 */
[----:B------:R-:W-:Y:S01]  /*4320*/  FMUL.FTZ R52, R59, R54 ;  /* 0x000000363b347220 */ /* 0x000fe20000410000 */
[----:B------:R-:W-:Y:S01]  /*4330*/  SHF.L.U32 R54, R35, 0x10, RZ ;  /* 0x0000001023367819 */ /* 0x000fe200000006ff */
[----:B------:R-:W-:Y:S01]  /*4340*/  FFMA.FTZ R35, R55, R58, R14 ;  /* 0x0000003a37237223 */ /* 0x000fe2000001000e */
[----:B------:R-:W-:Y:S01]  /*4350*/  SHF.R.S32.HI R55, RZ, 0x1f, R32 ;  /* 0x0000001fff377819 */ /* 0x000fe20000011420 */
[----:B------:R-:W-:Y:S01]  /*4360*/  FMUL.FTZ R57, R59, R56 ;  /* 0x000000383b397220 */ /* 0x000fe20000410000 */
[----:B------:R-:W-:Y:S01]  /*4370*/  PRMT R56, R17, 0x7632, R56 ;  /* 0x0000763211387816 */ /* 0x000fe20000000038 */
[----:B------:R-:W-:Y:S01]  /*4380*/  FMUL.FTZ R51, R59, R50 ;  /* 0x000000323b337220 */ /* 0x000fe20000410000 */
[----:B------:R-:W-:Y:S01]  /*4390*/  LEA.HI R55, R55, R32, RZ, 0x3 ;  /* 0x0000002037377211 */ /* 0x000fe200078f18ff */
[C---:B------:R-:W-:Y:S01]  /*43a0*/  FMUL.FTZ R34, R59.reuse, R34 ;  /* 0x000000223b227220 */ /* 0x040fe20000410000 */
[----:B------:R-:W-:Y:S01]  /*43b0*/  PRMT R32, R16, 0x7632, R32 ;  /* 0x0000763210207816 */ /* 0x000fe20000000020 */
[C---:B------:R-:W-:Y:S01]  /*43c0*/  FMUL.FTZ R60, R59.reuse, R60 ;  /* 0x0000003c3b3c7220 */ /* 0x040fe20000410000 */
[----:B------:R-:W-:Y:S01]  /*43d0*/  FMUL.FTZ R50, R59, R64 ;  /* 0x000000403b327220 */ /* 0x000fe20000410000 */
[----:B------:R-:W-:Y:S01]  /*43e0*/  FFMA.FTZ R54, R57, R54, R6 ;  /* 0x0000003639367223 */ /* 0x000fe20000010006 */
[----:B------:R-:W-:Y:S01]  /*43f0*/  SHF.L.U32 R59, R56, 0x10, RZ ;  /* 0x00000010383b7819 */ /* 0x000fe200000006ff */
[----:B------:R-:W-:Y:S01]  /*4400*/  IMAD.U32 R53, R18, 0x10000, RZ ;  /* 0x0001000012357824 */ /* 0x000fe200078e00ff */
[----:B------:R-:W-:Y:S01]  /*4410*/  SHF.L.U32 R57, R32, 0x10, RZ ;  /* 0x0000001020397819 */ /* 0x000fe200000006ff */
[----:B------:R-:W-:-:S02]  /*4420*/  IMAD.U32 R58, R17, 0x10000, RZ ;  /* 0x00010000113a7824 */ /* 0x000fc400078e00ff */
[----:B------:R-:W-:Y:S01]  /*4430*/  FFMA.FTZ R50, R50, R61, R5 ;  /* 0x0000003d32327223 */ /* 0x000fe20000010005 */
[----:B------:R-:W-:Y:S02]  /*4440*/  IMAD.U32 R56, R16, 0x10000, RZ ;  /* 0x0001000010387824 */ /* 0x000fe400078e00ff */
[----:B------:R-:W-:Y:S01]  /*4450*/  FFMA.FTZ R53, R60, R53, R15 ;  /* 0x000000353c357223 */ /* 0x000fe2000001000f */
[----:B------:R-:W-:Y:S01]  /*4460*/  LEA.HI.SX32 R55, R55, R42, 0x1d ;  /* 0x0000002a37377211 */ /* 0x000fe200078feaff */
        /* <DEDUP_REMOVED lines=10> */
.L_x_981:
[----:B------:R-:W-:Y:S05]  /*4510*/  BSYNC B1 ;  /* 0x0000000000017941 */ /* 0x000fea0003800000 */
.L_x_980:
[----:B0-----:R-:W0:Y:S02]  /*4520*/  LDC.64 R32, c[0x0][0x210] ;  /* 0x00008400ff207b82 */ /* 0x001e240000000a00 */
[----:B0-----:R-:W-:-:S05]  /*4530*/  IMAD R41, R32, 0x4, R41 ;  /* 0x0000000420297824 */ /* 0x001fca00078e0229 */
[----:B------:R-:W-:-:S13]  /*4540*/  ISETP.GE.AND P0, PT, R41, R33, PT ;  /* 0x000000212900720c */ /* 0x000fda0003f06270 */
[----:B------:R-:W-:Y:S05]  /*4550*/  @!P0 BRA `(.L_x_982) ;  /* 0xffffffc000ec8947 */ /* 0x000fea000383ffff */
[----:B------:R-:W-:Y:S05]  /*4560*/  BSYNC B0 ;  /* 0x0000000000007941 */ /* 0x000fea0003800000 */
.L_x_896:
[----:B------:R-:W-:Y:S05]  /*4570*/  EXIT ;  /* 0x000000000000794d */ /* 0x000fea0003800000 */
.L_x_979:
[----:B0-----:R-:W-:Y:S01]  /*4580*/  HFMA2.MMA R34, -RZ, RZ, 0, 1.847743988037109375e-06 ;  /* 0x0000001fff227435 */ /* 0x001fe200000001ff */
[----:B------:R-:W-:Y:S01]  /*4590*/  BSSY B1, `(.L_x_983) ;  /* 0x0000007000017945 */ /* 0x000fe20003800000 */
[----:B------:R-:W-:Y:S01]  /*45a0*/  MOV R66, R65 ;  /* 0x0000004100427202 */ /* 0x000fe20000000f00 */
[----:B------:R-:W-:Y:S02]  /*45b0*/  IMAD.MOV.U32 R33, RZ, RZ, 0x1 ;  /* 0x00000001ff217424 */ /* 0x000fe400078e00ff */
[----:B------:R-:W-:-:S07]  /*45c0*/  IMAD.MOV.U32 R35, RZ, RZ, -0x1 ;  /* 0xffffffffff237424 */ /* 0x000fce00078e00ff */
[----:B-----5:R-:W-:Y:S05]  /*45d0*/  WARPSYNC.COLLECTIVE R35, `(.L_x_984) ;  /* 0x0000000023087348 */ /* 0x020fea0003c00000 */
[----:B------:R0:W1:Y:S02]  /*45e0*/  SHFL.BFLY P2, R67, R66, R33, R34 ;  /* 0x0c00002142437389 */ /* 0x0000640000040022 */
[----:B01---5:R-:W-:Y:S01]  /*45f0*/  ENDCOLLECTIVE ;  /* 0x000000000000791b */ /* 0x023fe20003800000 */
.L_x_984:
[----:B------:R-:W-:Y:S05]  /*4600*/  BSYNC B1 ;  /* 0x0000000000017941 */ /* 0x000fea0003800000 */
.L_x_983:
        /* <DEDUP_REMOVED lines=9> */
.L_x_985:
[----:B------:R-:W-:Y:S02]  /*46a0*/  IMAD.MOV.U32 R33, RZ, RZ, 0x4 ;  /* 0x00000004ff217424 */ /* 0x000fe400078e00ff */
[----:B------:R-:W-:-:S04]  /*46b0*/  IMAD.MOV.U32 R59, RZ, RZ, R67 ;  /* 0x000000ffff3b7224 */ /* 0x000fc800078e0043 */
[----:B------:R-:W-:-:S05]  /*46c0*/  FADD.FTZ R62, R60, R59 ;  /* 0x0000003b3c3e7221 */ /* 0x000fca0000010000 */
[----:B------:R-:W-:-:S07]  /*46d0*/  MOV R66, R62 ;  /* 0x0000003e00427202 */ /* 0x000fce0000000f00 */
[----:B------:R-:W-:Y:S05]  /*46e0*/  WARPSYNC.COLLECTIVE R35, `(.L_x_986) ;  /* 0x0000000023087348 */ /* 0x000fea0003c00000 */
[----:B------:R0:W1:Y:S02]  /*46f0*/  SHFL.BFLY P2, R67, R66, R33, R34 ;  /* 0x0c00002142437389 */ /* 0x0000640000040022 */
[----:B01----:R-:W-:Y:S01]  /*4700*/  ENDCOLLECTIVE ;  /* 0x000000000000791b */ /* 0x003fe20003800000 */
.L_x_986:
        /* <DEDUP_REMOVED lines=8> */
.L_x_987:
[----:B------:R-:W-:Y:S01]  /*4790*/  HFMA2.MMA R33, -RZ, RZ, 0, 9.5367431640625e-07 ;  /* 0x00000010ff217435 */ /* 0x000fe200000001ff */
[----:B------:R-:W-:-:S04]  /*47a0*/  IMAD.MOV.U32 R32, RZ, RZ, R67 ;  /* 0x000000ffff207224 */ /* 0x000fc800078e0043 */
[----:B------:R-:W-:-:S05]  /*47b0*/  FADD.FTZ R64, R63, R32 ;  /* 0x000000203f407221 */ /* 0x000fca0000010000 */
[----:B------:R-:W-:-:S07]  /*47c0*/  MOV R66, R64 ;  /* 0x0000004000427202 */ /* 0x000fce0000000f00 */
[----:B------:R-:W-:Y:S05]  /*47d0*/  WARPSYNC.COLLECTIVE R35, `(.L_x_988) ;  /* 0x0000000023087348 */ /* 0x000fea0003c00000 */
[----:B------:R0:W1:Y:S02]  /*47e0*/  SHFL.BFLY P2, R67, R66, R33, R34 ;  /* 0x0c00002142437389 */ /* 0x0000640000040022 */
[----:B01----:R-:W-:Y:S01]  /*47f0*/  ENDCOLLECTIVE ;  /* 0x000000000000791b */ /* 0x003fe20003800000 */
.L_x_988:
[----:B------:R-:W-:-:S04]  /*4800*/  IMAD.MOV.U32 R61, RZ, RZ, R67 ;  /* 0x000000ffff3d7224 */ /* 0x000fc800078e0043 */
        /* <DEDUP_REMOVED lines=18> */
[----:B------:R-:W-:-:S04]  /*4930*/  HFMA2.MMA R33, -RZ, RZ, 0, 5.9604644775390625e-08 ;  /* 0x00000001ff217435 */ /* 0x000fc800000001ff */
[----:B------:R-:W-:-:S07]  /*4940*/  MOV R66, R32 ;  /* 0x0000002000427202 */ /* 0x000fce0000000f00 */
[----:B------:R-:W-:Y:S05]  /*4950*/  WARPSYNC.COLLECTIVE R35, `(.L_x_989) ;  /* 0x0000000023087348 */ /* 0x000fea0003c00000 */
[----:B------:R0:W1:Y:S02]  /*4960*/  SHFL.BFLY P2, R67, R66, R33, R34 ;  /* 0x0c00002142437389 */ /* 0x0000640000040022 */
[----:B01----:R-:W-:Y:S01]  /*4970*/  ENDCOLLECTIVE ;  /* 0x000000000000791b */ /* 0x003fe20003800000 */
.L_x_989:
[----:B------:R-:W-:Y:S01]  /*4980*/  HFMA2.MMA R33, -RZ, RZ, 0, 1.1920928955078125e-07 ;  /* 0x00000002ff217435 */ /* 0x000fe200000001ff */
[----:B------:R-:W-:-:S04]  /*4990*/  IMAD.MOV.U32 R63, RZ, RZ, R67 ;  /* 0x000000ffff3f7224 */ /* 0x000fc800078e0043 */
[----:B------:R-:W-:-:S05]  /*49a0*/  FADD.FTZ R63, R32, R63 ;  /* 0x0000003f203f7221 */ /* 0x000fca0000010000 */
[----:B------:R-:W-:-:S07]  /*49b0*/  MOV R66, R63 ;  /* 0x0000003f00427202 */ /* 0x000fce0000000f00 */
[----:B------:R-:W-:Y:S05]  /*49c0*/  WARPSYNC.COLLECTIVE R35, `(.L_x_990) ;  /* 0x0000000023087348 */ /* 0x000fea0003c00000 */
[----:B------:R0:W1:Y:S02]  /*49d0*/  SHFL.BFLY P2, R67, R66, R33, R34 ;  /* 0x0c00002142437389 */ /* 0x0000640000040022 */
[----:B01----:R-:W-:Y:S01]  /*49e0*/  ENDCOLLECTIVE ;  /* 0x000000000000791b */ /* 0x003fe20003800000 */
.L_x_990:
[----:B------:R-:W-:Y:S01]  /*49f0*/  HFMA2.MMA R33, -RZ, RZ, 0, 2.384185791015625e-07 ;  /* 0x00000004ff217435 */ /* 0x000fe200000001ff */
[----:B------:R-:W-:-:S04]  /*4a00*/  IMAD.MOV.U32 R60, RZ, RZ, R67 ;  /* 0x000000ffff3c7224 */ /* 0x000fc800078e0043 */
[----:B------:R-:W-:-:S05]  /*4a10*/  FADD.FTZ R60, R63, R60 ;  /* 0x0000003c3f3c7221 */ /* 0x000fca0000010000 */
[----:B------:R-:W-:-:S07]  /*4a20*/  MOV R66, R60 ;  /* 0x0000003c00427202 */ /* 0x000fce0000000f00 */
[----:B------:R-:W-:Y:S05]  /*4a30*/  WARPSYNC.COLLECTIVE R35, `(.L_x_991) ;  /* 0x0000000023087348 */ /* 0x000fea0003c00000 */
[----:B------:R0:W1:Y:S02]  /*4a40*/  SHFL.BFLY P2, R67, R66, R33, R34 ;  /* 0x0c00002142437389 */ /* 0x0000640000040022 */
[----:B01----:R-:W-:Y:S01]  /*4a50*/  ENDCOLLECTIVE ;  /* 0x000000000000791b */ /* 0x003fe20003800000 */
.L_x_991:
[----:B------:R-:W-:Y:S01]  /*4a60*/  HFMA2.MMA R33, -RZ, RZ, 0, 4.76837158203125e-07 ;  /* 0x00000008ff217435 */ /* 0x000fe200000001ff */
[----:B------:R-:W-:-:S04]  /*4a70*/  IMAD.MOV.U32 R65, RZ, RZ, R67 ;  /* 0x000000ffff417224 */ /* 0x000fc800078e0043 */
[----:B------:R-:W-:-:S05]  /*4a80*/  FADD.FTZ R65, R60, R65 ;  /* 0x000000413c417221 */ /* 0x000fca0000010000 */
[----:B------:R-:W-:-:S07]  /*4a90*/  MOV R66, R65 ;  /* 0x0000004100427202 */ /* 0x000fce0000000f00 */
[----:B------:R-:W-:Y:S05]  /*4aa0*/  WARPSYNC.COLLECTIVE R35, `(.L_x_992) ;  /* 0x0000000023087348 */ /* 0x000fea0003c00000 */
[----:B------:R0:W1:Y:S02]  /*4ab0*/  SHFL.BFLY P2, R67, R66, R33, R34 ;  /* 0x0c00002142437389 */ /* 0x0000640000040022 */
[----:B01----:R-:W-:Y:S01]  /*4ac0*/  ENDCOLLECTIVE ;  /* 0x000000000000791b */ /* 0x003fe20003800000 */
.L_x_992:
[----:B------:R-:W-:Y:S01]  /*4ad0*/  HFMA2.MMA R33, -RZ, RZ, 0, 9.5367431640625e-07 ;  /* 0x00000010ff217435 */ /* 0x000fe200000001ff */
[----:B------:R-:W-:-:S04]  /*4ae0*/  IMAD.MOV.U32 R62, RZ, RZ, R67 ;  /* 0x000000ffff3e7224 */ /* 0x000fc800078e0043 */
[----:B------:R-:W-:-:S05]  /*4af0*/  FADD.FTZ R62, R65, R62 ;  /* 0x0000003e413e7221 */ /* 0x000fca0000010000 */
[----:B------:R-:W-:-:S07]  /*4b00*/  MOV R66, R62 ;  /* 0x0000003e00427202 */ /* 0x000fce0000000f00 */
[----:B------:R-:W-:Y:S05]  /*4b10*/  WARPSYNC.COLLECTIVE R35, `(.L_x_993) ;  /* 0x0000000023087348 */ /* 0x000fea0003c00000 */
[----:B------:R0:W1:Y:S02]  /*4b20*/  SHFL.BFLY P2, R67, R66, R33, R34 ;  /* 0x0c00002142437389 */ /* 0x0000640000040022 */
[----:B01----:R-:W-:Y:S01]  /*4b30*/  ENDCOLLECTIVE ;  /* 0x000000000000791b */ /* 0x003fe20003800000 */
.L_x_993:
[----:B------:R-:W-:Y:S05]  /*4b40*/  BRA `(.L_x_994) ;  /* 0xfffffff400687947 */ /* 0x000fea000383ffff */
.L_x_995:
        /* <DEDUP_REMOVED lines=11> */
.L_x_9511:


//--------------------- .text._ZN10layer_norm13ln_fwd_kernelINS_13Kernel_traitsI6__halfS2_S2_S2_fjLj256ELj1ELj4ELj1ELj16ENS_18Kernel_traits_baseILj256ES2_S2_S2_S2_fjLj128EEEEELb0ELb0ELb0ELb0EEEvNS_9FwdParamsE --------------------------
	.section	.text._ZN10layer_norm13ln_fwd_kernelINS_13Kernel_traitsI6__halfS2_S2_S2_fjLj256ELj1ELj4ELj1ELj16ENS_18Kernel_traits_baseILj256ES2_S2_S2_S2_fjLj128EEEEELb0ELb0ELb0ELb0EEEvNS_9FwdParamsE,"ax",@progbits
	.align	128
        .global         _ZN10layer_norm13ln_fwd_kernelINS_13Kernel_traitsI6__halfS2_S2_S2_fjLj256ELj1ELj4ELj1ELj16ENS_18Kernel_traits_baseILj256ES2_S2_S2_S2_fjLj128EEEEELb0ELb0ELb0ELb0EEEvNS_9FwdParamsE
        .type           _ZN10layer_norm13ln_fwd_kernelINS_13Kernel_traitsI6__halfS2_S2_S2_fjLj256ELj1ELj4ELj1ELj16ENS_18Kernel_traits_baseILj256ES2_S2_S2_S2_fjLj128EEEEELb0ELb0ELb0ELb0EEEvNS_9FwdParamsE,@function
        .size           _ZN10layer_norm13ln_fwd_kernelINS_13Kernel_traitsI6__halfS2_S2_S2_fjLj256ELj1ELj4ELj1ELj16ENS_18Kernel_traits_baseILj256ES2_S2_S2_S2_fjLj128EEEEELb0ELb0ELb0ELb0EEEvNS_9FwdParamsE,(.L_x_9512 - _ZN10layer_norm13ln_fwd_kernelINS_13Kernel_traitsI6__halfS2_S2_S2_fjLj256ELj1ELj4ELj1ELj16ENS_18Kernel_traits_baseILj256ES2_S2_S2_S2_fjLj128EEEEELb0ELb0ELb0ELb0EEEvNS_9FwdParamsE)
        .other          _ZN10layer_norm13ln_fwd_kernelINS_13Kernel_traitsI6__halfS2_S2_S2_fjLj256ELj1ELj4ELj1ELj16ENS_18Kernel_traits_baseILj256ES2_S2_S2_S2_fjLj128EEEEELb0ELb0ELb0ELb0EEEvNS_9FwdParamsE,@"STO_CUDA_ENTRY STV_DEFAULT"
_ZN10layer_norm13ln_fwd_kernelINS_13Kernel_traitsI6__halfS2_S2_S2_fjLj256ELj1ELj4ELj1ELj16ENS_18Kernel_traits_baseILj256ES2_S2_S2_S2_fjLj128EEEEELb0ELb0ELb0ELb0EEEvNS_9FwdParamsE:
.text._ZN10layer_norm13ln_fwd_kernelINS_13Kernel_traitsI6__halfS2_S2_S2_fjLj256ELj1ELj4ELj1ELj16ENS_18Kernel_traits_baseILj256ES2_S2_S2_S2_fjLj128EEEEELb0ELb0ELb0ELb0EEEvNS_9FwdParamsE:
        /* <DEDUP_REMOVED lines=9> */
[----:B------:R-:W-:Y:S02]  /*0090*/  LEA.HI.SX32 R0, R0, R3, 0x1d ;  /* 0x0000000300007211 */ /* 0x000fe400078feaff */
[----:B------:R-:W-:Y:S02]  /*00a0*/  SHF.R.U32.HI R3, RZ, 0x5, R2 ;  /* 0x00000005ff037819 */ /* 0x000fe40000011602 */
[----:B------:R-:W-:Y:S02]  /*00b0*/  LOP3.LUT P3, RZ, R0, 0xffffffe0, RZ, 0xc0, !PT ;  /* 0xffffffe000ff7812 */ /* 0x000fe4000786c0ff */
[----:B--2---:R-:W-:Y:S02]  /*00c0*/  LEA R3, R4, R3, 0x2 ;  /* 0x0000000304037211 */ /* 0x004fe400078e10ff */
[----:B------:R-:W-:-:S09]  /*00d0*/  LOP3.LUT R2, R2, 0x1f, RZ, 0xc0, !PT ;  /* 0x0000001f02027812 */ /* 0x000fd200078ec0ff */
        /* <DEDUP_REMOVED lines=12> */
.L_x_997:
[----:B------:R-:W-:Y:S05]  /*01a0*/  BSYNC B0 ;  /* 0x0000000000007941 */ /* 0x000fea0003800000 */
.L_x_996:
[----:B------:R-:W-:Y:S02]  /*01b0*/  ULDC UR6, c[0x0][0x214] ;  /* 0x0000850000067ab9 */ /* 0x000fe40000000800 */
[----:B------:R-:W-:-:S13]  /*01c0*/  ISETP.GE.AND P0, PT, R3, UR6, PT ;  /* 0x0000000603007c0c */ /* 0x000fda000bf06270 */
[----:B------:R-:W-:Y:S05]  /*01d0*/  @P0 EXIT ;  /* 0x000000000000094d */ /* 0x000fea0003800000 */
[----:B------:R-:W-:Y:S01]  /*01e0*/  ULDC.64 UR6, c[0x0][0x270] ;  /* 0x00009c0000067ab9 */ /* 0x000fe20000000a00 */
[--C-:B-----5:R-:W-:Y:S01]  /*01f0*/  HADD2.F32 R0, -RZ, R8.reuse.H0_H0 ;  /* 0x20000008ff007230 */ /* 0x120fe20000004100 */
[----:B------:R-:W-:Y:S01]  /*0200*/  ISETP.NE.U32.AND P0, PT, RZ, UR6, PT ;  /* 0x00000006ff007c0c */ /* 0x000fe2000bf05070 */
[----:B------:R-:W-:Y:S01]  /*0210*/  HADD2.F32 R4, -RZ, R8.H1_H1 ;  /* 0x30000008ff047230 */ /* 0x000fe20000004100 */
[----:B------:R-:W-:Y:S01]  /*0220*/  ULDC.U8 UR6, c[0x0][0x2a0] ;  /* 0x0000a80000067ab9 */ /* 0x000fe20000000000 */
[--C-:B------:R-:W-:Y:S01]  /*0230*/  HADD2.F32 R5, -RZ, R9.reuse.H0_H0 ;  /* 0x20000009ff057230 */ /* 0x100fe20000004100 */
[----:B------:R-:W-:Y:S01]  /*0240*/  ISETP.NE.AND.EX P0, PT, RZ, UR7, PT, P0 ;  /* 0x00000007ff007c0c */ /* 0x000fe2000bf05300 */
[----:B------:R-:W-:Y:S01]  /*0250*/  HADD2.F32 R6, -RZ, R9.H1_H1 ;  /* 0x30000009ff067230 */ /* 0x000fe20000004100 */
[----:B------:R-:W-:Y:S01]  /*0260*/  ISETP.NE.AND P4, PT, RZ, UR6, PT ;  /* 0x00000006ff007c0c */ /* 0x000fe2000bf85270 */
[--C-:B------:R-:W-:Y:S01]  /*0270*/  HADD2.F32 R7, -RZ, R10.reuse.H0_H0 ;  /* 0x2000000aff077230 */ /* 0x100fe20000004100 */
[----:B------:R-:W-:Y:S01]  /*0280*/  ULDC UR9, c[0x0][0x218] ;  /* 0x0000860000097ab9 */ /* 0x000fe20000000800 */
[----:B------:R-:W-:Y:S01]  /*0290*/  HADD2.F32 R20, -RZ, R10.H1_H1 ;  /* 0x3000000aff147230 */ /* 0x000fe20000004100 */
[----:B------:R-:W-:Y:S01]  /*02a0*/  ULDC UR8, c[0x0][0x2d8] ;  /* 0x0000b60000087ab9 */ /* 0x000fe20000000800 */
[--C-:B------:R-:W-:Y:S01]  /*02b0*/  HADD2.F32 R21, -RZ, R11.reuse.H0_H0 ;  /* 0x2000000bff157230 */ /* 0x100fe20000004100 */
[----:B------:R-:W-:Y:S01]  /*02c0*/  ULDC.64 UR6, c[0x0][0x230] ;  /* 0x00008c0000067ab9 */ /* 0x000fe20000000a00 */
[----:B------:R-:W-:-:S02]  /*02d0*/  HADD2.F32 R22, -RZ, R11.H1_H1 ;  /* 0x3000000bff167230 */ /* 0x000fc40000004100 */
[--C-:B------:R-:W-:Y:S02]  /*02e0*/  HADD2.F32 R23, -RZ, R12.reuse.H0_H0 ;  /* 0x2000000cff177230 */ /* 0x100fe40000004100 */
[----:B------:R-:W-:Y:S02]  /*02f0*/  HADD2.F32 R25, -RZ, R12.H1_H1 ;  /* 0x3000000cff197230 */ /* 0x000fe40000004100 */
[--C-:B------:R-:W-:Y:S02]  /*0300*/  HADD2.F32 R24, -RZ, R13.reuse.H0_H0 ;  /* 0x2000000dff187230 */ /* 0x100fe40000004100 */
[----:B------:R-:W-:Y:S02]  /*0310*/  HADD2.F32 R27, -RZ, R13.H1_H1 ;  /* 0x3000000dff1b7230 */ /* 0x000fe40000004100 */
[--C-:B------:R-:W-:Y:S02]  /*0320*/  HADD2.F32 R26, -RZ, R14.reuse.H0_H0 ;  /* 0x2000000eff1a7230 */ /* 0x100fe40000004100 */
[----:B------:R-:W-:-:S02]  /*0330*/  HADD2.F32 R31, -RZ, R14.H1_H1 ;  /* 0x3000000eff1f7230 */ /* 0x000fc40000004100 */
[--C-:B------:R-:W-:Y:S02]  /*0340*/  HADD2.F32 R30, -RZ, R15.reuse.H0_H0 ;  /* 0x2000000fff1e7230 */ /* 0x100fe40000004100 */
[----:B------:R-:W-:-:S07]  /*0350*/  HADD2.F32 R33, -RZ, R15.H1_H1 ;  /* 0x3000000fff217230 */ /* 0x000fce0000004100 */
.L_x_1027:
        /* <DEDUP_REMOVED lines=8> */
[----:B------:R-:W-:Y:S01]  /*03e0*/  LEA.HI.SX32 R34, R19, R2, 0x1d ;  /* 0x0000000213227211 */ /* 0x000fe200078feaff */
[----:B--2---:R-:W-:Y:S01]  /*03f0*/  @P0 HADD2.F32 R37, -RZ, R16.H0_H0 ;  /* 0x20000010ff250230 */ /* 0x004fe20000004100 */
        /* <DEDUP_REMOVED lines=11> */
[----:B--2---:R-:W-:-:S05]  /*04b0*/  HADD2.F32 R32, -RZ, R16.H0_H0 ;  /* 0x20000010ff207230 */ /* 0x004fca0000004100 */
[----:B------:R-:W-:-:S07]  /*04c0*/  FMUL.FTZ R32, R32, R37 ;  /* 0x0000002520207220 */ /* 0x000fce0000410000 */
[----:B0-----:R-:W-:Y:S05]  /*04d0*/  @P1 BRA `(.L_x_1000) ;  /* 0x0000000000141947 */ /* 0x001fea0003800000 */
[----:B------:R-:W0:Y:S02]  /*04e0*/  LDC.64 R28, c[0x0][0x270] ;  /* 0x00009c00ff1c7b82 */ /* 0x000e240000000a00 */
[----:B0-----:R-:W-:-:S04]  /*04f0*/  LOP3.LUT P2, RZ, R28, UR6, RZ, 0xfc, !PT ;  /* 0x000000061cff7c12 */ /* 0x001fc8000f84fcff */
[----:B------:R-:W-:-:S13]  /*0500*/  LOP3.LUT P2, RZ, R29, UR7, RZ, 0xfc, P2 ;  /* 0x000000071dff7c12 */ /* 0x000fda000904fcff */
[----:B------:R-:W-:Y:S05]  /*0510*/  @P2 BRA `(.L_x_1001) ;  /* 0x00000000000c2947 */ /* 0x000fea0003800000 */
[----:B------:R-:W-:Y:S05]  /*0520*/  BRA `(.L_x_1002) ;  /* 0x0000000000107947 */ /* 0x000fea0003800000 */
.L_x_1000:
[----:B-----5:R-:W-:-:S05]  /*0530*/  HADD2.F32 R29, -RZ, R8.H0_H0 ;  /* 0x20000008ff1d7230 */ /* 0x020fca0000004100 */
[----:B------:R-:W-:-:S07]  /*0540*/  FADD.FTZ R32, R29, R32 ;  /* 0x000000201d207221 */ /* 0x000fce0000010000 */
.L_x_1001:
[----:B------:R-:W-:-:S04]  /*0550*/  F2FP.F16.F32.PACK_AB R28, RZ, R32 ;  /* 0x00000020ff1c723e */ /* 0x000fc800000000ff */
[----:B------:R-:W-:-:S07]  /*0560*/  PRMT R12, R28, 0x7610, R12 ;  /* 0x000076101c0c7816 */ /* 0x000fce000000000c */
.L_x_1002:
[----:B------:R-:W-:-:S05]  /*0570*/  HADD2.F32 R16, -RZ, R16.H1_H1 ;  /* 0x30000010ff107230 */ /* 0x000fca0000004100 */
[----:B------:R-:W-:Y:S01]  /*0580*/  FMUL.FTZ R35, R16, R37 ;  /* 0x0000002510237220 */ /* 0x000fe20000410000 */
[----:B------:R-:W-:Y:S06]  /*0590*/  @P1 BRA `(.L_x_1003) ;  /* 0x0000000000141947 */ /* 0x000fec0003800000 */
[----:B------:R-:W0:Y:S02]  /*05a0*/  LDC.64 R28, c[0x0][0x270] ;  /* 0x00009c00ff1c7b82 */ /* 0x000e240000000a00 */
[----:B0-----:R-:W-:-:S04]  /*05b0*/  LOP3.LUT P2, RZ, R28, UR6, RZ, 0xfc, !PT ;  /* 0x000000061cff7c12 */ /* 0x001fc8000f84fcff */
[----:B------:R-:W-:-:S13]  /*05c0*/  LOP3.LUT P2, RZ, R29, UR7, RZ, 0xfc, P2 ;  /* 0x000000071dff7c12 */ /* 0x000fda000904fcff */
[----:B------:R-:W-:Y:S05]  /*05d0*/  @P2 BRA `(.L_x_1004) ;  /* 0x00000000000c2947 */ /* 0x000fea0003800000 */
[----:B------:R-:W-:Y:S05]  /*05e0*/  BRA `(.L_x_1005) ;  /* 0x0000000000107947 */ /* 0x000fea0003800000 */
.L_x_1003:
[----:B-----5:R-:W-:-:S05]  /*05f0*/  HADD2.F32 R16, -RZ, R8.H1_H1 ;  /* 0x30000008ff107230 */ /* 0x020fca0000004100 */
[----:B------:R-:W-:-:S07]  /*0600*/  FADD.FTZ R35, R16, R35 ;  /* 0x0000002310237221 */ /* 0x000fce0000010000 */
.L_x_1004:
[----:B------:R-:W-:-:S04]  /*0610*/  F2FP.F16.F32.PACK_AB R16, RZ, R35 ;  /* 0x00000023ff10723e */ /* 0x000fc800000000ff */
[----:B------:R-:W-:-:S07]  /*0620*/  PRMT R12, R12, 0x5410, R16 ;  /* 0x000054100c0c7816 */ /* 0x000fce0000000010 */
.L_x_1005:
[----:B------:R-:W-:-:S05]  /*0630*/  HADD2.F32 R36, -RZ, R17.H0_H0 ;  /* 0x20000011ff247230 */ /* 0x000fca0000004100 */
[----:B------:R-:W-:Y:S01]  /*0640*/  FMUL.FTZ R36, R36, R37 ;  /* 0x0000002524247220 */ /* 0x000fe20000410000 */
[----:B------:R-:W-:Y:S06]  /*0650*/  @P1 BRA `(.L_x_1006) ;  /* 0x0000000000141947 */ /* 0x000fec0003800000 */
[----:B------:R-:W0:Y:S02]  /*0660*/  LDC.64 R28, c[0x0][0x270] ;  /* 0x00009c00ff1c7b82 */ /* 0x000e240000000a00 */
[----:B0-----:R-:W-:-:S04]  /*0670*/  LOP3.LUT P2, RZ, R28, UR6, RZ, 0xfc, !PT ;  /* 0x000000061cff7c12 */ /* 0x001fc8000f84fcff */
[----:B------:R-:W-:-:S13]  /*0680*/  LOP3.LUT P2, RZ, R29, UR7, RZ, 0xfc, P2 ;  /* 0x000000071dff7c12 */ /* 0x000fda000904fcff */
[----:B------:R-:W-:Y:S05]  /*0690*/  @P2 BRA `(.L_x_1007) ;  /* 0x00000000000c2947 */ /* 0x000fea0003800000 */
[----:B------:R-:W-:Y:S05]  /*06a0*/  BRA `(.L_x_1008) ;  /* 0x0000000000107947 */ /* 0x000fea0003800000 */
.L_x_1006:
[----:B-----5:R-:W-:-:S05]  /*06b0*/  HADD2.F32 R29, -RZ, R9.H0_H0 ;  /* 0x20000009ff1d7230 */ /* 0x020fca0000004100 */
[----:B------:R-:W-:-:S07]  /*06c0*/  FADD.FTZ R36, R29, R36 ;  /* 0x000000241d247221 */ /* 0x000fce0000010000 */
.L_x_1007:
[----:B------:R-:W-:-:S04]  /*06d0*/  F2FP.F16.F32.PACK_AB R16, RZ, R36 ;  /* 0x00000024ff10723e */ /* 0x000fc800000000ff */
[----:B------:R-:W-:-:S07]  /*06e0*/  PRMT R13, R16, 0x7610, R13 ;  /* 0x00007610100d7816 */ /* 0x000fce000000000d */
.L_x_1008:
        /* <DEDUP_REMOVED lines=8> */
.L_x_1009:
[----:B-----5:R-:W-:-:S05]  /*0770*/  HADD2.F32 R17, -RZ, R9.H1_H1 ;  /* 0x30000009ff117230 */ /* 0x020fca0000004100 */
[----:B------:R-:W-:-:S07]  /*0780*/  FADD.FTZ R28, R17, R28 ;  /* 0x0000001c111c7221 */ /* 0x000fce0000010000 */
.L_x_1010:
[----:B------:R-:W-:-:S04]  /*0790*/  F2FP.F16.F32.PACK_AB R16, RZ, R28 ;  /* 0x0000001cff10723e */ /* 0x000fc800000000ff */
[----:B------:R-:W-:-:S07]  /*07a0*/  PRMT R13, R13, 0x5410, R16 ;  /* 0x000054100d0d7816 */ /* 0x000fce0000000010 */
.L_x_1011:
        /* <DEDUP_REMOVED lines=8> */
.L_x_1012:
[----:B-----5:R-:W-:-:S05]  /*0830*/  HADD2.F32 R16, -RZ, R10.H0_H0 ;  /* 0x2000000aff107230 */ /* 0x020fca0000004100 */
[----:B------:R-:W-:-:S07]  /*0840*/  FADD.FTZ R29, R16, R29 ;  /* 0x0000001d101d7221 */ /* 0x000fce0000010000 */
.L_x_1013:
[----:B------:R-:W-:-:S04]  /*0850*/  F2FP.F16.F32.PACK_AB R16, RZ, R29 ;  /* 0x0000001dff10723e */ /* 0x000fc800000000ff */
[----:B------:R-:W-:-:S07]  /*0860*/  PRMT R14, R16, 0x7610, R14 ;  /* 0x00007610100e7816 */ /* 0x000fce000000000e */
.L_x_1014:
        /* <DEDUP_REMOVED lines=8> */
.L_x_1015:
[----:B-----5:R-:W-:-:S05]  /*08f0*/  HADD2.F32 R17, -RZ, R10.H1_H1 ;  /* 0x3000000aff117230 */ /* 0x020fca0000004100 */
[----:B------:R-:W-:-:S07]  /*0900*/  FADD.FTZ R38, R17, R38 ;  /* 0x0000002611267221 */ /* 0x000fce0000010000 */
.L_x_1016:
[----:B------:R-:W-:-:S04]  /*0910*/  F2FP.F16.F32.PACK_AB R16, RZ, R38 ;  /* 0x00000026ff10723e */ /* 0x000fc800000000ff */
[----:B------:R-:W-:-:S07]  /*0920*/  PRMT R14, R14, 0x5410, R16 ;  /* 0x000054100e0e7816 */ /* 0x000fce0000000010 */
.L_x_1017:
        /* <DEDUP_REMOVED lines=8> */
.L_x_1018:
[----:B-----5:R-:W-:-:S05]  /*09b0*/  HADD2.F32 R16, -RZ, R11.H0_H0 ;  /* 0x2000000bff107230 */ /* 0x020fca0000004100 */
[----:B------:R-:W-:-:S07]  /*09c0*/  FADD.FTZ R39, R16, R39 ;  /* 0x0000002710277221 */ /* 0x000fce0000010000 */
.L_x_1019:
[----:B------:R-:W-:-:S04]  /*09d0*/  F2FP.F16.F32.PACK_AB R16, RZ, R39 ;  /* 0x00000027ff10723e */ /* 0x000fc800000000ff */
[----:B------:R-:W-:-:S07]  /*09e0*/  PRMT R15, R16, 0x7610, R15 ;  /* 0x00007610100f7816 */ /* 0x000fce000000000f */
.L_x_1020:
        /* <DEDUP_REMOVED lines=8> */
.L_x_1021:
[----:B-----5:R-:W-:-:S05]  /*0a70*/  HADD2.F32 R17, -RZ, R11.H1_H1 ;  /* 0x3000000bff117230 */ /* 0x020fca0000004100 */
[----:B------:R-:W-:-:S07]  /*0a80*/  FADD.FTZ R40, R17, R40 ;  /* 0x0000002811287221 */ /* 0x000fce0000010000 */
.L_x_1022:
[----:B------:R-:W-:-:S04]  /*0a90*/  F2FP.F16.F32.PACK_AB R16, RZ, R40 ;  /* 0x00000028ff10723e */ /* 0x000fc800000000ff */
[----:B------:R-:W-:-:S07]  /*0aa0*/  PRMT R15, R15, 0x5410, R16 ;  /* 0x000054100f0f7816 */ /* 0x000fce0000000010 */
.L_x_1023:
[----:B------:R-:W0:Y:S02]  /*0ab0*/  LDC.64 R16, c[0x0][0x270] ;  /* 0x00009c00ff107b82 */ /* 0x000e240000000a00 */
[----:B0-----:R-:W-:-:S04]  /*0ac0*/  LOP3.LUT P1, RZ, R16, UR6, RZ, 0xfc, !PT ;  /* 0x0000000610ff7c12 */ /* 0x001fc8000f82fcff */
[----:B------:R-:W-:-:S13]  /*0ad0*/  LOP3.LUT P1, RZ, R17, UR7, RZ, 0xfc, P1 ;  /* 0x0000000711ff7c12 */ /* 0x000fda000882fcff */
[----:B------:R-:W0:Y:S02]  /*0ae0*/  @P1 LDC.64 R16, c[0x0][0x238] ;  /* 0x00008e00ff101b82 */ /* 0x000e240000000a00 */
[----:B0-----:R-:W-:-:S04]  /*0af0*/  @P1 LEA R16, P2, R34, R16, 0x4 ;  /* 0x0000001022101211 */ /* 0x001fc800078420ff */
[----:B------:R-:W-:-:S05]  /*0b00*/  @P1 LEA.HI.X R17, R34, R17, RZ, 0x4, P2 ;  /* 0x0000001122111211 */ /* 0x000fca00010f24ff */
[----:B------:R0:W-:Y:S04]  /*0b10*/  @P1 STG.E.128 desc[UR4][R16.64], R12 ;  /* 0x0000000c10001986 */ /* 0x0001e8000c101d04 */
.L_x_999:
[----:B------:R-:W-:Y:S05]  /*0b20*/  BSYNC B0 ;  /* 0x0000000000007941 */ /* 0x000fea0003800000 */
.L_x_998:
        /* <DEDUP_REMOVED lines=50> */
.L_x_1039:
        /* <DEDUP_REMOVED lines=14> */
[----:B0-----:R-:W-:-:S05]  /*0f30*/  FSEL R45, R37, RZ, !P4 ;  /* 0x000000ff252d7208 */ /* 0x001fca0006000000 */
        /* <DEDUP_REMOVED lines=24> */
[----:B------:R-:W-:-:S02]  /*10c0*/  F2FP.F16.F32.PACK_AB R19, R44, R19 ;  /* 0x000000132c13723e */ /* 0x000fc400000000ff */
[----:B------:R-:W-:Y:S02]  /*10d0*/  F2FP.F16.F32.PACK_AB R18, R43, R18 ;  /* 0x000000122b12723e */ /* 0x000fe400000000ff */
[----:B------:R-:W-:Y:S02]  /*10e0*/  F2FP.F16.F32.PACK_AB R17, R42, R41 ;  /* 0x000000292a11723e */ /* 0x000fe400000000ff */
[----:B------:R-:W0:Y:S01]  /*10f0*/  LDC.64 R42, c[0x0][0x2b8] ;  /* 0x0000ae00ff2a7b82 */ /* 0x000e220000000a00 */
[----:B------:R-:W-:Y:S01]  /*1100*/  F2FP.F16.F32.PACK_AB R16, R37, R16 ;  /* 0x000000102510723e */ /* 0x000fe200000000ff */
[----:B0-----:R-:W-:-:S05]  /*1110*/  IMAD.WIDE.U32 R42, R34, 0x10, R42 ;  /* 0x00000010222a7825 */ /* 0x001fca00078e002a */
[----:B------:R2:W-:Y:S02]  /*1120*/  STG.E.128 desc[UR4][R42.64], R16 ;  /* 0x000000102a007986 */ /* 0x0005e4000c101d04 */
.L_x_1026:
[----:B------:R-:W-:Y:S05]  /*1130*/  BSYNC B0 ;  /* 0x0000000000007941 */ /* 0x000fea0003800000 */
.L_x_1025:
[----:B-12---:R-:W1:Y:S02]  /*1140*/  LDC.64 R16, c[0x0][0x210] ;  /* 0x00008400ff107b82 */ /* 0x006e640000000a00 */
[----:B-1----:R-:W-:-:S04]  /*1150*/  LEA R3, R16, R3, 0x2 ;  /* 0x0000000310037211 */ /* 0x002fc800078e10ff */
[----:B------:R-:W-:-:S13]  /*1160*/  ISETP.GE.AND P1, PT, R3, R17, PT ;  /* 0x000000110300720c */ /* 0x000fda0003f26270 */
[----:B------:R-:W-:Y:S05]  /*1170*/  @!P1 BRA `(.L_x_1027) ;  /* 0xfffffff000789947 */ /* 0x000fea000383ffff */
[----:B------:R-:W-:Y:S05]  /*1180*/  EXIT ;  /* 0x000000000000794d */ /* 0x000fea0003800000 */
.L_x_1024:
        /* <DEDUP_REMOVED lines=8> */
.L_x_1029:
[----:B------:R-:W-:Y:S05]  /*1210*/  BSYNC B0 ;  /* 0x0000000000007941 */ /* 0x000fea0003800000 */
.L_x_1028:
        /* <DEDUP_REMOVED lines=8> */
.L_x_1030:
[----:B------:R-:W-:Y:S01]  /*12a0*/  HFMA2.MMA R41, -RZ, RZ, 0, 2.384185791015625e-07 ;  /* 0x00000004ff297435 */ /* 0x000fe200000001ff */
[----:B------:R-:W-:-:S05]  /*12b0*/  FADD.FTZ R43, R42, R16 ;  /* 0x000000102a2b7221 */ /* 0x000fca0000010000 */
[----:B------:R-:W-:-:S07]  /*12c0*/  MOV R42, R43 ;  /* 0x0000002b002a7202 */ /* 0x000fce0000000f00 */
[----:B------:R-:W-:Y:S05]  /*12d0*/  WARPSYNC.COLLECTIVE R18, `(.L_x_1031) ;  /* 0x0000000012087348 */ /* 0x000fea0003c00000 */
[----:B------:R0:W1:Y:S02]  /*12e0*/  SHFL.BFLY P2, R16, R42, R41, R19 ;  /* 0x0c0000292a107389 */ /* 0x0000640000040013 */
[----:B01----:R-:W-:Y:S01]  /*12f0*/  ENDCOLLECTIVE ;  /* 0x000000000000791b */ /* 0x003fe20003800000 */
.L_x_1031:
[----:B------:R-:W-:Y:S01]  /*1300*/  HFMA2.MMA R41, -RZ, RZ, 0, 4.76837158203125e-07 ;  /* 0x00000008ff297435 */ /* 0x000fe200000001ff */
[----:B------:R-:W-:-:S05]  /*1310*/  FADD.FTZ R44, R43, R16 ;  /* 0x000000102b2c7221 */ /* 0x000fca0000010000 */
[----:B------:R-:W-:-:S07]  /*1320*/  MOV R42, R44 ;  /* 0x0000002c002a7202 */ /* 0x000fce0000000f00 */
[----:B------:R-:W-:Y:S05]  /*1330*/  WARPSYNC.COLLECTIVE R18, `(.L_x_1032) ;  /* 0x0000000012087348 */ /* 0x000fea0003c00000 */
[----:B------:R0:W1:Y:S02]  /*1340*/  SHFL.BFLY P2, R16, R42, R41, R19 ;  /* 0x0c0000292a107389 */ /* 0x0000640000040013 */
[----:B01----:R-:W-:Y:S01]  /*1350*/  ENDCOLLECTIVE ;  /* 0x000000000000791b */ /* 0x003fe20003800000 */
.L_x_1032:
[----:B------:R-:W-:Y:S01]  /*1360*/  HFMA2.MMA R41, -RZ, RZ, 0, 9.5367431640625e-07 ;  /* 0x00000010ff297435 */ /* 0x000fe200000001ff */
[----:B------:R-:W-:-:S05]  /*1370*/  FADD.FTZ R45, R44, R16 ;  /* 0x000000102c2d7221 */ /* 0x000fca0000010000 */
[----:B------:R-:W-:-:S07]  /*1380*/  MOV R42, R45 ;  /* 0x0000002d002a7202 */ /* 0x000fce0000000f00 */
[----:B------:R-:W-:Y:S05]  /*1390*/  WARPSYNC.COLLECTIVE R18, `(.L_x_1033) ;  /* 0x0000000012087348 */ /* 0x000fea0003c00000 */
[----:B------:R0:W1:Y:S02]  /*13a0*/  SHFL.BFLY P2, R16, R42, R41, R19 ;  /* 0x0c0000292a107389 */ /* 0x0000640000040013 */
[----:B01----:R-:W-:Y:S01]  /*13b0*/  ENDCOLLECTIVE ;  /* 0x000000000000791b */ /* 0x003fe20003800000 */
.L_x_1033:
        /* <DEDUP_REMOVED lines=20> */
[----:B------:R-:W-:-:S07]  /*1500*/  FSEL R42, R16, RZ, P3 ;  /* 0x000000ff102a7208 */ /* 0x000fce0001800000 */
[----:B------:R-:W-:Y:S05]  /*1510*/  WARPSYNC.COLLECTIVE R18, `(.L_x_1034) ;  /* 0x0000000012087348 */ /* 0x000fea0003c00000 */
[----:B------:R0:W1:Y:S02]  /*1520*/  SHFL.BFLY P2, R16, R42, R41, R19 ;  /* 0x0c0000292a107389 */ /* 0x0000640000040013 */
[----:B01----:R-:W-:Y:S01]  /*1530*/  ENDCOLLECTIVE ;  /* 0x000000000000791b */ /* 0x003fe20003800000 */
.L_x_1034:
[----:B------:R-:W-:Y:S01]  /*1540*/  HFMA2.MMA R41, -RZ, RZ, 0, 1.1920928955078125e-07 ;  /* 0x00000002ff297435 */ /* 0x000fe200000001ff */
[----:B------:R-:W-:-:S05]  /*1550*/  FADD.FTZ R43, R42, R16 ;  /* 0x000000102a2b7221 */ /* 0x000fca0000010000 */
[----:B------:R-:W-:-:S07]  /*1560*/  MOV R42, R43 ;  /* 0x0000002b002a7202 */ /* 0x000fce0000000f00 */
[----:B------:R-:W-:Y:S05]  /*1570*/  WARPSYNC.COLLECTIVE R18, `(.L_x_1035) ;  /* 0x0000000012087348 */ /* 0x000fea0003c00000 */
[----:B------:R0:W1:Y:S02]  /*1580*/  SHFL.BFLY P2, R16, R42, R41, R19 ;  /* 0x0c0000292a107389 */ /* 0x0000640000040013 */
[----:B01----:R-:W-:Y:S01]  /*1590*/  ENDCOLLECTIVE ;  /* 0x000000000000791b */ /* 0x003fe20003800000 */
.L_x_1035:
[----:B------:R-:W-:Y:S01]  /*15a0*/  HFMA2.MMA R41, -RZ, RZ, 0, 2.384185791015625e-07 ;  /* 0x00000004ff297435 */ /* 0x000fe200000001ff */
[----:B------:R-:W-:-:S05]  /*15b0*/  FADD.FTZ R44, R43, R16 ;  /* 0x000000102b2c7221 */ /* 0x000fca0000010000 */
[----:B------:R-:W-:-:S07]  /*15c0*/  MOV R42, R44 ;  /* 0x0000002c002a7202 */ /* 0x000fce0000000f00 */
[----:B------:R-:W-:Y:S05]  /*15d0*/  WARPSYNC.COLLECTIVE R18, `(.L_x_1036) ;  /* 0x0000000012087348 */ /* 0x000fea0003c00000 */
[----:B------:R0:W1:Y:S02]  /*15e0*/  SHFL.BFLY P2, R16, R42, R41, R19 ;  /* 0x0c0000292a107389 */ /* 0x0000640000040013 */
[----:B01----:R-:W-:Y:S01]  /*15f0*/  ENDCOLLECTIVE ;  /* 0x000000000000791b */ /* 0x003fe20003800000 */
.L_x_1036:
[----:B------:R-:W-:Y:S01]  /*1600*/  HFMA2.MMA R41, -RZ, RZ, 0, 4.76837158203125e-07 ;  /* 0x00000008ff297435 */ /* 0x000fe200000001ff */
[----:B------:R-:W-:-:S05]  /*1610*/  FADD.FTZ R45, R44, R16 ;  /* 0x000000102c2d7221 */ /* 0x000fca0000010000 */
[----:B------:R-:W-:-:S07]  /*1620*/  MOV R42, R45 ;  /* 0x0000002d002a7202 */ /* 0x000fce0000000f00 */
[----:B------:R-:W-:Y:S05]  /*1630*/  WARPSYNC.COLLECTIVE R18, `(.L_x_1037) ;  /* 0x0000000012087348 */ /* 0x000fea0003c00000 */
[----:B------:R0:W1:Y:S02]  /*1640*/  SHFL.BFLY P2, R16, R42, R41, R19 ;  /* 0x0c0000292a107389 */ /* 0x0000640000040013 */
[----:B01----:R-:W-:Y:S01]  /*1650*/  ENDCOLLECTIVE ;  /* 0x000000000000791b */ /* 0x003fe20003800000 */
.L_x_1037:
[----:B------:R-:W-:Y:S01]  /*1660*/  HFMA2.MMA R41, -RZ, RZ, 0, 9.5367431640625e-07 ;  /* 0x00000010ff297435 */ /* 0x000fe200000001ff */
[----:B------:R-:W-:-:S05]  /*1670*/  FADD.FTZ R45, R45, R16 ;  /* 0x000000102d2d7221 */ /* 0x000fca0000010000 */
[----:B------:R-:W-:-:S07]  /*1680*/  MOV R42, R45 ;  /* 0x0000002d002a7202 */ /* 0x000fce0000000f00 */
[----:B------:R-:W-:Y:S05]  /*1690*/  WARPSYNC.COLLECTIVE R18, `(.L_x_1038) ;  /* 0x0000000012087348 */ /* 0x000fea0003c00000 */
[----:B------:R0:W1:Y:S02]  /*16a0*/  SHFL.BFLY P2, R16, R42, R41, R19 ;  /* 0x0c0000292a107389 */ /* 0x0000640000040013 */
[----:B01----:R-:W-:Y:S01]  /*16b0*/  ENDCOLLECTIVE ;  /* 0x000000000000791b */ /* 0x003fe20003800000 */
.L_x_1038:
[----:B------:R-:W-:Y:S05]  /*16c0*/  BRA `(.L_x_1039) ;  /* 0xfffffff400e07947 */ /* 0x000fea000383ffff */
.L_x_1040:
        /* <DEDUP_REMOVED lines=11> */
.L_x_9512:


//--------------------- .text._ZN10layer_norm13ln_fwd_kernelINS_13Kernel_traitsI6__halfS2_S2_S2_fjLj256ELj1ELj4ELj1ELj16ENS_18Kernel_traits_baseILj256ES2_S2_S2_S2_fjLj128EEEEELb0ELb0ELb0ELb1EEEvNS_9FwdParamsE --------------------------
	.section	.text._ZN10layer_norm13ln_fwd_kernelINS_13Kernel_traitsI6__halfS2_S2_S2_fjLj256ELj1ELj4ELj1ELj16ENS_18Kernel_traits_baseILj256ES2_S2_S2_S2_fjLj128EEEEELb0ELb0ELb0ELb1EEEvNS_9FwdParamsE,"ax",@progbits
	.align	128
        .global         _ZN10layer_norm13ln_fwd_kernelINS_13Kernel_traitsI6__halfS2_S2_S2_fjLj256ELj1ELj4ELj1ELj16ENS_18Kernel_traits_baseILj256ES2_S2_S2_S2_fjLj128EEEEELb0ELb0ELb0ELb1EEEvNS_9FwdParamsE
        .type           _ZN10layer_norm13ln_fwd_kernelINS_13Kernel_traitsI6__halfS2_S2_S2_fjLj256ELj1ELj4ELj1ELj16ENS_18Kernel_traits_baseILj256ES2_S2_S2_S2_fjLj128EEEEELb0ELb0ELb0ELb1EEEvNS_9FwdParamsE,@function
        .size           _ZN10layer_norm13ln_fwd_kernelINS_13Kernel_traitsI6__halfS2_S2_S2_fjLj256ELj1ELj4ELj1ELj16ENS_18Kernel_traits_baseILj256ES2_S2_S2_S2_fjLj128EEEEELb0ELb0ELb0ELb1EEEvNS_9FwdParamsE,(.L_x_9513 - _ZN10layer_norm13ln_fwd_kernelINS_13Kernel_traitsI6__halfS2_S2_S2_fjLj256ELj1ELj4ELj1ELj16ENS_18Kernel_traits_baseILj256ES2_S2_S2_S2_fjLj128EEEEELb0ELb0ELb0ELb1EEEvNS_9FwdParamsE)
        .other          _ZN10layer_norm13ln_fwd_kernelINS_13Kernel_traitsI6__halfS2_S2_S2_fjLj256ELj1ELj4ELj1ELj16ENS_18Kernel_traits_baseILj256ES2_S2_S2_S2_fjLj128EEEEELb0ELb0ELb0ELb1EEEvNS_9FwdParamsE,@"STO_CUDA_ENTRY STV_DEFAULT"
_ZN10layer_norm13ln_fwd_kernelINS_13Kernel_traitsI6__halfS2_S2_S2_fjLj256ELj1ELj4ELj1ELj16ENS_18Kernel_traits_baseILj256ES2_S2_S2_S2_fjLj128EEEEELb0ELb0ELb0ELb1EEEvNS_9FwdParamsE:
.text._ZN10layer_norm13ln_fwd_kernelINS_13Kernel_traitsI6__halfS2_S2_S2_fjLj256ELj1ELj4ELj1ELj16ENS_18Kernel_traits_baseILj256ES2_S2_S2_S2_fjLj128EEEEELb0ELb0ELb0ELb1EEEvNS_9FwdParamsE:
        /* <DEDUP_REMOVED lines=8> */
[----:B------:R-:W-:Y:S02]  /*0080*/  ISETP.NE.AND.EX P1, PT, RZ, UR5, PT, P1 ;  /* 0x00000005ff007c0c */ /* 0x000fe4000bf25310 */
[----:B0-----:R-:W-:Y:S02]  /*0090*/  LOP3.LUT R3, R0, 0x1f, RZ, 0xc0, !PT ;  /* 0x0000001f00037812 */ /* 0x001fe400078ec0ff */
[----:B------:R-:W-:-:S09]  /*00a0*/  SHF.R.U32.HI R2, RZ, 0x5, R0 ;  /* 0x00000005ff027819 */ /* 0x000fd20000011600 */
[----:B------:R-:W-:Y:S02]  /*00b0*/  @P1 LEA R8, P0, R3, UR4, 0x4 ;  /* 0x0000000403081c11 */ /* 0x000fe4000f8020ff */
[----:B------:R-:W-:Y:S02]  /*00c0*/  SHF.L.U32 R0, R0, 0x4, RZ ;  /* 0x0000000400007819 */ /* 0x000fe400000006ff */
[----:B------:R-:W-:Y:S01]  /*00d0*/  @P1 IADD3.X R9, RZ, UR5, RZ, P0, !PT ;  /* 0x00000005ff091c10 */ /* 0x000fe200087fe4ff */
[----:B------:R-:W-:Y:S01]  /*00e0*/  ULDC.64 UR4, c[0x0][0x208] ;  /* 0x0000820000047ab9 */ /* 0x000fe20000000a00 */
[----:B--2---:R-:W-:Y:S02]  /*00f0*/  LEA R2, R5, R2, 0x2 ;  /* 0x0000000205027211 */ /* 0x004fe400078e10ff */
[----:B------:R-:W-:Y:S02]  /*0100*/  LOP3.LUT R0, R0, 0x1f0, RZ, 0xc0, !PT ;  /* 0x000001f000007812 */ /* 0x000fe400078ec0ff */
[----:B------:R-:W5:Y:S01]  /*0110*/  @P1 LDG.E.128 R8, desc[UR4][R8.64] ;  /* 0x0000000408081981 */ /* 0x000f62000c1e1d00 */
[----:B------:R-:W-:Y:S01]  /*0120*/  ISETP.GE.AND P2, PT, R2, UR6, PT ;  /* 0x0000000602007c0c */ /* 0x000fe2000bf46270 */
[----:B------:R-:W-:Y:S01]  /*0130*/  ULDC.64 UR6, c[0x0][0x230] ;  /* 0x00008c0000067ab9 */ /* 0x000fe20000000a00 */
        /* <DEDUP_REMOVED lines=12> */
[--C-:B------:R-:W-:Y:S01]  /*0200*/  HADD2.F32 R0, -RZ, R8.reuse.H0_H0 ;  /* 0x20000008ff007230 */ /* 0x100fe20000004100 */
[----:B------:R-:W-:Y:S01]  /*0210*/  ISETP.NE.AND.EX P1, PT, R17, RZ, PT, P2 ;  /* 0x000000ff1100720c */ /* 0x000fe20003f25320 */
[----:B------:R-:W-:Y:S01]  /*0220*/  HADD2.F32 R5, -RZ, R8.H1_H1 ;  /* 0x30000008ff057230 */ /* 0x000fe20000004100 */
[----:B------:R-:W-:Y:S01]  /*0230*/  ULDC UR6, c[0x0][0x218] ;  /* 0x0000860000067ab9 */ /* 0x000fe20000000800 */
[--C-:B------:R-:W-:Y:S01]  /*0240*/  HADD2.F32 R4, -RZ, R9.reuse.H0_H0 ;  /* 0x20000009ff047230 */ /* 0x100fe20000004100 */
[----:B------:R-:W-:Y:S01]  /*0250*/  ULDC.64 UR10, c[0x0][0x230] ;  /* 0x00008c00000a7ab9 */ /* 0x000fe20000000a00 */
[----:B------:R-:W-:Y:S01]  /*0260*/  HADD2.F32 R7, -RZ, R9.H1_H1 ;  /* 0x30000009ff077230 */ /* 0x000fe20000004100 */
[----:B------:R-:W-:Y:S01]  /*0270*/  ULDC.64 UR8, c[0x0][0x2b8] ;  /* 0x0000ae0000087ab9 */ /* 0x000fe20000000a00 */
[----:B------:R-:W-:-:S02]  /*0280*/  HADD2.F32 R6, -RZ, R10.H0_H0 ;  /* 0x2000000aff067230 */ /* 0x000fc40000004100 */
[----:B------:R-:W-:Y:S02]  /*0290*/  HADD2.F32 R21, -RZ, R10.H1_H1 ;  /* 0x3000000aff157230 */ /* 0x000fe40000004100 */
[--C-:B------:R-:W-:Y:S02]  /*02a0*/  HADD2.F32 R20, -RZ, R11.reuse.H0_H0 ;  /* 0x2000000bff147230 */ /* 0x100fe40000004100 */
[----:B------:R-:W-:Y:S02]  /*02b0*/  HADD2.F32 R22, -RZ, R11.H1_H1 ;  /* 0x3000000bff167230 */ /* 0x000fe40000004100 */
[--C-:B--2---:R-:W-:Y:S02]  /*02c0*/  HADD2.F32 R23, -RZ, R12.reuse.H0_H0 ;  /* 0x2000000cff177230 */ /* 0x104fe40000004100 */
[----:B------:R-:W-:Y:S02]  /*02d0*/  HADD2.F32 R24, -RZ, R12.H1_H1 ;  /* 0x3000000cff187230 */ /* 0x000fe40000004100 */
[----:B------:R-:W-:-:S02]  /*02e0*/  HADD2.F32 R25, -RZ, R13.H0_H0 ;  /* 0x2000000dff197230 */ /* 0x000fc40000004100 */
[----:B------:R-:W-:Y:S02]  /*02f0*/  HADD2.F32 R34, -RZ, R13.H1_H1 ;  /* 0x3000000dff227230 */ /* 0x000fe40000004100 */
[--C-:B------:R-:W-:Y:S02]  /*0300*/  HADD2.F32 R35, -RZ, R14.reuse.H0_H0 ;  /* 0x2000000eff237230 */ /* 0x100fe40000004100 */
[----:B------:R-:W-:Y:S02]  /*0310*/  HADD2.F32 R36, -RZ, R14.H1_H1 ;  /* 0x3000000eff247230 */ /* 0x000fe40000004100 */
[--C-:B------:R-:W-:Y:S02]  /*0320*/  HADD2.F32 R37, -RZ, R15.reuse.H0_H0 ;  /* 0x2000000fff257230 */ /* 0x100fe40000004100 */
[----:B------:R-:W-:-:S07]  /*0330*/  HADD2.F32 R39, -RZ, R15.H1_H1 ;  /* 0x3000000fff277230 */ /* 0x000fce0000004100 */
.L_x_1066:
        /* <DEDUP_REMOVED lines=17> */
[----:B------:R-:W-:-:S05]  /*0450*/  HFMA2.MMA R42, -RZ, RZ, 1.875, 0 ;  /* 0x3f800000ff2a7435 */ /* 0x000fca00000001ff */
[----:B--2---:R-:W-:Y:S02]  /*0460*/  @P1 HADD2.F32 R42, -RZ, R28.H0_H0 ;  /* 0x2000001cff2a1230 */ /* 0x004fe40000004100 */
[----:B---3--:R-:W-:-:S05]  /*0470*/  HADD2.F32 R31, -RZ, R16.H0_H0 ;  /* 0x20000010ff1f7230 */ /* 0x008fca0000004100 */
[----:B------:R-:W-:Y:S01]  /*0480*/  FMUL.FTZ R30, R31, R42 ;  /* 0x0000002a1f1e7220 */ /* 0x000fe20000410000 */
[----:B0-----:R-:W-:Y:S06]  /*0490*/  @P2 BRA `(.L_x_1041) ;  /* 0x0000000000082947 */ /* 0x001fec0003800000 */
[----:B------:R-:W-:Y:S05]  /*04a0*/  @P0 BRA `(.L_x_1042) ;  /* 0x00000000000c0947 */ /* 0x000fea0003800000 */
[----:B------:R-:W-:Y:S05]  /*04b0*/  BRA `(.L_x_1043) ;  /* 0x0000000000107947 */ /* 0x000fea0003800000 */
.L_x_1041:
[----:B-----5:R-:W-:-:S05]  /*04c0*/  HADD2.F32 R27, -RZ, R8.H0_H0 ;  /* 0x20000008ff1b7230 */ /* 0x020fca0000004100 */
[----:B------:R-:W-:-:S07]  /*04d0*/  FADD.FTZ R30, R30, R27 ;  /* 0x0000001b1e1e7221 */ /* 0x000fce0000010000 */
.L_x_1042:
[----:B------:R-:W-:-:S04]  /*04e0*/  F2FP.F16.F32.PACK_AB R26, RZ, R30 ;  /* 0x0000001eff1a723e */ /* 0x000fc800000000ff */
[----:B------:R-:W-:-:S07]  /*04f0*/  PRMT R12, R26, 0x7610, R12 ;  /* 0x000076101a0c7816 */ /* 0x000fce000000000c */
.L_x_1043:
[----:B------:R-:W-:-:S05]  /*0500*/  HADD2.F32 R27, -RZ, R16.H1_H1 ;  /* 0x30000010ff1b7230 */ /* 0x000fca0000004100 */
[----:B------:R-:W-:Y:S01]  /*0510*/  FMUL.FTZ R28, R27, R42 ;  /* 0x0000002a1b1c7220 */ /* 0x000fe20000410000 */
[----:B------:R-:W-:Y:S06]  /*0520*/  @P2 BRA `(.L_x_1044) ;  /* 0x0000000000082947 */ /* 0x000fec0003800000 */
[----:B------:R-:W-:Y:S05]  /*0530*/  @P0 BRA `(.L_x_1045) ;  /* 0x00000000000c0947 */ /* 0x000fea0003800000 */
[----:B------:R-:W-:Y:S05]  /*0540*/  BRA `(.L_x_1046) ;  /* 0x0000000000107947 */ /* 0x000fea0003800000 */
.L_x_1044:
[----:B-----5:R-:W-:-:S05]  /*0550*/  HADD2.F32 R27, -RZ, R8.H1_H1 ;  /* 0x30000008ff1b7230 */ /* 0x020fca0000004100 */
[----:B------:R-:W-:-:S07]  /*0560*/  FADD.FTZ R28, R28, R27 ;  /* 0x0000001b1c1c7221 */ /* 0x000fce0000010000 */
.L_x_1045:
[----:B------:R-:W-:-:S04]  /*0570*/  F2FP.F16.F32.PACK_AB R16, RZ, R28 ;  /* 0x0000001cff10723e */ /* 0x000fc800000000ff */
[----:B------:R-:W-:-:S07]  /*0580*/  PRMT R12, R12, 0x5410, R16 ;  /* 0x000054100c0c7816 */ /* 0x000fce0000000010 */
.L_x_1046:
[----:B------:R-:W-:-:S05]  /*0590*/  HADD2.F32 R27, -RZ, R17.H0_H0 ;  /* 0x20000011ff1b7230 */ /* 0x000fca0000004100 */
[----:B------:R-:W-:Y:S01]  /*05a0*/  FMUL.FTZ R26, R27, R42 ;  /* 0x0000002a1b1a7220 */ /* 0x000fe20000410000 */
[----:B------:R-:W-:Y:S06]  /*05b0*/  @P2 BRA `(.L_x_1047) ;  /* 0x0000000000082947 */ /* 0x000fec0003800000 */
[----:B------:R-:W-:Y:S05]  /*05c0*/  @P0 BRA `(.L_x_1048) ;  /* 0x00000000000c0947 */ /* 0x000fea0003800000 */
[----:B------:R-:W-:Y:S05]  /*05d0*/  BRA `(.L_x_1049) ;  /* 0x0000000000107947 */ /* 0x000fea0003800000 */
.L_x_1047:
[----:B-----5:R-:W-:-:S05]  /*05e0*/  HADD2.F32 R27, -RZ, R9.H0_H0 ;  /* 0x20000009ff1b7230 */ /* 0x020fca0000004100 */
[----:B------:R-:W-:-:S07]  /*05f0*/  FADD.FTZ R26, R26, R27 ;  /* 0x0000001b1a1a7221 */ /* 0x000fce0000010000 */
.L_x_1048:
[----:B------:R-:W-:-:S04]  /*0600*/  F2FP.F16.F32.PACK_AB R16, RZ, R26 ;  /* 0x0000001aff10723e */ /* 0x000fc800000000ff */
[----:B------:R-:W-:-:S07]  /*0610*/  PRMT R13, R16, 0x7610, R13 ;  /* 0x00007610100d7816 */ /* 0x000fce000000000d */
.L_x_1049:
[----:B------:R-:W-:-:S05]  /*0620*/  HADD2.F32 R17, -RZ, R17.H1_H1 ;  /* 0x30000011ff117230 */ /* 0x000fca0000004100 */
[----:B------:R-:W-:Y:S01]  /*0630*/  FMUL.FTZ R32, R17, R42 ;  /* 0x0000002a11207220 */ /* 0x000fe20000410000 */
[----:B------:R-:W-:Y:S06]  /*0640*/  @P2 BRA `(.L_x_1050) ;  /* 0x0000000000082947 */ /* 0x000fec0003800000 */
[----:B------:R-:W-:Y:S05]  /*0650*/  @P0 BRA `(.L_x_1051) ;  /* 0x00000000000c0947 */ /* 0x000fea0003800000 */
[----:B------:R-:W-:Y:S05]  /*0660*/  BRA `(.L_x_1052) ;  /* 0x0000000000107947 */ /* 0x000fea0003800000 */
.L_x_1050:
[----:B-----5:R-:W-:-:S05]  /*0670*/  HADD2.F32 R17, -RZ, R9.H1_H1 ;  /* 0x30000009ff117230 */ /* 0x020fca0000004100 */
[----:B------:R-:W-:-:S07]  /*0680*/  FADD.FTZ R32, R32, R17 ;  /* 0x0000001120207221 */ /* 0x000fce0000010000 */
.L_x_1051:
[----:B------:R-:W-:-:S04]  /*0690*/  F2FP.F16.F32.PACK_AB R16, RZ, R32 ;  /* 0x00000020ff10723e */ /* 0x000fc800000000ff */
[----:B------:R-:W-:-:S07]  /*06a0*/  PRMT R13, R13, 0x5410, R16 ;  /* 0x000054100d0d7816 */ /* 0x000fce0000000010 */
.L_x_1052:
[----:B------:R-:W-:-:S05]  /*06b0*/  HADD2.F32 R17, -RZ, R18.H0_H0 ;  /* 0x20000012ff117230 */ /* 0x000fca0000004100 */
[----:B------:R-:W-:Y:S01]  /*06c0*/  FMUL.FTZ R38, R17, R42 ;  /* 0x0000002a11267220 */ /* 0x000fe20000410000 */
[----:B------:R-:W-:Y:S06]  /*06d0*/  @P2 BRA `(.L_x_1053) ;  /* 0x0000000000082947 */ /* 0x000fec0003800000 */
[----:B------:R-:W-:Y:S05]  /*06e0*/  @P0 BRA `(.L_x_1054) ;  /* 0x00000000000c0947 */ /* 0x000fea0003800000 */
[----:B------:R-:W-:Y:S05]  /*06f0*/  BRA `(.L_x_1055) ;  /* 0x0000000000107947 */ /* 0x000fea0003800000 */
.L_x_1053:
[----:B-----5:R-:W-:-:S05]  /*0700*/  HADD2.F32 R17, -RZ, R10.H0_H0 ;  /* 0x2000000aff117230 */ /* 0x020fca0000004100 */
[----:B------:R-:W-:-:S07]  /*0710*/  FADD.FTZ R38, R38, R17 ;  /* 0x0000001126267221 */ /* 0x000fce0000010000 */
.L_x_1054:
[----:B------:R-:W-:-:S04]  /*0720*/  F2FP.F16.F32.PACK_AB R16, RZ, R38 ;  /* 0x00000026ff10723e */ /* 0x000fc800000000ff */
[----:B------:R-:W-:-:S07]  /*0730*/  PRMT R14, R16, 0x7610, R14 ;  /* 0x00007610100e7816 */ /* 0x000fce000000000e */
.L_x_1055:
[----:B------:R-:W-:-:S05]  /*0740*/  HADD2.F32 R17, -RZ, R18.H1_H1 ;  /* 0x30000012ff117230 */ /* 0x000fca0000004100 */
[----:B------:R-:W-:Y:S01]  /*0750*/  FMUL.FTZ R18, R17, R42 ;  /* 0x0000002a11127220 */ /* 0x000fe20000410000 */
[----:B------:R-:W-:Y:S06]  /*0760*/  @P2 BRA `(.L_x_1056) ;  /* 0x0000000000082947 */ /* 0x000fec0003800000 */
[----:B------:R-:W-:Y:S05]  /*0770*/  @P0 BRA `(.L_x_1057) ;  /* 0x00000000000c0947 */ /* 0x000fea0003800000 */
[----:B------:R-:W-:Y:S05]  /*0780*/  BRA `(.L_x_1058) ;  /* 0x0000000000107947 */ /* 0x000fea0003800000 */
.L_x_1056:
[----:B-----5:R-:W-:-:S05]  /*0790*/  HADD2.F32 R17, -RZ, R10.H1_H1 ;  /* 0x3000000aff117230 */ /* 0x020fca0000004100 */
[----:B------:R-:W-:-:S07]  /*07a0*/  FADD.FTZ R18, R18, R17 ;  /* 0x0000001112127221 */ /* 0x000fce0000010000 */
.L_x_1057:
[----:B------:R-:W-:-:S04]  /*07b0*/  F2FP.F16.F32.PACK_AB R16, RZ, R18 ;  /* 0x00000012ff10723e */ /* 0x000fc800000000ff */
[----:B------:R-:W-:-:S07]  /*07c0*/  PRMT R14, R14, 0x5410, R16 ;  /* 0x000054100e0e7816 */ /* 0x000fce0000000010 */
.L_x_1058:
[----:B------:R-:W-:-:S05]  /*07d0*/  HADD2.F32 R17, -RZ, R19.H0_H0 ;  /* 0x20000013ff117230 */ /* 0x000fca0000004100 */
[----:B------:R-:W-:Y:S01]  /*07e0*/  FMUL.FTZ R40, R17, R42 ;  /* 0x0000002a11287220 */ /* 0x000fe20000410000 */
[----:B------:R-:W-:Y:S06]  /*07f0*/  @P2 BRA `(.L_x_1059) ;  /* 0x0000000000082947 */ /* 0x000fec0003800000 */
[----:B------:R-:W-:Y:S05]  /*0800*/  @P0 BRA `(.L_x_1060) ;  /* 0x00000000000c0947 */ /* 0x000fea0003800000 */
[----:B------:R-:W-:Y:S05]  /*0810*/  BRA `(.L_x_1061) ;  /* 0x0000000000107947 */ /* 0x000fea0003800000 */
.L_x_1059:
[----:B-----5:R-:W-:-:S05]  /*0820*/  HADD2.F32 R17, -RZ, R11.H0_H0 ;  /* 0x2000000bff117230 */ /* 0x020fca0000004100 */
[----:B------:R-:W-:-:S07]  /*0830*/  FADD.FTZ R40, R40, R17 ;  /* 0x0000001128287221 */ /* 0x000fce0000010000 */
.L_x_1060:
[----:B------:R-:W-:-:S04]  /*0840*/  F2FP.F16.F32.PACK_AB R16, RZ, R40 ;  /* 0x00000028ff10723e */ /* 0x000fc800000000ff */
[----:B------:R-:W-:-:S07]  /*0850*/  PRMT R15, R16, 0x7610, R15 ;  /* 0x00007610100f7816 */ /* 0x000fce000000000f */
.L_x_1061:
[----:B------:R-:W-:-:S05]  /*0860*/  HADD2.F32 R19, -RZ, R19.H1_H1 ;  /* 0x30000013ff137230 */ /* 0x000fca0000004100 */
[----:B------:R-:W-:Y:S01]  /*0870*/  FMUL.FTZ R42, R19, R42 ;  /* 0x0000002a132a7220 */ /* 0x000fe20000410000 */
[----:B------:R-:W-:Y:S06]  /*0880*/  @P2 BRA `(.L_x_1062) ;  /* 0x0000000000082947 */ /* 0x000fec0003800000 */
[----:B------:R-:W-:Y:S05]  /*0890*/  @P0 BRA `(.L_x_1063) ;  /* 0x00000000000c0947 */ /* 0x000fea0003800000 */
[----:B------:R-:W-:Y:S05]  /*08a0*/  BRA `(.L_x_1064) ;  /* 0x0000000000107947 */ /* 0x000fea0003800000 */
.L_x_1062:
[----:B-----5:R-:W-:-:S05]  /*08b0*/  HADD2.F32 R17, -RZ, R11.H1_H1 ;  /* 0x3000000bff117230 */ /* 0x020fca0000004100 */
[----:B------:R-:W-:-:S07]  /*08c0*/  FADD.FTZ R42, R42, R17 ;  /* 0x000000112a2a7221 */ /* 0x000fce0000010000 */
.L_x_1063:
[----:B------:R-:W-:-:S04]  /*08d0*/  F2FP.F16.F32.PACK_AB R16, RZ, R42 ;  /* 0x0000002aff10723e */ /* 0x000fc800000000ff */
[----:B------:R-:W-:-:S07]  /*08e0*/  PRMT R15, R15, 0x5410, R16 ;  /* 0x000054100f0f7816 */ /* 0x000fce0000000010 */
.L_x_1064:
        /* <DEDUP_REMOVED lines=52> */
.L_x_1078:
        /* <DEDUP_REMOVED lines=24> */
[C---:B------:R-:W-:Y:S01]  /*0db0*/  FMUL.FTZ R40, R43.reuse, R40 ;  /* 0x000000282b287220 */ /* 0x040fe20000410000 */
[----:B------:R-:W-:Y:S02]  /*0dc0*/  FMUL.FTZ R42, R43, R42 ;  /* 0x0000002a2b2a7220 */ /* 0x000fe40000410000 */
[----:B------:R-:W-:Y:S01]  /*0dd0*/  F2FP.F16.F32.PACK_AB R18, R17, R18 ;  /* 0x000000121112723e */ /* 0x000fe200000000ff */
[----:B------:R-:W-:Y:S01]  /*0de0*/  FMUL.FTZ R17, R43, R16 ;  /* 0x000000102b117220 */ /* 0x000fe20000410000 */
[----:B------:R-:W-:Y:S01]  /*0df0*/  FFMA.FTZ R16, R23, R30, R0 ;  /* 0x0000001e17107223 */ /* 0x000fe20000010000 */
[----:B------:R-:W-:Y:S01]  /*0e00*/  FFMA.FTZ R32, R34, R32, R7 ;  /* 0x0000002022207223 */ /* 0x000fe20000010007 */
[----:B------:R-:W1:Y:S01]  /*0e10*/  LDC.64 R30, c[0x0][0x210] ;  /* 0x00008400ff1e7b82 */ /* 0x000e620000000a00 */
[----:B0-----:R-:W-:Y:S01]  /*0e20*/  FFMA.FTZ R45, R24, R17, R5 ;  /* 0x00000011182d7223 */ /* 0x001fe20000010005 */
[----:B------:R-:W-:Y:S01]  /*0e30*/  FFMA.FTZ R17, R25, R44, R4 ;  /* 0x0000002c19117223 */ /* 0x000fe20000010004 */
[----:B------:R-:W-:Y:S01]  /*0e40*/  FFMA.FTZ R19, R37, R40, R20 ;  /* 0x0000002825137223 */ /* 0x000fe20000010014 */
[----:B------:R-:W-:Y:S01]  /*0e50*/  FFMA.FTZ R42, R39, R42, R22 ;  /* 0x0000002a272a7223 */ /* 0x000fe20000010016 */
[----:B--2---:R-:W-:Y:S01]  /*0e60*/  @!P2 IMAD.WIDE R26, R2, 0x4, R26 ;  /* 0x00000004021aa825 */ /* 0x004fe200078e021a */
[----:B------:R-:W-:-:S02]  /*0e70*/  F2FP.F16.F32.PACK_AB R16, R45, R16 ;  /* 0x000000102d10723e */ /* 0x000fc400000000ff */
[----:B------:R-:W-:Y:S01]  /*0e80*/  F2FP.F16.F32.PACK_AB R17, R32, R17 ;  /* 0x000000112011723e */ /* 0x000fe200000000ff */
[----:B---3--:R-:W-:Y:S01]  /*0e90*/  @!P2 IMAD.WIDE R28, R2, 0x4, R28 ;  /* 0x00000004021ca825 */ /* 0x008fe200078e021c */
[C---:B------:R-:W-:Y:S01]  /*0ea0*/  LEA R32, P4, R33.reuse, UR8, 0x4 ;  /* 0x0000000821207c11 */ /* 0x040fe2000f8820ff */
[----:B------:R0:W-:Y:S01]  /*0eb0*/  @!P2 STG.E desc[UR4][R26.64], R41 ;  /* 0x000000291a00a986 */ /* 0x0001e2000c101904 */
[----:B------:R-:W-:Y:S02]  /*0ec0*/  F2FP.F16.F32.PACK_AB R19, R42, R19 ;  /* 0x000000132a13723e */ /* 0x000fe400000000ff */
[----:B------:R-:W-:Y:S01]  /*0ed0*/  LEA.HI.X R33, R33, UR9, RZ, 0x4, P4 ;  /* 0x0000000921217c11 */ /* 0x000fe2000a0f24ff */
[----:B------:R0:W-:Y:S04]  /*0ee0*/  @!P2 STG.E desc[UR4][R28.64], R43 ;  /* 0x0000002b1c00a986 */ /* 0x0001e8000c101904 */
[----:B------:R0:W-:Y:S01]  /*0ef0*/  STG.E.128 desc[UR4][R32.64], R16 ;  /* 0x0000001020007986 */ /* 0x0001e2000c101d04 */
[----:B-1----:R-:W-:-:S04]  /*0f00*/  LEA R2, R30, R2, 0x2 ;  /* 0x000000021e027211 */ /* 0x002fc800078e10ff */
[----:B------:R-:W-:-:S13]  /*0f10*/  ISETP.GE.AND P2, PT, R2, R31, PT ;  /* 0x0000001f0200720c */ /* 0x000fda0003f46270 */
[----:B0-----:R-:W-:Y:S05]  /*0f20*/  @!P2 BRA `(.L_x_1066) ;  /* 0xfffffff40004a947 */ /* 0x001fea000383ffff */
[----:B------:R-:W-:Y:S05]  /*0f30*/  EXIT ;  /* 0x000000000000794d */ /* 0x000fea0003800000 */
.L_x_1065:
        /* <DEDUP_REMOVED lines=8> */
.L_x_1068:
[----:B------:R-:W-:Y:S05]  /*0fc0*/  BSYNC B0 ;  /* 0x0000000000007941 */ /* 0x000fea0003800000 */
.L_x_1067:
        /* <DEDUP_REMOVED lines=8> */
.L_x_1069:
[----:B------:R-:W-:Y:S01]  /*1050*/  HFMA2.MMA R27, -RZ, RZ, 0, 2.384185791015625e-07 ;  /* 0x00000004ff1b7435 */ /* 0x000fe200000001ff */
[----:B------:R-:W-:-:S05]  /*1060*/  FADD.FTZ R43, R31, R16 ;  /* 0x000000101f2b7221 */ /* 0x000fca0000010000 */
[----:B------:R-:W-:-:S07]  /*1070*/  MOV R31, R43 ;  /* 0x0000002b001f7202 */ /* 0x000fce0000000f00 */
[----:B------:R-:W-:Y:S05]  /*1080*/  WARPSYNC.COLLECTIVE R19, `(.L_x_1070) ;  /* 0x0000000013087348 */ /* 0x000fea0003c00000 */
[----:B------:R0:W1:Y:S02]  /*1090*/  SHFL.BFLY P4, R16, R31, R27, R44 ;  /* 0x0c00001b1f107389 */ /* 0x000064000008002c */
[----:B01----:R-:W-:Y:S01]  /*10a0*/  ENDCOLLECTIVE ;  /* 0x000000000000791b */ /* 0x003fe20003800000 */
.L_x_1070:
[----:B------:R-:W-:Y:S01]  /*10b0*/  HFMA2.MMA R27, -RZ, RZ, 0, 4.76837158203125e-07 ;  /* 0x00000008ff1b7435 */ /* 0x000fe200000001ff */
[----:B------:R-:W-:-:S05]  /*10c0*/  FADD.FTZ R45, R43, R16 ;  /* 0x000000102b2d7221 */ /* 0x000fca0000010000 */
[----:B------:R-:W-:-:S07]  /*10d0*/  MOV R31, R45 ;  /* 0x0000002d001f7202 */ /* 0x000fce0000000f00 */
[----:B------:R-:W-:Y:S05]  /*10e0*/  WARPSYNC.COLLECTIVE R19, `(.L_x_1071) ;  /* 0x0000000013087348 */ /* 0x000fea0003c00000 */
[----:B------:R0:W1:Y:S02]  /*10f0*/  SHFL.BFLY P4, R16, R31, R27, R44 ;  /* 0x0c00001b1f107389 */ /* 0x000064000008002c */
[----:B01----:R-:W-:Y:S01]  /*1100*/  ENDCOLLECTIVE ;  /* 0x000000000000791b */ /* 0x003fe20003800000 */
.L_x_1071:
[----:B------:R-:W-:Y:S01]  /*1110*/  HFMA2.MMA R27, -RZ, RZ, 0, 9.5367431640625e-07 ;  /* 0x00000010ff1b7435 */ /* 0x000fe200000001ff */
[----:B------:R-:W-:-:S05]  /*1120*/  FADD.FTZ R45, R45, R16 ;  /* 0x000000102d2d7221 */ /* 0x000fca0000010000 */
[----:B------:R-:W-:-:S07]  /*1130*/  MOV R31, R45 ;  /* 0x0000002d001f7202 */ /* 0x000fce0000000f00 */
[----:B------:R-:W-:Y:S05]  /*1140*/  WARPSYNC.COLLECTIVE R19, `(.L_x_1072) ;  /* 0x0000000013087348 */ /* 0x000fea0003c00000 */
[----:B------:R0:W1:Y:S02]  /*1150*/  SHFL.BFLY P4, R16, R31, R27, R44 ;  /* 0x0c00001b1f107389 */ /* 0x000064000008002c */
[----:B01----:R-:W-:Y:S01]  /*1160*/  ENDCOLLECTIVE ;  /* 0x000000000000791b */ /* 0x003fe20003800000 */
.L_x_1072:
        /* <DEDUP_REMOVED lines=24> */
.L_x_1073:
[----:B------:R-:W-:Y:S01]  /*12f0*/  HFMA2.MMA R27, -RZ, RZ, 0, 1.1920928955078125e-07 ;  /* 0x00000002ff1b7435 */ /* 0x000fe200000001ff */
[----:B------:R-:W-:-:S10]  /*1300*/  FADD.FTZ R31, R29, R16 ;  /* 0x000000101d1f7221 */ /* 0x000fd40000010000 */
[----:B------:R-:W-:Y:S05]  /*1310*/  WARPSYNC.COLLECTIVE R19, `(.L_x_1074) ;  /* 0x0000000013087348 */ /* 0x000fea0003c00000 */
[----:B------:R0:W1:Y:S02]  /*1320*/  SHFL.BFLY P4, R16, R31, R27, R44 ;  /* 0x0c00001b1f107389 */ /* 0x000064000008002c */
[----:B01----:R-:W-:Y:S01]  /*1330*/  ENDCOLLECTIVE ;  /* 0x000000000000791b */ /* 0x003fe20003800000 */
.L_x_1074:
[----:B------:R-:W-:Y:S01]  /*1340*/  HFMA2.MMA R27, -RZ, RZ, 0, 2.384185791015625e-07 ;  /* 0x00000004ff1b7435 */ /* 0x000fe200000001ff */
[----:B------:R-:W-:-:S05]  /*1350*/  FADD.FTZ R43, R31, R16 ;  /* 0x000000101f2b7221 */ /* 0x000fca0000010000 */
[----:B------:R-:W-:-:S07]  /*1360*/  MOV R31, R43 ;  /* 0x0000002b001f7202 */ /* 0x000fce0000000f00 */
[----:B------:R-:W-:Y:S05]  /*1370*/  WARPSYNC.COLLECTIVE R19, `(.L_x_1075) ;  /* 0x0000000013087348 */ /* 0x000fea0003c00000 */
[----:B------:R0:W1:Y:S02]  /*1380*/  SHFL.BFLY P4, R16, R31, R27, R44 ;  /* 0x0c00001b1f107389 */ /* 0x000064000008002c */
[----:B01----:R-:W-:Y:S01]  /*1390*/  ENDCOLLECTIVE ;  /* 0x000000000000791b */ /* 0x003fe20003800000 */
.L_x_1075:
[----:B------:R-:W-:Y:S01]  /*13a0*/  HFMA2.MMA R27, -RZ, RZ, 0, 4.76837158203125e-07 ;  /* 0x00000008ff1b7435 */ /* 0x000fe200000001ff */
[----:B------:R-:W-:-:S05]  /*13b0*/  FADD.FTZ R45, R43, R16 ;  /* 0x000000102b2d7221 */ /* 0x000fca0000010000 */
[----:B------:R-:W-:-:S07]  /*13c0*/  MOV R31, R45 ;  /* 0x0000002d001f7202 */ /* 0x000fce0000000f00 */
[----:B------:R-:W-:Y:S05]  /*13d0*/  WARPSYNC.COLLECTIVE R19, `(.L_x_1076) ;  /* 0x0000000013087348 */ /* 0x000fea0003c00000 */
[----:B------:R0:W1:Y:S02]  /*13e0*/  SHFL.BFLY P4, R16, R31, R27, R44 ;  /* 0x0c00001b1f107389 */ /* 0x000064000008002c */
[----:B01----:R-:W-:Y:S01]  /*13f0*/  ENDCOLLECTIVE ;  /* 0x000000000000791b */ /* 0x003fe20003800000 */
.L_x_1076:
[----:B------:R-:W-:Y:S01]  /*1400*/  HFMA2.MMA R27, -RZ, RZ, 0, 9.5367431640625e-07 ;  /* 0x00000010ff1b7435 */ /* 0x000fe200000001ff */
[----:B------:R-:W-:-:S05]  /*1410*/  FADD.FTZ R45, R45, R16 ;  /* 0x000000102d2d7221 */ /* 0x000fca0000010000 */
[----:B------:R-:W-:-:S07]  /*1420*/  MOV R31, R45 ;  /* 0x0000002d001f7202 */ /* 0x000fce0000000f00 */
[----:B------:R-:W-:Y:S05]  /*1430*/  WARPSYNC.COLLECTIVE R19, `(.L_x_1077) ;  /* 0x0000000013087348 */ /* 0x000fea0003c00000 */
[----:B------:R0:W1:Y:S02]  /*1440*/  SHFL.BFLY P4, R16, R31, R27, R44 ;  /* 0x0c00001b1f107389 */ /* 0x000064000008002c */
[----:B01----:R-:W-:Y:S01]  /*1450*/  ENDCOLLECTIVE ;  /* 0x000000000000791b */ /* 0x003fe20003800000 */
.L_x_1077:
[----:B------:R-:W-:Y:S05]  /*1460*/  BRA `(.L_x_1078) ;  /* 0xfffffff400f07947 */ /* 0x000fea000383ffff */
.L_x_1079:
        /* <DEDUP_REMOVED lines=9> */
.L_x_9513:


//--------------------- .text._ZN10layer_norm13ln_fwd_kernelINS_13Kernel_traitsI6__halfS2_S2_S2_fjLj256ELj1ELj4ELj1ELj16ENS_18Kernel_traits_baseILj256ES2_S2_S2_S2_fjLj128EEEEELb0ELb0ELb1ELb0EEEvNS_9FwdParamsE --------------------------
	.section	.text._ZN10layer_norm13ln_fwd_kernelINS_13Kernel_traitsI6__halfS2_S2_S2_fjLj256ELj1ELj4ELj1ELj16ENS_18Kernel_traits_baseILj256ES2_S2_S2_S2_fjLj128EEEEELb0ELb0ELb1ELb0EEEvNS_9FwdParamsE,"ax",@progbits
	.align	128
        .global         _ZN10layer_norm13ln_fwd_kernelINS_13Kernel_traitsI6__halfS2_S2_S2_fjLj256ELj1ELj4ELj1ELj16ENS_18Kernel_traits_baseILj256ES2_S2_S2_S2_fjLj128EEEEELb0ELb0ELb1ELb0EEEvNS_9FwdParamsE
        .type           _ZN10layer_norm13ln_fwd_kernelINS_13Kernel_traitsI6__halfS2_S2_S2_fjLj256ELj1ELj4ELj1ELj16ENS_18Kernel_traits_baseILj256ES2_S2_S2_S2_fjLj128EEEEELb0ELb0ELb1ELb0EEEvNS_9FwdParamsE,@function
        .size           _ZN10layer_norm13ln_fwd_kernelINS_13Kernel_traitsI6__halfS2_S2_S2_fjLj256ELj1ELj4ELj1ELj16ENS_18Kernel_traits_baseILj256ES2_S2_S2_S2_fjLj128EEEEELb0ELb0ELb1ELb0EEEvNS_9FwdParamsE,(.L_x_9514 - _ZN10layer_norm13ln_fwd_kernelINS_13Kernel_traitsI6__halfS2_S2_S2_fjLj256ELj1ELj4ELj1ELj16ENS_18Kernel_traits_baseILj256ES2_S2_S2_S2_fjLj128EEEEELb0ELb0ELb1ELb0EEEvNS_9FwdParamsE)
        .other          _ZN10layer_norm13ln_fwd_kernelINS_13Kernel_traitsI6__halfS2_S2_S2_fjLj256ELj1ELj4ELj1ELj16ENS_18Kernel_traits_baseILj256ES2_S2_S2_S2_fjLj128EEEEELb0ELb0ELb1ELb0EEEvNS_9FwdParamsE,@"STO_CUDA_ENTRY STV_DEFAULT"
_ZN10layer_norm13ln_fwd_kernelINS_13Kernel_traitsI6__halfS2_S2_S2_fjLj256ELj1ELj4ELj1ELj16ENS_18Kernel_traits_baseILj256ES2_S2_S2_S2_fjLj128EEEEELb0ELb0ELb1ELb0EEEvNS_9FwdParamsE:
.text._ZN10layer_norm13ln_fwd_kernelINS_13Kernel_traitsI6__halfS2_S2_S2_fjLj256ELj1ELj4ELj1ELj16ENS_18Kernel_traits_baseILj256ES2_S2_S2_S2_fjLj128EEEEELb0ELb0ELb1ELb0EEEvNS_9FwdParamsE:
        /* <DEDUP_REMOVED lines=26> */
.L_x_1081:
[----:B------:R-:W-:Y:S05]  /*01a0*/  BSYNC B0 ;  /* 0x0000000000007941 */ /* 0x000fea0003800000 */
.L_x_1080:
[----:B------:R-:W-:Y:S02]  /*01b0*/  ULDC UR6, c[0x0][0x214] ;  /* 0x0000850000067ab9 */ /* 0x000fe40000000800 */
[----:B------:R-:W-:-:S13]  /*01c0*/  ISETP.GE.AND P0, PT, R0, UR6, PT ;  /* 0x0000000600007c0c */ /* 0x000fda000bf06270 */
[----:B------:R-:W-:Y:S05]  /*01d0*/  @P0 EXIT ;  /* 0x000000000000094d */ /* 0x000fea0003800000 */
[--C-:B-----5:R-:W-:Y:S01]  /*01e0*/  HADD2.F32 R3, -RZ, R8.reuse.H0_H0 ;  /* 0x20000008ff037230 */ /* 0x120fe20000004100 */
[----:B------:R-:W-:Y:S01]  /*01f0*/  ULDC.U8 UR6, c[0x0][0x2a0] ;  /* 0x0000a80000067ab9 */ /* 0x000fe20000000000 */
        /* <DEDUP_REMOVED lines=16> */
[----:B------:R-:W-:Y:S02]  /*0300*/  HADD2.F32 R28, -RZ, R14.H1_H1 ;  /* 0x3000000eff1c7230 */ /* 0x000fe40000004100 */
[--C-:B------:R-:W-:Y:S02]  /*0310*/  HADD2.F32 R29, -RZ, R15.reuse.H0_H0 ;  /* 0x2000000fff1d7230 */ /* 0x100fe40000004100 */
[----:B------:R-:W-:-:S07]  /*0320*/  HADD2.F32 R36, -RZ, R15.H1_H1 ;  /* 0x3000000fff247230 */ /* 0x000fce0000004100 */
.L_x_1111:
        /* <DEDUP_REMOVED lines=23> */
[----:B------:R-:W-:-:S06]  /*04a0*/  HFMA2.MMA R33, -RZ, RZ, 0, 0 ;  /* 0x00000000ff217435 */ /* 0x000fcc00000001ff */
        /* <DEDUP_REMOVED lines=8> */
[----:B------:R-:W-:Y:S01]  /*0530*/  MOV R34, RZ ;  /* 0x000000ff00227202 */ /* 0x000fe20000000f00 */
[----:B------:R-:W-:Y:S06]  /*0540*/  @!P0 BRA `(.L_x_1086) ;  /* 0x0000000000188947 */ /* 0x000fec0003800000 */
[----:B-----5:R-:W-:Y:S01]  /*0550*/  HADD2.F32 R34, -RZ, R8.H0_H0 ;  /* 0x20000008ff227230 */ /* 0x020fe20000004100 */
[----:B------:R-:W-:Y:S06]  /*0560*/  BRA `(.L_x_1086) ;  /* 0x0000000000107947 */ /* 0x000fec0003800000 */
.L_x_1085:
[----:B-----5:R-:W-:Y:S02]  /*0570*/  HADD2.F32 R34, -RZ, R12.H0_H0 ;  /* 0x2000000cff227230 */ /* 0x020fe40000004100 */
[----:B------:R-:W-:-:S03]  /*0580*/  @P0 HADD2.F32 R17, -RZ, R8.H0_H0 ;  /* 0x20000008ff110230 */ /* 0x000fc60000004100 */
[----:B------:R-:W-:-:S04]  /*0590*/  FMUL.FTZ R34, R34, UR8 ;  /* 0x0000000822227c20 */ /* 0x000fc80008410000 */
[----:B------:R-:W-:-:S07]  /*05a0*/  @P0 FADD.FTZ R34, R17, R34 ;  /* 0x0000002211220221 */ /* 0x000fce0000010000 */
.L_x_1086:
[----:B------:R-:W-:Y:S05]  /*05b0*/  BSYNC B1 ;  /* 0x0000000000017941 */ /* 0x000fea0003800000 */
.L_x_1084:
[----:B------:R-:W-:Y:S04]  /*05c0*/  BSSY B1, `(.L_x_1087) ;  /* 0x000000a000017945 */ /* 0x000fe80003800000 */
[----:B------:R-:W-:Y:S05]  /*05d0*/  @P3 BRA `(.L_x_1088) ;  /* 0x0000000000103947 */ /* 0x000fea0003800000 */
[----:B------:R-:W-:Y:S01]  /*05e0*/  MOV R33, RZ ;  /* 0x000000ff00217202 */ /* 0x000fe20000000f00 */
[----:B------:R-:W-:Y:S06]  /*05f0*/  @!P0 BRA `(.L_x_1089) ;  /* 0x0000000000188947 */ /* 0x000fec0003800000 */
[----:B-----5:R-:W-:Y:S01]  /*0600*/  HADD2.F32 R33, -RZ, R8.H1_H1 ;  /* 0x30000008ff217230 */ /* 0x020fe20000004100 */
[----:B------:R-:W-:Y:S06]  /*0610*/  BRA `(.L_x_1089) ;  /* 0x0000000000107947 */ /* 0x000fec0003800000 */
.L_x_1088:
[----:B-----5:R-:W-:Y:S02]  /*0620*/  HADD2.F32 R33, -RZ, R12.H1_H1 ;  /* 0x3000000cff217230 */ /* 0x020fe40000004100 */
[----:B------:R-:W-:-:S03]  /*0630*/  @P0 HADD2.F32 R16, -RZ, R8.H1_H1 ;  /* 0x30000008ff100230 */ /* 0x000fc60000004100 */
[----:B------:R-:W-:-:S04]  /*0640*/  FMUL.FTZ R33, R33, UR8 ;  /* 0x0000000821217c20 */ /* 0x000fc80008410000 */
[----:B------:R-:W-:-:S07]  /*0650*/  @P0 FADD.FTZ R33, R16, R33 ;  /* 0x0000002110210221 */ /* 0x000fce0000010000 */
.L_x_1089:
[----:B------:R-:W-:Y:S05]  /*0660*/  BSYNC B1 ;  /* 0x0000000000017941 */ /* 0x000fea0003800000 */
.L_x_1087:
[----:B------:R-:W-:Y:S04]  /*0670*/  BSSY B1, `(.L_x_1090) ;  /* 0x000000a000017945 */ /* 0x000fe80003800000 */
[----:B------:R-:W-:Y:S05]  /*0680*/  @P3 BRA `(.L_x_1091) ;  /* 0x0000000000103947 */ /* 0x000fea0003800000 */
[----:B------:R-:W-:Y:S01]  /*0690*/  HFMA2.MMA R32, -RZ, RZ, 0, 0 ;  /* 0x00000000ff207435 */ /* 0x000fe200000001ff */
[----:B------:R-:W-:Y:S10]  /*06a0*/  @!P0 BRA `(.L_x_1092) ;  /* 0x0000000000188947 */ /* 0x000ff40003800000 */
[----:B-----5:R-:W-:Y:S01]  /*06b0*/  HADD2.F32 R32, -RZ, R9.H0_H0 ;  /* 0x20000009ff207230 */ /* 0x020fe20000004100 */
[----:B------:R-:W-:Y:S06]  /*06c0*/  BRA `(.L_x_1092) ;  /* 0x0000000000107947 */ /* 0x000fec0003800000 */
.L_x_1091:
[----:B-----5:R-:W-:Y:S02]  /*06d0*/  HADD2.F32 R32, -RZ, R13.H0_H0 ;  /* 0x2000000dff207230 */ /* 0x020fe40000004100 */
[----:B------:R-:W-:-:S03]  /*06e0*/  @P0 HADD2.F32 R17, -RZ, R9.H0_H0 ;  /* 0x20000009ff110230 */ /* 0x000fc60000004100 */
[----:B------:R-:W-:-:S04]  /*06f0*/  FMUL.FTZ R32, R32, UR8 ;  /* 0x0000000820207c20 */ /* 0x000fc80008410000 */
[----:B------:R-:W-:-:S07]  /*0700*/  @P0 FADD.FTZ R32, R17, R32 ;  /* 0x0000002011200221 */ /* 0x000fce0000010000 */
.L_x_1092:
[----:B------:R-:W-:Y:S05]  /*0710*/  BSYNC B1 ;  /* 0x0000000000017941 */ /* 0x000fea0003800000 */
.L_x_1090:
[----:B------:R-:W-:Y:S04]  /*0720*/  BSSY B1, `(.L_x_1093) ;  /* 0x000000a000017945 */ /* 0x000fe80003800000 */
[----:B------:R-:W-:Y:S05]  /*0730*/  @P3 BRA `(.L_x_1094) ;  /* 0x0000000000103947 */ /* 0x000fea0003800000 */
[----:B------:R-:W-:Y:S01]  /*0740*/  MOV R31, RZ ;  /* 0x000000ff001f7202 */ /* 0x000fe20000000f00 */
[----:B------:R-:W-:Y:S06]  /*0750*/  @!P0 BRA `(.L_x_1095) ;  /* 0x0000000000188947 */ /* 0x000fec0003800000 */
[----:B-----5:R-:W-:Y:S01]  /*0760*/  HADD2.F32 R31, -RZ, R9.H1_H1 ;  /* 0x30000009ff1f7230 */ /* 0x020fe20000004100 */
[----:B------:R-:W-:Y:S06]  /*0770*/  BRA `(.L_x_1095) ;  /* 0x0000000000107947 */ /* 0x000fec0003800000 */
.L_x_1094:
[----:B-----5:R-:W-:Y:S02]  /*0780*/  HADD2.F32 R31, -RZ, R13.H1_H1 ;  /* 0x3000000dff1f7230 */ /* 0x020fe40000004100 */
[----:B------:R-:W-:-:S03]  /*0790*/  @P0 HADD2.F32 R16, -RZ, R9.H1_H1 ;  /* 0x30000009ff100230 */ /* 0x000fc60000004100 */
[----:B------:R-:W-:-:S04]  /*07a0*/  FMUL.FTZ R31, R31, UR8 ;  /* 0x000000081f1f7c20 */ /* 0x000fc80008410000 */
[----:B------:R-:W-:-:S07]  /*07b0*/  @P0 FADD.FTZ R31, R16, R31 ;  /* 0x0000001f101f0221 */ /* 0x000fce0000010000 */
.L_x_1095:
[----:B------:R-:W-:Y:S05]  /*07c0*/  BSYNC B1 ;  /* 0x0000000000017941 */ /* 0x000fea0003800000 */
.L_x_1093:
[----:B------:R-:W-:Y:S04]  /*07d0*/  BSSY B1, `(.L_x_1096) ;  /* 0x000000a000017945 */ /* 0x000fe80003800000 */
[----:B------:R-:W-:Y:S05]  /*07e0*/  @P3 BRA `(.L_x_1097) ;  /* 0x0000000000103947 */ /* 0x000fea0003800000 */
[----:B------:R-:W-:Y:S01]  /*07f0*/  HFMA2.MMA R30, -RZ, RZ, 0, 0 ;  /* 0x00000000ff1e7435 */ /* 0x000fe200000001ff */
[----:B------:R-:W-:Y:S10]  /*0800*/  @!P0 BRA `(.L_x_1098) ;  /* 0x0000000000188947 */ /* 0x000ff40003800000 */
[----:B-----5:R-:W-:Y:S01]  /*0810*/  HADD2.F32 R30, -RZ, R10.H0_H0 ;  /* 0x2000000aff1e7230 */ /* 0x020fe20000004100 */
[----:B------:R-:W-:Y:S06]  /*0820*/  BRA `(.L_x_1098) ;  /* 0x0000000000107947 */ /* 0x000fec0003800000 */
.L_x_1097:
[----:B-----5:R-:W-:Y:S02]  /*0830*/  HADD2.F32 R30, -RZ, R14.H0_H0 ;  /* 0x2000000eff1e7230 */ /* 0x020fe40000004100 */
[----:B------:R-:W-:-:S03]  /*0840*/  @P0 HADD2.F32 R17, -RZ, R10.H0_H0 ;  /* 0x2000000aff110230 */ /* 0x000fc60000004100 */
[----:B------:R-:W-:-:S04]  /*0850*/  FMUL.FTZ R30, R30, UR8 ;  /* 0x000000081e1e7c20 */ /* 0x000fc80008410000 */
[----:B------:R-:W-:-:S07]  /*0860*/  @P0 FADD.FTZ R30, R17, R30 ;  /* 0x0000001e111e0221 */ /* 0x000fce0000010000 */
.L_x_1098:
[----:B------:R-:W-:Y:S05]  /*0870*/  BSYNC B1 ;  /* 0x0000000000017941 */ /* 0x000fea0003800000 */
.L_x_1096:
[----:B------:R-:W-:Y:S04]  /*0880*/  BSSY B1, `(.L_x_1099) ;  /* 0x000000a000017945 */ /* 0x000fe80003800000 */
[----:B------:R-:W-:Y:S05]  /*0890*/  @P3 BRA `(.L_x_1100) ;  /* 0x0000000000103947 */ /* 0x000fea0003800000 */
[----:B------:R-:W-:Y:S01]  /*08a0*/  MOV R35, RZ ;  /* 0x000000ff00237202 */ /* 0x000fe20000000f00 */
[----:B------:R-:W-:Y:S06]  /*08b0*/  @!P0 BRA `(.L_x_1101) ;  /* 0x0000000000188947 */ /* 0x000fec0003800000 */
[----:B-----5:R-:W-:Y:S01]  /*08c0*/  HADD2.F32 R35, -RZ, R10.H1_H1 ;  /* 0x3000000aff237230 */ /* 0x020fe20000004100 */
[----:B------:R-:W-:Y:S06]  /*08d0*/  BRA `(.L_x_1101) ;  /* 0x0000000000107947 */ /* 0x000fec0003800000 */
.L_x_1100:
[----:B-----5:R-:W-:Y:S02]  /*08e0*/  HADD2.F32 R35, -RZ, R14.H1_H1 ;  /* 0x3000000eff237230 */ /* 0x020fe40000004100 */
[----:B------:R-:W-:-:S03]  /*08f0*/  @P0 HADD2.F32 R16, -RZ, R10.H1_H1 ;  /* 0x3000000aff100230 */ /* 0x000fc60000004100 */
[----:B------:R-:W-:-:S04]  /*0900*/  FMUL.FTZ R35, R35, UR8 ;  /* 0x0000000823237c20 */ /* 0x000fc80008410000 */
[----:B------:R-:W-:-:S07]  /*0910*/  @P0 FADD.FTZ R35, R16, R35 ;  /* 0x0000002310230221 */ /* 0x000fce0000010000 */
.L_x_1101:
[----:B------:R-:W-:Y:S05]  /*0920*/  BSYNC B1 ;  /* 0x0000000000017941 */ /* 0x000fea0003800000 */
.L_x_1099:
[----:B------:R-:W-:Y:S04]  /*0930*/  BSSY B1, `(.L_x_1102) ;  /* 0x000000a000017945 */ /* 0x000fe80003800000 */
[----:B------:R-:W-:Y:S05]  /*0940*/  @P3 BRA `(.L_x_1103) ;  /* 0x0000000000103947 */ /* 0x000fea0003800000 */
[----:B------:R-:W-:Y:S01]  /*0950*/  HFMA2.MMA R37, -RZ, RZ, 0, 0 ;  /* 0x00000000ff257435 */ /* 0x000fe200000001ff */
[----:B------:R-:W-:Y:S10]  /*0960*/  @!P0 BRA `(.L_x_1104) ;  /* 0x0000000000188947 */ /* 0x000ff40003800000 */
[----:B-----5:R-:W-:Y:S01]  /*0970*/  HADD2.F32 R37, -RZ, R11.H0_H0 ;  /* 0x2000000bff257230 */ /* 0x020fe20000004100 */
[----:B------:R-:W-:Y:S06]  /*0980*/  BRA `(.L_x_1104) ;  /* 0x0000000000107947 */ /* 0x000fec0003800000 */
.L_x_1103:
[----:B-----5:R-:W-:Y:S02]  /*0990*/  HADD2.F32 R37, -RZ, R15.H0_H0 ;  /* 0x2000000fff257230 */ /* 0x020fe40000004100 */
[----:B------:R-:W-:-:S03]  /*09a0*/  @P0 HADD2.F32 R16, -RZ, R11.H0_H0 ;  /* 0x2000000bff100230 */ /* 0x000fc60000004100 */
[----:B------:R-:W-:-:S04]  /*09b0*/  FMUL.FTZ R37, R37, UR8 ;  /* 0x0000000825257c20 */ /* 0x000fc80008410000 */
[----:B------:R-:W-:-:S07]  /*09c0*/  @P0 FADD.FTZ R37, R16, R37 ;  /* 0x0000002510250221 */ /* 0x000fce0000010000 */
.L_x_1104:
[----:B------:R-:W-:Y:S05]  /*09d0*/  BSYNC B1 ;  /* 0x0000000000017941 */ /* 0x000fea0003800000 */
.L_x_1102:
[----:B------:R-:W-:Y:S04]  /*09e0*/  BSSY B1, `(.L_x_1105) ;  /* 0x000000a000017945 */ /* 0x000fe80003800000 */
[----:B------:R-:W-:Y:S05]  /*09f0*/  @P3 BRA `(.L_x_1106) ;  /* 0x0000000000103947 */ /* 0x000fea0003800000 */
[----:B------:R-:W-:Y:S01]  /*0a00*/  MOV R38, RZ ;  /* 0x000000ff00267202 */ /* 0x000fe20000000f00 */
[----:B------:R-:W-:Y:S06]  /*0a10*/  @!P0 BRA `(.L_x_1107) ;  /* 0x0000000000188947 */ /* 0x000fec0003800000 */
[----:B-----5:R-:W-:Y:S01]  /*0a20*/  HADD2.F32 R38, -RZ, R11.H1_H1 ;  /* 0x3000000bff267230 */ /* 0x020fe20000004100 */
[----:B------:R-:W-:Y:S06]  /*0a30*/  BRA `(.L_x_1107) ;  /* 0x0000000000107947 */ /* 0x000fec0003800000 */
.L_x_1106:
[----:B-----5:R-:W-:Y:S02]  /*0a40*/  HADD2.F32 R38, -RZ, R15.H1_H1 ;  /* 0x3000000fff267230 */ /* 0x020fe40000004100 */
[----:B------:R-:W-:-:S03]  /*0a50*/  @P0 HADD2.F32 R17, -RZ, R11.H1_H1 ;  /* 0x3000000bff110230 */ /* 0x000fc60000004100 */
[----:B------:R-:W-:-:S04]  /*0a60*/  FMUL.FTZ R38, R38, UR8 ;  /* 0x0000000826267c20 */ /* 0x000fc80008410000 */
[----:B------:R-:W-:-:S07]  /*0a70*/  @P0 FADD.FTZ R38, R17, R38 ;  /* 0x0000002611260221 */ /* 0x000fce0000010000 */
.L_x_1107:
[----:B------:R-:W-:Y:S05]  /*0a80*/  BSYNC B1 ;  /* 0x0000000000017941 */ /* 0x000fea0003800000 */
.L_x_1105:
[----:B------:R-:W0:Y:S01]  /*0a90*/  LDC.64 R42, c[0x0][0x238] ;  /* 0x00008e00ff2a7b82 */ /* 0x000e220000000a00 */
[----:B------:R-:W-:Y:S02]  /*0aa0*/  F2FP.F16.F32.PACK_AB R18, R35, R30 ;  /* 0x0000001e2312723e */ /* 0x000fe400000000ff */
[----:B------:R-:W-:Y:S02]  /*0ab0*/  F2FP.F16.F32.PACK_AB R17, R31, R32 ;  /* 0x000000201f11723e */ /* 0x000fe400000000ff */
[----:B------:R-:W-:Y:S01]  /*0ac0*/  F2FP.F16.F32.PACK_AB R16, R33, R34 ;  /* 0x000000222110723e */ /* 0x000fe200000000ff */
[----:B0-----:R-:W-:Y:S01]  /*0ad0*/  IMAD.WIDE.U32 R42, R19, 0x10, R42 ;  /* 0x00000010132a7825 */ /* 0x001fe200078e002a */
[----:B------:R-:W-:-:S05]  /*0ae0*/  F2FP.F16.F32.PACK_AB R19, R38, R37 ;  /* 0x000000252613723e */ /* 0x000fca00000000ff */
[----:B------:R0:W-:Y:S02]  /*0af0*/  STG.E.128 desc[UR4][R42.64], R16 ;  /* 0x000000102a007986 */ /* 0x0001e4000c101d04 */
.L_x_1083:
[----:B------:R-:W-:Y:S05]  /*0b00*/  BSYNC B0 ;  /* 0x0000000000007941 */ /* 0x000fea0003800000 */
.L_x_1082:
        /* <DEDUP_REMOVED lines=50> */
.L_x_1123:
        /* <DEDUP_REMOVED lines=24> */
[----:B------:R-:W-:Y:S01]  /*0fb0*/  FADD.FTZ R43, R35, -R42 ;  /* 0x8000002a232b7221 */ /* 0x000fe20000010000 */
        /* <DEDUP_REMOVED lines=10> */
[----:B------:R-:W-:Y:S01]  /*1060*/  F2FP.F16.F32.PACK_AB R17, R17, R40 ;  /* 0x000000281111723e */ /* 0x000fe200000000ff */
[--C-:B------:R-:W-:Y:S01]  /*1070*/  FADD.FTZ R44, R37, -R42.reuse ;  /* 0x8000002a252c7221 */ /* 0x100fe20000010000 */
[----:B------:R-:W-:Y:S01]  /*1080*/  SHF.R.S32.HI R40, RZ, 0x1f, R41 ;  /* 0x0000001fff287819 */ /* 0x000fe20000011429 */
[----:B------:R-:W-:Y:S01]  /*1090*/  FADD.FTZ R42, R38, -R42 ;  /* 0x8000002a262a7221 */ /* 0x000fe20000010000 */
[----:B------:R-:W-:Y:S01]  /*10a0*/  F2FP.F16.F32.PACK_AB R18, R43, R18 ;  /* 0x000000122b12723e */ /* 0x000fe200000000ff */
        /* <DEDUP_REMOVED lines=11> */
[----:B------:R-:W-:Y:S02]  /*1160*/  F2FP.F16.F32.PACK_AB R16, R39, R16 ;  /* 0x000000102710723e */ /* 0x000fe400000000ff */
[----:B------:R-:W-:Y:S01]  /*1170*/  F2FP.F16.F32.PACK_AB R19, R42, R19 ;  /* 0x000000132a13723e */ /* 0x000fe200000000ff */
[----:B0-----:R-:W-:-:S05]  /*1180*/  IMAD.WIDE.U32 R40, R43, 0x10, R40 ;  /* 0x000000102b287825 */ /* 0x001fca00078e0028 */
[----:B------:R0:W-:Y:S02]  /*1190*/  STG.E.128 desc[UR4][R40.64], R16 ;  /* 0x0000001028007986 */ /* 0x0001e4000c101d04 */
.L_x_1110:
[----:B------:R-:W-:Y:S05]  /*11a0*/  BSYNC B0 ;  /* 0x0000000000007941 */ /* 0x000fea0003800000 */
.L_x_1109:
[----:B0-----:R-:W0:Y:S02]  /*11b0*/  LDC.64 R16, c[0x0][0x210] ;  /* 0x00008400ff107b82 */ /* 0x001e240000000a00 */
[----:B0-----:R-:W-:-:S04]  /*11c0*/  LEA R0, R16, R0, 0x2 ;  /* 0x0000000010007211 */ /* 0x001fc800078e10ff */
[----:B------:R-:W-:-:S13]  /*11d0*/  ISETP.GE.AND P0, PT, R0, R17, PT ;  /* 0x000000110000720c */ /* 0x000fda0003f06270 */
[----:B------:R-:W-:Y:S05]  /*11e0*/  @!P0 BRA `(.L_x_1111) ;  /* 0xfffffff000508947 */ /* 0x000fea000383ffff */
[----:B------:R-:W-:Y:S05]  /*11f0*/  EXIT ;  /* 0x000000000000794d */ /* 0x000fea0003800000 */
.L_x_1108:
        /* <DEDUP_REMOVED lines=8> */
.L_x_1113:
[----:B------:R-:W-:Y:S05]  /*1280*/  BSYNC B0 ;  /* 0x0000000000007941 */ /* 0x000fea0003800000 */
.L_x_1112:
        /* <DEDUP_REMOVED lines=8> */
.L_x_1114:
[----:B------:R-:W-:Y:S01]  /*1310*/  HFMA2.MMA R43, -RZ, RZ, 0, 2.384185791015625e-07 ;  /* 0x00000004ff2b7435 */ /* 0x000fe200000001ff */
[----:B------:R-:W-:-:S05]  /*1320*/  FADD.FTZ R45, R44, R16 ;  /* 0x000000102c2d7221 */ /* 0x000fca0000010000 */
[----:B------:R-:W-:-:S07]  /*1330*/  MOV R44, R45 ;  /* 0x0000002d002c7202 */ /* 0x000fce0000000f00 */
[----:B------:R-:W-:Y:S05]  /*1340*/  WARPSYNC.COLLECTIVE R17, `(.L_x_1115) ;  /* 0x0000000011087348 */ /* 0x000fea0003c00000 */
[----:B------:R0:W1:Y:S02]  /*1350*/  SHFL.BFLY P3, R16, R44, R43, R42 ;  /* 0x0c00002b2c107389 */ /* 0x000064000006002a */
[----:B01----:R-:W-:Y:S01]  /*1360*/  ENDCOLLECTIVE ;  /* 0x000000000000791b */ /* 0x003fe20003800000 */
.L_x_1115:
[----:B------:R-:W-:Y:S01]  /*1370*/  HFMA2.MMA R43, -RZ, RZ, 0, 4.76837158203125e-07 ;  /* 0x00000008ff2b7435 */ /* 0x000fe200000001ff */
[----:B------:R-:W-:-:S05]  /*1380*/  FADD.FTZ R45, R45, R16 ;  /* 0x000000102d2d7221 */ /* 0x000fca0000010000 */
[----:B------:R-:W-:-:S07]  /*1390*/  MOV R44, R45 ;  /* 0x0000002d002c7202 */ /* 0x000fce0000000f00 */
[----:B------:R-:W-:Y:S05]  /*13a0*/  WARPSYNC.COLLECTIVE R17, `(.L_x_1116) ;  /* 0x0000000011087348 */ /* 0x000fea0003c00000 */
[----:B------:R0:W1:Y:S02]  /*13b0*/  SHFL.BFLY P3, R16, R44, R43, R42 ;  /* 0x0c00002b2c107389 */ /* 0x000064000006002a */
[----:B01----:R-:W-:Y:S01]  /*13c0*/  ENDCOLLECTIVE ;  /* 0x000000000000791b */ /* 0x003fe20003800000 */
.L_x_1116:
[----:B------:R-:W-:Y:S01]  /*13d0*/  MOV R43, 0x10 ;  /* 0x00000010002b7802 */ /* 0x000fe20000000f00 */
[----:B------:R-:W-:-:S07]  /*13e0*/  FADD.FTZ R44, R45, R16 ;  /* 0x000000102d2c7221 */ /* 0x000fce0000010000 */
[----:B------:R-:W-:Y:S05]  /*13f0*/  WARPSYNC.COLLECTIVE R17, `(.L_x_1117) ;  /* 0x0000000011087348 */ /* 0x000fea0003c00000 */
[----:B------:R0:W1:Y:S02]  /*1400*/  SHFL.BFLY P3, R16, R44, R43, R42 ;  /* 0x0c00002b2c107389 */ /* 0x000064000006002a */
[----:B01----:R-:W-:Y:S01]  /*1410*/  ENDCOLLECTIVE ;  /* 0x000000000000791b */ /* 0x003fe20003800000 */
.L_x_1117:
        /* <DEDUP_REMOVED lines=24> */
.L_x_1118:
[----:B------:R-:W-:Y:S01]  /*15a0*/  HFMA2.MMA R43, -RZ, RZ, 0, 1.1920928955078125e-07 ;  /* 0x00000002ff2b7435 */ /* 0x000fe200000001ff */
[----:B------:R-:W-:-:S05]  /*15b0*/  FADD.FTZ R45, R44, R16 ;  /* 0x000000102c2d7221 */ /* 0x000fca0000010000 */
[----:B------:R-:W-:-:S07]  /*15c0*/  MOV R44, R45 ;  /* 0x0000002d002c7202 */ /* 0x000fce0000000f00 */
[----:B------:R-:W-:Y:S05]  /*15d0*/  WARPSYNC.COLLECTIVE R17, `(.L_x_1119) ;  /* 0x0000000011087348 */ /* 0x000fea0003c00000 */
[----:B------:R0:W1:Y:S02]  /*15e0*/  SHFL.BFLY P3, R16, R44, R43, R42 ;  /* 0x0c00002b2c107389 */ /* 0x000064000006002a */
[----:B01----:R-:W-:Y:S01]  /*15f0*/  ENDCOLLECTIVE ;  /* 0x000000000000791b */ /* 0x003fe20003800000 */
.L_x_1119:
[----:B------:R-:W-:Y:S01]  /*1600*/  HFMA2.MMA R43, -RZ, RZ, 0, 2.384185791015625e-07 ;  /* 0x00000004ff2b7435 */ /* 0x000fe200000001ff */
[----:B------:R-:W-:-:S05]  /*1610*/  FADD.FTZ R45, R45, R16 ;  /* 0x000000102d2d7221 */ /* 0x000fca0000010000 */
[----:B------:R-:W-:-:S07]  /*1620*/  MOV R44, R45 ;  /* 0x0000002d002c7202 */ /* 0x000fce0000000f00 */
[----:B------:R-:W-:Y:S05]  /*1630*/  WARPSYNC.COLLECTIVE R17, `(.L_x_1120) ;  /* 0x0000000011087348 */ /* 0x000fea0003c00000 */
[----:B------:R0:W1:Y:S02]  /*1640*/  SHFL.BFLY P3, R16, R44, R43, R42 ;  /* 0x0c00002b2c107389 */ /* 0x000064000006002a */
[----:B01----:R-:W-:Y:S01]  /*1650*/  ENDCOLLECTIVE ;  /* 0x000000000000791b */ /* 0x003fe20003800000 */
.L_x_1120:
[----:B------:R-:W-:Y:S01]  /*1660*/  MOV R43, 0x8 ;  /* 0x00000008002b7802 */ /* 0x000fe20000000f00 */
[----:B------:R-:W-:-:S07]  /*1670*/  FADD.FTZ R44, R45, R16 ;  /* 0x000000102d2c7221 */ /* 0x000fce0000010000 */
[----:B------:R-:W-:Y:S05]  /*1680*/  WARPSYNC.COLLECTIVE R17, `(.L_x_1121) ;  /* 0x0000000011087348 */ /* 0x000fea0003c00000 */
[----:B------:R0:W1:Y:S02]  /*1690*/  SHFL.BFLY P3, R16, R44, R43, R42 ;  /* 0x0c00002b2c107389 */ /* 0x000064000006002a */
[----:B01----:R-:W-:Y:S01]  /*16a0*/  ENDCOLLECTIVE ;  /* 0x000000000000791b */ /* 0x003fe20003800000 */
.L_x_1121:
[----:B------:R-:W-:Y:S01]  /*16b0*/  HFMA2.MMA R43, -RZ, RZ, 0, 9.5367431640625e-07 ;  /* 0x00000010ff2b7435 */ /* 0x000fe200000001ff */
[----:B------:R-:W-:-:S10]  /*16c0*/  FADD.FTZ R44, R44, R16 ;  /* 0x000000102c2c7221 */ /* 0x000fd40000010000 */
[----:B------:R-:W-:Y:S05]  /*16d0*/  WARPSYNC.COLLECTIVE R17, `(.L_x_1122) ;  /* 0x0000000011087348 */ /* 0x000fea0003c00000 */
[----:B------:R0:W1:Y:S02]  /*16e0*/  SHFL.BFLY P3, R16, R44, R43, R42 ;  /* 0x0c00002b2c107389 */ /* 0x000064000006002a */
[----:B01----:R-:W-:Y:S01]  /*16f0*/  ENDCOLLECTIVE ;  /* 0x000000000000791b */ /* 0x003fe20003800000 */
.L_x_1122:
[----:B------:R-:W-:Y:S05]  /*1700*/  BRA `(.L_x_1123) ;  /* 0xfffffff400c87947 */ /* 0x000fea000383ffff */
.L_x_1124:
        /* <DEDUP_REMOVED lines=15> */
.L_x_9514:


//--------------------- .text._ZN10layer_norm13ln_fwd_kernelINS_13Kernel_traitsI6__halfS2_S2_S2_fjLj256ELj1ELj4ELj1ELj16ENS_18Kernel_traits_baseILj256ES2_S2_S2_S2_fjLj128EEEEELb0ELb0ELb1ELb1EEEvNS_9FwdParamsE --------------------------
	.section	.text._ZN10layer_norm13ln_fwd_kernelINS_13Kernel_traitsI6__halfS2_S2_S2_fjLj256ELj1ELj4ELj1ELj16ENS_18Kernel_traits_baseILj256ES2_S2_S2_S2_fjLj128EEEEELb0ELb0ELb1ELb1EEEvNS_9FwdParamsE,"ax",@progbits
	.align	128
        .global         _ZN10layer_norm13ln_fwd_kernelINS_13Kernel_traitsI6__halfS2_S2_S2_fjLj256ELj1ELj4ELj1ELj16ENS_18Kernel_traits_baseILj256ES2_S2_S2_S2_fjLj128EEEEELb0ELb0ELb1ELb1EEEvNS_9FwdParamsE
        .type           _ZN10layer_norm13ln_fwd_kernelINS_13Kernel_traitsI6__halfS2_S2_S2_fjLj256ELj1ELj4ELj1ELj16ENS_18Kernel_traits_baseILj256ES2_S2_S2_S2_fjLj128EEEEELb0ELb0ELb1ELb1EEEvNS_9FwdParamsE,@function
        .size           _ZN10layer_norm13ln_fwd_kernelINS_13Kernel_traitsI6__halfS2_S2_S2_fjLj256ELj1ELj4ELj1ELj16ENS_18Kernel_traits_baseILj256ES2_S2_S2_S2_fjLj128EEEEELb0ELb0ELb1ELb1EEEvNS_9FwdParamsE,(.L_x_9515 - _ZN10layer_norm13ln_fwd_kernelINS_13Kernel_traitsI6__halfS2_S2_S2_fjLj256ELj1ELj4ELj1ELj16ENS_18Kernel_traits_baseILj256ES2_S2_S2_S2_fjLj128EEEEELb0ELb0ELb1ELb1EEEvNS_9FwdParamsE)
        .other          _ZN10layer_norm13ln_fwd_kernelINS_13Kernel_traitsI6__halfS2_S2_S2_fjLj256ELj1ELj4ELj1ELj16ENS_18Kernel_traits_baseILj256ES2_S2_S2_S2_fjLj128EEEEELb0ELb0ELb1ELb1EEEvNS_9FwdParamsE,@"STO_CUDA_ENTRY STV_DEFAULT"
_ZN10layer_norm13ln_fwd_kernelINS_13Kernel_traitsI6__halfS2_S2_S2_fjLj256ELj1ELj4ELj1ELj16ENS_18Kernel_traits_baseILj256ES2_S2_S2_S2_fjLj128EEEEELb0ELb0ELb1ELb1EEEvNS_9FwdParamsE:
.text._ZN10layer_norm13ln_fwd_kernelINS_13Kernel_traitsI6__halfS2_S2_S2_fjLj256ELj1ELj4ELj1ELj16ENS_18Kernel_traits_baseILj256ES2_S2_S2_S2_fjLj128EEEEELb0ELb0ELb1ELb1EEEvNS_9FwdParamsE:
[----:B------:R-:W-:Y:S01]  /*0000*/  LDC R1, c[0x0][0x28] ;  /* 0x00000a00ff017b82 */ /* 0x000fe20000000800 */
[----:B------:R-:W0:Y:S01]  /*0010*/  S2R R3, SR_TID.X ;  /* 0x0000000000037919 */ /* 0x000e220000002100 */
[----:B------:R-:W-:Y:S01]  /*0020*/  ULDC.64 UR4, c[0x0][0x2c8] ;  /* 0x0000b20000047ab9 */ /* 0x000fe20000000a00 */
[----:B------:R-:W-:Y:S01]  /*0030*/  ULDC UR8, c[0x0][0x214] ;  /* 0x0000850000087ab9 */ /* 0x000fe20000000800 */
[----:B------:R-:W-:Y:S01]  /*0040*/  ISETP.NE.U32.AND P0, PT, RZ, UR4, PT ;  /* 0x00000004ff007c0c */ /* 0x000fe2000bf05070 */
[----:B------:R-:W1:Y:S01]  /*0050*/  S2R R5, SR_CTAID.X ;  /* 0x0000000000057919 */ /* 0x000e620000002500 */
[----:B------:R-:W-:Y:S02]  /*0060*/  ULDC.64 UR6, c[0x0][0x260] ;  /* 0x0000980000067ab9 */ /* 0x000fe40000000a00 */
[----:B------:R-:W-:Y:S02]  /*0070*/  ISETP.NE.AND.EX P0, PT, RZ, UR5, PT, P0 ;  /* 0x00000005ff007c0c */ /* 0x000fe4000bf05300 */
[----:B0-----:R-:W-:-:S02]  /*0080*/  LOP3.LUT R2, R3, 0x1f, RZ, 0xc0, !PT ;  /* 0x0000001f03027812 */ /* 0x001fc400078ec0ff */
[----:B------:R-:W-:-:S09]  /*0090*/  SHF.R.U32.HI R0, RZ, 0x5, R3 ;  /* 0x00000005ff007819 */ /* 0x000fd20000011603 */
[----:B------:R-:W-:Y:S02]  /*00a0*/  @P0 LEA R8, P1, R2, UR4, 0x4 ;  /* 0x0000000402080c11 */ /* 0x000fe4000f8220ff */
[----:B-1----:R-:W-:Y:S02]  /*00b0*/  LEA R0, R5, R0, 0x2 ;  /* 0x0000000005007211 */ /* 0x002fe400078e10ff */
        /* <DEDUP_REMOVED lines=8> */
[----:B------:R-:W-:Y:S07]  /*0140*/  @P1 EXIT ;  /* 0x000000000000194d */ /* 0x000fee0003800000 */
[----:B------:R-:W2:Y:S01]  /*0150*/  LDG.E.128 R12, desc[UR4][R12.64] ;  /* 0x000000040c0c7981 */ /* 0x000ea2000c1e1d00 */
[----:B-----5:R-:W-:Y:S02]  /*0160*/  @!P0 CS2R R8, SRZ ;  /* 0x0000000000088805 */ /* 0x020fe4000001ff00 */
[----:B------:R-:W-:Y:S01]  /*0170*/  @!P0 CS2R R10, SRZ ;  /* 0x00000000000a8805 */ /* 0x000fe2000001ff00 */
[----:B------:R-:W-:Y:S01]  /*0180*/  ULDC.U8 UR6, c[0x0][0x2a0] ;  /* 0x0000a80000067ab9 */ /* 0x000fe20000000000 */
[----:B------:R-:W-:Y:S01]  /*0190*/  ULDC UR8, c[0x0][0x29c] ;  /* 0x0000a70000087ab9 */ /* 0x000fe20000000800 */
[----:B------:R-:W-:Y:S01]  /*01a0*/  ISETP.NE.AND P1, PT, RZ, UR6, PT ;  /* 0x00000006ff007c0c */ /* 0x000fe2000bf25270 */
        /* <DEDUP_REMOVED lines=10> */
[--C-:B--2---:R-:W-:Y:S02]  /*0250*/  HADD2.F32 R22, -RZ, R12.reuse.H0_H0 ;  /* 0x2000000cff167230 */ /* 0x104fe40000004100 */
[----:B------:R-:W-:Y:S02]  /*0260*/  HADD2.F32 R25, -RZ, R12.H1_H1 ;  /* 0x3000000cff197230 */ /* 0x000fe40000004100 */
[--C-:B------:R-:W-:Y:S02]  /*0270*/  HADD2.F32 R24, -RZ, R13.reuse.H0_H0 ;  /* 0x2000000dff187230 */ /* 0x100fe40000004100 */
[----:B------:R-:W-:Y:S02]  /*0280*/  HADD2.F32 R26, -RZ, R13.H1_H1 ;  /* 0x3000000dff1a7230 */ /* 0x000fe40000004100 */
[--C-:B------:R-:W-:Y:S02]  /*0290*/  HADD2.F32 R27, -RZ, R14.reuse.H0_H0 ;  /* 0x2000000eff1b7230 */ /* 0x100fe40000004100 */
[----:B------:R-:W-:-:S02]  /*02a0*/  HADD2.F32 R28, -RZ, R14.H1_H1 ;  /* 0x3000000eff1c7230 */ /* 0x000fc40000004100 */
[--C-:B------:R-:W-:Y:S02]  /*02b0*/  HADD2.F32 R29, -RZ, R15.reuse.H0_H0 ;  /* 0x2000000fff1d7230 */ /* 0x100fe40000004100 */
[----:B------:R-:W-:-:S07]  /*02c0*/  HADD2.F32 R30, -RZ, R15.H1_H1 ;  /* 0x3000000fff1e7230 */ /* 0x000fce0000004100 */
.L_x_1152:
        /* <DEDUP_REMOVED lines=29> */
[----:B------:R-:W-:Y:S01]  /*04a0*/  MOV R33, RZ ;  /* 0x000000ff00217202 */ /* 0x000fe20000000f00 */
[----:B------:R-:W-:Y:S06]  /*04b0*/  @!P0 BRA `(.L_x_1127) ;  /* 0x0000000000188947 */ /* 0x000fec0003800000 */
[----:B-----5:R-:W-:Y:S01]  /*04c0*/  HADD2.F32 R33, -RZ, R8.H0_H0 ;  /* 0x20000008ff217230 */ /* 0x020fe20000004100 */
[----:B------:R-:W-:Y:S06]  /*04d0*/  BRA `(.L_x_1127) ;  /* 0x0000000000107947 */ /* 0x000fec0003800000 */
.L_x_1126:
[----:B-----5:R-:W-:Y:S02]  /*04e0*/  HADD2.F32 R33, -RZ, R12.H0_H0 ;  /* 0x2000000cff217230 */ /* 0x020fe40000004100 */
[----:B------:R-:W-:-:S03]  /*04f0*/  @P0 HADD2.F32 R16, -RZ, R8.H0_H0 ;  /* 0x20000008ff100230 */ /* 0x000fc60000004100 */
[----:B------:R-:W-:-:S04]  /*0500*/  FMUL.FTZ R33, R33, UR8 ;  /* 0x0000000821217c20 */ /* 0x000fc80008410000 */
[----:B------:R-:W-:-:S07]  /*0510*/  @P0 FADD.FTZ R33, R33, R16 ;  /* 0x0000001021210221 */ /* 0x000fce0000010000 */
.L_x_1127:
[----:B------:R-:W-:Y:S05]  /*0520*/  BSYNC B0 ;  /* 0x0000000000007941 */ /* 0x000fea0003800000 */
.L_x_1125:
[----:B------:R-:W-:Y:S04]  /*0530*/  BSSY B0, `(.L_x_1128) ;  /* 0x000000a000007945 */ /* 0x000fe80003800000 */
[----:B------:R-:W-:Y:S05]  /*0540*/  @P2 BRA `(.L_x_1129) ;  /* 0x0000000000102947 */ /* 0x000fea0003800000 */
[----:B------:R-:W-:Y:S01]  /*0550*/  MOV R34, RZ ;  /* 0x000000ff00227202 */ /* 0x000fe20000000f00 */
[----:B------:R-:W-:Y:S06]  /*0560*/  @!P0 BRA `(.L_x_1130) ;  /* 0x0000000000188947 */ /* 0x000fec0003800000 */
[----:B-----5:R-:W-:Y:S01]  /*0570*/  HADD2.F32 R34, -RZ, R8.H1_H1 ;  /* 0x30000008ff227230 */ /* 0x020fe20000004100 */
[----:B------:R-:W-:Y:S06]  /*0580*/  BRA `(.L_x_1130) ;  /* 0x0000000000107947 */ /* 0x000fec0003800000 */
.L_x_1129:
[----:B-----5:R-:W-:Y:S02]  /*0590*/  HADD2.F32 R34, -RZ, R12.H1_H1 ;  /* 0x3000000cff227230 */ /* 0x020fe40000004100 */
[----:B------:R-:W-:-:S03]  /*05a0*/  @P0 HADD2.F32 R17, -RZ, R8.H1_H1 ;  /* 0x30000008ff110230 */ /* 0x000fc60000004100 */
[----:B------:R-:W-:-:S04]  /*05b0*/  FMUL.FTZ R34, R34, UR8 ;  /* 0x0000000822227c20 */ /* 0x000fc80008410000 */
[----:B------:R-:W-:-:S07]  /*05c0*/  @P0 FADD.FTZ R34, R34, R17 ;  /* 0x0000001122220221 */ /* 0x000fce0000010000 */
.L_x_1130:
[----:B------:R-:W-:Y:S05]  /*05d0*/  BSYNC B0 ;  /* 0x0000000000007941 */ /* 0x000fea0003800000 */
.L_x_1128:
[----:B------:R-:W-:Y:S04]  /*05e0*/  BSSY B0, `(.L_x_1131) ;  /* 0x000000a000007945 */ /* 0x000fe80003800000 */
[----:B------:R-:W-:Y:S05]  /*05f0*/  @P2 BRA `(.L_x_1132) ;  /* 0x0000000000102947 */ /* 0x000fea0003800000 */
[----:B------:R-:W-:Y:S01]  /*0600*/  HFMA2.MMA R35, -RZ, RZ, 0, 0 ;  /* 0x00000000ff237435 */ /* 0x000fe200000001ff */
[----:B------:R-:W-:Y:S10]  /*0610*/  @!P0 BRA `(.L_x_1133) ;  /* 0x0000000000188947 */ /* 0x000ff40003800000 */
[----:B-----5:R-:W-:Y:S01]  /*0620*/  HADD2.F32 R35, -RZ, R9.H0_H0 ;  /* 0x20000009ff237230 */ /* 0x020fe20000004100 */
[----:B------:R-:W-:Y:S06]  /*0630*/  BRA `(.L_x_1133) ;  /* 0x0000000000107947 */ /* 0x000fec0003800000 */
.L_x_1132:
[----:B-----5:R-:W-:Y:S02]  /*0640*/  HADD2.F32 R35, -RZ, R13.H0_H0 ;  /* 0x2000000dff237230 */ /* 0x020fe40000004100 */
[----:B------:R-:W-:-:S03]  /*0650*/  @P0 HADD2.F32 R16, -RZ, R9.H0_H0 ;  /* 0x20000009ff100230 */ /* 0x000fc60000004100 */
[----:B------:R-:W-:-:S04]  /*0660*/  FMUL.FTZ R35, R35, UR8 ;  /* 0x0000000823237c20 */ /* 0x000fc80008410000 */
[----:B------:R-:W-:-:S07]  /*0670*/  @P0 FADD.FTZ R35, R35, R16 ;  /* 0x0000001023230221 */ /* 0x000fce0000010000 */
.L_x_1133:
[----:B------:R-:W-:Y:S05]  /*0680*/  BSYNC B0 ;  /* 0x0000000000007941 */ /* 0x000fea0003800000 */
.L_x_1131:
[----:B------:R-:W-:Y:S04]  /*0690*/  BSSY B0, `(.L_x_1134) ;  /* 0x000000a000007945 */ /* 0x000fe80003800000 */
[----:B------:R-:W-:Y:S05]  /*06a0*/  @P2 BRA `(.L_x_1135) ;  /* 0x0000000000102947 */ /* 0x000fea0003800000 */
[----:B------:R-:W-:Y:S01]  /*06b0*/  MOV R36, RZ ;  /* 0x000000ff00247202 */ /* 0x000fe20000000f00 */
[----:B------:R-:W-:Y:S06]  /*06c0*/  @!P0 BRA `(.L_x_1136) ;  /* 0x0000000000188947 */ /* 0x000fec0003800000 */
[----:B-----5:R-:W-:Y:S01]  /*06d0*/  HADD2.F32 R36, -RZ, R9.H1_H1 ;  /* 0x30000009ff247230 */ /* 0x020fe20000004100 */
[----:B------:R-:W-:Y:S06]  /*06e0*/  BRA `(.L_x_1136) ;  /* 0x0000000000107947 */ /* 0x000fec0003800000 */
.L_x_1135:
[----:B-----5:R-:W-:Y:S02]  /*06f0*/  HADD2.F32 R36, -RZ, R13.H1_H1 ;  /* 0x3000000dff247230 */ /* 0x020fe40000004100 */
[----:B------:R-:W-:-:S03]  /*0700*/  @P0 HADD2.F32 R17, -RZ, R9.H1_H1 ;  /* 0x30000009ff110230 */ /* 0x000fc60000004100 */
[----:B------:R-:W-:-:S04]  /*0710*/  FMUL.FTZ R36, R36, UR8 ;  /* 0x0000000824247c20 */ /* 0x000fc80008410000 */
[----:B------:R-:W-:-:S07]  /*0720*/  @P0 FADD.FTZ R36, R36, R17 ;  /* 0x0000001124240221 */ /* 0x000fce0000010000 */
.L_x_1136:
[----:B------:R-:W-:Y:S05]  /*0730*/  BSYNC B0 ;  /* 0x0000000000007941 */ /* 0x000fea0003800000 */
.L_x_1134:
[----:B------:R-:W-:Y:S04]  /*0740*/  BSSY B0, `(.L_x_1137) ;  /* 0x000000a000007945 */ /* 0x000fe80003800000 */
[----:B------:R-:W-:Y:S05]  /*0750*/  @P2 BRA `(.L_x_1138) ;  /* 0x0000000000102947 */ /* 0x000fea0003800000 */
[----:B------:R-:W-:Y:S01]  /*0760*/  HFMA2.MMA R37, -RZ, RZ, 0, 0 ;  /* 0x00000000ff257435 */ /* 0x000fe200000001ff */
[----:B------:R-:W-:Y:S10]  /*0770*/  @!P0 BRA `(.L_x_1139) ;  /* 0x0000000000188947 */ /* 0x000ff40003800000 */
[----:B-----5:R-:W-:Y:S01]  /*0780*/  HADD2.F32 R37, -RZ, R10.H0_H0 ;  /* 0x2000000aff257230 */ /* 0x020fe20000004100 */
[----:B------:R-:W-:Y:S06]  /*0790*/  BRA `(.L_x_1139) ;  /* 0x0000000000107947 */ /* 0x000fec0003800000 */
.L_x_1138:
[----:B-----5:R-:W-:Y:S02]  /*07a0*/  HADD2.F32 R37, -RZ, R14.H0_H0 ;  /* 0x2000000eff257230 */ /* 0x020fe40000004100 */
[----:B------:R-:W-:-:S03]  /*07b0*/  @P0 HADD2.F32 R16, -RZ, R10.H0_H0 ;  /* 0x2000000aff100230 */ /* 0x000fc60000004100 */
[----:B------:R-:W-:-:S04]  /*07c0*/  FMUL.FTZ R37, R37, UR8 ;  /* 0x0000000825257c20 */ /* 0x000fc80008410000 */
[----:B------:R-:W-:-:S07]  /*07d0*/  @P0 FADD.FTZ R37, R37, R16 ;  /* 0x0000001025250221 */ /* 0x000fce0000010000 */
.L_x_1139:
[----:B------:R-:W-:Y:S05]  /*07e0*/  BSYNC B0 ;  /* 0x0000000000007941 */ /* 0x000fea0003800000 */
.L_x_1137:
[----:B------:R-:W-:Y:S04]  /*07f0*/  BSSY B0, `(.L_x_1140) ;  /* 0x000000a000007945 */ /* 0x000fe80003800000 */
[----:B------:R-:W-:Y:S05]  /*0800*/  @P2 BRA `(.L_x_1141) ;  /* 0x0000000000102947 */ /* 0x000fea0003800000 */
[----:B------:R-:W-:Y:S01]  /*0810*/  MOV R38, RZ ;  /* 0x000000ff00267202 */ /* 0x000fe20000000f00 */
[----:B------:R-:W-:Y:S06]  /*0820*/  @!P0 BRA `(.L_x_1142) ;  /* 0x0000000000188947 */ /* 0x000fec0003800000 */
[----:B-----5:R-:W-:Y:S01]  /*0830*/  HADD2.F32 R38, -RZ, R10.H1_H1 ;  /* 0x3000000aff267230 */ /* 0x020fe20000004100 */
[----:B------:R-:W-:Y:S06]  /*0840*/  BRA `(.L_x_1142) ;  /* 0x0000000000107947 */ /* 0x000fec0003800000 */
.L_x_1141:
[----:B-----5:R-:W-:Y:S02]  /*0850*/  HADD2.F32 R38, -RZ, R14.H1_H1 ;  /* 0x3000000eff267230 */ /* 0x020fe40000004100 */
[----:B------:R-:W-:-:S03]  /*0860*/  @P0 HADD2.F32 R17, -RZ, R10.H1_H1 ;  /* 0x3000000aff110230 */ /* 0x000fc60000004100 */
[----:B------:R-:W-:-:S04]  /*0870*/  FMUL.FTZ R38, R38, UR8 ;  /* 0x0000000826267c20 */ /* 0x000fc80008410000 */
[----:B------:R-:W-:-:S07]  /*0880*/  @P0 FADD.FTZ R38, R38, R17 ;  /* 0x0000001126260221 */ /* 0x000fce0000010000 */
.L_x_1142:
[----:B------:R-:W-:Y:S05]  /*0890*/  BSYNC B0 ;  /* 0x0000000000007941 */ /* 0x000fea0003800000 */
.L_x_1140:
[----:B------:R-:W-:Y:S04]  /*08a0*/  BSSY B0, `(.L_x_1143) ;  /* 0x000000a000007945 */ /* 0x000fe80003800000 */
[----:B------:R-:W-:Y:S05]  /*08b0*/  @P2 BRA `(.L_x_1144) ;  /* 0x0000000000102947 */ /* 0x000fea0003800000 */
[----:B------:R-:W-:Y:S01]  /*08c0*/  HFMA2.MMA R39, -RZ, RZ, 0, 0 ;  /* 0x00000000ff277435 */ /* 0x000fe200000001ff */
[----:B------:R-:W-:Y:S10]  /*08d0*/  @!P0 BRA `(.L_x_1145) ;  /* 0x0000000000188947 */ /* 0x000ff40003800000 */
[----:B-----5:R-:W-:Y:S01]  /*08e0*/  HADD2.F32 R39, -RZ, R11.H0_H0 ;  /* 0x2000000bff277230 */ /* 0x020fe20000004100 */
[----:B------:R-:W-:Y:S06]  /*08f0*/  BRA `(.L_x_1145) ;  /* 0x0000000000107947 */ /* 0x000fec0003800000 */
.L_x_1144:
[----:B-----5:R-:W-:Y:S02]  /*0900*/  HADD2.F32 R39, -RZ, R15.H0_H0 ;  /* 0x2000000fff277230 */ /* 0x020fe40000004100 */
[----:B------:R-:W-:-:S03]  /*0910*/  @P0 HADD2.F32 R16, -RZ, R11.H0_H0 ;  /* 0x2000000bff100230 */ /* 0x000fc60000004100 */
[----:B------:R-:W-:-:S04]  /*0920*/  FMUL.FTZ R39, R39, UR8 ;  /* 0x0000000827277c20 */ /* 0x000fc80008410000 */
[----:B------:R-:W-:-:S07]  /*0930*/  @P0 FADD.FTZ R39, R39, R16 ;  /* 0x0000001027270221 */ /* 0x000fce0000010000 */
.L_x_1145:
[----:B------:R-:W-:Y:S05]  /*0940*/  BSYNC B0 ;  /* 0x0000000000007941 */ /* 0x000fea0003800000 */
.L_x_1143:
[----:B------:R-:W-:Y:S04]  /*0950*/  BSSY B0, `(.L_x_1146) ;  /* 0x000000a000007945 */ /* 0x000fe80003800000 */
[----:B------:R-:W-:Y:S05]  /*0960*/  @P2 BRA `(.L_x_1147) ;  /* 0x0000000000102947 */ /* 0x000fea0003800000 */
[----:B------:R-:W-:Y:S01]  /*0970*/  MOV R40, RZ ;  /* 0x000000ff00287202 */ /* 0x000fe20000000f00 */
[----:B------:R-:W-:Y:S06]  /*0980*/  @!P0 BRA `(.L_x_1148) ;  /* 0x0000000000188947 */ /* 0x000fec0003800000 */
[----:B-----5:R-:W-:Y:S01]  /*0990*/  HADD2.F32 R40, -RZ, R11.H1_H1 ;  /* 0x3000000bff287230 */ /* 0x020fe20000004100 */
[----:B------:R-:W-:Y:S06]  /*09a0*/  BRA `(.L_x_1148) ;  /* 0x0000000000107947 */ /* 0x000fec0003800000 */
.L_x_1147:
[----:B-----5:R-:W-:Y:S02]  /*09b0*/  HADD2.F32 R40, -RZ, R15.H1_H1 ;  /* 0x3000000fff287230 */ /* 0x020fe40000004100 */
[----:B------:R-:W-:-:S03]  /*09c0*/  @P0 HADD2.F32 R17, -RZ, R11.H1_H1 ;  /* 0x3000000bff110230 */ /* 0x000fc60000004100 */
[----:B------:R-:W-:-:S04]  /*09d0*/  FMUL.FTZ R40, R40, UR8 ;  /* 0x0000000828287c20 */ /* 0x000fc80008410000 */
[----:B------:R-:W-:-:S07]  /*09e0*/  @P0 FADD.FTZ R40, R40, R17 ;  /* 0x0000001128280221 */ /* 0x000fce0000010000 */
.L_x_1148:
[----:B------:R-:W-:Y:S05]  /*09f0*/  BSYNC B0 ;  /* 0x0000000000007941 */ /* 0x000fea0003800000 */
.L_x_1146:
[----:B------:R-:W0:Y:S01]  /*0a00*/  LDC.64 R42, c[0x0][0x238] ;  /* 0x00008e00ff2a7b82 */ /* 0x000e220000000a00 */
[----:B------:R-:W-:Y:S01]  /*0a10*/  F2FP.F16.F32.PACK_AB R19, R40, R39 ;  /* 0x000000272813723e */ /* 0x000fe200000000ff */
[----:B------:R-:W-:Y:S01]  /*0a20*/  UMOV UR10, 0xffffffff ;  /* 0xffffffff000a7882 */ /* 0x000fe20000000000 */
[----:B------:R-:W-:Y:S02]  /*0a30*/  F2FP.F16.F32.PACK_AB R18, R38, R37 ;  /* 0x000000252612723e */ /* 0x000fe400000000ff */
[----:B------:R-:W-:Y:S02]  /*0a40*/  F2FP.F16.F32.PACK_AB R17, R36, R35 ;  /* 0x000000232411723e */ /* 0x000fe400000000ff */
[----:B------:R-:W-:Y:S02]  /*0a50*/  F2FP.F16.F32.PACK_AB R16, R34, R33 ;  /* 0x000000212210723e */ /* 0x000fe400000000ff */
        /* <DEDUP_REMOVED lines=50> */
.L_x_1164:
        /* <DEDUP_REMOVED lines=49> */
[----:B------:R-:W-:-:S02]  /*1090*/  F2FP.F16.F32.PACK_AB R19, R19, R38 ;  /* 0x000000261313723e */ /* 0x000fc400000000ff */
[----:B------:R-:W-:Y:S02]  /*10a0*/  F2FP.F16.F32.PACK_AB R18, R37, R18 ;  /* 0x000000122512723e */ /* 0x000fe400000000ff */
[----:B------:R-:W-:Y:S02]  /*10b0*/  F2FP.F16.F32.PACK_AB R17, R44, R31 ;  /* 0x0000001f2c11723e */ /* 0x000fe400000000ff */
[----:B------:R-:W-:-:S05]  /*10c0*/  F2FP.F16.F32.PACK_AB R16, R35, R42 ;  /* 0x0000002a2310723e */ /* 0x000fca00000000ff */
[----:B------:R0:W-:Y:S02]  /*10d0*/  STG.E.128 desc[UR4][R32.64], R16 ;  /* 0x0000001020007986 */ /* 0x0001e4000c101d04 */
.L_x_1151:
[----:B------:R-:W-:Y:S05]  /*10e0*/  BSYNC B0 ;  /* 0x0000000000007941 */ /* 0x000fea0003800000 */
.L_x_1150:
[----:B0-----:R-:W0:Y:S02]  /*10f0*/  LDC.64 R16, c[0x0][0x210] ;  /* 0x00008400ff107b82 */ /* 0x001e240000000a00 */
[----:B0-----:R-:W-:-:S04]  /*1100*/  LEA R0, R16, R0, 0x2 ;  /* 0x0000000010007211 */ /* 0x001fc800078e10ff */
[----:B------:R-:W-:-:S13]  /*1110*/  ISETP.GE.AND P0, PT, R0, R17, PT ;  /* 0x000000110000720c */ /* 0x000fda0003f06270 */
[----:B------:R-:W-:Y:S05]  /*1120*/  @!P0 BRA `(.L_x_1152) ;  /* 0xfffffff000688947 */ /* 0x000fea000383ffff */
[----:B------:R-:W-:Y:S05]  /*1130*/  EXIT ;  /* 0x000000000000794d */ /* 0x000fea0003800000 */
.L_x_1149:
        /* <DEDUP_REMOVED lines=8> */
.L_x_1154:
[----:B------:R-:W-:Y:S05]  /*11c0*/  BSYNC B0 ;  /* 0x0000000000007941 */ /* 0x000fea0003800000 */
.L_x_1153:
        /* <DEDUP_REMOVED lines=8> */
.L_x_1155:
[----:B------:R-:W-:Y:S01]  /*1250*/  HFMA2.MMA R43, -RZ, RZ, 0, 2.384185791015625e-07 ;  /* 0x00000004ff2b7435 */ /* 0x000fe200000001ff */
[----:B------:R-:W-:-:S10]  /*1260*/  FADD.FTZ R44, R44, R16 ;  /* 0x000000102c2c7221 */ /* 0x000fd40000010000 */
[----:B------:R-:W-:Y:S05]  /*1270*/  WARPSYNC.COLLECTIVE R17, `(.L_x_1156) ;  /* 0x0000000011087348 */ /* 0x000fea0003c00000 */
[----:B------:R0:W1:Y:S02]  /*1280*/  SHFL.BFLY P2, R16, R44, R43, R42 ;  /* 0x0c00002b2c107389 */ /* 0x000064000004002a */
[----:B01----:R-:W-:Y:S01]  /*1290*/  ENDCOLLECTIVE ;  /* 0x000000000000791b */ /* 0x003fe20003800000 */
.L_x_1156:
[----:B------:R-:W-:Y:S01]  /*12a0*/  HFMA2.MMA R43, -RZ, RZ, 0, 4.76837158203125e-07 ;  /* 0x00000008ff2b7435 */ /* 0x000fe200000001ff */
[----:B------:R-:W-:-:S05]  /*12b0*/  FADD.FTZ R18, R44, R16 ;  /* 0x000000102c127221 */ /* 0x000fca0000010000 */
[----:B------:R-:W-:-:S07]  /*12c0*/  MOV R44, R18 ;  /* 0x00000012002c7202 */ /* 0x000fce0000000f00 */
[----:B------:R-:W-:Y:S05]  /*12d0*/  WARPSYNC.COLLECTIVE R17, `(.L_x_1157) ;  /* 0x0000000011087348 */ /* 0x000fea0003c00000 */
[----:B------:R0:W1:Y:S02]  /*12e0*/  SHFL.BFLY P2, R16, R44, R43, R42 ;  /* 0x0c00002b2c107389 */ /* 0x000064000004002a */
[----:B01----:R-:W-:Y:S01]  /*12f0*/  ENDCOLLECTIVE ;  /* 0x000000000000791b */ /* 0x003fe20003800000 */
.L_x_1157:
[----:B------:R-:W-:Y:S01]  /*1300*/  HFMA2.MMA R43, -RZ, RZ, 0, 9.5367431640625e-07 ;  /* 0x00000010ff2b7435 */ /* 0x000fe200000001ff */
[----:B------:R-:W-:-:S05]  /*1310*/  FADD.FTZ R45, R18, R16 ;  /* 0x00000010122d7221 */ /* 0x000fca0000010000 */
[----:B------:R-:W-:-:S07]  /*1320*/  MOV R44, R45 ;  /* 0x0000002d002c7202 */ /* 0x000fce0000000f00 */
[----:B------:R-:W-:Y:S05]  /*1330*/  WARPSYNC.COLLECTIVE R17, `(.L_x_1158) ;  /* 0x0000000011087348 */ /* 0x000fea0003c00000 */
[----:B------:R0:W1:Y:S02]  /*1340*/  SHFL.BFLY P2, R16, R44, R43, R42 ;  /* 0x0c00002b2c107389 */ /* 0x000064000004002a */
[----:B01----:R-:W-:Y:S01]  /*1350*/  ENDCOLLECTIVE ;  /* 0x000000000000791b */ /* 0x003fe20003800000 */
.L_x_1158:
        /* <DEDUP_REMOVED lines=23> */
.L_x_1159:
[----:B------:R-:W-:Y:S01]  /*14d0*/  HFMA2.MMA R43, -RZ, RZ, 0, 1.1920928955078125e-07 ;  /* 0x00000002ff2b7435 */ /* 0x000fe200000001ff */
[----:B------:R-:W-:-:S05]  /*14e0*/  FADD.FTZ R45, R44, R16 ;  /* 0x000000102c2d7221 */ /* 0x000fca0000010000 */
[----:B------:R-:W-:-:S07]  /*14f0*/  MOV R44, R45 ;  /* 0x0000002d002c7202 */ /* 0x000fce0000000f00 */
[----:B------:R-:W-:Y:S05]  /*1500*/  WARPSYNC.COLLECTIVE R17, `(.L_x_1160) ;  /* 0x0000000011087348 */ /* 0x000fea0003c00000 */
[----:B------:R0:W1:Y:S02]  /*1510*/  SHFL.BFLY P2, R16, R44, R43, R42 ;  /* 0x0c00002b2c107389 */ /* 0x000064000004002a */
[----:B01----:R-:W-:Y:S01]  /*1520*/  ENDCOLLECTIVE ;  /* 0x000000000000791b */ /* 0x003fe20003800000 */
.L_x_1160:
[----:B------:R-:W-:Y:S01]  /*1530*/  HFMA2.MMA R43, -RZ, RZ, 0, 2.384185791015625e-07 ;  /* 0x00000004ff2b7435 */ /* 0x000fe200000001ff */
[----:B------:R-:W-:-:S05]  /*1540*/  FADD.FTZ R45, R45, R16 ;  /* 0x000000102d2d7221 */ /* 0x000fca0000010000 */
[----:B------:R-:W-:-:S07]  /*1550*/  MOV R44, R45 ;  /* 0x0000002d002c7202 */ /* 0x000fce0000000f00 */
[----:B------:R-:W-:Y:S05]  /*1560*/  WARPSYNC.COLLECTIVE R17, `(.L_x_1161) ;  /* 0x0000000011087348 */ /* 0x000fea0003c00000 */
[----:B------:R0:W1:Y:S02]  /*1570*/  SHFL.BFLY P2, R16, R44, R43, R42 ;  /* 0x0c00002b2c107389 */ /* 0x000064000004002a */
[----:B01----:R-:W-:Y:S01]  /*1580*/  ENDCOLLECTIVE ;  /* 0x000000000000791b */ /* 0x003fe20003800000 */
.L_x_1161:
[----:B------:R-:W-:Y:S01]  /*1590*/  MOV R43, 0x8 ;  /* 0x00000008002b7802 */ /* 0x000fe20000000f00 */
[----:B------:R-:W-:-:S07]  /*15a0*/  FADD.FTZ R44, R45, R16 ;  /* 0x000000102d2c7221 */ /* 0x000fce0000010000 */
[----:B------:R-:W-:Y:S05]  /*15b0*/  WARPSYNC.COLLECTIVE R17, `(.L_x_1162) ;  /* 0x0000000011087348 */ /* 0x000fea0003c00000 */
[----:B------:R0:W1:Y:S02]  /*15c0*/  SHFL.BFLY P2, R16, R44, R43, R42 ;  /* 0x0c00002b2c107389 */ /* 0x000064000004002a */
[----:B01----:R-:W-:Y:S01]  /*15d0*/  ENDCOLLECTIVE ;  /* 0x000000000000791b */ /* 0x003fe20003800000 */
.L_x_1162:
[----:B------:R-:W-:Y:S01]  /*15e0*/  HFMA2.MMA R43, -RZ, RZ, 0, 9.5367431640625e-07 ;  /* 0x00000010ff2b7435 */ /* 0x000fe200000001ff */
[----:B------:R-:W-:-:S10]  /*15f0*/  FADD.FTZ R44, R44, R16 ;  /* 0x000000102c2c7221 */ /* 0x000fd40000010000 */
[----:B------:R-:W-:Y:S05]  /*1600*/  WARPSYNC.COLLECTIVE R17, `(.L_x_1163) ;  /* 0x0000000011087348 */ /* 0x000fea0003c00000 */
[----:B------:R0:W1:Y:S02]  /*1610*/  SHFL.BFLY P2, R16, R44, R43, R42 ;  /* 0x0c00002b2c107389 */ /* 0x000064000004002a */
[----:B01----:R-:W-:Y:S01]  /*1620*/  ENDCOLLECTIVE ;  /* 0x000000000000791b */ /* 0x003fe20003800000 */
.L_x_1163:
[----:B------:R-:W-:Y:S05]  /*1630*/  BRA `(.L_x_1164) ;  /* 0xfffffff400d07947 */ /* 0x000fea000383ffff */
.L_x_1165:
        /* <DEDUP_REMOVED lines=12> */
.L_x_9515:


//--------------------- .text._ZN10layer_norm13ln_fwd_kernelINS_13Kernel_traitsI6__halfS2_S2_S2_fjLj256ELj1ELj4ELj1ELj16ENS_18Kernel_traits_baseILj256ES2_S2_S2_S2_fjLj128EEEEELb0ELb1ELb0ELb0EEEvNS_9FwdParamsE --------------------------
	.section	.text._ZN10layer_norm13ln_fwd_kernelINS_13Kernel_traitsI6__halfS2_S2_S2_fjLj256ELj1ELj4ELj1ELj16ENS_18Kernel_traits_baseILj256ES2_S2_S2_S2_fjLj128EEEEELb0ELb1ELb0ELb0EEEvNS_9FwdParamsE,"ax",@progbits
	.align	128
        .global         _ZN10layer_norm13ln_fwd_kernelINS_13Kernel_traitsI6__halfS2_S2_S2_fjLj256ELj1ELj4ELj1ELj16ENS_18Kernel_traits_baseILj256ES2_S2_S2_S2_fjLj128EEEEELb0ELb1ELb0ELb0EEEvNS_9FwdParamsE
        .type           _ZN10layer_norm13ln_fwd_kernelINS_13Kernel_traitsI6__halfS2_S2_S2_fjLj256ELj1ELj4ELj1ELj16ENS_18Kernel_traits_baseILj256ES2_S2_S2_S2_fjLj128EEEEELb0ELb1ELb0ELb0EEEvNS_9FwdParamsE,@function
        .size           _ZN10layer_norm13ln_fwd_kernelINS_13Kernel_traitsI6__halfS2_S2_S2_fjLj256ELj1ELj4ELj1ELj16ENS_18Kernel_traits_baseILj256ES2_S2_S2_S2_fjLj128EEEEELb0ELb1ELb0ELb0EEEvNS_9FwdParamsE,(.L_x_9516 - _ZN10layer_norm13ln_fwd_kernelINS_13Kernel_traitsI6__halfS2_S2_S2_fjLj256ELj1ELj4ELj1ELj16ENS_18Kernel_traits_baseILj256ES2_S2_S2_S2_fjLj128EEEEELb0ELb1ELb0ELb0EEEvNS_9FwdParamsE)
        .other          _ZN10layer_norm13ln_fwd_kernelINS_13Kernel_traitsI6__halfS2_S2_S2_fjLj256ELj1ELj4ELj1ELj16ENS_18Kernel_traits_baseILj256ES2_S2_S2_S2_fjLj128EEEEELb0ELb1ELb0ELb0EEEvNS_9FwdParamsE,@"STO_CUDA_ENTRY STV_DEFAULT"
_ZN10layer_norm13ln_fwd_kernelINS_13Kernel_traitsI6__halfS2_S2_S2_fjLj256ELj1ELj4ELj1ELj16ENS_18Kernel_traits_baseILj256ES2_S2_S2_S2_fjLj128EEEEELb0ELb1ELb0ELb0EEEvNS_9FwdParamsE:
.text._ZN10layer_norm13ln_fwd_kernelINS_13Kernel_traitsI6__halfS2_S2_S2_fjLj256ELj1ELj4ELj1ELj16ENS_18Kernel_traits_baseILj256ES2_S2_S2_S2_fjLj128EEEEELb0ELb1ELb0ELb0EEEvNS_9FwdParamsE:
        /* <DEDUP_REMOVED lines=21> */
[----:B------:R-:W-:Y:S02]  /*0150*/  ULDC.64 UR6, c[0x0][0x278] ;  /* 0x00009e0000067ab9 */ /* 0x000fe40000000a00 */
[C---:B------:R-:W-:Y:S01]  /*0160*/  LEA R4, P1, R10.reuse, UR6, 0x4 ;  /* 0x000000060a047c11 */ /* 0x040fe2000f8220ff */
[----:B0-----:R-:W-:Y:S01]  /*0170*/  IMAD.WIDE.U32 R16, R10, 0x10, R16 ;  /* 0x000000100a107825 */ /* 0x001fe200078e0010 */
[----:B------:R0:W5:Y:S02]  /*0180*/  @P0 LDG.E.128 R12, desc[UR4][R2.64] ;  /* 0x00000004020c0981 */ /* 0x000164000c1e1d00 */
[----:B------:R-:W-:-:S03]  /*0190*/  IADD3.X R5, RZ, UR7, RZ, P1, !PT ;  /* 0x00000007ff057c10 */ /* 0x000fc60008ffe4ff */
[----:B------:R-:W5:Y:S04]  /*01a0*/  LDG.E.128 R16, desc[UR4][R16.64] ;  /* 0x0000000410107981 */ /* 0x000f68000c1e1d00 */
[----:B------:R0:W5:Y:S01]  /*01b0*/  LDG.E.128 R20, desc[UR4][R4.64] ;  /* 0x0000000404147981 */ /* 0x000162000c1e1d00 */
[----:B------:R-:W-:Y:S02]  /*01c0*/  @!P0 CS2R R12, SRZ ;  /* 0x00000000000c8805 */ /* 0x000fe4000001ff00 */
[----:B0-----:R-:W-:-:S07]  /*01d0*/  @!P0 CS2R R14, SRZ ;  /* 0x00000000000e8805 */ /* 0x001fce000001ff00 */
.L_x_1167:
[----:B------:R-:W-:Y:S05]  /*01e0*/  BSYNC B0 ;  /* 0x0000000000007941 */ /* 0x000fea0003800000 */
.L_x_1166:
        /* <DEDUP_REMOVED lines=35> */
.L_x_1173:
        /* <DEDUP_REMOVED lines=18> */
[----:B------:R0:W3:Y:S02]  /*0540*/  @P1 LDG.E.128 R12, desc[UR4][R30.64] ;  /* 0x000000041e0c1981 */ /* 0x0000e4000c1e1d00 */
[----:B0-----:R-:W0:Y:S02]  /*0550*/  LDC.64 R30, c[0x0][0x238] ;  /* 0x00008e00ff1e7b82 */ /* 0x001e240000000a00 */
[----:B0-----:R-:W-:-:S04]  /*0560*/  IMAD.WIDE.U32 R30, R39, 0x10, R30 ;  /* 0x00000010271e7825 */ /* 0x001fc800078e001e */
[--C-:B--2---:R-:W-:Y:S02]  /*0570*/  HADD2.F32 R41, -RZ, R16.reuse.H0_H0 ;  /* 0x20000010ff297230 */ /* 0x104fe40000004100 */
[----:B------:R-:W-:Y:S02]  /*0580*/  HADD2.F32 R43, -RZ, R16.H1_H1 ;  /* 0x30000010ff2b7230 */ /* 0x000fe40000004100 */
[--C-:B------:R-:W-:Y:S02]  /*0590*/  HADD2.F32 R45, -RZ, R17.reuse.H0_H0 ;  /* 0x20000011ff2d7230 */ /* 0x100fe40000004100 */
[-C--:B------:R-:W-:Y:S01]  /*05a0*/  FMUL.FTZ R36, R41, R44.reuse ;  /* 0x0000002c29247220 */ /* 0x080fe20000410000 */
[----:B------:R-:W-:Y:S02]  /*05b0*/  HADD2.F32 R47, -RZ, R17.H1_H1 ;  /* 0x30000011ff2f7230 */ /* 0x000fe40000004100 */
[----:B------:R-:W-:Y:S01]  /*05c0*/  FMUL.FTZ R41, R43, R44 ;  /* 0x0000002c2b297220 */ /* 0x000fe20000410000 */
[----:B------:R-:W-:-:S02]  /*05d0*/  HADD2.F32 R53, -RZ, R19.H0_H0 ;  /* 0x20000013ff357230 */ /* 0x000fc40000004100 */
[----:B------:R-:W-:Y:S01]  /*05e0*/  FMUL.FTZ R38, R45, R44 ;  /* 0x0000002c2d267220 */ /* 0x000fe20000410000 */
[--C-:B------:R-:W-:Y:S02]  /*05f0*/  HADD2.F32 R49, -RZ, R18.reuse.H0_H0 ;  /* 0x20000012ff317230 */ /* 0x100fe40000004100 */
[----:B------:R-:W-:Y:S01]  /*0600*/  FMUL.FTZ R36, R9, R36 ;  /* 0x0000002409247220 */ /* 0x000fe20000410000 */
[----:B------:R-:W-:Y:S02]  /*0610*/  HADD2.F32 R51, -RZ, R18.H1_H1 ;  /* 0x30000012ff337230 */ /* 0x000fe40000004100 */
[----:B------:R-:W-:Y:S01]  /*0620*/  FMUL.FTZ R41, R8, R41 ;  /* 0x0000002908297220 */ /* 0x000fe20000410000 */
[----:B------:R-:W-:Y:S02]  /*0630*/  HADD2.F32 R19, -RZ, R19.H1_H1 ;  /* 0x30000013ff137230 */ /* 0x000fe40000004100 */
[----:B------:R-:W-:Y:S01]  /*0640*/  FMUL.FTZ R45, R47, R44 ;  /* 0x0000002c2f2d7220 */ /* 0x000fe20000410000 */
[----:B---3--:R-:W-:-:S02]  /*0650*/  @P1 HADD2.F32 R17, -RZ, R12.H0_H0 ;  /* 0x2000000cff111230 */ /* 0x008fc40000004100 */
[-C--:B------:R-:W-:Y:S01]  /*0660*/  FMUL.FTZ R40, R49, R44.reuse ;  /* 0x0000002c31287220 */ /* 0x080fe20000410000 */
[----:B------:R-:W-:Y:S02]  /*0670*/  @P1 HADD2.F32 R16, -RZ, R12.H1_H1 ;  /* 0x3000000cff101230 */ /* 0x000fe40000004100 */
[-C--:B------:R-:W-:Y:S01]  /*0680*/  FMUL.FTZ R43, R51, R44.reuse ;  /* 0x0000002c332b7220 */ /* 0x080fe20000410000 */
[-C--:B------:R-:W-:Y:S01]  /*0690*/  FMUL.FTZ R42, R53, R44.reuse ;  /* 0x0000002c352a7220 */ /* 0x080fe20000410000 */
[----:B------:R-:W-:Y:S01]  /*06a0*/  FMUL.FTZ R47, R19, R44 ;  /* 0x0000002c132f7220 */ /* 0x000fe20000410000 */
[----:B------:R-:W-:Y:S01]  /*06b0*/  @P1 FADD.FTZ R36, R17, R36 ;  /* 0x0000002411241221 */ /* 0x000fe20000010000 */
[----:B------:R-:W-:Y:S01]  /*06c0*/  @P1 FADD.FTZ R41, R16, R41 ;  /* 0x0000002910291221 */ /* 0x000fe20000010000 */
[----:B------:R-:W-:Y:S02]  /*06d0*/  @P1 HADD2.F32 R19, -RZ, R13.H0_H0 ;  /* 0x2000000dff131230 */ /* 0x000fe40000004100 */
[----:B------:R-:W-:Y:S01]  /*06e0*/  FMUL.FTZ R38, R7, R38 ;  /* 0x0000002607267220 */ /* 0x000fe20000410000 */
[----:B------:R-:W-:-:S02]  /*06f0*/  @P1 HADD2.F32 R49, -RZ, R14.H0_H0 ;  /* 0x2000000eff311230 */ /* 0x000fc40000004100 */
[----:B------:R-:W-:Y:S01]  /*0700*/  FMUL.FTZ R40, R5, R40 ;  /* 0x0000002805287220 */ /* 0x000fe20000410000 */
[----:B------:R-:W-:Y:S02]  /*0710*/  @P1 HADD2.F32 R16, -RZ, R13.H1_H1 ;  /* 0x3000000dff101230 */ /* 0x000fe40000004100 */
[----:B------:R-:W-:Y:S01]  /*0720*/  FMUL.FTZ R43, R4, R43 ;  /* 0x0000002b042b7220 */ /* 0x000fe20000410000 */
[----:B------:R-:W-:Y:S02]  /*0730*/  @P1 HADD2.F32 R18, -RZ, R14.H1_H1 ;  /* 0x3000000eff121230 */ /* 0x000fe40000004100 */
[----:B------:R-:W-:Y:S01]  /*0740*/  FMUL.FTZ R45, R6, R45 ;  /* 0x0000002d062d7220 */ /* 0x000fe20000410000 */
[--C-:B------:R-:W-:Y:S02]  /*0750*/  @P1 HADD2.F32 R17, -RZ, R15.reuse.H0_H0 ;  /* 0x2000000fff111230 */ /* 0x100fe40000004100 */
[----:B------:R-:W-:Y:S01]  /*0760*/  FMUL.FTZ R42, R3, R42 ;  /* 0x0000002a032a7220 */ /* 0x000fe20000410000 */
[----:B------:R-:W-:-:S02]  /*0770*/  @P1 HADD2.F32 R44, -RZ, R15.H1_H1 ;  /* 0x3000000fff2c1230 */ /* 0x000fc40000004100 */
[----:B------:R-:W-:Y:S01]  /*0780*/  FMUL.FTZ R47, R2, R47 ;  /* 0x0000002f022f7220 */ /* 0x000fe20000410000 */
[----:B------:R-:W-:Y:S01]  /*0790*/  @P1 FADD.FTZ R38, R19, R38 ;  /* 0x0000002613261221 */ /* 0x000fe20000010000 */
[----:B------:R-:W-:Y:S01]  /*07a0*/  @P1 FADD.FTZ R40, R49, R40 ;  /* 0x0000002831281221 */ /* 0x000fe20000010000 */
[----:B------:R-:W-:Y:S01]  /*07b0*/  @P1 FADD.FTZ R43, R18, R43 ;  /* 0x0000002b122b1221 */ /* 0x000fe20000010000 */
[----:B------:R-:W-:Y:S01]  /*07c0*/  @P1 FADD.FTZ R45, R16, R45 ;  /* 0x0000002d102d1221 */ /* 0x000fe20000010000 */
[----:B------:R-:W-:Y:S01]  /*07d0*/  @P1 FADD.FTZ R42, R17, R42 ;  /* 0x0000002a112a1221 */ /* 0x000fe20000010000 */
[----:B------:R-:W-:Y:S01]  /*07e0*/  @P1 FADD.FTZ R47, R44, R47 ;  /* 0x0000002f2c2f1221 */ /* 0x000fe20000010000 */
[----:B------:R-:W-:Y:S02]  /*07f0*/  F2FP.F16.F32.PACK_AB R16, R41, R36 ;  /* 0x000000242910723e */ /* 0x000fe400000000ff */
[----:B------:R-:W-:Y:S02]  /*0800*/  F2FP.F16.F32.PACK_AB R18, R43, R40 ;  /* 0x000000282b12723e */ /* 0x000fe400000000ff */
[----:B------:R-:W-:-:S02]  /*0810*/  F2FP.F16.F32.PACK_AB R17, R45, R38 ;  /* 0x000000262d11723e */ /* 0x000fc400000000ff */
[----:B------:R-:W-:-:S05]  /*0820*/  F2FP.F16.F32.PACK_AB R19, R47, R42 ;  /* 0x0000002a2f13723e */ /* 0x000fca00000000ff */
[----:B------:R0:W-:Y:S02]  /*0830*/  STG.E.128 desc[UR4][R30.64], R16 ;  /* 0x000000101e007986 */ /* 0x0001e4000c101d04 */
.L_x_1169:
[----:B------:R-:W-:Y:S05]  /*0840*/  BSYNC B0 ;  /* 0x0000000000007941 */ /* 0x000fea0003800000 */
.L_x_1168:
        /* <DEDUP_REMOVED lines=50> */
.L_x_1185:
        /* <DEDUP_REMOVED lines=33> */
[C---:B------:R-:W-:Y:S01]  /*0d80*/  FMUL.FTZ R44, R49.reuse, R44 ;  /* 0x0000002c312c7220 */ /* 0x040fe20000410000 */
[----:B------:R-:W-:Y:S01]  /*0d90*/  FMUL.FTZ R49, R49, R18 ;  /* 0x0000001231317220 */ /* 0x000fe20000410000 */
[----:B------:R-:W-:Y:S01]  /*0da0*/  F2FP.F16.F32.PACK_AB R18, R46, R51 ;  /* 0x000000332e12723e */ /* 0x000fe200000000ff */
[----:B------:R-:W-:Y:S01]  /*0db0*/  FFMA.FTZ R19, R24, R19, R35 ;  /* 0x0000001318137223 */ /* 0x000fe20000010023 */
[----:B------:R-:W-:Y:S01]  /*0dc0*/  FFMA.FTZ R46, R0, R30, R27 ;  /* 0x0000001e002e7223 */ /* 0x000fe2000001001b */
[----:B------:R-:W-:Y:S01]  /*0dd0*/  FFMA.FTZ R51, R23, R49, R32 ;  /* 0x0000003117337223 */ /* 0x000fe20000010020 */
[----:B------:R-:W-:Y:S01]  /*0de0*/  FFMA.FTZ R44, R20, R44, R29 ;  /* 0x0000002c142c7223 */ /* 0x000fe2000001001d */
[----:B------:R-:W-:Y:S01]  /*0df0*/  FFMA.FTZ R49, R21, R31, R28 ;  /* 0x0000001f15317223 */ /* 0x000fe2000001001c */
[----:B-1----:R-:W-:Y:S01]  /*0e00*/  IMAD.WIDE.U32 R30, R39, 0x10, R16 ;  /* 0x00000010271e7825 */ /* 0x002fe200078e0010 */
[----:B------:R-:W-:-:S02]  /*0e10*/  F2FP.F16.F32.PACK_AB R19, R50, R19 ;  /* 0x000000133213723e */ /* 0x000fc400000000ff */
[----:B------:R-:W-:Y:S02]  /*0e20*/  F2FP.F16.F32.PACK_AB R17, R51, R44 ;  /* 0x0000002c3311723e */ /* 0x000fe400000000ff */
[----:B------:R-:W-:-:S05]  /*0e30*/  F2FP.F16.F32.PACK_AB R16, R49, R46 ;  /* 0x0000002e3110723e */ /* 0x000fca00000000ff */
[----:B------:R2:W-:Y:S02]  /*0e40*/  STG.E.128 desc[UR4][R30.64], R16 ;  /* 0x000000101e007986 */ /* 0x0005e4000c101d04 */
.L_x_1172:
[----:B------:R-:W-:Y:S05]  /*0e50*/  BSYNC B0 ;  /* 0x0000000000007941 */ /* 0x000fea0003800000 */
.L_x_1171:
[----:B-12---:R-:W1:Y:S02]  /*0e60*/  LDC.64 R16, c[0x0][0x210] ;  /* 0x00008400ff107b82 */ /* 0x006e640000000a00 */
[----:B-1----:R-:W-:-:S04]  /*0e70*/  LEA R11, R16, R11, 0x2 ;  /* 0x0000000b100b7211 */ /* 0x002fc800078e10ff */
[----:B------:R-:W-:-:S13]  /*0e80*/  ISETP.GE.AND P1, PT, R11, R17, PT ;  /* 0x000000110b00720c */ /* 0x000fda0003f26270 */
[----:B------:R-:W-:Y:S05]  /*0e90*/  @!P1 BRA `(.L_x_1173) ;  /* 0xfffffff400609947 */ /* 0x000fea000383ffff */
[----:B------:R-:W-:Y:S05]  /*0ea0*/  EXIT ;  /* 0x000000000000794d */ /* 0x000fea0003800000 */
.L_x_1170:
        /* <DEDUP_REMOVED lines=8> */
.L_x_1175:
[----:B------:R-:W-:Y:S05]  /*0f30*/  BSYNC B0 ;  /* 0x0000000000007941 */ /* 0x000fea0003800000 */
.L_x_1174:
[----:B------:R-:W-:Y:S01]  /*0f40*/  MOV R17, R50 ;  /* 0x0000003200117202 */ /* 0x000fe20000000f00 */
[----:B------:R-:W-:Y:S01]  /*0f50*/  HFMA2.MMA R19, -RZ, RZ, 0, 1.1920928955078125e-07 ;  /* 0x00000002ff137435 */ /* 0x000fe200000001ff */
[----:B------:R-:W-:Y:S01]  /*0f60*/  MOV R18, 0x1f ;  /* 0x0000001f00127802 */ /* 0x000fe20000000f00 */
[----:B------:R-:W0:Y:S02]  /*0f70*/  LDC R30, c[0x0][0x290] ;  /* 0x0000a400ff1e7b82 */ /* 0x000e240000000800 */
[----:B------:R-:W-:Y:S01]  /*0f80*/  FADD.FTZ R44, R16, R17 ;  /* 0x00000011102c7221 */ /* 0x000fe20000010000 */
[----:B------:R-:W-:-:S04]  /*0f90*/  MOV R17, 0xffffffff ;  /* 0xffffffff00117802 */ /* 0x000fc80000000f00 */
[----:B------:R-:W-:-:S07]  /*0fa0*/  MOV R52, R44 ;  /* 0x0000002c00347202 */ /* 0x000fce0000000f00 */
[----:B0-----:R-:W-:Y:S05]  /*0fb0*/  WARPSYNC.COLLECTIVE R17, `(.L_x_1176) ;  /* 0x0000000011087348 */ /* 0x001fea0003c00000 */
[----:B------:R1:W2:Y:S02]  /*0fc0*/  SHFL.BFLY P4, R50, R52, R19, R18 ;  /* 0x0c00001334327389 */ /* 0x0002a40000080012 */
[----:B012---:R-:W-:Y:S01]  /*0fd0*/  ENDCOLLECTIVE ;  /* 0x000000000000791b */ /* 0x007fe20003800000 */
.L_x_1176:
[----:B------:R-:W-:Y:S01]  /*0fe0*/  HFMA2.MMA R19, -RZ, RZ, 0, 2.384185791015625e-07 ;  /* 0x00000004ff137435 */ /* 0x000fe200000001ff */
[----:B------:R-:W-:-:S05]  /*0ff0*/  MOV R31, R50 ;  /* 0x00000032001f7202 */ /* 0x000fca0000000f00 */
[----:B------:R-:W-:-:S05]  /*1000*/  FADD.FTZ R46, R44, R31 ;  /* 0x0000001f2c2e7221 */ /* 0x000fca0000010000 */
[----:B------:R-:W-:-:S07]  /*1010*/  MOV R52, R46 ;  /* 0x0000002e00347202 */ /* 0x000fce0000000f00 */
[----:B------:R-:W-:Y:S05]  /*1020*/  WARPSYNC.COLLECTIVE R17, `(.L_x_1177) ;  /* 0x0000000011087348 */ /* 0x000fea0003c00000 */
[----:B------:R0:W1:Y:S02]  /*1030*/  SHFL.BFLY P4, R50, R52, R19, R18 ;  /* 0x0c00001334327389 */ /* 0x0000640000080012 */
[----:B01----:R-:W-:Y:S01]  /*1040*/  ENDCOLLECTIVE ;  /* 0x000000000000791b */ /* 0x003fe20003800000 */
.L_x_1177:
[----:B------:R-:W-:Y:S01]  /*1050*/  HFMA2.MMA R19, -RZ, RZ, 0, 4.76837158203125e-07 ;  /* 0x00000008ff137435 */ /* 0x000fe200000001ff */
[----:B------:R-:W-:-:S05]  /*1060*/  MOV R31, R50 ;  /* 0x00000032001f7202 */ /* 0x000fca0000000f00 */
[----:B------:R-:W-:-:S05]  /*1070*/  FADD.FTZ R48, R46, R31 ;  /* 0x0000001f2e307221 */ /* 0x000fca0000010000 */
[----:B------:R-:W-:-:S07]  /*1080*/  MOV R52, R48 ;  /* 0x0000003000347202 */ /* 0x000fce0000000f00 */
[----:B------:R-:W-:Y:S05]  /*1090*/  WARPSYNC.COLLECTIVE R17, `(.L_x_1178) ;  /* 0x0000000011087348 */ /* 0x000fea0003c00000 */
[----:B------:R0:W1:Y:S02]  /*10a0*/  SHFL.BFLY P4, R50, R52, R19, R18 ;  /* 0x0c00001334327389 */ /* 0x0000640000080012 */
[----:B01----:R-:W-:Y:S01]  /*10b0*/  ENDCOLLECTIVE ;  /* 0x000000000000791b */ /* 0x003fe20003800000 */
.L_x_1178:
[----:B------:R-:W-:Y:S01]  /*10c0*/  HFMA2.MMA R19, -RZ, RZ, 0, 9.5367431640625e-07 ;  /* 0x00000010ff137435 */ /* 0x000fe200000001ff */
[----:B------:R-:W-:-:S05]  /*10d0*/  MOV R31, R50 ;  /* 0x00000032001f7202 */ /* 0x000fca0000000f00 */
[----:B------:R-:W-:-:S05]  /*10e0*/  FADD.FTZ R49, R48, R31 ;  /* 0x0000001f30317221 */ /* 0x000fca0000010000 */
[----:B------:R-:W-:-:S07]  /*10f0*/  MOV R52, R49 ;  /* 0x0000003100347202 */ /* 0x000fce0000000f00 */
[----:B------:R-:W-:Y:S05]  /*1100*/  WARPSYNC.COLLECTIVE R17, `(.L_x_1179) ;  /* 0x0000000011087348 */ /* 0x000fea0003c00000 */
[----:B------:R0:W1:Y:S02]  /*1110*/  SHFL.BFLY P4, R50, R52, R19, R18 ;  /* 0x0c00001334327389 */ /* 0x0000640000080012 */
[----:B01----:R-:W-:Y:S01]  /*1120*/  ENDCOLLECTIVE ;  /* 0x000000000000791b */ /* 0x003fe20003800000 */
.L_x_1179:
        /* <DEDUP_REMOVED lines=25> */
.L_x_1180:
[----:B------:R-:W-:Y:S01]  /*12c0*/  HFMA2.MMA R19, -RZ, RZ, 0, 1.1920928955078125e-07 ;  /* 0x00000002ff137435 */ /* 0x000fe200000001ff */
[----:B------:R-:W-:-:S05]  /*12d0*/  MOV R49, R50 ;  /* 0x0000003200317202 */ /* 0x000fca0000000f00 */
[----:B------:R-:W-:-:S05]  /*12e0*/  FADD.FTZ R49, R16, R49 ;  /* 0x0000003110317221 */ /* 0x000fca0000010000 */
[----:B------:R-:W-:-:S07]  /*12f0*/  MOV R52, R49 ;  /* 0x0000003100347202 */ /* 0x000fce0000000f00 */
[----:B------:R-:W-:Y:S05]  /*1300*/  WARPSYNC.COLLECTIVE R17, `(.L_x_1181) ;  /* 0x0000000011087348 */ /* 0x000fea0003c00000 */
[----:B------:R0:W1:Y:S02]  /*1310*/  SHFL.BFLY P4, R50, R52, R19, R18 ;  /* 0x0c00001334327389 */ /* 0x0000640000080012 */
[----:B01----:R-:W-:Y:S01]  /*1320*/  ENDCOLLECTIVE ;  /* 0x000000000000791b */ /* 0x003fe20003800000 */
.L_x_1181:
[----:B------:R-:W-:Y:S01]  /*1330*/  HFMA2.MMA R19, -RZ, RZ, 0, 2.384185791015625e-07 ;  /* 0x00000004ff137435 */ /* 0x000fe200000001ff */
[----:B------:R-:W-:-:S05]  /*1340*/  MOV R44, R50 ;  /* 0x00000032002c7202 */ /* 0x000fca0000000f00 */
[----:B------:R-:W-:-:S05]  /*1350*/  FADD.FTZ R44, R49, R44 ;  /* 0x0000002c312c7221 */ /* 0x000fca0000010000 */
[----:B------:R-:W-:-:S07]  /*1360*/  MOV R52, R44 ;  /* 0x0000002c00347202 */ /* 0x000fce0000000f00 */
[----:B------:R-:W-:Y:S05]  /*1370*/  WARPSYNC.COLLECTIVE R17, `(.L_x_1182) ;  /* 0x0000000011087348 */ /* 0x000fea0003c00000 */
[----:B------:R0:W1:Y:S02]  /*1380*/  SHFL.BFLY P4, R50, R52, R19, R18 ;  /* 0x0c00001334327389 */ /* 0x0000640000080012 */
[----:B01----:R-:W-:Y:S01]  /*1390*/  ENDCOLLECTIVE ;  /* 0x000000000000791b */ /* 0x003fe20003800000 */
.L_x_1182:
[----:B------:R-:W-:Y:S01]  /*13a0*/  HFMA2.MMA R19, -RZ, RZ, 0, 4.76837158203125e-07 ;  /* 0x00000008ff137435 */ /* 0x000fe200000001ff */
[----:B------:R-:W-:-:S05]  /*13b0*/  MOV R51, R50 ;  /* 0x0000003200337202 */ /* 0x000fca0000000f00 */
[----:B------:R-:W-:-:S05]  /*13c0*/  FADD.FTZ R51, R44, R51 ;  /* 0x000000332c337221 */ /* 0x000fca0000010000 */
[----:B------:R-:W-:-:S07]  /*13d0*/  MOV R52, R51 ;  /* 0x0000003300347202 */ /* 0x000fce0000000f00 */
[----:B------:R-:W-:Y:S05]  /*13e0*/  WARPSYNC.COLLECTIVE R17, `(.L_x_1183) ;  /* 0x0000000011087348 */ /* 0x000fea0003c00000 */
[----:B------:R0:W1:Y:S02]  /*13f0*/  SHFL.BFLY P4, R50, R52, R19, R18 ;  /* 0x0c00001334327389 */ /* 0x0000640000080012 */
[----:B01----:R-:W-:Y:S01]  /*1400*/  ENDCOLLECTIVE ;  /* 0x000000000000791b */ /* 0x003fe20003800000 */
.L_x_1183:
[----:B------:R-:W-:Y:S01]  /*1410*/  HFMA2.MMA R19, -RZ, RZ, 0, 9.5367431640625e-07 ;  /* 0x00000010ff137435 */ /* 0x000fe200000001ff */
[----:B------:R-:W-:-:S05]  /*1420*/  MOV R46, R50 ;  /* 0x00000032002e7202 */ /* 0x000fca0000000f00 */
[----:B------:R-:W-:-:S05]  /*1430*/  FADD.FTZ R46, R51, R46 ;  /* 0x0000002e332e7221 */ /* 0x000fca0000010000 */
[----:B------:R-:W-:-:S07]  /*1440*/  MOV R52, R46 ;  /* 0x0000002e00347202 */ /* 0x000fce0000000f00 */
[----:B------:R-:W-:Y:S05]  /*1450*/  WARPSYNC.COLLECTIVE R17, `(.L_x_1184) ;  /* 0x0000000011087348 */ /* 0x000fea0003c00000 */
[----:B------:R0:W1:Y:S02]  /*1460*/  SHFL.BFLY P4, R50, R52, R19, R18 ;  /* 0x0c00001334327389 */ /* 0x0000640000080012 */
[----:B01----:R-:W-:Y:S01]  /*1470*/  ENDCOLLECTIVE ;  /* 0x000000000000791b */ /* 0x003fe20003800000 */
.L_x_1184:
[----:B------:R-:W-:Y:S01]  /*1480*/  MOV R53, R50 ;  /* 0x0000003200357202 */ /* 0x000fe20000000f00 */
[----:B------:R-:W-:Y:S06]  /*1490*/  BRA `(.L_x_1185) ;  /* 0xfffffff400b47947 */ /* 0x000fec000383ffff */
.L_x_1186:
        /* <DEDUP_REMOVED lines=14> */
.L_x_9516:


//--------------------- .text._ZN10layer_norm13ln_fwd_kernelINS_13Kernel_traitsI6__halfS2_S2_S2_fjLj256ELj1ELj4ELj1ELj16ENS_18Kernel_traits_baseILj256ES2_S2_S2_S2_fjLj128EEEEELb0ELb1ELb0ELb1EEEvNS_9FwdParamsE --------------------------
	.section	.text._ZN10layer_norm13ln_fwd_kernelINS_13Kernel_traitsI6__halfS2_S2_S2_fjLj256ELj1ELj4ELj1ELj16ENS_18Kernel_traits_baseILj256ES2_S2_S2_S2_fjLj128EEEEELb0ELb1ELb0ELb1EEEvNS_9FwdParamsE,"ax",@progbits
	.align	128
        .global         _ZN10layer_norm13ln_fwd_kernelINS_13Kernel_traitsI6__halfS2_S2_S2_fjLj256ELj1ELj4ELj1ELj16ENS_18Kernel_traits_baseILj256ES2_S2_S2_S2_fjLj128EEEEELb0ELb1ELb0ELb1EEEvNS_9FwdParamsE
        .type           _ZN10layer_norm13ln_fwd_kernelINS_13Kernel_traitsI6__halfS2_S2_S2_fjLj256ELj1ELj4ELj1ELj16ENS_18Kernel_traits_baseILj256ES2_S2_S2_S2_fjLj128EEEEELb0ELb1ELb0ELb1EEEvNS_9FwdParamsE,@function
        .size           _ZN10layer_norm13ln_fwd_kernelINS_13Kernel_traitsI6__halfS2_S2_S2_fjLj256ELj1ELj4ELj1ELj16ENS_18Kernel_traits_baseILj256ES2_S2_S2_S2_fjLj128EEEEELb0ELb1ELb0ELb1EEEvNS_9FwdParamsE,(.L_x_9517 - _ZN10layer_norm13ln_fwd_kernelINS_13Kernel_traitsI6__halfS2_S2_S2_fjLj256ELj1ELj4ELj1ELj16ENS_18Kernel_traits_baseILj256ES2_S2_S2_S2_fjLj128EEEEELb0ELb1ELb0ELb1EEEvNS_9FwdParamsE)
        .other          _ZN10layer_norm13ln_fwd_kernelINS_13Kernel_traitsI6__halfS2_S2_S2_fjLj256ELj1ELj4ELj1ELj16ENS_18Kernel_traits_baseILj256ES2_S2_S2_S2_fjLj128EEEEELb0ELb1ELb0ELb1EEEvNS_9FwdParamsE,@"STO_CUDA_ENTRY STV_DEFAULT"
_ZN10layer_norm13ln_fwd_kernelINS_13Kernel_traitsI6__halfS2_S2_S2_fjLj256ELj1ELj4ELj1ELj16ENS_18Kernel_traits_baseILj256ES2_S2_S2_S2_fjLj128EEEEELb0ELb1ELb0ELb1EEEvNS_9FwdParamsE:
.text._ZN10layer_norm13ln_fwd_kernelINS_13Kernel_traitsI6__halfS2_S2_S2_fjLj256ELj1ELj4ELj1ELj16ENS_18Kernel_traits_baseILj256ES2_S2_S2_S2_fjLj128EEEEELb0ELb1ELb0ELb1EEEvNS_9FwdParamsE:
        /* <DEDUP_REMOVED lines=26> */
[----:B------:R-:W-:Y:S01]  /*01a0*/  ULDC.64 UR8, c[0x0][0x230] ;  /* 0x00008c0000087ab9 */ /* 0x000fe20000000a00 */
[----:B------:R-:W-:Y:S01]  /*01b0*/  IADD3.X R13, RZ, UR7, RZ, P1, !PT ;  /* 0x00000007ff0d7c10 */ /* 0x000fe20008ffe4ff */
[----:B------:R-:W-:Y:S01]  /*01c0*/  ULDC.64 UR6, c[0x0][0x270] ;  /* 0x00009c0000067ab9 */ /* 0x000fe20000000a00 */
[----:B------:R-:W-:Y:S01]  /*01d0*/  ULDC.64 UR10, c[0x0][0x238] ;  /* 0x00008e00000a7ab9 */ /* 0x000fe20000000a00 */
[----:B------:R-:W-:-:S03]  /*01e0*/  ULDC.64 UR12, c[0x0][0x2b8] ;  /* 0x0000ae00000c7ab9 */ /* 0x000fc60000000a00 */
[----:B------:R-:W3:Y:S01]  /*01f0*/  LDG.E.128 R12, desc[UR4][R12.64] ;  /* 0x000000040c0c7981 */ /* 0x000ee2000c1e1d00 */
[----:B------:R-:W-:Y:S01]  /*0200*/  ISETP.NE.U32.AND P0, PT, RZ, UR6, PT ;  /* 0x00000006ff007c0c */ /* 0x000fe2000bf05070 */
[--C-:B------:R-:W-:Y:S01]  /*0210*/  HADD2.F32 R9, -RZ, R20.reuse.H0_H0 ;  /* 0x20000014ff097230 */ /* 0x100fe20000004100 */
[----:B------:R-:W-:Y:S01]  /*0220*/  ULDC.U8 UR6, c[0x0][0x2a0] ;  /* 0x0000a80000067ab9 */ /* 0x000fe20000000000 */
[----:B------:R-:W-:Y:S02]  /*0230*/  HADD2.F32 R8, -RZ, R20.H1_H1 ;  /* 0x30000014ff087230 */ /* 0x000fe40000004100 */
[--C-:B------:R-:W-:Y:S02]  /*0240*/  HADD2.F32 R7, -RZ, R21.reuse.H0_H0 ;  /* 0x20000015ff077230 */ /* 0x100fe40000004100 */
[----:B------:R-:W-:Y:S02]  /*0250*/  HADD2.F32 R6, -RZ, R21.H1_H1 ;  /* 0x30000015ff067230 */ /* 0x000fe40000004100 */
[----:B------:R-:W-:-:S02]  /*0260*/  HADD2.F32 R5, -RZ, R22.H0_H0 ;  /* 0x20000016ff057230 */ /* 0x000fc40000004100 */
[----:B------:R-:W-:Y:S02]  /*0270*/  HADD2.F32 R4, -RZ, R22.H1_H1 ;  /* 0x30000016ff047230 */ /* 0x000fe40000004100 */
[--C-:B------:R-:W-:Y:S02]  /*0280*/  HADD2.F32 R3, -RZ, R23.reuse.H0_H0 ;  /* 0x20000017ff037230 */ /* 0x100fe40000004100 */
[----:B------:R-:W-:Y:S01]  /*0290*/  HADD2.F32 R2, -RZ, R23.H1_H1 ;  /* 0x30000017ff027230 */ /* 0x000fe20000004100 */
[----:B------:R-:W-:Y:S01]  /*02a0*/  ISETP.NE.AND.EX P0, PT, RZ, UR7, PT, P0 ;  /* 0x00000007ff007c0c */ /* 0x000fe2000bf05300 */
[----:B------:R-:W-:Y:S01]  /*02b0*/  ULDC UR7, c[0x0][0x2d8] ;  /* 0x0000b60000077ab9 */ /* 0x000fe20000000800 */
[----:B------:R-:W-:Y:S01]  /*02c0*/  ISETP.NE.AND P2, PT, RZ, UR6, PT ;  /* 0x00000006ff007c0c */ /* 0x000fe2000bf45270 */
[----:B------:R-:W-:Y:S01]  /*02d0*/  ULDC UR6, c[0x0][0x218] ;  /* 0x0000860000067ab9 */ /* 0x000fe20000000800 */
[--C-:B--2---:R-:W-:Y:S02]  /*02e0*/  HADD2.F32 R26, -RZ, R16.reuse.H0_H0 ;  /* 0x20000010ff1a7230 */ /* 0x104fe40000004100 */
[----:B------:R-:W-:-:S02]  /*02f0*/  HADD2.F32 R37, -RZ, R16.H1_H1 ;  /* 0x30000010ff257230 */ /* 0x000fc40000004100 */
[--C-:B------:R-:W-:Y:S02]  /*0300*/  HADD2.F32 R36, -RZ, R17.reuse.H0_H0 ;  /* 0x20000011ff247230 */ /* 0x100fe40000004100 */
[----:B------:R-:W-:Y:S02]  /*0310*/  HADD2.F32 R39, -RZ, R17.H1_H1 ;  /* 0x30000011ff277230 */ /* 0x000fe40000004100 */
[--C-:B------:R-:W-:Y:S02]  /*0320*/  HADD2.F32 R38, -RZ, R18.reuse.H0_H0 ;  /* 0x20000012ff267230 */ /* 0x100fe40000004100 */
[----:B------:R-:W-:Y:S02]  /*0330*/  HADD2.F32 R41, -RZ, R18.H1_H1 ;  /* 0x30000012ff297230 */ /* 0x000fe40000004100 */
[--C-:B---3--:R-:W-:Y:S02]  /*0340*/  HADD2.F32 R0, -RZ, R12.reuse.H0_H0 ;  /* 0x2000000cff007230 */ /* 0x108fe40000004100 */
        /* <DEDUP_REMOVED lines=9> */
.L_x_1188:
[----:B0-----:R-:W0:Y:S01]  /*03e0*/  @P0 LDC.64 R18, c[0x0][0x270] ;  /* 0x00009c00ff120b82 */ /* 0x001e220000000a00 */
        /* <DEDUP_REMOVED lines=8> */
[C---:B------:R-:W-:Y:S01]  /*0470*/  @P1 LEA R28, P3, R33.reuse, UR8, 0x4 ;  /* 0x00000008211c1c11 */ /* 0x040fe2000f8620ff */
[----:B------:R-:W2:Y:S01]  /*0480*/  @P0 LDG.E.U16 R30, desc[UR4][R30.64] ;  /* 0x000000041e1e0981 */ /* 0x000ea2000c1e1500 */
[C---:B-1----:R-:W-:Y:S02]  /*0490*/  IMAD.WIDE.U32 R16, R33.reuse, 0x10, R16 ;  /* 0x0000001021107825 */ /* 0x042fe400078e0010 */
[----:B------:R-:W-:-:S04]  /*04a0*/  @P1 LEA.HI.X R29, R33, UR9, RZ, 0x4, P3 ;  /* 0x00000009211d1c11 */ /* 0x000fc800098f24ff */
[----:B------:R-:W3:Y:S04]  /*04b0*/  LDG.E.128 R16, desc[UR4][R16.64] ;  /* 0x0000000410107981 */ /* 0x000ee8000c1e1d00 */
[----:B------:R0:W4:Y:S01]  /*04c0*/  @P1 LDG.E.128 R12, desc[UR4][R28.64] ;  /* 0x000000041c0c1981 */ /* 0x000122000c1e1d00 */
[----:B------:R-:W-:Y:S01]  /*04d0*/  HFMA2.MMA R32, -RZ, RZ, 1.875, 0 ;  /* 0x3f800000ff207435 */ /* 0x000fe200000001ff */
[----:B------:R-:W-:Y:S02]  /*04e0*/  SHF.L.U32 R44, R33, 0x4, RZ ;  /* 0x00000004212c7819 */ /* 0x000fe400000006ff */
[----:B------:R-:W-:Y:S02]  /*04f0*/  SHF.R.U32.HI R42, RZ, 0x1c, R33 ;  /* 0x0000001cff2a7819 */ /* 0x000fe40000011621 */
[----:B0-----:R-:W-:Y:S01]  /*0500*/  IADD3 R28, P3, R44, UR10, RZ ;  /* 0x0000000a2c1c7c10 */ /* 0x001fe2000ff7e0ff */
[----:B------:R-:W-:Y:S01]  /*0510*/  UMOV UR14, 0xffffffff ;  /* 0xffffffff000e7882 */ /* 0x000fe20000000000 */
[----:B--2---:R-:W-:-:S02]  /*0520*/  @P0 HADD2.F32 R32, -RZ, R30.H0_H0 ;  /* 0x2000001eff200230 */ /* 0x004fc40000004100 */
[----:B---3--:R-:W-:Y:S02]  /*0530*/  HADD2.F32 R45, -RZ, R16.H1_H1 ;  /* 0x30000010ff2d7230 */ /* 0x008fe40000004100 */
[--C-:B------:R-:W-:Y:S02]  /*0540*/  HADD2.F32 R47, -RZ, R17.reuse.H0_H0 ;  /* 0x20000011ff2f7230 */ /* 0x100fe40000004100 */
[----:B------:R-:W-:Y:S02]  /*0550*/  HADD2.F32 R49, -RZ, R17.H1_H1 ;  /* 0x30000011ff317230 */ /* 0x000fe40000004100 */
[----:B------:R-:W-:Y:S02]  /*0560*/  HADD2.F32 R17, -RZ, R18.H1_H1 ;  /* 0x30000012ff117230 */ /* 0x000fe40000004100 */
[----:B------:R-:W-:Y:S01]  /*0570*/  FMUL.FTZ R46, R45, R32 ;  /* 0x000000202d2e7220 */ /* 0x000fe20000410000 */
[----:B------:R-:W-:Y:S02]  /*0580*/  HADD2.F32 R35, -RZ, R16.H0_H0 ;  /* 0x20000010ff237230 */ /* 0x000fe40000004100 */
[----:B------:R-:W-:-:S02]  /*0590*/  HADD2.F32 R51, -RZ, R19.H0_H0 ;  /* 0x20000013ff337230 */ /* 0x000fc40000004100 */
[----:B------:R-:W-:Y:S01]  /*05a0*/  FMUL.FTZ R16, R17, R32 ;  /* 0x0000002011107220 */ /* 0x000fe20000410000 */
[----:B------:R-:W-:Y:S02]  /*05b0*/  HADD2.F32 R31, -RZ, R18.H0_H0 ;  /* 0x20000012ff1f7230 */ /* 0x000fe40000004100 */
[----:B------:R-:W-:Y:S01]  /*05c0*/  FMUL.FTZ R46, R21, R46 ;  /* 0x0000002e152e7220 */ /* 0x000fe20000410000 */
[----:B----4-:R-:W-:Y:S02]  /*05d0*/  @P1 HADD2.F32 R17, -RZ, R12.H1_H1 ;  /* 0x3000000cff111230 */ /* 0x010fe40000004100 */
[----:B------:R-:W-:Y:S02]  /*05e0*/  HADD2.F32 R19, -RZ, R19.H1_H1 ;  /* 0x30000013ff137230 */ /* 0x000fe40000004100 */
[-C--:B------:R-:W-:Y:S01]  /*05f0*/  FMUL.FTZ R47, R47, R32.reuse ;  /* 0x000000202f2f7220 */ /* 0x080fe20000410000 */
[-C--:B------:R-:W-:Y:S01]  /*0600*/  FMUL.FTZ R35, R35, R32.reuse ;  /* 0x0000002023237220 */ /* 0x080fe20000410000 */
[-C--:B------:R-:W-:Y:S01]  /*0610*/  FMUL.FTZ R51, R51, R32.reuse ;  /* 0x0000002033337220 */ /* 0x080fe20000410000 */
[-C--:B------:R-:W-:Y:S01]  /*0620*/  FMUL.FTZ R48, R49, R32.reuse ;  /* 0x0000002031307220 */ /* 0x080fe20000410000 */
[-C--:B------:R-:W-:Y:S01]  /*0630*/  FMUL.FTZ R31, R31, R32.reuse ;  /* 0x000000201f1f7220 */ /* 0x080fe20000410000 */
[----:B------:R-:W-:Y:S01]  /*0640*/  @P1 FADD.FTZ R46, R46, R17 ;  /* 0x000000112e2e1221 */ /* 0x000fe20000010000 */
[----:B------:R-:W-:Y:S01]  /*0650*/  FMUL.FTZ R32, R19, R32 ;  /* 0x0000002013207220 */ /* 0x000fe20000410000 */
[----:B------:R-:W-:-:S02]  /*0660*/  @P1 HADD2.F32 R17, -RZ, R13.H0_H0 ;  /* 0x2000000dff111230 */ /* 0x000fc40000004100 */
[----:B------:R-:W-:Y:S01]  /*0670*/  FMUL.FTZ R30, R20, R47 ;  /* 0x0000002f141e7220 */ /* 0x000fe20000410000 */
[----:B------:R-:W-:Y:S02]  /*0680*/  @P1 HADD2.F32 R18, -RZ, R12.H0_H0 ;  /* 0x2000000cff121230 */ /* 0x000fe40000004100 */
[----:B------:R-:W-:Y:S01]  /*0690*/  FMUL.FTZ R49, R0, R35 ;  /* 0x0000002300317220 */ /* 0x000fe20000410000 */
[----:B------:R-:W-:Y:S02]  /*06a0*/  @P1 HADD2.F32 R19, -RZ, R15.H0_H0 ;  /* 0x2000000fff131230 */ /* 0x000fe40000004100 */
[----:B------:R-:W-:Y:S01]  /*06b0*/  FMUL.FTZ R52, R24, R51 ;  /* 0x0000003318347220 */ /* 0x000fe20000410000 */
[----:B------:R-:W-:Y:S01]  /*06c0*/  @P1 FADD.FTZ R30, R30, R17 ;  /* 0x000000111e1e1221 */ /* 0x000fe20000010000 */
[----:B------:R-:W-:Y:S01]  /*06d0*/  @P1 FADD.FTZ R49, R49, R18 ;  /* 0x0000001231311221 */ /* 0x000fe20000010000 */
[----:B------:R-:W-:Y:S02]  /*06e0*/  @P1 HADD2.F32 R17, -RZ, R13.H1_H1 ;  /* 0x3000000dff111230 */ /* 0x000fe40000004100 */
[----:B------:R-:W-:Y:S01]  /*06f0*/  @P1 FADD.FTZ R52, R52, R19 ;  /* 0x0000001334341221 */ /* 0x000fe20000010000 */
[----:B------:R-:W-:-:S02]  /*0700*/  @P1 HADD2.F32 R18, -RZ, R14.H0_H0 ;  /* 0x2000000eff121230 */ /* 0x000fc40000004100 */
[----:B------:R-:W-:Y:S01]  /*0710*/  FMUL.FTZ R50, R27, R32 ;  /* 0x000000201b327220 */ /* 0x000fe20000410000 */
[----:B------:R-:W-:Y:S02]  /*0720*/  @P1 HADD2.F32 R29, -RZ, R15.H1_H1 ;  /* 0x3000000fff1d1230 */ /* 0x000fe40000004100 */
[----:B------:R-:W-:Y:S01]  /*0730*/  FMUL.FTZ R48, R23, R48 ;  /* 0x0000003017307220 */ /* 0x000fe20000410000 */
[----:B------:R-:W-:Y:S02]  /*0740*/  @P1 HADD2.F32 R19, -RZ, R14.H1_H1 ;  /* 0x3000000eff131230 */ /* 0x000fe40000004100 */
[----:B------:R-:W-:Y:S01]  /*0750*/  FMUL.FTZ R31, R22, R31 ;  /* 0x0000001f161f7220 */ /* 0x000fe20000410000 */
[----:B------:R-:W-:Y:S01]  /*0760*/  FMUL.FTZ R32, R25, R16 ;  /* 0x0000001019207220 */ /* 0x000fe20000410000 */
[----:B------:R-:W-:Y:S01]  /*0770*/  @P1 FADD.FTZ R48, R48, R17 ;  /* 0x0000001130301221 */ /* 0x000fe20000010000 */
[----:B------:R-:W-:Y:S01]  /*0780*/  @P1 FADD.FTZ R50, R50, R29 ;  /* 0x0000001d32321221 */ /* 0x000fe20000010000 */
[----:B------:R-:W-:Y:S01]  /*0790*/  @P1 FADD.FTZ R31, R31, R18 ;  /* 0x000000121f1f1221 */ /* 0x000fe20000010000 */
[----:B------:R-:W-:Y:S01]  /*07a0*/  @P1 FADD.FTZ R32, R32, R19 ;  /* 0x0000001320201221 */ /* 0x000fe20000010000 */
[----:B------:R-:W-:Y:S01]  /*07b0*/  FADD.FTZ R17, RZ, R49 ;  /* 0x00000031ff117221 */ /* 0x000fe20000010000 */
[----:B------:R-:W-:-:S02]  /*07c0*/  IADD3.X R29, R42, UR11, RZ, P3, !PT ;  /* 0x0000000b2a1d7c10 */ /* 0x000fc40009ffe4ff */
[----:B------:R-:W-:Y:S01]  /*07d0*/  F2FP.F16.F32.PACK_AB R19, R50, R52 ;  /* 0x000000343213723e */ /* 0x000fe200000000ff */
[----:B------:R-:W-:Y:S01]  /*07e0*/  FADD.FTZ R33, R17, R46 ;  /* 0x0000002e11217221 */ /* 0x000fe20000010000 */
[----:B------:R-:W-:Y:S02]  /*07f0*/  F2FP.F16.F32.PACK_AB R18, R32, R31 ;  /* 0x0000001f2012723e */ /* 0x000fe400000000ff */
[----:B------:R-:W-:Y:S02]  /*0800*/  F2FP.F16.F32.PACK_AB R17, R48, R30 ;  /* 0x0000001e3011723e */ /* 0x000fe400000000ff */
[----:B------:R-:W-:Y:S01]  /*0810*/  F2FP.F16.F32.PACK_AB R16, R46, R49 ;  /* 0x000000312e10723e */ /* 0x000fe200000000ff */
        /* <DEDUP_REMOVED lines=46> */
.L_x_1200:
[----:B------:R-:W-:Y:S01]  /*0b00*/  FMUL.FTZ R16, R45, R45 ;  /* 0x0000002d2d107220 */ /* 0x000fe20000410000 */
[----:B-1----:R-:W-:Y:S02]  /*0b10*/  FADD.FTZ R18, R35, R47 ;  /* 0x0000002f23127221 */ /* 0x002fe40000010000 */
[----:B0-----:R-:W0:Y:S02]  /*0b20*/  @!P1 LDC.64 R34, c[0x0][0x250] ;  /* 0x00009400ff229b82 */ /* 0x001e240000000a00 */
[----:B------:R-:W-:Y:S01]  /*0b30*/  FSEL R16, R16, RZ, P2 ;  /* 0x000000ff10107208 */ /* 0x000fe20001000000 */
[----:B------:R-:W-:-:S04]  /*0b40*/  FFMA.FTZ R17, R18, R17, UR7 ;  /* 0x0000000712117e23 */ /* 0x000fc80008010011 */
[----:B------:R-:W-:Y:S01]  /*0b50*/  FADD.FTZ R47, R17, R16 ;  /* 0x00000010112f7221 */ /* 0x000fe20000010000 */
[----:B------:R-:W-:-:S05]  /*0b60*/  FSEL R17, R45, RZ, !P2 ;  /* 0x000000ff2d117208 */ /* 0x000fca0005000000 */
[----:B------:R-:W1:Y:S01]  /*0b70*/  MUFU.RSQ R47, R47 ;  /* 0x0000002f002f7308 */ /* 0x000e620000001400 */
[C---:B------:R-:W-:Y:S01]  /*0b80*/  FADD.FTZ R28, -R17.reuse, R32 ;  /* 0x00000020111c7221 */ /* 0x040fe20000010100 */
[C---:B------:R-:W-:Y:S01]  /*0b90*/  FADD.FTZ R18, -R17.reuse, R31 ;  /* 0x0000001f11127221 */ /* 0x040fe20000010100 */
[----:B------:R-:W2:Y:S01]  /*0ba0*/  @!P1 LDC.64 R32, c[0x0][0x258] ;  /* 0x00009600ff209b82 */ /* 0x000ea20000000a00 */
[C---:B------:R-:W-:Y:S01]  /*0bb0*/  FADD.FTZ R16, -R17.reuse, R49 ;  /* 0x0000003111107221 */ /* 0x040fe20000010100 */
[C---:B------:R-:W-:Y:S01]  /*0bc0*/  FADD.FTZ R52, -R17.reuse, R52 ;  /* 0x0000003411347221 */ /* 0x040fe20000010100 */
[C---:B------:R-:W-:Y:S01]  /*0bd0*/  FADD.FTZ R50, -R17.reuse, R50 ;  /* 0x0000003211327221 */ /* 0x040fe20000010100 */
[C---:B------:R-:W-:Y:S01]  /*0be0*/  FADD.FTZ R46, -R17.reuse, R46 ;  /* 0x0000002e112e7221 */ /* 0x040fe20000010100 */
[----:B------:R-:W-:Y:S01]  /*0bf0*/  FADD.FTZ R48, -R17, R48 ;  /* 0x0000003011307221 */ /* 0x000fe20000010100 */
[----:B0-----:R-:W-:-:S05]  /*0c00*/  @!P1 IMAD.WIDE R34, R10, 0x4, R34 ;  /* 0x000000040a229825 */ /* 0x001fca00078e0222 */
[----:B------:R0:W-:Y:S01]  /*0c10*/  @!P1 STG.E desc[UR4][R34.64], R45 ;  /* 0x0000002d22009986 */ /* 0x0001e2000c101904 */
[C---:B-1----:R-:W-:Y:S01]  /*0c20*/  FMUL.FTZ R28, R47.reuse, R28 ;  /* 0x0000001c2f1c7220 */ /* 0x042fe20000410000 */
[C---:B------:R-:W-:Y:S01]  /*0c30*/  FMUL.FTZ R18, R47.reuse, R18 ;  /* 0x000000122f127220 */ /* 0x040fe20000410000 */
[C---:B------:R-:W-:Y:S01]  /*0c40*/  FMUL.FTZ R52, R47.reuse, R52 ;  /* 0x000000342f347220 */ /* 0x040fe20000410000 */
[----:B------:R-:W-:Y:S01]  /*0c50*/  FMUL.FTZ R50, R47, R50 ;  /* 0x000000322f327220 */ /* 0x000fe20000410000 */
[----:B------:R-:W-:Y:S01]  /*0c60*/  FFMA.FTZ R29, R41, R28, R4 ;  /* 0x0000001c291d7223 */ /* 0x000fe20000010004 */
[----:B------:R-:W-:Y:S01]  /*0c70*/  FADD.FTZ R28, -R17, R30 ;  /* 0x0000001e111c7221 */ /* 0x000fe20000010100 */
[C---:B------:R-:W-:Y:S01]  /*0c80*/  FMUL.FTZ R48, R47.reuse, R48 ;  /* 0x000000302f307220 */ /* 0x040fe20000410000 */
[----:B------:R-:W1:Y:S01]  /*0c90*/  LDC.64 R30, c[0x0][0x210] ;  /* 0x00008400ff1e7b82 */ /* 0x000e620000000a00 */
        /* <DEDUP_REMOVED lines=12> */
[----:B------:R-:W-:-:S02]  /*0d60*/  F2FP.F16.F32.PACK_AB R18, R29, R18 ;  /* 0x000000121d12723e */ /* 0x000fc400000000ff */
[----:B------:R-:W-:Y:S02]  /*0d70*/  F2FP.F16.F32.PACK_AB R19, R50, R19 ;  /* 0x000000133213723e */ /* 0x000fe400000000ff */
[----:B------:R-:W-:Y:S01]  /*0d80*/  F2FP.F16.F32.PACK_AB R17, R48, R17 ;  /* 0x000000113011723e */ /* 0x000fe200000000ff */
[----:B------:R0:W-:Y:S01]  /*0d90*/  @!P1 STG.E desc[UR4][R32.64], R47 ;  /* 0x0000002f20009986 */ /* 0x0001e2000c101904 */
[----:B------:R-:W-:Y:S02]  /*0da0*/  IADD3.X R29, R42, UR13, RZ, P3, !PT ;  /* 0x0000000d2a1d7c10 */ /* 0x000fe40009ffe4ff */
[----:B------:R-:W-:Y:S02]  /*0db0*/  F2FP.F16.F32.PACK_AB R16, R49, R16 ;  /* 0x000000103110723e */ /* 0x000fe400000000ff */
[----:B-1----:R-:W-:-:S03]  /*0dc0*/  LEA R10, R30, R10, 0x2 ;  /* 0x0000000a1e0a7211 */ /* 0x002fc600078e10ff */
[----:B------:R0:W-:Y:S01]  /*0dd0*/  STG.E.128 desc[UR4][R28.64], R16 ;  /* 0x000000101c007986 */ /* 0x0001e2000c101d04 */
[----:B------:R-:W-:-:S13]  /*0de0*/  ISETP.GE.AND P1, PT, R10, R31, PT ;  /* 0x0000001f0a00720c */ /* 0x000fda0003f26270 */
[----:B------:R-:W-:Y:S05]  /*0df0*/  @!P1 BRA `(.L_x_1188) ;  /* 0xfffffff400789947 */ /* 0x000fea000383ffff */
[----:B------:R-:W-:Y:S05]  /*0e00*/  EXIT ;  /* 0x000000000000794d */ /* 0x000fea0003800000 */
.L_x_1187:
[----:B------:R-:W-:Y:S01]  /*0e10*/  BSSY B0, `(.L_x_1189) ;  /* 0x0000008000007945 */ /* 0x000fe20003800000 */
[----:B------:R-:W-:Y:S02]  /*0e20*/  MOV R53, R33 ;  /* 0x0000002100357202 */ /* 0x000fe40000000f00 */
[----:B------:R-:W-:Y:S02]  /*0e30*/  MOV R28, 0x1 ;  /* 0x00000001001c7802 */ /* 0x000fe40000000f00 */
[----:B------:R-:W-:Y:S02]  /*0e40*/  MOV R19, 0x1f ;  /* 0x0000001f00137802 */ /* 0x000fe40000000f00 */
[----:B------:R-:W-:-:S07]  /*0e50*/  MOV R18, 0xffffffff ;  /* 0xffffffff00127802 */ /* 0x000fce0000000f00 */
[----:B------:R-:W-:Y:S05]  /*0e60*/  WARPSYNC.COLLECTIVE R18, `(.L_x_1190) ;  /* 0x0000000012087348 */ /* 0x000fea0003c00000 */
[----:B------:R0:W1:Y:S02]  /*0e70*/  SHFL.BFLY P3, R51, R53, R28, R19 ;  /* 0x0c00001c35337389 */ /* 0x0000640000060013 */
[----:B01----:R-:W-:Y:S01]  /*0e80*/  ENDCOLLECTIVE ;  /* 0x000000000000791b */ /* 0x003fe20003800000 */
.L_x_1190:
[----:B------:R-:W-:Y:S05]  /*0e90*/  BSYNC B0 ;  /* 0x0000000000007941 */ /* 0x000fea0003800000 */
.L_x_1189:
[----:B------:R-:W-:Y:S01]  /*0ea0*/  MOV R16, R51 ;  /* 0x0000003300107202 */ /* 0x000fe20000000f00 */
[----:B------:R-:W-:Y:S01]  /*0eb0*/  HFMA2.MMA R28, -RZ, RZ, 0, 1.1920928955078125e-07 ;  /* 0x00000002ff1c7435 */ /* 0x000fe200000001ff */
[----:B------:R-:W-:Y:S02]  /*0ec0*/  MOV R19, 0x1f ;  /* 0x0000001f00137802 */ /* 0x000fe40000000f00 */
[----:B------:R-:W-:Y:S01]  /*0ed0*/  MOV R18, 0xffffffff ;  /* 0xffffffff00127802 */ /* 0x000fe20000000f00 */
[----:B------:R-:W-:-:S05]  /*0ee0*/  FADD.FTZ R29, R33, R16 ;  /* 0x00000010211d7221 */ /* 0x000fca0000010000 */
[----:B------:R-:W-:-:S07]  /*0ef0*/  MOV R53, R29 ;  /* 0x0000001d00357202 */ /* 0x000fce0000000f00 */
[----:B------:R-:W-:Y:S05]  /*0f00*/  WARPSYNC.COLLECTIVE R18, `(.L_x_1191) ;  /* 0x0000000012087348 */ /* 0x000fea0003c00000 */
[----:B------:R0:W1:Y:S02]  /*0f10*/  SHFL.BFLY P3, R51, R53, R28, R19 ;  /* 0x0c00001c35337389 */ /* 0x0000640000060013 */
[----:B01----:R-:W-:Y:S01]  /*0f20*/  ENDCOLLECTIVE ;  /* 0x000000000000791b */ /* 0x003fe20003800000 */
.L_x_1191:
[----:B------:R-:W-:Y:S01]  /*0f30*/  HFMA2.MMA R28, -RZ, RZ, 0, 2.384185791015625e-07 ;  /* 0x00000004ff1c7435 */ /* 0x000fe200000001ff */
[----:B------:R-:W-:-:S05]  /*0f40*/  MOV R16, R51 ;  /* 0x0000003300107202 */ /* 0x000fca0000000f00 */
[----:B------:R-:W-:-:S05]  /*0f50*/  FADD.FTZ R34, R29, R16 ;  /* 0x000000101d227221 */ /* 0x000fca0000010000 */
[----:B------:R-:W-:-:S07]  /*0f60*/  MOV R53, R34 ;  /* 0x0000002200357202 */ /* 0x000fce0000000f00 */
[----:B------:R-:W-:Y:S05]  /*0f70*/  WARPSYNC.COLLECTIVE R18, `(.L_x_1192) ;  /* 0x0000000012087348 */ /* 0x000fea0003c00000 */
[----:B------:R0:W1:Y:S02]  /*0f80*/  SHFL.BFLY P3, R51, R53, R28, R19 ;  /* 0x0c00001c35337389 */ /* 0x0000640000060013 */
[----:B01----:R-:W-:Y:S01]  /*0f90*/  ENDCOLLECTIVE ;  /* 0x000000000000791b */ /* 0x003fe20003800000 */
.L_x_1192:
[----:B------:R-:W-:Y:S01]  /*0fa0*/  HFMA2.MMA R28, -RZ, RZ, 0, 4.76837158203125e-07 ;  /* 0x00000008ff1c7435 */ /* 0x000fe200000001ff */
[----:B------:R-:W-:-:S05]  /*0fb0*/  MOV R17, R51 ;  /* 0x0000003300117202 */ /* 0x000fca0000000f00 */
[----:B------:R-:W-:Y:S02]  /*0fc0*/  FADD.FTZ R35, R34, R17 ;  /* 0x0000001122237221 */ /* 0x000fe40000010000 */
[----:B------:R-:W0:Y:S03]  /*0fd0*/  LDC R17, c[0x0][0x290] ;  /* 0x0000a400ff117b82 */ /* 0x000e260000000800 */
[----:B------:R-:W-:-:S07]  /*0fe0*/  MOV R53, R35 ;  /* 0x0000002300357202 */ /* 0x000fce0000000f00 */
[----:B0-----:R-:W-:Y:S05]  /*0ff0*/  WARPSYNC.COLLECTIVE R18, `(.L_x_1193) ;  /* 0x0000000012087348 */ /* 0x001fea0003c00000 */
[----:B------:R1:W2:Y:S02]  /*1000*/  SHFL.BFLY P3, R51, R53, R28, R19 ;  /* 0x0c00001c35337389 */ /* 0x0002a40000060013 */
[----:B012---:R-:W-:Y:S01]  /*1010*/  ENDCOLLECTIVE ;  /* 0x000000000000791b */ /* 0x007fe20003800000 */
.L_x_1193:
[----:B------:R-:W-:Y:S01]  /*1020*/  HFMA2.MMA R28, -RZ, RZ, 0, 9.5367431640625e-07 ;  /* 0x00000010ff1c7435 */ /* 0x000fe200000001ff */
[----:B------:R-:W-:-:S05]  /*1030*/  MOV R16, R51 ;  /* 0x0000003300107202 */ /* 0x000fca0000000f00 */
[----:B------:R-:W-:-:S05]  /*1040*/  FADD.FTZ R47, R35, R16 ;  /* 0x00000010232f7221 */ /* 0x000fca0000010000 */
[----:B------:R-:W-:-:S07]  /*1050*/  MOV R53, R47 ;  /* 0x0000002f00357202 */ /* 0x000fce0000000f00 */
[----:B------:R-:W-:Y:S05]  /*1060*/  WARPSYNC.COLLECTIVE R18, `(.L_x_1194) ;  /* 0x0000000012087348 */ /* 0x000fea0003c00000 */
[----:B------:R0:W1:Y:S02]  /*1070*/  SHFL.BFLY P3, R51, R53, R28, R19 ;  /* 0x0c00001c35337389 */ /* 0x0000640000060013 */
[----:B01----:R-:W-:Y:S01]  /*1080*/  ENDCOLLECTIVE ;  /* 0x000000000000791b */ /* 0x003fe20003800000 */
.L_x_1194:
        /* <DEDUP_REMOVED lines=20> */
[----:B------:R-:W-:-:S04]  /*11d0*/  MOV R19, 0x1f ;  /* 0x0000001f00137802 */ /* 0x000fc80000000f00 */
[----:B------:R-:W-:-:S07]  /*11e0*/  MOV R53, R16 ;  /* 0x0000001000357202 */ /* 0x000fce0000000f00 */
[----:B------:R-:W-:Y:S05]  /*11f0*/  WARPSYNC.COLLECTIVE R18, `(.L_x_1195) ;  /* 0x0000000012087348 */ /* 0x000fea0003c00000 */
[----:B------:R0:W1:Y:S02]  /*1200*/  SHFL.BFLY P3, R51, R53, R28, R19 ;  /* 0x0c00001c35337389 */ /* 0x0000640000060013 */
[----:B01----:R-:W-:Y:S01]  /*1210*/  ENDCOLLECTIVE ;  /* 0x000000000000791b */ /* 0x003fe20003800000 */
.L_x_1195:
[----:B------:R-:W-:Y:S01]  /*1220*/  HFMA2.MMA R28, -RZ, RZ, 0, 1.1920928955078125e-07 ;  /* 0x00000002ff1c7435 */ /* 0x000fe200000001ff */
[----:B------:R-:W-:-:S05]  /*1230*/  MOV R29, R51 ;  /* 0x00000033001d7202 */ /* 0x000fca0000000f00 */
[----:B------:R-:W-:-:S05]  /*1240*/  FADD.FTZ R29, R16, R29 ;  /* 0x0000001d101d7221 */ /* 0x000fca0000010000 */
[----:B------:R-:W-:-:S07]  /*1250*/  MOV R53, R29 ;  /* 0x0000001d00357202 */ /* 0x000fce0000000f00 */
[----:B------:R-:W-:Y:S05]  /*1260*/  WARPSYNC.COLLECTIVE R18, `(.L_x_1196) ;  /* 0x0000000012087348 */ /* 0x000fea0003c00000 */
[----:B------:R0:W1:Y:S02]  /*1270*/  SHFL.BFLY P3, R51, R53, R28, R19 ;  /* 0x0c00001c35337389 */ /* 0x0000640000060013 */
[----:B01----:R-:W-:Y:S01]  /*1280*/  ENDCOLLECTIVE ;  /* 0x000000000000791b */ /* 0x003fe20003800000 */
.L_x_1196:
[----:B------:R-:W-:Y:S01]  /*1290*/  HFMA2.MMA R28, -RZ, RZ, 0, 2.384185791015625e-07 ;  /* 0x00000004ff1c7435 */ /* 0x000fe200000001ff */
[----:B------:R-:W-:-:S05]  /*12a0*/  MOV R34, R51 ;  /* 0x0000003300227202 */ /* 0x000fca0000000f00 */
[----:B------:R-:W-:-:S05]  /*12b0*/  FADD.FTZ R34, R29, R34 ;  /* 0x000000221d227221 */ /* 0x000fca0000010000 */
[----:B------:R-:W-:-:S07]  /*12c0*/  MOV R53, R34 ;  /* 0x0000002200357202 */ /* 0x000fce0000000f00 */
[----:B------:R-:W-:Y:S05]  /*12d0*/  WARPSYNC.COLLECTIVE R18, `(.L_x_1197) ;  /* 0x0000000012087348 */ /* 0x000fea0003c00000 */
[----:B------:R0:W1:Y:S02]  /*12e0*/  SHFL.BFLY P3, R51, R53, R28, R19 ;  /* 0x0c00001c35337389 */ /* 0x0000640000060013 */
[----:B01----:R-:W-:Y:S01]  /*12f0*/  ENDCOLLECTIVE ;  /* 0x000000000000791b */ /* 0x003fe20003800000 */
.L_x_1197:
[----:B------:R-:W-:Y:S01]  /*1300*/  HFMA2.MMA R28, -RZ, RZ, 0, 4.76837158203125e-07 ;  /* 0x00000008ff1c7435 */ /* 0x000fe200000001ff */
[----:B------:R-:W-:-:S05]  /*1310*/  MOV R33, R51 ;  /* 0x0000003300217202 */ /* 0x000fca0000000f00 */
[----:B------:R-:W-:-:S05]  /*1320*/  FADD.FTZ R33, R34, R33 ;  /* 0x0000002122217221 */ /* 0x000fca0000010000 */
[----:B------:R-:W-:-:S07]  /*1330*/  MOV R53, R33 ;  /* 0x0000002100357202 */ /* 0x000fce0000000f00 */
[----:B------:R-:W-:Y:S05]  /*1340*/  WARPSYNC.COLLECTIVE R18, `(.L_x_1198) ;  /* 0x0000000012087348 */ /* 0x000fea0003c00000 */
[----:B------:R0:W1:Y:S02]  /*1350*/  SHFL.BFLY P3, R51, R53, R28, R19 ;  /* 0x0c00001c35337389 */ /* 0x0000640000060013 */
[----:B01----:R-:W-:Y:S01]  /*1360*/  ENDCOLLECTIVE ;  /* 0x000000000000791b */ /* 0x003fe20003800000 */
.L_x_1198:
[----:B------:R-:W-:Y:S01]  /*1370*/  HFMA2.MMA R28, -RZ, RZ, 0, 9.5367431640625e-07 ;  /* 0x00000010ff1c7435 */ /* 0x000fe200000001ff */
[----:B------:R-:W-:-:S05]  /*1380*/  MOV R35, R51 ;  /* 0x0000003300237202 */ /* 0x000fca0000000f00 */
[----:B------:R-:W-:-:S05]  /*1390*/  FADD.FTZ R35, R33, R35 ;  /* 0x0000002321237221 */ /* 0x000fca0000010000 */
[----:B------:R-:W-:-:S07]  /*13a0*/  MOV R53, R35 ;  /* 0x0000002300357202 */ /* 0x000fce0000000f00 */
[----:B------:R-:W-:Y:S05]  /*13b0*/  WARPSYNC.COLLECTIVE R18, `(.L_x_1199) ;  /* 0x0000000012087348 */ /* 0x000fea0003c00000 */
[----:B------:R0:W1:Y:S02]  /*13c0*/  SHFL.BFLY P3, R51, R53, R28, R19 ;  /* 0x0c00001c35337389 */ /* 0x0000640000060013 */
[----:B01----:R-:W-:Y:S01]  /*13d0*/  ENDCOLLECTIVE ;  /* 0x000000000000791b */ /* 0x003fe20003800000 */
.L_x_1199:
[----:B------:R-:W-:Y:S01]  /*13e0*/  MOV R47, R51 ;  /* 0x00000033002f7202 */ /* 0x000fe20000000f00 */
[----:B------:R-:W-:Y:S06]  /*13f0*/  BRA `(.L_x_1200) ;  /* 0xfffffff400c07947 */ /* 0x000fec000383ffff */
.L_x_1201:
        /* <DEDUP_REMOVED lines=16> */
.L_x_9517:


//--------------------- .text._ZN10layer_norm13ln_fwd_kernelINS_13Kernel_traitsI6__halfS2_S2_S2_fjLj256ELj1ELj4ELj1ELj16ENS_18Kernel_traits_baseILj256ES2_S2_S2_S2_fjLj128EEEEELb0ELb1ELb1ELb0EEEvNS_9FwdParamsE --------------------------
	.section	.text._ZN10layer_norm13ln_fwd_kernelINS_13Kernel_traitsI6__halfS2_S2_S2_fjLj256ELj1ELj4ELj1ELj16ENS_18Kernel_traits_baseILj256ES2_S2_S2_S2_fjLj128EEEEELb0ELb1ELb1ELb0EEEvNS_9FwdParamsE,"ax",@progbits
	.align	128
        .global         _ZN10layer_norm13ln_fwd_kernelINS_13Kernel_traitsI6__halfS2_S2_S2_fjLj256ELj1ELj4ELj1ELj16ENS_18Kernel_traits_baseILj256ES2_S2_S2_S2_fjLj128EEEEELb0ELb1ELb1ELb0EEEvNS_9FwdParamsE
        .type           _ZN10layer_norm13ln_fwd_kernelINS_13Kernel_traitsI6__halfS2_S2_S2_fjLj256ELj1ELj4ELj1ELj16ENS_18Kernel_traits_baseILj256ES2_S2_S2_S2_fjLj128EEEEELb0ELb1ELb1ELb0EEEvNS_9FwdParamsE,@function
        .size           _ZN10layer_norm13ln_fwd_kernelINS_13Kernel_traitsI6__halfS2_S2_S2_fjLj256ELj1ELj4ELj1ELj16ENS_18Kernel_traits_baseILj256ES2_S2_S2_S2_fjLj128EEEEELb0ELb1ELb1ELb0EEEvNS_9FwdParamsE,(.L_x_9518 - _ZN10layer_norm13ln_fwd_kernelINS_13Kernel_traitsI6__halfS2_S2_S2_fjLj256ELj1ELj4ELj1ELj16ENS_18Kernel_traits_baseILj256ES2_S2_S2_S2_fjLj128EEEEELb0ELb1ELb1ELb0EEEvNS_9FwdParamsE)
        .other          _ZN10layer_norm13ln_fwd_kernelINS_13Kernel_traitsI6__halfS2_S2_S2_fjLj256ELj1ELj4ELj1ELj16ENS_18Kernel_traits_baseILj256ES2_S2_S2_S2_fjLj128EEEEELb0ELb1ELb1ELb0EEEvNS_9FwdParamsE,@"STO_CUDA_ENTRY STV_DEFAULT"
_ZN10layer_norm13ln_fwd_kernelINS_13Kernel_traitsI6__halfS2_S2_S2_fjLj256ELj1ELj4ELj1ELj16ENS_18Kernel_traits_baseILj256ES2_S2_S2_S2_fjLj128EEEEELb0ELb1ELb1ELb0EEEvNS_9FwdParamsE:
.text._ZN10layer_norm13ln_fwd_kernelINS_13Kernel_traitsI6__halfS2_S2_S2_fjLj256ELj1ELj4ELj1ELj16ENS_18Kernel_traits_baseILj256ES2_S2_S2_S2_fjLj128EEEEELb0ELb1ELb1ELb0EEEvNS_9FwdParamsE:
        /* <DEDUP_REMOVED lines=30> */
.L_x_1203:
[----:B------:R-:W-:Y:S05]  /*01e0*/  BSYNC B0 ;  /* 0x0000000000007941 */ /* 0x000fea0003800000 */
.L_x_1202:
        /* <DEDUP_REMOVED lines=31> */
[----:B------:R-:W-:-:S07]  /*03e0*/  HADD2.F32 R43, -RZ, R15.H1_H1 ;  /* 0x3000000fff2b7230 */ /* 0x000fce0000004100 */
.L_x_1233:
        /* <DEDUP_REMOVED lines=12> */
[-C--:B------:R-:W-:Y:S01]  /*04b0*/  IMAD R23, R11, R48.reuse, RZ ;  /* 0x000000300b177224 */ /* 0x080fe200078e02ff */
[----:B------:R-:W-:Y:S01]  /*04c0*/  @P3 IADD3 R41, R22, -0x1, RZ ;  /* 0xffffffff16293810 */ /* 0x000fe20007ffe0ff */
[----:B------:R-:W0:Y:S01]  /*04d0*/  @P3 LDC.64 R38, c[0x0][0x220] ;  /* 0x00008800ff263b82 */ /* 0x000e220000000a00 */
[----:B------:R-:W-:Y:S02]  /*04e0*/  ISETP.NE.AND.EX P0, PT, RZ, UR7, PT, P0 ;  /* 0x00000007ff007c0c */ /* 0x000fe4000bf05300 */
[----:B------:R-:W-:Y:S01]  /*04f0*/  SHF.R.S32.HI R40, RZ, 0x1f, R23 ;  /* 0x0000001fff287819 */ /* 0x000fe20000011417 */
[----:B------:R-:W-:-:S03]  /*0500*/  @P3 IMAD R41, R41, R48, RZ ;  /* 0x0000003029293224 */ /* 0x000fc600078e02ff */
[----:B------:R-:W-:Y:S02]  /*0510*/  LEA.HI R23, R40, R23, RZ, 0x3 ;  /* 0x0000001728177211 */ /* 0x000fe400078f18ff */
[----:B------:R-:W-:Y:S02]  /*0520*/  @P3 SHF.R.S32.HI R42, RZ, 0x1f, R41 ;  /* 0x0000001fff2a3819 */ /* 0x000fe40000011429 */
[----:B------:R-:W-:Y:S02]  /*0530*/  LEA.HI.SX32 R23, R23, R10, 0x1d ;  /* 0x0000000a17177211 */ /* 0x000fe400078feaff */
[----:B------:R-:W-:Y:S01]  /*0540*/  @P3 LEA.HI R45, R42, R41, RZ, 0x3 ;  /* 0x000000292a2d3211 */ /* 0x000fe200078f18ff */
[----:B------:R-:W1:Y:S01]  /*0550*/  @P0 LDC.64 R20, c[0x0][0x230] ;  /* 0x00008c00ff140b82 */ /* 0x000e620000000a00 */
        /* <DEDUP_REMOVED lines=13> */
.L_x_1207:
[----:B-----5:R-:W-:Y:S02]  /*0630*/  HADD2.F32 R20, -RZ, R16.H0_H0 ;  /* 0x20000010ff147230 */ /* 0x020fe40000004100 */
[----:B------:R-:W-:-:S03]  /*0640*/  @P0 HADD2.F32 R21, -RZ, R12.H0_H0 ;  /* 0x2000000cff150230 */ /* 0x000fc60000004100 */
[----:B------:R-:W-:-:S04]  /*0650*/  FMUL.FTZ R20, R20, UR8 ;  /* 0x0000000814147c20 */ /* 0x000fc80008410000 */
[----:B------:R-:W-:-:S04]  /*0660*/  FMUL.FTZ R42, R9, R20 ;  /* 0x00000014092a7220 */ /* 0x000fc80000410000 */
[----:B------:R-:W-:-:S07]  /*0670*/  @P0 FADD.FTZ R42, R21, R42 ;  /* 0x0000002a152a0221 */ /* 0x000fce0000010000 */
.L_x_1208:
[----:B------:R-:W-:Y:S05]  /*0680*/  BSYNC B1 ;  /* 0x0000000000017941 */ /* 0x000fea0003800000 */
.L_x_1206:
[----:B------:R-:W-:Y:S04]  /*0690*/  BSSY B1, `(.L_x_1209) ;  /* 0x000000b000017945 */ /* 0x000fe80003800000 */
[----:B------:R-:W-:Y:S05]  /*06a0*/  @P3 BRA `(.L_x_1210) ;  /* 0x0000000000103947 */ /* 0x000fea0003800000 */
[----:B------:R-:W-:Y:S01]  /*06b0*/  MOV R41, RZ ;  /* 0x000000ff00297202 */ /* 0x000fe20000000f00 */
[----:B------:R-:W-:Y:S06]  /*06c0*/  @!P0 BRA `(.L_x_1211) ;  /* 0x00000000001c8947 */ /* 0x000fec0003800000 */
[----:B-----5:R-:W-:Y:S01]  /*06d0*/  HADD2.F32 R41, -RZ, R12.H1_H1 ;  /* 0x3000000cff297230 */ /* 0x020fe20000004100 */
[----:B------:R-:W-:Y:S06]  /*06e0*/  BRA `(.L_x_1211) ;  /* 0x0000000000147947 */ /* 0x000fec0003800000 */
.L_x_1210:
[----:B-----5:R-:W-:-:S05]  /*06f0*/  HADD2.F32 R20, -RZ, R16.H1_H1 ;  /* 0x30000010ff147230 */ /* 0x020fca0000004100 */
[----:B------:R-:W-:Y:S01]  /*0700*/  FMUL.FTZ R41, R20, UR8 ;  /* 0x0000000814297c20 */ /* 0x000fe20008410000 */
[----:B------:R-:W-:-:S03]  /*0710*/  @P0 HADD2.F32 R20, -RZ, R12.H1_H1 ;  /* 0x3000000cff140230 */ /* 0x000fc60000004100 */
[----:B------:R-:W-:-:S04]  /*0720*/  FMUL.FTZ R41, R8, R41 ;  /* 0x0000002908297220 */ /* 0x000fc80000410000 */
[----:B------:R-:W-:-:S07]  /*0730*/  @P0 FADD.FTZ R41, R20, R41 ;  /* 0x0000002914290221 */ /* 0x000fce0000010000 */
.L_x_1211:
[----:B------:R-:W-:Y:S05]  /*0740*/  BSYNC B1 ;  /* 0x0000000000017941 */ /* 0x000fea0003800000 */
.L_x_1209:
[----:B------:R-:W-:Y:S04]  /*0750*/  BSSY B1, `(.L_x_1212) ;  /* 0x000000b000017945 */ /* 0x000fe80003800000 */
[----:B------:R-:W-:Y:S05]  /*0760*/  @P3 BRA `(.L_x_1213) ;  /* 0x0000000000103947 */ /* 0x000fea0003800000 */
[----:B------:R-:W-:Y:S01]  /*0770*/  HFMA2.MMA R40, -RZ, RZ, 0, 0 ;  /* 0x00000000ff287435 */ /* 0x000fe200000001ff */
[----:B------:R-:W-:Y:S10]  /*0780*/  @!P0 BRA `(.L_x_1214) ;  /* 0x00000000001c8947 */ /* 0x000ff40003800000 */
[----:B-----5:R-:W-:Y:S01]  /*0790*/  HADD2.F32 R40, -RZ, R13.H0_H0 ;  /* 0x2000000dff287230 */ /* 0x020fe20000004100 */
[----:B------:R-:W-:Y:S06]  /*07a0*/  BRA `(.L_x_1214) ;  /* 0x0000000000147947 */ /* 0x000fec0003800000 */
.L_x_1213:
[----:B-----5:R-:W-:Y:S02]  /*07b0*/  HADD2.F32 R20, -RZ, R17.H0_H0 ;  /* 0x20000011ff147230 */ /* 0x020fe40000004100 */
[----:B------:R-:W-:-:S03]  /*07c0*/  @P0 HADD2.F32 R21, -RZ, R13.H0_H0 ;  /* 0x2000000dff150230 */ /* 0x000fc60000004100 */
[----:B------:R-:W-:-:S04]  /*07d0*/  FMUL.FTZ R20, R20, UR8 ;  /* 0x0000000814147c20 */ /* 0x000fc80008410000 */
[----:B------:R-:W-:-:S04]  /*07e0*/  FMUL.FTZ R40, R7, R20 ;  /* 0x0000001407287220 */ /* 0x000fc80000410000 */
[----:B------:R-:W-:-:S07]  /*07f0*/  @P0 FADD.FTZ R40, R21, R40 ;  /* 0x0000002815280221 */ /* 0x000fce0000010000 */
.L_x_1214:
[----:B------:R-:W-:Y:S05]  /*0800*/  BSYNC B1 ;  /* 0x0000000000017941 */ /* 0x000fea0003800000 */
.L_x_1212:
[----:B------:R-:W-:Y:S04]  /*0810*/  BSSY B1, `(.L_x_1215) ;  /* 0x000000b000017945 */ /* 0x000fe80003800000 */
[----:B------:R-:W-:Y:S05]  /*0820*/  @P3 BRA `(.L_x_1216) ;  /* 0x0000000000103947 */ /* 0x000fea0003800000 */
[----:B------:R-:W-:Y:S01]  /*0830*/  MOV R39, RZ ;  /* 0x000000ff00277202 */ /* 0x000fe20000000f00 */
[----:B------:R-:W-:Y:S06]  /*0840*/  @!P0 BRA `(.L_x_1217) ;  /* 0x00000000001c8947 */ /* 0x000fec0003800000 */
[----:B-----5:R-:W-:Y:S01]  /*0850*/  HADD2.F32 R39, -RZ, R13.H1_H1 ;  /* 0x3000000dff277230 */ /* 0x020fe20000004100 */
[----:B------:R-:W-:Y:S06]  /*0860*/  BRA `(.L_x_1217) ;  /* 0x0000000000147947 */ /* 0x000fec0003800000 */
.L_x_1216:
[----:B-----5:R-:W-:-:S05]  /*0870*/  HADD2.F32 R20, -RZ, R17.H1_H1 ;  /* 0x30000011ff147230 */ /* 0x020fca0000004100 */
[----:B------:R-:W-:Y:S01]  /*0880*/  FMUL.FTZ R39, R20, UR8 ;  /* 0x0000000814277c20 */ /* 0x000fe20008410000 */
[----:B------:R-:W-:-:S03]  /*0890*/  @P0 HADD2.F32 R20, -RZ, R13.H1_H1 ;  /* 0x3000000dff140230 */ /* 0x000fc60000004100 */
[----:B------:R-:W-:-:S04]  /*08a0*/  FMUL.FTZ R39, R6, R39 ;  /* 0x0000002706277220 */ /* 0x000fc80000410000 */
[----:B------:R-:W-:-:S07]  /*08b0*/  @P0 FADD.FTZ R39, R20, R39 ;  /* 0x0000002714270221 */ /* 0x000fce0000010000 */
.L_x_1217:
[----:B------:R-:W-:Y:S05]  /*08c0*/  BSYNC B1 ;  /* 0x0000000000017941 */ /* 0x000fea0003800000 */
.L_x_1215:
[----:B------:R-:W-:Y:S04]  /*08d0*/  BSSY B1, `(.L_x_1218) ;  /* 0x000000b000017945 */ /* 0x000fe80003800000 */
[----:B------:R-:W-:Y:S05]  /*08e0*/  @P3 BRA `(.L_x_1219) ;  /* 0x0000000000103947 */ /* 0x000fea0003800000 */
[----:B------:R-:W-:Y:S01]  /*08f0*/  HFMA2.MMA R38, -RZ, RZ, 0, 0 ;  /* 0x00000000ff267435 */ /* 0x000fe200000001ff */
[----:B------:R-:W-:Y:S10]  /*0900*/  @!P0 BRA `(.L_x_1220) ;  /* 0x00000000001c8947 */ /* 0x000ff40003800000 */
[----:B-----5:R-:W-:Y:S01]  /*0910*/  HADD2.F32 R38, -RZ, R14.H0_H0 ;  /* 0x2000000eff267230 */ /* 0x020fe20000004100 */
[----:B------:R-:W-:Y:S06]  /*0920*/  BRA `(.L_x_1220) ;  /* 0x0000000000147947 */ /* 0x000fec0003800000 */
.L_x_1219:
[----:B-----5:R-:W-:Y:S02]  /*0930*/  HADD2.F32 R20, -RZ, R18.H0_H0 ;  /* 0x20000012ff147230 */ /* 0x020fe40000004100 */
[----:B------:R-:W-:-:S03]  /*0940*/  @P0 HADD2.F32 R21, -RZ, R14.H0_H0 ;  /* 0x2000000eff150230 */ /* 0x000fc60000004100 */
[----:B------:R-:W-:-:S04]  /*0950*/  FMUL.FTZ R20, R20, UR8 ;  /* 0x0000000814147c20 */ /* 0x000fc80008410000 */
[----:B------:R-:W-:-:S04]  /*0960*/  FMUL.FTZ R38, R5, R20 ;  /* 0x0000001405267220 */ /* 0x000fc80000410000 */
[----:B------:R-:W-:-:S07]  /*0970*/  @P0 FADD.FTZ R38, R21, R38 ;  /* 0x0000002615260221 */ /* 0x000fce0000010000 */
.L_x_1220:
[----:B------:R-:W-:Y:S05]  /*0980*/  BSYNC B1 ;  /* 0x0000000000017941 */ /* 0x000fea0003800000 */
.L_x_1218:
[----:B------:R-:W-:Y:S04]  /*0990*/  BSSY B1, `(.L_x_1221) ;  /* 0x000000b000017945 */ /* 0x000fe80003800000 */
[----:B------:R-:W-:Y:S05]  /*09a0*/  @P3 BRA `(.L_x_1222) ;  /* 0x0000000000103947 */ /* 0x000fea0003800000 */
[----:B------:R-:W-:Y:S01]  /*09b0*/  MOV R45, RZ ;  /* 0x000000ff002d7202 */ /* 0x000fe20000000f00 */
[----:B------:R-:W-:Y:S06]  /*09c0*/  @!P0 BRA `(.L_x_1223) ;  /* 0x00000000001c8947 */ /* 0x000fec0003800000 */
[----:B-----5:R-:W-:Y:S01]  /*09d0*/  HADD2.F32 R45, -RZ, R14.H1_H1 ;  /* 0x3000000eff2d7230 */ /* 0x020fe20000004100 */
[----:B------:R-:W-:Y:S06]  /*09e0*/  BRA `(.L_x_1223) ;  /* 0x0000000000147947 */ /* 0x000fec0003800000 */
.L_x_1222:
[----:B-----5:R-:W-:-:S05]  /*09f0*/  HADD2.F32 R20, -RZ, R18.H1_H1 ;  /* 0x30000012ff147230 */ /* 0x020fca0000004100 */
[----:B------:R-:W-:Y:S01]  /*0a00*/  FMUL.FTZ R45, R20, UR8 ;  /* 0x00000008142d7c20 */ /* 0x000fe20008410000 */
[----:B------:R-:W-:-:S03]  /*0a10*/  @P0 HADD2.F32 R20, -RZ, R14.H1_H1 ;  /* 0x3000000eff140230 */ /* 0x000fc60000004100 */
[----:B------:R-:W-:-:S04]  /*0a20*/  FMUL.FTZ R45, R4, R45 ;  /* 0x0000002d042d7220 */ /* 0x000fc80000410000 */
[----:B------:R-:W-:-:S07]  /*0a30*/  @P0 FADD.FTZ R45, R20, R45 ;  /* 0x0000002d142d0221 */ /* 0x000fce0000010000 */
.L_x_1223:
[----:B------:R-:W-:Y:S05]  /*0a40*/  BSYNC B1 ;  /* 0x0000000000017941 */ /* 0x000fea0003800000 */
.L_x_1221:
[----:B------:R-:W-:Y:S04]  /*0a50*/  BSSY B1, `(.L_x_1224) ;  /* 0x000000b000017945 */ /* 0x000fe80003800000 */
[----:B------:R-:W-:Y:S05]  /*0a60*/  @P3 BRA `(.L_x_1225) ;  /* 0x0000000000103947 */ /* 0x000fea0003800000 */
[----:B------:R-:W-:Y:S01]  /*0a70*/  HFMA2.MMA R44, -RZ, RZ, 0, 0 ;  /* 0x00000000ff2c7435 */ /* 0x000fe200000001ff */
[----:B------:R-:W-:Y:S10]  /*0a80*/  @!P0 BRA `(.L_x_1226) ;  /* 0x00000000001c8947 */ /* 0x000ff40003800000 */
[----:B-----5:R-:W-:Y:S01]  /*0a90*/  HADD2.F32 R44, -RZ, R15.H0_H0 ;  /* 0x2000000fff2c7230 */ /* 0x020fe20000004100 */
[----:B------:R-:W-:Y:S06]  /*0aa0*/  BRA `(.L_x_1226) ;  /* 0x0000000000147947 */ /* 0x000fec0003800000 */
.L_x_1225:
[----:B-----5:R-:W-:Y:S02]  /*0ab0*/  HADD2.F32 R20, -RZ, R19.H0_H0 ;  /* 0x20000013ff147230 */ /* 0x020fe40000004100 */
[----:B------:R-:W-:-:S03]  /*0ac0*/  @P0 HADD2.F32 R21, -RZ, R15.H0_H0 ;  /* 0x2000000fff150230 */ /* 0x000fc60000004100 */
[----:B------:R-:W-:-:S04]  /*0ad0*/  FMUL.FTZ R20, R20, UR8 ;  /* 0x0000000814147c20 */ /* 0x000fc80008410000 */
[----:B------:R-:W-:-:S04]  /*0ae0*/  FMUL.FTZ R44, R3, R20 ;  /* 0x00000014032c7220 */ /* 0x000fc80000410000 */
[----:B------:R-:W-:-:S07]  /*0af0*/  @P0 FADD.FTZ R44, R21, R44 ;  /* 0x0000002c152c0221 */ /* 0x000fce0000010000 */
.L_x_1226:
[----:B------:R-:W-:Y:S05]  /*0b00*/  BSYNC B1 ;  /* 0x0000000000017941 */ /* 0x000fea0003800000 */
.L_x_1224:
[----:B------:R-:W-:Y:S04]  /*0b10*/  BSSY B1, `(.L_x_1227) ;  /* 0x000000b000017945 */ /* 0x000fe80003800000 */
[----:B------:R-:W-:Y:S05]  /*0b20*/  @P3 BRA `(.L_x_1228) ;  /* 0x0000000000103947 */ /* 0x000fea0003800000 */
[----:B------:R-:W-:Y:S01]  /*0b30*/  MOV R47, RZ ;  /* 0x000000ff002f7202 */ /* 0x000fe20000000f00 */
[----:B------:R-:W-:Y:S06]  /*0b40*/  @!P0 BRA `(.L_x_1229) ;  /* 0x00000000001c8947 */ /* 0x000fec0003800000 */
[----:B-----5:R-:W-:Y:S01]  /*0b50*/  HADD2.F32 R47, -RZ, R15.H1_H1 ;  /* 0x3000000fff2f7230 */ /* 0x020fe20000004100 */
[----:B------:R-:W-:Y:S06]  /*0b60*/  BRA `(.L_x_1229) ;  /* 0x0000000000147947 */ /* 0x000fec0003800000 */
.L_x_1228:
[----:B-----5:R-:W-:-:S05]  /*0b70*/  HADD2.F32 R20, -RZ, R19.H1_H1 ;  /* 0x30000013ff147230 */ /* 0x020fca0000004100 */
[----:B------:R-:W-:Y:S01]  /*0b80*/  FMUL.FTZ R47, R20, UR8 ;  /* 0x00000008142f7c20 */ /* 0x000fe20008410000 */
[----:B------:R-:W-:-:S03]  /*0b90*/  @P0 HADD2.F32 R20, -RZ, R15.H1_H1 ;  /* 0x3000000fff140230 */ /* 0x000fc60000004100 */
[----:B------:R-:W-:-:S04]  /*0ba0*/  FMUL.FTZ R47, R2, R47 ;  /* 0x0000002f022f7220 */ /* 0x000fc80000410000 */
[----:B------:R-:W-:-:S07]  /*0bb0*/  @P0 FADD.FTZ R47, R20, R47 ;  /* 0x0000002f142f0221 */ /* 0x000fce0000010000 */
.L_x_1229:
[----:B------:R-:W-:Y:S05]  /*0bc0*/  BSYNC B1 ;  /* 0x0000000000017941 */ /* 0x000fea0003800000 */
.L_x_1227:
[----:B------:R-:W0:Y:S01]  /*0bd0*/  LDC.64 R52, c[0x0][0x238] ;  /* 0x00008e00ff347b82 */ /* 0x000e220000000a00 */
[----:B------:R-:W-:Y:S02]  /*0be0*/  F2FP.F16.F32.PACK_AB R22, R45, R38 ;  /* 0x000000262d16723e */ /* 0x000fe400000000ff */
[----:B------:R-:W-:Y:S02]  /*0bf0*/  F2FP.F16.F32.PACK_AB R21, R39, R40 ;  /* 0x000000282715723e */ /* 0x000fe400000000ff */
[----:B------:R-:W-:Y:S01]  /*0c00*/  F2FP.F16.F32.PACK_AB R20, R41, R42 ;  /* 0x0000002a2914723e */ /* 0x000fe200000000ff */
[----:B0-----:R-:W-:Y:S01]  /*0c10*/  IMAD.WIDE.U32 R52, R23, 0x10, R52 ;  /* 0x0000001017347825 */ /* 0x001fe200078e0034 */
[----:B------:R-:W-:-:S05]  /*0c20*/  F2FP.F16.F32.PACK_AB R23, R47, R44 ;  /* 0x0000002c2f17723e */ /* 0x000fca00000000ff */
[----:B------:R0:W-:Y:S02]  /*0c30*/  STG.E.128 desc[UR4][R52.64], R20 ;  /* 0x0000001434007986 */ /* 0x0001e4000c101d04 */
.L_x_1205:
[----:B------:R-:W-:Y:S05]  /*0c40*/  BSYNC B0 ;  /* 0x0000000000007941 */ /* 0x000fea0003800000 */
.L_x_1204:
        /* <DEDUP_REMOVED lines=50> */
.L_x_1245:
        /* <DEDUP_REMOVED lines=46> */
[----:B------:R-:W-:Y:S02]  /*1250*/  SHF.R.S32.HI R49, RZ, 0x1f, R48 ;  /* 0x0000001fff317819 */ /* 0x000fe40000011430 */
[----:B------:R-:W-:Y:S01]  /*1260*/  F2FP.F16.F32.PACK_AB R22, R51, R22 ;  /* 0x000000163316723e */ /* 0x000fe200000000ff */
[----:B------:R-:W-:Y:S01]  /*1270*/  FFMA.FTZ R51, R25, R46, R32 ;  /* 0x0000002e19337223 */ /* 0x000fe20000010020 */
[----:B------:R-:W-:Y:S02]  /*1280*/  LEA.HI R53, R49, R48, RZ, 0x3 ;  /* 0x0000003031357211 */ /* 0x000fe400078f18ff */
[----:B------:R-:W0:Y:S02]  /*1290*/  LDC.64 R48, c[0x0][0x2b8] ;  /* 0x0000ae00ff307b82 */ /* 0x000e240000000a00 */
[----:B------:R-:W-:-:S02]  /*12a0*/  LEA.HI.SX32 R53, R53, R10, 0x1d ;  /* 0x0000000a35357211 */ /* 0x000fc400078feaff */
[----:B------:R-:W-:-:S03]  /*12b0*/  F2FP.F16.F32.PACK_AB R20, R51, R20 ;  /* 0x000000143314723e */ /* 0x000fc600000000ff */
[----:B0-----:R-:W-:-:S05]  /*12c0*/  IMAD.WIDE.U32 R48, R53, 0x10, R48 ;  /* 0x0000001035307825 */ /* 0x001fca00078e0030 */
[----:B------:R0:W-:Y:S02]  /*12d0*/  STG.E.128 desc[UR4][R48.64], R20 ;  /* 0x0000001430007986 */ /* 0x0001e4000c101d04 */
.L_x_1232:
[----:B------:R-:W-:Y:S05]  /*12e0*/  BSYNC B0 ;  /* 0x0000000000007941 */ /* 0x000fea0003800000 */
.L_x_1231:
[----:B0-----:R-:W0:Y:S02]  /*12f0*/  LDC.64 R20, c[0x0][0x210] ;  /* 0x00008400ff147b82 */ /* 0x001e240000000a00 */
[----:B0-----:R-:W-:-:S04]  /*1300*/  LEA R11, R20, R11, 0x2 ;  /* 0x0000000b140b7211 */ /* 0x001fc800078e10ff */
[----:B------:R-:W-:-:S13]  /*1310*/  ISETP.GE.AND P0, PT, R11, R21, PT ;  /* 0x000000150b00720c */ /* 0x000fda0003f06270 */
[----:B------:R-:W-:Y:S05]  /*1320*/  @!P0 BRA `(.L_x_1233) ;  /* 0xfffffff000308947 */ /* 0x000fea000383ffff */
[----:B------:R-:W-:Y:S05]  /*1330*/  EXIT ;  /* 0x000000000000794d */ /* 0x000fea0003800000 */
.L_x_1230:
        /* <DEDUP_REMOVED lines=8> */
.L_x_1235:
[----:B------:R-:W-:Y:S05]  /*13c0*/  BSYNC B0 ;  /* 0x0000000000007941 */ /* 0x000fea0003800000 */
.L_x_1234:
[----:B------:R-:W-:Y:S01]  /*13d0*/  FADD.FTZ R51, R22, R20 ;  /* 0x0000001416337221 */ /* 0x000fe20000010000 */
[----:B------:R-:W-:Y:S01]  /*13e0*/  HFMA2.MMA R49, -RZ, RZ, 0, 1.1920928955078125e-07 ;  /* 0x00000002ff317435 */ /* 0x000fe200000001ff */
[----:B------:R-:W-:Y:S01]  /*13f0*/  MOV R52, 0x1f ;  /* 0x0000001f00347802 */ /* 0x000fe20000000f00 */
[----:B------:R-:W0:Y:S01]  /*1400*/  LDC R23, c[0x0][0x290] ;  /* 0x0000a400ff177b82 */ /* 0x000e220000000800 */
[----:B------:R-:W-:Y:S02]  /*1410*/  MOV R21, 0xffffffff ;  /* 0xffffffff00157802 */ /* 0x000fe40000000f00 */
[----:B------:R-:W-:-:S07]  /*1420*/  MOV R53, R51 ;  /* 0x0000003300357202 */ /* 0x000fce0000000f00 */
[----:B0-----:R-:W-:Y:S05]  /*1430*/  WARPSYNC.COLLECTIVE R21, `(.L_x_1236) ;  /* 0x0000000015087348 */ /* 0x001fea0003c00000 */
[----:B------:R1:W2:Y:S02]  /*1440*/  SHFL.BFLY P3, R20, R53, R49, R52 ;  /* 0x0c00003135147389 */ /* 0x0002a40000060034 */
[----:B012---:R-:W-:Y:S01]  /*1450*/  ENDCOLLECTIVE ;  /* 0x000000000000791b */ /* 0x007fe20003800000 */
.L_x_1236:
[----:B------:R-:W-:Y:S01]  /*1460*/  HFMA2.MMA R49, -RZ, RZ, 0, 2.384185791015625e-07 ;  /* 0x00000004ff317435 */ /* 0x000fe200000001ff */
[----:B------:R-:W-:-:S10]  /*1470*/  FADD.FTZ R53, R51, R20 ;  /* 0x0000001433357221 */ /* 0x000fd40000010000 */
[----:B------:R-:W-:Y:S05]  /*1480*/  WARPSYNC.COLLECTIVE R21, `(.L_x_1237) ;  /* 0x0000000015087348 */ /* 0x000fea0003c00000 */
[----:B------:R0:W1:Y:S02]  /*1490*/  SHFL.BFLY P3, R20, R53, R49, R52 ;  /* 0x0c00003135147389 */ /* 0x0000640000060034 */
[----:B01----:R-:W-:Y:S01]  /*14a0*/  ENDCOLLECTIVE ;  /* 0x000000000000791b */ /* 0x003fe20003800000 */
.L_x_1237:
[----:B------:R-:W-:Y:S01]  /*14b0*/  MOV R49, 0x8 ;  /* 0x0000000800317802 */ /* 0x000fe20000000f00 */
[----:B------:R-:W-:-:S07]  /*14c0*/  FADD.FTZ R53, R53, R20 ;  /* 0x0000001435357221 */ /* 0x000fce0000010000 */
[----:B------:R-:W-:Y:S05]  /*14d0*/  WARPSYNC.COLLECTIVE R21, `(.L_x_1238) ;  /* 0x0000000015087348 */ /* 0x000fea0003c00000 */
[----:B------:R0:W1:Y:S02]  /*14e0*/  SHFL.BFLY P3, R20, R53, R49, R52 ;  /* 0x0c00003135147389 */ /* 0x0000640000060034 */
[----:B01----:R-:W-:Y:S01]  /*14f0*/  ENDCOLLECTIVE ;  /* 0x000000000000791b */ /* 0x003fe20003800000 */
.L_x_1238:
[----:B------:R-:W-:Y:S01]  /*1500*/  HFMA2.MMA R49, -RZ, RZ, 0, 9.5367431640625e-07 ;  /* 0x00000010ff317435 */ /* 0x000fe200000001ff */
[----:B------:R-:W-:-:S05]  /*1510*/  FADD.FTZ R51, R53, R20 ;  /* 0x0000001435337221 */ /* 0x000fca0000010000 */
[----:B------:R-:W-:-:S07]  /*1520*/  MOV R53, R51 ;  /* 0x0000003300357202 */ /* 0x000fce0000000f00 */
[----:B------:R-:W-:Y:S05]  /*1530*/  WARPSYNC.COLLECTIVE R21, `(.L_x_1239) ;  /* 0x0000000015087348 */ /* 0x000fea0003c00000 */
[----:B------:R0:W1:Y:S02]  /*1540*/  SHFL.BFLY P3, R20, R53, R49, R52 ;  /* 0x0c00003135147389 */ /* 0x0000640000060034 */
[----:B01----:R-:W-:Y:S01]  /*1550*/  ENDCOLLECTIVE ;  /* 0x000000000000791b */ /* 0x003fe20003800000 */
.L_x_1239:
        /* <DEDUP_REMOVED lines=25> */
.L_x_1240:
[----:B------:R-:W-:Y:S01]  /*16f0*/  HFMA2.MMA R49, -RZ, RZ, 0, 1.1920928955078125e-07 ;  /* 0x00000002ff317435 */ /* 0x000fe200000001ff */
[----:B------:R-:W-:-:S10]  /*1700*/  FADD.FTZ R53, R51, R20 ;  /* 0x0000001433357221 */ /* 0x000fd40000010000 */
[----:B------:R-:W-:Y:S05]  /*1710*/  WARPSYNC.COLLECTIVE R21, `(.L_x_1241) ;  /* 0x0000000015087348 */ /* 0x000fea0003c00000 */
[----:B------:R0:W1:Y:S02]  /*1720*/  SHFL.BFLY P3, R20, R53, R49, R52 ;  /* 0x0c00003135147389 */ /* 0x0000640000060034 */
[----:B01----:R-:W-:Y:S01]  /*1730*/  ENDCOLLECTIVE ;  /* 0x000000000000791b */ /* 0x003fe20003800000 */
.L_x_1241:
[----:B------:R-:W-:Y:S01]  /*1740*/  MOV R49, 0x4 ;  /* 0x0000000400317802 */ /* 0x000fe20000000f00 */
[----:B------:R-:W-:-:S07]  /*1750*/  FADD.FTZ R53, R53, R20 ;  /* 0x0000001435357221 */ /* 0x000fce0000010000 */
[----:B------:R-:W-:Y:S05]  /*1760*/  WARPSYNC.COLLECTIVE R21, `(.L_x_1242) ;  /* 0x0000000015087348 */ /* 0x000fea0003c00000 */
[----:B------:R0:W1:Y:S02]  /*1770*/  SHFL.BFLY P3, R20, R53, R49, R52 ;  /* 0x0c00003135147389 */ /* 0x0000640000060034 */
[----:B01----:R-:W-:Y:S01]  /*1780*/  ENDCOLLECTIVE ;  /* 0x000000000000791b */ /* 0x003fe20003800000 */
.L_x_1242:
[----:B------:R-:W-:Y:S01]  /*1790*/  HFMA2.MMA R49, -RZ, RZ, 0, 4.76837158203125e-07 ;  /* 0x00000008ff317435 */ /* 0x000fe200000001ff */
[----:B------:R-:W-:-:S05]  /*17a0*/  FADD.FTZ R51, R53, R20 ;  /* 0x0000001435337221 */ /* 0x000fca0000010000 */
[----:B------:R-:W-:-:S07]  /*17b0*/  MOV R53, R51 ;  /* 0x0000003300357202 */ /* 0x000fce0000000f00 */
[----:B------:R-:W-:Y:S05]  /*17c0*/  WARPSYNC.COLLECTIVE R21, `(.L_x_1243) ;  /* 0x0000000015087348 */ /* 0x000fea0003c00000 */
[----:B------:R0:W1:Y:S02]  /*17d0*/  SHFL.BFLY P3, R20, R53, R49, R52 ;  /* 0x0c00003135147389 */ /* 0x0000640000060034 */
[----:B01----:R-:W-:Y:S01]  /*17e0*/  ENDCOLLECTIVE ;  /* 0x000000000000791b */ /* 0x003fe20003800000 */
.L_x_1243:
[----:B------:R-:W-:Y:S01]  /*17f0*/  HFMA2.MMA R49, -RZ, RZ, 0, 9.5367431640625e-07 ;  /* 0x00000010ff317435 */ /* 0x000fe200000001ff */
[----:B------:R-:W-:-:S05]  /*1800*/  FADD.FTZ R51, R51, R20 ;  /* 0x0000001433337221 */ /* 0x000fca0000010000 */
[----:B------:R-:W-:-:S07]  /*1810*/  MOV R53, R51 ;  /* 0x0000003300357202 */ /* 0x000fce0000000f00 */
[----:B------:R-:W-:Y:S05]  /*1820*/  WARPSYNC.COLLECTIVE R21, `(.L_x_1244) ;  /* 0x0000000015087348 */ /* 0x000fea0003c00000 */
[----:B------:R0:W1:Y:S02]  /*1830*/  SHFL.BFLY P3, R20, R53, R49, R52 ;  /* 0x0c00003135147389 */ /* 0x0000640000060034 */
[----:B01----:R-:W-:Y:S01]  /*1840*/  ENDCOLLECTIVE ;  /* 0x000000000000791b */ /* 0x003fe20003800000 */
.L_x_1244:
[----:B------:R-:W-:Y:S05]  /*1850*/  BRA `(.L_x_1245) ;  /* 0xfffffff400c47947 */ /* 0x000fea000383ffff */
.L_x_1246:
        /* <DEDUP_REMOVED lines=10> */
.L_x_9518:


//--------------------- .text._ZN10layer_norm13ln_fwd_kernelINS_13Kernel_traitsI6__halfS2_S2_S2_fjLj256ELj1ELj4ELj1ELj16ENS_18Kernel_traits_baseILj256ES2_S2_S2_S2_fjLj128EEEEELb0ELb1ELb1ELb1EEEvNS_9FwdParamsE --------------------------
	.section	.text._ZN10layer_norm13ln_fwd_kernelINS_13Kernel_traitsI6__halfS2_S2_S2_fjLj256ELj1ELj4ELj1ELj16ENS_18Kernel_traits_baseILj256ES2_S2_S2_S2_fjLj128EEEEELb0ELb1ELb1ELb1EEEvNS_9FwdParamsE,"ax",@progbits
	.align	128
        .global         _ZN10layer_norm13ln_fwd_kernelINS_13Kernel_traitsI6__halfS2_S2_S2_fjLj256ELj1ELj4ELj1ELj16ENS_18Kernel_traits_baseILj256ES2_S2_S2_S2_fjLj128EEEEELb0ELb1ELb1ELb1EEEvNS_9FwdParamsE
        .type           _ZN10layer_norm13ln_fwd_kernelINS_13Kernel_traitsI6__halfS2_S2_S2_fjLj256ELj1ELj4ELj1ELj16ENS_18Kernel_traits_baseILj256ES2_S2_S2_S2_fjLj128EEEEELb0ELb1ELb1ELb1EEEvNS_9FwdParamsE,@function
        .size           _ZN10layer_norm13ln_fwd_kernelINS_13Kernel_traitsI6__halfS2_S2_S2_fjLj256ELj1ELj4ELj1ELj16ENS_18Kernel_traits_baseILj256ES2_S2_S2_S2_fjLj128EEEEELb0ELb1ELb1ELb1EEEvNS_9FwdParamsE,(.L_x_9519 - _ZN10layer_norm13ln_fwd_kernelINS_13Kernel_traitsI6__halfS2_S2_S2_fjLj256ELj1ELj4ELj1ELj16ENS_18Kernel_traits_baseILj256ES2_S2_S2_S2_fjLj128EEEEELb0ELb1ELb1ELb1EEEvNS_9FwdParamsE)
        .other          _ZN10layer_norm13ln_fwd_kernelINS_13Kernel_traitsI6__halfS2_S2_S2_fjLj256ELj1ELj4ELj1ELj16ENS_18Kernel_traits_baseILj256ES2_S2_S2_S2_fjLj128EEEEELb0ELb1ELb1ELb1EEEvNS_9FwdParamsE,@"STO_CUDA_ENTRY STV_DEFAULT"
_ZN10layer_norm13ln_fwd_kernelINS_13Kernel_traitsI6__halfS2_S2_S2_fjLj256ELj1ELj4ELj1ELj16ENS_18Kernel_traits_baseILj256ES2_S2_S2_S2_fjLj128EEEEELb0ELb1ELb1ELb1EEEvNS_9FwdParamsE:
.text._ZN10layer_norm13ln_fwd_kernelINS_13Kernel_traitsI6__halfS2_S2_S2_fjLj256ELj1ELj4ELj1ELj16ENS_18Kernel_traits_baseILj256ES2_S2_S2_S2_fjLj128EEEEELb0ELb1ELb1ELb1EEEvNS_9FwdParamsE:
        /* <DEDUP_REMOVED lines=27> */
[----:B------:R-:W-:Y:S01]  /*01b0*/  IADD3.X R13, RZ, UR7, RZ, P1, !PT ;  /* 0x00000007ff0d7c10 */ /* 0x000fe20008ffe4ff */
[----:B------:R-:W-:Y:S01]  /*01c0*/  ULDC UR8, c[0x0][0x29c] ;  /* 0x0000a70000087ab9 */ /* 0x000fe20000000800 */
[----:B------:R-:W-:-:S04]  /*01d0*/  ULDC UR9, c[0x0][0x2d8] ;  /* 0x0000b60000097ab9 */ /* 0x000fc80000000800 */
[----:B------:R-:W3:Y:S01]  /*01e0*/  LDG.E.128 R12, desc[UR4][R12.64] ;  /* 0x000000040c0c7981 */ /* 0x000ee2000c1e1d00 */
[--C-:B------:R-:W-:Y:S02]  /*01f0*/  HADD2.F32 R9, -RZ, R20.reuse.H0_H0 ;  /* 0x20000014ff097230 */ /* 0x100fe40000004100 */
[----:B------:R-:W-:Y:S02]  /*0200*/  HADD2.F32 R8, -RZ, R20.H1_H1 ;  /* 0x30000014ff087230 */ /* 0x000fe40000004100 */
[--C-:B------:R-:W-:Y:S02]  /*0210*/  HADD2.F32 R7, -RZ, R21.reuse.H0_H0 ;  /* 0x20000015ff077230 */ /* 0x100fe40000004100 */
[----:B------:R-:W-:Y:S02]  /*0220*/  HADD2.F32 R6, -RZ, R21.H1_H1 ;  /* 0x30000015ff067230 */ /* 0x000fe40000004100 */
[--C-:B------:R-:W-:Y:S02]  /*0230*/  HADD2.F32 R5, -RZ, R22.reuse.H0_H0 ;  /* 0x20000016ff057230 */ /* 0x100fe40000004100 */
[----:B------:R-:W-:-:S02]  /*0240*/  HADD2.F32 R4, -RZ, R22.H1_H1 ;  /* 0x30000016ff047230 */ /* 0x000fc40000004100 */
[--C-:B------:R-:W-:Y:S02]  /*0250*/  HADD2.F32 R3, -RZ, R23.reuse.H0_H0 ;  /* 0x20000017ff037230 */ /* 0x100fe40000004100 */
[----:B------:R-:W-:Y:S01]  /*0260*/  HADD2.F32 R2, -RZ, R23.H1_H1 ;  /* 0x30000017ff027230 */ /* 0x000fe20000004100 */
[----:B------:R-:W-:Y:S01]  /*0270*/  ISETP.NE.AND P1, PT, RZ, UR6, PT ;  /* 0x00000006ff007c0c */ /* 0x000fe2000bf25270 */
[----:B------:R-:W-:Y:S01]  /*0280*/  ULDC.64 UR6, c[0x0][0x230] ;  /* 0x00008c0000067ab9 */ /* 0x000fe20000000a00 */
[--C-:B--2---:R-:W-:Y:S02]  /*0290*/  HADD2.F32 R30, -RZ, R16.reuse.H0_H0 ;  /* 0x20000010ff1e7230 */ /* 0x104fe40000004100 */
[----:B------:R-:W-:Y:S02]  /*02a0*/  HADD2.F32 R33, -RZ, R16.H1_H1 ;  /* 0x30000010ff217230 */ /* 0x000fe40000004100 */
[--C-:B------:R-:W-:Y:S02]  /*02b0*/  HADD2.F32 R32, -RZ, R17.reuse.H0_H0 ;  /* 0x20000011ff207230 */ /* 0x100fe40000004100 */
[----:B------:R-:W-:-:S02]  /*02c0*/  HADD2.F32 R35, -RZ, R17.H1_H1 ;  /* 0x30000011ff237230 */ /* 0x000fc40000004100 */
[--C-:B------:R-:W-:Y:S02]  /*02d0*/  HADD2.F32 R34, -RZ, R18.reuse.H0_H0 ;  /* 0x20000012ff227230 */ /* 0x100fe40000004100 */
[----:B------:R-:W-:Y:S02]  /*02e0*/  HADD2.F32 R37, -RZ, R18.H1_H1 ;  /* 0x30000012ff257230 */ /* 0x000fe40000004100 */
[--C-:B---3--:R-:W-:Y:S02]  /*02f0*/  HADD2.F32 R0, -RZ, R12.reuse.H0_H0 ;  /* 0x2000000cff007230 */ /* 0x108fe40000004100 */
        /* <DEDUP_REMOVED lines=9> */
.L_x_1274:
        /* <DEDUP_REMOVED lines=12> */
[----:B------:R-:W-:-:S03]  /*0450*/  HFMA2.MMA R45, -RZ, RZ, 0, 0 ;  /* 0x00000000ff2d7435 */ /* 0x000fc600000001ff */
[----:B------:R-:W-:Y:S02]  /*0460*/  LEA.HI.SX32 R53, R38, R11, 0x1d ;  /* 0x0000000b26357211 */ /* 0x000fe400078feaff */
[----:B------:R1:W5:Y:S03]  /*0470*/  LDG.E R38, desc[UR4][R42.64] ;  /* 0x000000042a267981 */ /* 0x000366000c1e1900 */
[----:B0-----:R-:W-:-:S05]  /*0480*/  @P0 IMAD.WIDE.U32 R20, R53, 0x10, R20 ;  /* 0x0000001035140825 */ /* 0x001fca00078e0014 */
[----:B------:R1:W5:Y:S01]  /*0490*/  @P0 LDG.E.128 R12, desc[UR4][R20.64] ;  /* 0x00000004140c0981 */ /* 0x000362000c1e1d00 */
[----:B------:R-:W-:Y:S01]  /*04a0*/  BSSY B0, `(.L_x_1247) ;  /* 0x0000015000007945 */ /* 0x000fe20003800000 */
        /* <DEDUP_REMOVED lines=15> */
.L_x_1248:
[----:B-----5:R-:W-:Y:S02]  /*05a0*/  HADD2.F32 R20, -RZ, R16.H0_H0 ;  /* 0x20000010ff147230 */ /* 0x020fe40000004100 */
[----:B------:R-:W-:-:S03]  /*05b0*/  @P0 HADD2.F32 R23, -RZ, R12.H0_H0 ;  /* 0x2000000cff170230 */ /* 0x000fc60000004100 */
[----:B------:R-:W-:-:S04]  /*05c0*/  FMUL.FTZ R21, R20, UR8 ;  /* 0x0000000814157c20 */ /* 0x000fc80008410000 */
[----:B------:R-:W-:-:S04]  /*05d0*/  FMUL.FTZ R40, R0, R21 ;  /* 0x0000001500287220 */ /* 0x000fc80000410000 */
[----:B------:R-:W-:-:S07]  /*05e0*/  @P0 FADD.FTZ R40, R40, R23 ;  /* 0x0000001728280221 */ /* 0x000fce0000010000 */
.L_x_1249:
[----:B------:R-:W-:Y:S05]  /*05f0*/  BSYNC B0 ;  /* 0x0000000000007941 */ /* 0x000fea0003800000 */
.L_x_1247:
[----:B------:R-:W-:Y:S04]  /*0600*/  BSSY B0, `(.L_x_1250) ;  /* 0x000000b000007945 */ /* 0x000fe80003800000 */
[----:B------:R-:W-:Y:S05]  /*0610*/  @P2 BRA `(.L_x_1251) ;  /* 0x0000000000102947 */ /* 0x000fea0003800000 */
[----:B------:R-:W-:Y:S01]  /*0620*/  MOV R43, RZ ;  /* 0x000000ff002b7202 */ /* 0x000fe20000000f00 */
[----:B------:R-:W-:Y:S06]  /*0630*/  @!P0 BRA `(.L_x_1252) ;  /* 0x00000000001c8947 */ /* 0x000fec0003800000 */
[----:B-----5:R-:W-:Y:S01]  /*0640*/  HADD2.F32 R43, -RZ, R12.H1_H1 ;  /* 0x3000000cff2b7230 */ /* 0x020fe20000004100 */
[----:B------:R-:W-:Y:S06]  /*0650*/  BRA `(.L_x_1252) ;  /* 0x0000000000147947 */ /* 0x000fec0003800000 */
.L_x_1251:
[----:B-----5:R-:W-:Y:S02]  /*0660*/  HADD2.F32 R20, -RZ, R16.H1_H1 ;  /* 0x30000010ff147230 */ /* 0x020fe40000004100 */
[----:B------:R-:W-:-:S03]  /*0670*/  @P0 HADD2.F32 R22, -RZ, R12.H1_H1 ;  /* 0x3000000cff160230 */ /* 0x000fc60000004100 */
[----:B------:R-:W-:-:S04]  /*0680*/  FMUL.FTZ R20, R20, UR8 ;  /* 0x0000000814147c20 */ /* 0x000fc80008410000 */
[----:B------:R-:W-:-:S04]  /*0690*/  FMUL.FTZ R43, R25, R20 ;  /* 0x00000014192b7220 */ /* 0x000fc80000410000 */
[----:B------:R-:W-:-:S07]  /*06a0*/  @P0 FADD.FTZ R43, R43, R22 ;  /* 0x000000162b2b0221 */ /* 0x000fce0000010000 */
.L_x_1252:
[----:B------:R-:W-:Y:S05]  /*06b0*/  BSYNC B0 ;  /* 0x0000000000007941 */ /* 0x000fea0003800000 */
.L_x_1250:
[----:B------:R-:W-:Y:S04]  /*06c0*/  BSSY B0, `(.L_x_1253) ;  /* 0x000000b000007945 */ /* 0x000fe80003800000 */
[----:B------:R-:W-:Y:S05]  /*06d0*/  @P2 BRA `(.L_x_1254) ;  /* 0x0000000000102947 */ /* 0x000fea0003800000 */
[----:B------:R-:W-:Y:S01]  /*06e0*/  HFMA2.MMA R42, -RZ, RZ, 0, 0 ;  /* 0x00000000ff2a7435 */ /* 0x000fe200000001ff */
[----:B------:R-:W-:Y:S10]  /*06f0*/  @!P0 BRA `(.L_x_1255) ;  /* 0x00000000001c8947 */ /* 0x000ff40003800000 */
[----:B-----5:R-:W-:Y:S01]  /*0700*/  HADD2.F32 R42, -RZ, R13.H0_H0 ;  /* 0x2000000dff2a7230 */ /* 0x020fe20000004100 */
[----:B------:R-:W-:Y:S06]  /*0710*/  BRA `(.L_x_1255) ;  /* 0x0000000000147947 */ /* 0x000fec0003800000 */
.L_x_1254:
[----:B-----5:R-:W-:Y:S02]  /*0720*/  HADD2.F32 R20, -RZ, R17.H0_H0 ;  /* 0x20000011ff147230 */ /* 0x020fe40000004100 */
[----:B------:R-:W-:-:S03]  /*0730*/  @P0 HADD2.F32 R23, -RZ, R13.H0_H0 ;  /* 0x2000000dff170230 */ /* 0x000fc60000004100 */
[----:B------:R-:W-:-:S04]  /*0740*/  FMUL.FTZ R21, R20, UR8 ;  /* 0x0000000814157c20 */ /* 0x000fc80008410000 */
[----:B------:R-:W-:-:S04]  /*0750*/  FMUL.FTZ R42, R24, R21 ;  /* 0x00000015182a7220 */ /* 0x000fc80000410000 */
[----:B------:R-:W-:-:S07]  /*0760*/  @P0 FADD.FTZ R42, R42, R23 ;  /* 0x000000172a2a0221 */ /* 0x000fce0000010000 */
.L_x_1255:
[----:B------:R-:W-:Y:S05]  /*0770*/  BSYNC B0 ;  /* 0x0000000000007941 */ /* 0x000fea0003800000 */
.L_x_1253:
[----:B------:R-:W-:Y:S04]  /*0780*/  BSSY B0, `(.L_x_1256) ;  /* 0x000000b000007945 */ /* 0x000fe80003800000 */
[----:B------:R-:W-:Y:S05]  /*0790*/  @P2 BRA `(.L_x_1257) ;  /* 0x0000000000102947 */ /* 0x000fea0003800000 */
[----:B------:R-:W-:Y:S01]  /*07a0*/  MOV R45, RZ ;  /* 0x000000ff002d7202 */ /* 0x000fe20000000f00 */
[----:B------:R-:W-:Y:S06]  /*07b0*/  @!P0 BRA `(.L_x_1258) ;  /* 0x00000000001c8947 */ /* 0x000fec0003800000 */
[----:B-----5:R-:W-:Y:S01]  /*07c0*/  HADD2.F32 R45, -RZ, R13.H1_H1 ;  /* 0x3000000dff2d7230 */ /* 0x020fe20000004100 */
[----:B------:R-:W-:Y:S06]  /*07d0*/  BRA `(.L_x_1258) ;  /* 0x0000000000147947 */ /* 0x000fec0003800000 */
.L_x_1257:
[----:B-----5:R-:W-:Y:S02]  /*07e0*/  HADD2.F32 R20, -RZ, R17.H1_H1 ;  /* 0x30000011ff147230 */ /* 0x020fe40000004100 */
[----:B------:R-:W-:-:S03]  /*07f0*/  @P0 HADD2.F32 R22, -RZ, R13.H1_H1 ;  /* 0x3000000dff160230 */ /* 0x000fc60000004100 */
[----:B------:R-:W-:-:S04]  /*0800*/  FMUL.FTZ R20, R20, UR8 ;  /* 0x0000000814147c20 */ /* 0x000fc80008410000 */
[----:B------:R-:W-:-:S04]  /*0810*/  FMUL.FTZ R45, R27, R20 ;  /* 0x000000141b2d7220 */ /* 0x000fc80000410000 */
[----:B------:R-:W-:-:S07]  /*0820*/  @P0 FADD.FTZ R45, R45, R22 ;  /* 0x000000162d2d0221 */ /* 0x000fce0000010000 */
.L_x_1258:
[----:B------:R-:W-:Y:S05]  /*0830*/  BSYNC B0 ;  /* 0x0000000000007941 */ /* 0x000fea0003800000 */
.L_x_1256:
[----:B------:R-:W-:Y:S04]  /*0840*/  BSSY B0, `(.L_x_1259) ;  /* 0x000000b000007945 */ /* 0x000fe80003800000 */
[----:B------:R-:W-:Y:S05]  /*0850*/  @P2 BRA `(.L_x_1260) ;  /* 0x0000000000102947 */ /* 0x000fea0003800000 */
[----:B------:R-:W-:Y:S01]  /*0860*/  HFMA2.MMA R44, -RZ, RZ, 0, 0 ;  /* 0x00000000ff2c7435 */ /* 0x000fe200000001ff */
[----:B------:R-:W-:Y:S10]  /*0870*/  @!P0 BRA `(.L_x_1261) ;  /* 0x00000000001c8947 */ /* 0x000ff40003800000 */
[----:B-----5:R-:W-:Y:S01]  /*0880*/  HADD2.F32 R44, -RZ, R14.H0_H0 ;  /* 0x2000000eff2c7230 */ /* 0x020fe20000004100 */
[----:B------:R-:W-:Y:S06]  /*0890*/  BRA `(.L_x_1261) ;  /* 0x0000000000147947 */ /* 0x000fec0003800000 */
.L_x_1260:
[----:B-----5:R-:W-:Y:S02]  /*08a0*/  HADD2.F32 R20, -RZ, R18.H0_H0 ;  /* 0x20000012ff147230 */ /* 0x020fe40000004100 */
[----:B------:R-:W-:-:S03]  /*08b0*/  @P0 HADD2.F32 R23, -RZ, R14.H0_H0 ;  /* 0x2000000eff170230 */ /* 0x000fc60000004100 */
[----:B------:R-:W-:-:S04]  /*08c0*/  FMUL.FTZ R21, R20, UR8 ;  /* 0x0000000814157c20 */ /* 0x000fc80008410000 */
[----:B------:R-:W-:-:S04]  /*08d0*/  FMUL.FTZ R44, R26, R21 ;  /* 0x000000151a2c7220 */ /* 0x000fc80000410000 */
[----:B------:R-:W-:-:S07]  /*08e0*/  @P0 FADD.FTZ R44, R44, R23 ;  /* 0x000000172c2c0221 */ /* 0x000fce0000010000 */
.L_x_1261:
[----:B------:R-:W-:Y:S05]  /*08f0*/  BSYNC B0 ;  /* 0x0000000000007941 */ /* 0x000fea0003800000 */
.L_x_1259:
[----:B------:R-:W-:Y:S04]  /*0900*/  BSSY B0, `(.L_x_1262) ;  /* 0x000000b000007945 */ /* 0x000fe80003800000 */
[----:B------:R-:W-:Y:S05]  /*0910*/  @P2 BRA `(.L_x_1263) ;  /* 0x0000000000102947 */ /* 0x000fea0003800000 */
[----:B------:R-:W-:Y:S01]  /*0920*/  MOV R47, RZ ;  /* 0x000000ff002f7202 */ /* 0x000fe20000000f00 */
[----:B------:R-:W-:Y:S06]  /*0930*/  @!P0 BRA `(.L_x_1264) ;  /* 0x00000000001c8947 */ /* 0x000fec0003800000 */
[----:B-----5:R-:W-:Y:S01]  /*0940*/  HADD2.F32 R47, -RZ, R14.H1_H1 ;  /* 0x3000000eff2f7230 */ /* 0x020fe20000004100 */
[----:B------:R-:W-:Y:S06]  /*0950*/  BRA `(.L_x_1264) ;  /* 0x0000000000147947 */ /* 0x000fec0003800000 */
.L_x_1263:
[----:B-----5:R-:W-:Y:S02]  /*0960*/  HADD2.F32 R20, -RZ, R18.H1_H1 ;  /* 0x30000012ff147230 */ /* 0x020fe40000004100 */
[----:B------:R-:W-:-:S03]  /*0970*/  @P0 HADD2.F32 R22, -RZ, R14.H1_H1 ;  /* 0x3000000eff160230 */ /* 0x000fc60000004100 */
[----:B------:R-:W-:-:S04]  /*0980*/  FMUL.FTZ R20, R20, UR8 ;  /* 0x0000000814147c20 */ /* 0x000fc80008410000 */
[----:B------:R-:W-:-:S04]  /*0990*/  FMUL.FTZ R47, R29, R20 ;  /* 0x000000141d2f7220 */ /* 0x000fc80000410000 */
[----:B------:R-:W-:-:S07]  /*09a0*/  @P0 FADD.FTZ R47, R47, R22 ;  /* 0x000000162f2f0221 */ /* 0x000fce0000010000 */
.L_x_1264:
[----:B------:R-:W-:Y:S05]  /*09b0*/  BSYNC B0 ;  /* 0x0000000000007941 */ /* 0x000fea0003800000 */
.L_x_1262:
[----:B------:R-:W-:Y:S04]  /*09c0*/  BSSY B0, `(.L_x_1265) ;  /* 0x000000b000007945 */ /* 0x000fe80003800000 */
[----:B------:R-:W-:Y:S05]  /*09d0*/  @P2 BRA `(.L_x_1266) ;  /* 0x0000000000102947 */ /* 0x000fea0003800000 */
[----:B------:R-:W-:Y:S01]  /*09e0*/  HFMA2.MMA R46, -RZ, RZ, 0, 0 ;  /* 0x00000000ff2e7435 */ /* 0x000fe200000001ff */
[----:B------:R-:W-:Y:S10]  /*09f0*/  @!P0 BRA `(.L_x_1267) ;  /* 0x00000000001c8947 */ /* 0x000ff40003800000 */
[----:B-----5:R-:W-:Y:S01]  /*0a00*/  HADD2.F32 R46, -RZ, R15.H0_H0 ;  /* 0x2000000fff2e7230 */ /* 0x020fe20000004100 */
[----:B------:R-:W-:Y:S06]  /*0a10*/  BRA `(.L_x_1267) ;  /* 0x0000000000147947 */ /* 0x000fec0003800000 */
.L_x_1266:
[----:B-----5:R-:W-:Y:S02]  /*0a20*/  HADD2.F32 R20, -RZ, R19.H0_H0 ;  /* 0x20000013ff147230 */ /* 0x020fe40000004100 */
[----:B------:R-:W-:-:S03]  /*0a30*/  @P0 HADD2.F32 R23, -RZ, R15.H0_H0 ;  /* 0x2000000fff170230 */ /* 0x000fc60000004100 */
[----:B------:R-:W-:-:S04]  /*0a40*/  FMUL.FTZ R21, R20, UR8 ;  /* 0x0000000814157c20 */ /* 0x000fc80008410000 */
[----:B------:R-:W-:-:S04]  /*0a50*/  FMUL.FTZ R46, R28, R21 ;  /* 0x000000151c2e7220 */ /* 0x000fc80000410000 */
[----:B------:R-:W-:-:S07]  /*0a60*/  @P0 FADD.FTZ R46, R46, R23 ;  /* 0x000000172e2e0221 */ /* 0x000fce0000010000 */
.L_x_1267:
[----:B------:R-:W-:Y:S05]  /*0a70*/  BSYNC B0 ;  /* 0x0000000000007941 */ /* 0x000fea0003800000 */
.L_x_1265:
[----:B------:R-:W-:Y:S04]  /*0a80*/  BSSY B0, `(.L_x_1268) ;  /* 0x000000b000007945 */ /* 0x000fe80003800000 */
[----:B------:R-:W-:Y:S05]  /*0a90*/  @P2 BRA `(.L_x_1269) ;  /* 0x0000000000102947 */ /* 0x000fea0003800000 */
[----:B------:R-:W-:Y:S01]  /*0aa0*/  MOV R49, RZ ;  /* 0x000000ff00317202 */ /* 0x000fe20000000f00 */
[----:B------:R-:W-:Y:S06]  /*0ab0*/  @!P0 BRA `(.L_x_1270) ;  /* 0x00000000001c8947 */ /* 0x000fec0003800000 */
[----:B-----5:R-:W-:Y:S01]  /*0ac0*/  HADD2.F32 R49, -RZ, R15.H1_H1 ;  /* 0x3000000fff317230 */ /* 0x020fe20000004100 */
[----:B------:R-:W-:Y:S06]  /*0ad0*/  BRA `(.L_x_1270) ;  /* 0x0000000000147947 */ /* 0x000fec0003800000 */
.L_x_1269:
[----:B-----5:R-:W-:Y:S02]  /*0ae0*/  HADD2.F32 R20, -RZ, R19.H1_H1 ;  /* 0x30000013ff147230 */ /* 0x020fe40000004100 */
[----:B------:R-:W-:-:S03]  /*0af0*/  @P0 HADD2.F32 R22, -RZ, R15.H1_H1 ;  /* 0x3000000fff160230 */ /* 0x000fc60000004100 */
[----:B------:R-:W-:-:S04]  /*0b00*/  FMUL.FTZ R20, R20, UR8 ;  /* 0x0000000814147c20 */ /* 0x000fc80008410000 */
[----:B------:R-:W-:-:S04]  /*0b10*/  FMUL.FTZ R49, R31, R20 ;  /* 0x000000141f317220 */ /* 0x000fc80000410000 */
[----:B------:R-:W-:-:S07]  /*0b20*/  @P0 FADD.FTZ R49, R49, R22 ;  /* 0x0000001631310221 */ /* 0x000fce0000010000 */
.L_x_1270:
[----:B------:R-:W-:Y:S05]  /*0b30*/  BSYNC B0 ;  /* 0x0000000000007941 */ /* 0x000fea0003800000 */
.L_x_1268:
[----:B------:R-:W0:Y:S01]  /*0b40*/  LDC.64 R50, c[0x0][0x238] ;  /* 0x00008e00ff327b82 */ /* 0x000e220000000a00 */
[----:B------:R-:W-:Y:S01]  /*0b50*/  FADD.FTZ R48, RZ, R40 ;  /* 0x00000028ff307221 */ /* 0x000fe20000010000 */
[----:B------:R-:W-:Y:S01]  /*0b60*/  F2FP.F16.F32.PACK_AB R23, R49, R46 ;  /* 0x0000002e3117723e */ /* 0x000fe200000000ff */
[----:B------:R-:W-:Y:S01]  /*0b70*/  UMOV UR10, 0xffffffff ;  /* 0xffffffff000a7882 */ /* 0x000fe20000000000 */
[----:B------:R-:W-:Y:S02]  /*0b80*/  F2FP.F16.F32.PACK_AB R22, R47, R44 ;  /* 0x0000002c2f16723e */ /* 0x000fe400000000ff */
[----:B------:R-:W-:Y:S02]  /*0b90*/  F2FP.F16.F32.PACK_AB R21, R45, R42 ;  /* 0x0000002a2d15723e */ /* 0x000fe400000000ff */
[----:B------:R-:W-:Y:S02]  /*0ba0*/  F2FP.F16.F32.PACK_AB R20, R43, R40 ;  /* 0x000000282b14723e */ /* 0x000fe400000000ff */
[----:B------:R-:W-:Y:S01]  /*0bb0*/  ISETP.NE.AND P0, PT, R11, RZ, PT ;  /* 0x000000ff0b00720c */ /* 0x000fe20003f05270 */
[----:B0-----:R-:W-:-:S04]  /*0bc0*/  IMAD.WIDE.U32 R50, R53, 0x10, R50 ;  /* 0x0000001035327825 */ /* 0x001fc800078e0032 */
        /* <DEDUP_REMOVED lines=47> */
.L_x_1286:
        /* <DEDUP_REMOVED lines=25> */
[C---:B------:R-:W-:Y:S01]  /*1050*/  FMUL.FTZ R43, R23.reuse, R42 ;  /* 0x0000002a172b7220 */ /* 0x040fe20000410000 */
[C---:B------:R-:W-:Y:S01]  /*1060*/  FADD.FTZ R48, -R22.reuse, R45 ;  /* 0x0000002d16307221 */ /* 0x040fe20000010100 */
[C---:B------:R-:W-:Y:S01]  /*1070*/  FADD.FTZ R50, -R22.reuse, R47 ;  /* 0x0000002f16327221 */ /* 0x040fe20000010100 */
[C---:B------:R-:W-:Y:S01]  /*1080*/  FADD.FTZ R46, -R22.reuse, R46 ;  /* 0x0000002e162e7221 */ /* 0x040fe20000010100 */
[----:B------:R-:W-:Y:S01]  /*1090*/  SHF.R.S32.HI R42, RZ, 0x1f, R41 ;  /* 0x0000001fff2a7819 */ /* 0x000fe20000011429 */
[----:B------:R-:W-:Y:S01]  /*10a0*/  FADD.FTZ R22, -R22, R49 ;  /* 0x0000003116167221 */ /* 0x000fe20000010100 */
[C---:B------:R-:W-:Y:S01]  /*10b0*/  FMUL.FTZ R45, R23.reuse, R44 ;  /* 0x0000002c172d7220 */ /* 0x040fe20000410000 */
[C---:B------:R-:W-:Y:S01]  /*10c0*/  FMUL.FTZ R40, R23.reuse, R40 ;  /* 0x0000002817287220 */ /* 0x040fe20000410000 */
[----:B------:R-:W-:Y:S01]  /*10d0*/  LEA.HI R44, R42, R41, RZ, 0x3 ;  /* 0x000000292a2c7211 */ /* 0x000fe200078f18ff */
        /* <DEDUP_REMOVED lines=20> */
.L_x_1273:
[----:B------:R-:W-:Y:S05]  /*1220*/  BSYNC B0 ;  /* 0x0000000000007941 */ /* 0x000fea0003800000 */
.L_x_1272:
[----:B0-----:R-:W0:Y:S02]  /*1230*/  LDC.64 R20, c[0x0][0x210] ;  /* 0x00008400ff147b82 */ /* 0x001e240000000a00 */
[----:B0-----:R-:W-:-:S04]  /*1240*/  LEA R10, R20, R10, 0x2 ;  /* 0x0000000a140a7211 */ /* 0x001fc800078e10ff */
[----:B------:R-:W-:-:S13]  /*1250*/  ISETP.GE.AND P0, PT, R10, R21, PT ;  /* 0x000000150a00720c */ /* 0x000fda0003f06270 */
[----:B------:R-:W-:Y:S05]  /*1260*/  @!P0 BRA `(.L_x_1274) ;  /* 0xfffffff000488947 */ /* 0x000fea000383ffff */
[----:B------:R-:W-:Y:S05]  /*1270*/  EXIT ;  /* 0x000000000000794d */ /* 0x000fea0003800000 */
.L_x_1271:
[----:B------:R-:W-:Y:S01]  /*1280*/  HFMA2.MMA R51, -RZ, RZ, 0, 5.9604644775390625e-08 ;  /* 0x00000001ff337435 */ /* 0x000fe200000001ff */
[----:B------:R-:W-:Y:S01]  /*1290*/  BSSY B0, `(.L_x_1275) ;  /* 0x0000006000007945 */ /* 0x000fe20003800000 */
[----:B------:R-:W-:Y:S02]  /*12a0*/  MOV R50, 0x1f ;  /* 0x0000001f00327802 */ /* 0x000fe40000000f00 */
[----:B------:R-:W-:-:S07]  /*12b0*/  MOV R21, 0xffffffff ;  /* 0xffffffff00157802 */ /* 0x000fce0000000f00 */
[----:B-----5:R-:W-:Y:S05]  /*12c0*/  WARPSYNC.COLLECTIVE R21, `(.L_x_1276) ;  /* 0x0000000015087348 */ /* 0x020fea0003c00000 */
[----:B------:R0:W1:Y:S02]  /*12d0*/  SHFL.BFLY P2, R20, R52, R51, R50 ;  /* 0x0c00003334147389 */ /* 0x0000640000040032 */
[----:B01---5:R-:W-:Y:S01]  /*12e0*/  ENDCOLLECTIVE ;  /* 0x000000000000791b */ /* 0x023fe20003800000 */
.L_x_1276:
[----:B------:R-:W-:Y:S05]  /*12f0*/  BSYNC B0 ;  /* 0x0000000000007941 */ /* 0x000fea0003800000 */
.L_x_1275:
        /* <DEDUP_REMOVED lines=9> */
.L_x_1277:
[----:B------:R-:W-:Y:S01]  /*1390*/  HFMA2.MMA R51, -RZ, RZ, 0, 2.384185791015625e-07 ;  /* 0x00000004ff337435 */ /* 0x000fe200000001ff */
[----:B------:R-:W-:-:S05]  /*13a0*/  FADD.FTZ R53, R53, R20 ;  /* 0x0000001435357221 */ /* 0x000fca0000010000 */
[----:B------:R-:W-:-:S07]  /*13b0*/  MOV R52, R53 ;  /* 0x0000003500347202 */ /* 0x000fce0000000f00 */
[----:B------:R-:W-:Y:S05]  /*13c0*/  WARPSYNC.COLLECTIVE R21, `(.L_x_1278) ;  /* 0x0000000015087348 */ /* 0x000fea0003c00000 */
[----:B------:R0:W1:Y:S02]  /*13d0*/  SHFL.BFLY P2, R20, R52, R51, R50 ;  /* 0x0c00003334147389 */ /* 0x0000640000040032 */
[----:B01----:R-:W-:Y:S01]  /*13e0*/  ENDCOLLECTIVE ;  /* 0x000000000000791b */ /* 0x003fe20003800000 */
.L_x_1278:
[----:B------:R-:W-:Y:S01]  /*13f0*/  HFMA2.MMA R51, -RZ, RZ, 0, 4.76837158203125e-07 ;  /* 0x00000008ff337435 */ /* 0x000fe200000001ff */
[----:B------:R-:W-:-:S05]  /*1400*/  FADD.FTZ R22, R53, R20 ;  /* 0x0000001435167221 */ /* 0x000fca0000010000 */
[----:B------:R-:W-:-:S07]  /*1410*/  MOV R52, R22 ;  /* 0x0000001600347202 */ /* 0x000fce0000000f00 */
[----:B------:R-:W-:Y:S05]  /*1420*/  WARPSYNC.COLLECTIVE R21, `(.L_x_1279) ;  /* 0x0000000015087348 */ /* 0x000fea0003c00000 */
[----:B------:R0:W1:Y:S02]  /*1430*/  SHFL.BFLY P2, R20, R52, R51, R50 ;  /* 0x0c00003334147389 */ /* 0x0000640000040032 */
[----:B01----:R-:W-:Y:S01]  /*1440*/  ENDCOLLECTIVE ;  /* 0x000000000000791b */ /* 0x003fe20003800000 */
.L_x_1279:
[----:B------:R-:W-:Y:S01]  /*1450*/  MOV R51, 0x10 ;  /* 0x0000001000337802 */ /* 0x000fe20000000f00 */
[----:B------:R-:W-:-:S07]  /*1460*/  FADD.FTZ R52, R22, R20 ;  /* 0x0000001416347221 */ /* 0x000fce0000010000 */
[----:B------:R-:W-:Y:S05]  /*1470*/  WARPSYNC.COLLECTIVE R21, `(.L_x_1280) ;  /* 0x0000000015087348 */ /* 0x000fea0003c00000 */
[----:B------:R0:W1:Y:S02]  /*1480*/  SHFL.BFLY P2, R20, R52, R51, R50 ;  /* 0x0c00003334147389 */ /* 0x0000640000040032 */
[----:B01----:R-:W-:Y:S01]  /*1490*/  ENDCOLLECTIVE ;  /* 0x000000000000791b */ /* 0x003fe20003800000 */
.L_x_1280:
        /* <DEDUP_REMOVED lines=23> */
.L_x_1281:
[----:B------:R-:W-:Y:S01]  /*1610*/  HFMA2.MMA R51, -RZ, RZ, 0, 1.1920928955078125e-07 ;  /* 0x00000002ff337435 */ /* 0x000fe200000001ff */
[----:B------:R-:W-:-:S05]  /*1620*/  FADD.FTZ R53, R52, R20 ;  /* 0x0000001434357221 */ /* 0x000fca0000010000 */
[----:B------:R-:W-:-:S07]  /*1630*/  MOV R52, R53 ;  /* 0x0000003500347202 */ /* 0x000fce0000000f00 */
[----:B------:R-:W-:Y:S05]  /*1640*/  WARPSYNC.COLLECTIVE R21, `(.L_x_1282) ;  /* 0x0000000015087348 */ /* 0x000fea0003c00000 */
[----:B------:R0:W1:Y:S02]  /*1650*/  SHFL.BFLY P2, R20, R52, R51, R50 ;  /* 0x0c00003334147389 */ /* 0x0000640000040032 */
[----:B01----:R-:W-:Y:S01]  /*1660*/  ENDCOLLECTIVE ;  /* 0x000000000000791b */ /* 0x003fe20003800000 */
.L_x_1282:
[----:B------:R-:W-:Y:S01]  /*1670*/  HFMA2.MMA R51, -RZ, RZ, 0, 2.384185791015625e-07 ;  /* 0x00000004ff337435 */ /* 0x000fe200000001ff */
[----:B------:R-:W-:-:S05]  /*1680*/  FADD.FTZ R53, R53, R20 ;  /* 0x0000001435357221 */ /* 0x000fca0000010000 */
[----:B------:R-:W-:-:S07]  /*1690*/  MOV R52, R53 ;  /* 0x0000003500347202 */ /* 0x000fce0000000f00 */
[----:B------:R-:W-:Y:S05]  /*16a0*/  WARPSYNC.COLLECTIVE R21, `(.L_x_1283) ;  /* 0x0000000015087348 */ /* 0x000fea0003c00000 */
[----:B------:R0:W1:Y:S02]  /*16b0*/  SHFL.BFLY P2, R20, R52, R51, R50 ;  /* 0x0c00003334147389 */ /* 0x0000640000040032 */
[----:B01----:R-:W-:Y:S01]  /*16c0*/  ENDCOLLECTIVE ;  /* 0x000000000000791b */ /* 0x003fe20003800000 */
.L_x_1283:
[----:B------:R-:W-:Y:S01]  /*16d0*/  MOV R51, 0x8 ;  /* 0x0000000800337802 */ /* 0x000fe20000000f00 */
[----:B------:R-:W-:-:S07]  /*16e0*/  FADD.FTZ R52, R53, R20 ;  /* 0x0000001435347221 */ /* 0x000fce0000010000 */
[----:B------:R-:W-:Y:S05]  /*16f0*/  WARPSYNC.COLLECTIVE R21, `(.L_x_1284) ;  /* 0x0000000015087348 */ /* 0x000fea0003c00000 */
[----:B------:R0:W1:Y:S02]  /*1700*/  SHFL.BFLY P2, R20, R52, R51, R50 ;  /* 0x0c00003334147389 */ /* 0x0000640000040032 */
[----:B01----:R-:W-:Y:S01]  /*1710*/  ENDCOLLECTIVE ;  /* 0x000000000000791b */ /* 0x003fe20003800000 */
.L_x_1284:
[----:B------:R-:W-:Y:S01]  /*1720*/  HFMA2.MMA R51, -RZ, RZ, 0, 9.5367431640625e-07 ;  /* 0x00000010ff337435 */ /* 0x000fe200000001ff */
[----:B------:R-:W-:-:S10]  /*1730*/  FADD.FTZ R52, R52, R20 ;  /* 0x0000001434347221 */ /* 0x000fd40000010000 */
[----:B------:R-:W-:Y:S05]  /*1740*/  WARPSYNC.COLLECTIVE R21, `(.L_x_1285) ;  /* 0x0000000015087348 */ /* 0x000fea0003c00000 */
[----:B------:R0:W1:Y:S02]  /*1750*/  SHFL.BFLY P2, R20, R52, R51, R50 ;  /* 0x0c00003334147389 */ /* 0x0000640000040032 */
[----:B01----:R-:W-:Y:S01]  /*1760*/  ENDCOLLECTIVE ;  /* 0x000000000000791b */ /* 0x003fe20003800000 */
.L_x_1285:
[----:B------:R-:W-:Y:S05]  /*1770*/  BRA `(.L_x_1286) ;  /* 0xfffffff400d07947 */ /* 0x000fea000383ffff */
.L_x_1287:
        /* <DEDUP_REMOVED lines=16> */
.L_x_9519:


//--------------------- .text._ZN10layer_norm13ln_fwd_kernelINS_13Kernel_traitsI6__halfS2_S2_S2_fjLj256ELj1ELj4ELj1ELj16ENS_18Kernel_traits_baseILj256ES2_S2_S2_S2_fjLj128EEEEELb1ELb0ELb0ELb0EEEvNS_9FwdParamsE --------------------------
	.section	.text._ZN10layer_norm13ln_fwd_kernelINS_13Kernel_traitsI6__halfS2_S2_S2_fjLj256ELj1ELj4ELj1ELj16ENS_18Kernel_traits_baseILj256ES2_S2_S2_S2_fjLj128EEEEELb1ELb0ELb0ELb0EEEvNS_9FwdParamsE,"ax",@progbits
	.align	128
        .global         _ZN10layer_norm13ln_fwd_kernelINS_13Kernel_traitsI6__halfS2_S2_S2_fjLj256ELj1ELj4ELj1ELj16ENS_18Kernel_traits_baseILj256ES2_S2_S2_S2_fjLj128EEEEELb1ELb0ELb0ELb0EEEvNS_9FwdParamsE
        .type           _ZN10layer_norm13ln_fwd_kernelINS_13Kernel_traitsI6__halfS2_S2_S2_fjLj256ELj1ELj4ELj1ELj16ENS_18Kernel_traits_baseILj256ES2_S2_S2_S2_fjLj128EEEEELb1ELb0ELb0ELb0EEEvNS_9FwdParamsE,@function
        .size           _ZN10layer_norm13ln_fwd_kernelINS_13Kernel_traitsI6__halfS2_S2_S2_fjLj256ELj1ELj4ELj1ELj16ENS_18Kernel_traits_baseILj256ES2_S2_S2_S2_fjLj128EEEEELb1ELb0ELb0ELb0EEEvNS_9FwdParamsE,(.L_x_9520 - _ZN10layer_norm13ln_fwd_kernelINS_13Kernel_traitsI6__halfS2_S2_S2_fjLj256ELj1ELj4ELj1ELj16ENS_18Kernel_traits_baseILj256ES2_S2_S2_S2_fjLj128EEEEELb1ELb0ELb0ELb0EEEvNS_9FwdParamsE)
        .other          _ZN10layer_norm13ln_fwd_kernelINS_13Kernel_traitsI6__halfS2_S2_S2_fjLj256ELj1ELj4ELj1ELj16ENS_18Kernel_traits_baseILj256ES2_S2_S2_S2_fjLj128EEEEELb1ELb0ELb0ELb0EEEvNS_9FwdParamsE,@"STO_CUDA_ENTRY STV_DEFAULT"
_ZN10layer_norm13ln_fwd_kernelINS_13Kernel_traitsI6__halfS2_S2_S2_fjLj256ELj1ELj4ELj1ELj16ENS_18Kernel_traits_baseILj256ES2_S2_S2_S2_fjLj128EEEEELb1ELb0ELb0ELb0EEEvNS_9FwdParamsE:
.text._ZN10layer_norm13ln_fwd_kernelINS_13Kernel_traitsI6__halfS2_S2_S2_fjLj256ELj1ELj4ELj1ELj16ENS_18Kernel_traits_baseILj256ES2_S2_S2_S2_fjLj128EEEEELb1ELb0ELb0ELb0EEEvNS_9FwdParamsE:
[----:B------:R-:W-:Y:S08]  /*0000*/  LDC R1, c[0x0][0x28] ;  /* 0x00000a00ff017b82 */ /* 0x000ff00000000800 */
[----:B------:R-:W0:Y:S01]  /*0010*/  LDC R30, c[0x0][0x2e8] ;  /* 0x0000ba00ff1e7b82 */ /* 0x000e220000000800 */
[----:B------:R-:W-:Y:S01]  /*0020*/  ULDC.U8 UR4, c[0x0][0x2f4] ;  /* 0x0000bd0000047ab9 */ /* 0x000fe20000000000 */
[----:B------:R-:W-:Y:S01]  /*0030*/  ULDC.64 UR6, c[0x0][0x208] ;  /* 0x0000820000067ab9 */ /* 0x000fe20000000a00 */
[----:B------:R-:W-:Y:S01]  /*0040*/  ISETP.NE.AND P2, PT, RZ, UR4, PT ;  /* 0x00000004ff007c0c */ /* 0x000fe2000bf45270 */
[----:B------:R-:W-:-:S02]  /*0050*/  ULDC.64 UR4, c[0x0][0x2e0] ;  /* 0x0000b80000047ab9 */ /* 0x000fc40000000a00 */
[----:B------:R-:W-:Y:S02]  /*0060*/  MOV R2, UR4 ;  /* 0x0000000400027c02 */ /* 0x000fe40008000f00 */
[----:B------:R-:W0:Y:S01]  /*0070*/  LDC R31, c[0x0][0x2ec] ;  /* 0x0000bb00ff1f7b82 */ /* 0x000e220000000800 */
[----:B------:R-:W-:-:S07]  /*0080*/  MOV R3, UR5 ;  /* 0x0000000500037c02 */ /* 0x000fce0008000f00 */
        /* <DEDUP_REMOVED lines=12> */
[----:B------:R-:W-:Y:S01]  /*0150*/  LEA.HI.SX32 R0, R0, R5, 0x1d ;  /* 0x0000000500007211 */ /* 0x000fe200078feaff */
[C---:B----4-:R-:W-:Y:S01]  /*0160*/  IMAD R5, R7.reuse, UR8, R4 ;  /* 0x0000000807057c24 */ /* 0x050fe2000f8e0204 */
[----:B------:R-:W-:Y:S01]  /*0170*/  LOP3.LUT R4, R4, 0x1f, RZ, 0xc0, !PT ;  /* 0x0000001f04047812 */ /* 0x000fe200078ec0ff */
[----:B------:R-:W-:Y:S01]  /*0180*/  IMAD R6, R7, 0x4, R6 ;  /* 0x0000000407067824 */ /* 0x000fe200078e0206 */
[----:B------:R-:W-:-:S02]  /*0190*/  LOP3.LUT P0, RZ, R0, 0xffffffe0, RZ, 0xc0, !PT ;  /* 0xffffffe000ff7812 */ /* 0x000fc4000780c0ff */
[----:B--2---:R-:W-:Y:S02]  /*01a0*/  @P2 R2UR UR4, R2 ;  /* 0x00000000020422ca */ /* 0x004fe400000e0000 */
[----:B------:R-:W-:-:S09]  /*01b0*/  @P2 R2UR UR5, R3 ;  /* 0x00000000030522ca */ /* 0x000fd200000e0000 */
[----:B0-----:R-:W-:Y:S06]  /*01c0*/  @!P0 BRA `(.L_x_1289) ;  /* 0x00000000002c8947 */ /* 0x001fec0003800000 */
        /* <DEDUP_REMOVED lines=11> */
.L_x_1289:
[----:B------:R-:W-:Y:S05]  /*0280*/  BSYNC B0 ;  /* 0x0000000000007941 */ /* 0x000fea0003800000 */
.L_x_1288:
[----:B------:R-:W-:Y:S01]  /*0290*/  ULDC UR8, c[0x0][0x214] ;  /* 0x0000850000087ab9 */ /* 0x000fe20000000800 */
[----:B-----5:R-:W-:Y:S02]  /*02a0*/  @P2 IADD3 R30, P3, R8, R11, RZ ;  /* 0x0000000b081e2210 */ /* 0x020fe40007f7e0ff */
[----:B------:R-:W-:Y:S02]  /*02b0*/  ISETP.GE.AND P1, PT, R6, UR8, PT ;  /* 0x0000000806007c0c */ /* 0x000fe4000bf26270 */
[----:B------:R-:W-:-:S11]  /*02c0*/  @P2 IADD3.X R31, RZ, R9, RZ, P3, !PT ;  /* 0x00000009ff1f2210 */ /* 0x000fd60001ffe4ff */
[----:B------:R-:W-:Y:S05]  /*02d0*/  @P1 EXIT ;  /* 0x000000000000194d */ /* 0x000fea0003800000 */
[C-C-:B------:R-:W-:Y:S01]  /*02e0*/  SHF.R.U64 R3, R30.reuse, 0x2, R31.reuse ;  /* 0x000000021e037819 */ /* 0x140fe2000000121f */
[----:B------:R-:W-:Y:S01]  /*02f0*/  IMAD.HI.U32 R7, R5, -0x326172a9, RZ ;  /* 0xcd9e8d5705077827 */ /* 0x000fe200078e00ff */
[----:B------:R-:W-:Y:S01]  /*0300*/  SHF.R.U32.HI R2, RZ, 0x2, R31 ;  /* 0x00000002ff027819 */ /* 0x000fe2000001161f */
[----:B------:R-:W-:Y:S01]  /*0310*/  UIADD3 UR14, UR5, -0x4498517b, URZ ;  /* 0xbb67ae85050e7890 */ /* 0x000fe2000fffe03f */
[----:B------:R-:W-:Y:S01]  /*0320*/  BSSY B1, `(.L_x_1290) ;  /* 0x00003ab000017945 */ /* 0x000fe20003800000 */
[----:B------:R-:W-:Y:S01]  /*0330*/  IMAD.HI.U32 R0, R3, -0x2daee0ad, RZ ;  /* 0xd2511f5303007827 */ /* 0x000fe200078e00ff */
[----:B------:R-:W-:Y:S01]  /*0340*/  LOP3.LUT R7, R7, UR4, R2, 0x96, !PT ;  /* 0x0000000407077c12 */ /* 0x000fe2000f8e9602 */
[----:B------:R-:W-:Y:S01]  /*0350*/  UIADD3 UR8, UR4, -0x61c88647, URZ ;  /* 0x9e3779b904087890 */ /* 0x000fe2000fffe03f */
[----:B------:R-:W-:Y:S01]  /*0360*/  LOP3.LUT R43, R30, 0x3, RZ, 0xc0, !PT ;  /* 0x000000031e2b7812 */ /* 0x000fe200078ec0ff */
[----:B------:R-:W-:Y:S01]  /*0370*/  IMAD R11, R3, -0x2daee0ad, RZ ;  /* 0xd2511f53030b7824 */ /* 0x000fe200078e02ff */
[----:B------:R-:W-:Y:S01]  /*0380*/  LOP3.LUT R0, R0, UR5, RZ, 0x3c, !PT ;  /* 0x0000000500007c12 */ /* 0x000fe2000f8e3cff */
[----:B------:R-:W-:Y:S01]  /*0390*/  IMAD.HI.U32 R10, R7, -0x2daee0ad, RZ ;  /* 0xd2511f53070a7827 */ /* 0x000fe200078e00ff */
[----:B------:R-:W-:-:S02]  /*03a0*/  UIADD3 UR15, UR4, 0x3c6ef372, URZ ;  /* 0x3c6ef372040f7890 */ /* 0x000fc4000fffe03f */
[----:B------:R-:W-:Y:S01]  /*03b0*/  UIADD3 UR16, UR5, 0x76cf5d0a, URZ ;  /* 0x76cf5d0a05107890 */ /* 0x000fe2000fffe03f */
[----:B------:R-:W-:Y:S01]  /*03c0*/  IMAD R9, R5, -0x326172a9, RZ ;  /* 0xcd9e8d5705097824 */ /* 0x000fe200078e02ff */
[----:B------:R-:W-:Y:S01]  /*03d0*/  LOP3.LUT R10, R10, UR14, R11, 0x96, !PT ;  /* 0x0000000e0a0a7c12 */ /* 0x000fe2000f8e960b */
[----:B------:R-:W-:Y:S01]  /*03e0*/  IMAD.HI.U32 R8, R0, -0x326172a9, RZ ;  /* 0xcd9e8d5700087827 */ /* 0x000fe200078e00ff */
[----:B------:R-:W-:Y:S02]  /*03f0*/  UIADD3 UR18, UR5, 0x32370b8f, URZ ;  /* 0x32370b8f05127890 */ /* 0x000fe4000fffe03f */
[----:B------:R-:W-:Y:S01]  /*0400*/  UIADD3 UR17, UR4, -0x255992d5, URZ ;  /* 0xdaa66d2b04117890 */ /* 0x000fe2000fffe03f */
[----:B------:R-:W-:Y:S01]  /*0410*/  IMAD R20, R7, -0x2daee0ad, RZ ;  /* 0xd2511f5307147824 */ /* 0x000fe200078e02ff */
[----:B------:R-:W-:Y:S01]  /*0420*/  LOP3.LUT R8, R8, UR8, R9, 0x96, !PT ;  /* 0x0000000808087c12 */ /* 0x000fe2000f8e9609 */
[----:B------:R-:W-:Y:S01]  /*0430*/  IMAD R9, R0, -0x326172a9, RZ ;  /* 0xcd9e8d5700097824 */ /* 0x000fe200078e02ff */
[----:B------:R-:W-:Y:S01]  /*0440*/  UIADD3 UR19, UR4, 0x78dde6e4, URZ ;  /* 0x78dde6e404137890 */ /* 0x000fe2000fffe03f */
[----:B------:R-:W-:Y:S01]  /*0450*/  IMAD.HI.U32 R0, R10, -0x326172a9, RZ ;  /* 0xcd9e8d570a007827 */ /* 0x000fe200078e00ff */
[----:B------:R-:W-:-:S02]  /*0460*/  UIADD3 UR20, UR5, -0x126145ec, URZ ;  /* 0xed9eba1405147890 */ /* 0x000fc4000fffe03f */
[----:B------:R-:W-:Y:S01]  /*0470*/  UIADD3 UR22, UR5, -0x56f99767, URZ ;  /* 0xa906689905167890 */ /* 0x000fe2000fffe03f */
[----:B------:R-:W-:Y:S01]  /*0480*/  IMAD.HI.U32 R7, R8, -0x2daee0ad, RZ ;  /* 0xd2511f5308077827 */ /* 0x000fe200078e00ff */
[----:B------:R-:W-:Y:S01]  /*0490*/  LOP3.LUT R0, R0, UR15, R9, 0x96, !PT ;  /* 0x0000000f00007c12 */ /* 0x000fe2000f8e9609 */
[----:B------:R-:W-:Y:S02]  /*04a0*/  UIADD3 UR21, UR4, 0x1715609d, URZ ;  /* 0x1715609d04157890 */ /* 0x000fe4000fffe03f */
[----:B------:R-:W-:Y:S01]  /*04b0*/  IMAD R9, R10, -0x326172a9, RZ ;  /* 0xcd9e8d570a097824 */ /* 0x000fe200078e02ff */
[----:B------:R-:W-:Y:S01]  /*04c0*/  LOP3.LUT R7, R7, UR16, R20, 0x96, !PT ;  /* 0x0000001007077c12 */ /* 0x000fe2000f8e9614 */
[----:B------:R-:W-:Y:S01]  /*04d0*/  IMAD R20, R8, -0x2daee0ad, RZ ;  /* 0xd2511f5308147824 */ /* 0x000fe200078e02ff */
[----:B------:R-:W-:Y:S01]  /*04e0*/  UIADD3 UR23, UR4, -0x4ab325aa, URZ ;  /* 0xb54cda5604177890 */ /* 0x000fe2000fffe03f */
[----:B------:R-:W-:Y:S01]  /*04f0*/  IMAD.HI.U32 R11, R0, -0x2daee0ad, RZ ;  /* 0xd2511f53000b7827 */ /* 0x000fe200078e00ff */
[----:B------:R-:W-:-:S02]  /*0500*/  UIADD3 UR24, UR5, 0x646e171e, URZ ;  /* 0x646e171e05187890 */ /* 0x000fc4000fffe03f */
[----:B------:R-:W-:Y:S01]  /*0510*/  UIADD3 UR26, UR5, 0x1fd5c5a3, URZ ;  /* 0x1fd5c5a3051a7890 */ /* 0x000fe2000fffe03f */
[----:B------:R-:W-:Y:S01]  /*0520*/  IMAD.HI.U32 R8, R7, -0x326172a9, RZ ;  /* 0xcd9e8d5707087827 */ /* 0x000fe200078e00ff */
[----:B------:R-:W-:Y:S01]  /*0530*/  LOP3.LUT R11, R11, UR18, R20, 0x96, !PT ;  /* 0x000000120b0b7c12 */ /* 0x000fe2000f8e9614 */
[----:B------:R-:W-:Y:S02]  /*0540*/  UIADD3 UR25, UR4, 0x5384540f, URZ ;  /* 0x5384540f04197890 */ /* 0x000fe4000fffe03f */
[----:B------:R-:W-:Y:S01]  /*0550*/  IMAD R10, R7, -0x326172a9, RZ ;  /* 0xcd9e8d57070a7824 */ /* 0x000fe200078e02ff */
[----:B------:R-:W-:Y:S01]  /*0560*/  LOP3.LUT R8, R8, UR17, R9, 0x96, !PT ;  /* 0x0000001108087c12 */ /* 0x000fe2000f8e9609 */
[----:B------:R-:W-:Y:S01]  /*0570*/  IMAD.HI.U32 R7, R11, -0x326172a9, RZ ;  /* 0xcd9e8d570b077827 */ /* 0x000fe200078e00ff */
[----:B------:R-:W-:Y:S02]  /*0580*/  UIADD3 UR27, UR4, -0xe443238, URZ ;  /* 0xf1bbcdc8041b7890 */ /* 0x000fe4000fffe03f */
[----:B------:R-:W-:Y:S01]  /*0590*/  UIADD3 UR28, UR5, -0x24c28bd8, URZ ;  /* 0xdb3d7428051c7890 */ /* 0x000fe2000fffe03f */
[----:B------:R-:W-:Y:S01]  /*05a0*/  IMAD R9, R0, -0x2daee0ad, RZ ;  /* 0xd2511f5300097824 */ /* 0x000fe200078e02ff */
[----:B------:R-:W-:Y:S01]  /*05b0*/  LOP3.LUT R7, R7, UR19, R10, 0x96, !PT ;  /* 0x0000001307077c12 */ /* 0x000fe2000f8e960a */
[----:B------:R-:W-:Y:S01]  /*05c0*/  IMAD.HI.U32 R0, R8, -0x2daee0ad, RZ ;  /* 0xd2511f5308007827 */ /* 0x000fe200078e00ff */
[----:B------:R-:W-:-:S02]  /*05d0*/  UIADD3 UR29, UR4, -0x700cb87f, URZ ;  /* 0x8ff34781041d7890 */ /* 0x000fc4000fffe03f */
[----:B------:R-:W-:Y:S01]  /*05e0*/  UIADD3 UR30, UR5, -0x695add53, URZ ;  /* 0x96a522ad051e7890 */ /* 0x000fe2000fffe03f */
[----:B------:R-:W-:Y:S01]  /*05f0*/  IMAD R10, R8, -0x2daee0ad, RZ ;  /* 0xd2511f53080a7824 */ /* 0x000fe200078e02ff */
[----:B------:R-:W-:Y:S01]  /*0600*/  LOP3.LUT R0, R0, UR20, R9, 0x96, !PT ;  /* 0x0000001400007c12 */ /* 0x000fe2000f8e9609 */
[----:B------:R-:W-:Y:S01]  /*0610*/  IMAD.HI.U32 R9, R7, -0x2daee0ad, RZ ;  /* 0xd2511f5307097827 */ /* 0x000fe200078e00ff */
[----:B------:R-:W-:Y:S01]  /*0620*/  ULDC.64 UR8, c[0x0][0x270] ;  /* 0x00009c0000087ab9 */ /* 0x000fe20000000a00 */
[----:B------:R-:W-:Y:S01]  /*0630*/  ULDC UR31, c[0x0][0x218] ;  /* 0x00008600001f7ab9 */ /* 0x000fe20000000800 */
[----:B------:R-:W-:Y:S01]  /*0640*/  UISETP.NE.U32.AND UP0, UPT, UR8, URZ, UPT ;  /* 0x0000003f0800728c */ /* 0x000fe2000bf05070 */
[----:B------:R-:W-:Y:S01]  /*0650*/  IMAD R11, R11, -0x326172a9, RZ ;  /* 0xcd9e8d570b0b7824 */ /* 0x000fe200078e02ff */
[----:B------:R-:W-:Y:S01]  /*0660*/  LOP3.LUT R9, R9, UR22, R10, 0x96, !PT ;  /* 0x0000001609097c12 */ /* 0x000fe2000f8e960a */
[----:B------:R-:W-:Y:S01]  /*0670*/  IMAD.HI.U32 R8, R0, -0x326172a9, RZ ;  /* 0xcd9e8d5700087827 */ /* 0x000fe200078e00ff */
[----:B------:R-:W-:Y:S01]  /*0680*/  UISETP.NE.AND.EX UP0, UPT, UR9, URZ, UPT, UP0 ;  /* 0x0000003f0900728c */ /* 0x000fe2000bf05300 */
[----:B------:R-:W-:-:S02]  /*0690*/  ULDC.U8 UR12, c[0x0][0x2a0] ;  /* 0x0000a800000c7ab9 */ /* 0x000fc40000000000 */
        /* <DEDUP_REMOVED lines=14> */
[--C-:B------:R-:W-:Y:S01]  /*0780*/  HADD2.F32 R0, -RZ, R12.reuse.H0_H0 ;  /* 0x2000000cff007230 */ /* 0x100fe20000004100 */
[----:B------:R-:W-:Y:S01]  /*0790*/  LOP3.LUT R29, R7, UR25, R8, 0x96, !PT ;  /* 0x00000019071d7c12 */ /* 0x000fe2000f8e9608 */
[----:B------:R-:W-:Y:S02]  /*07a0*/  HADD2.F32 R8, -RZ, R12.H1_H1 ;  /* 0x3000000cff087230 */ /* 0x000fe40000004100 */
[--C-:B------:R-:W-:Y:S02]  /*07b0*/  HADD2.F32 R7, -RZ, R13.reuse.H0_H0 ;  /* 0x2000000dff077230 */ /* 0x100fe40000004100 */
[----:B------:R-:W-:Y:S02]  /*07c0*/  HADD2.F32 R10, -RZ, R13.H1_H1 ;  /* 0x3000000dff0a7230 */ /* 0x000fe40000004100 */
[----:B------:R-:W-:Y:S02]  /*07d0*/  IMAD R13, R20, -0x326172a9, RZ ;  /* 0xcd9e8d57140d7824 */ /* 0x000fe400078e02ff */
[----:B------:R-:W-:-:S04]  /*07e0*/  IMAD.HI.U32 R12, R31, -0x326172a9, RZ ;  /* 0xcd9e8d571f0c7827 */ /* 0x000fc800078e00ff */
[----:B------:R-:W-:Y:S02]  /*07f0*/  IMAD R24, R11, -0x2daee0ad, RZ ;  /* 0xd2511f530b187824 */ /* 0x000fe400078e02ff */
[----:B------:R-:W-:-:S04]  /*0800*/  IMAD.HI.U32 R21, R29, -0x2daee0ad, RZ ;  /* 0xd2511f531d157827 */ /* 0x000fc800078e00ff */
[--C-:B------:R-:W-:Y:S02]  /*0810*/  HADD2.F32 R9, -RZ, R14.reuse.H0_H0 ;  /* 0x2000000eff097230 */ /* 0x100fe40000004100 */
[----:B------:R-:W-:Y:S01]  /*0820*/  HADD2.F32 R20, -RZ, R14.H1_H1 ;  /* 0x3000000eff147230 */ /* 0x000fe20000004100 */
[----:B------:R-:W-:Y:S01]  /*0830*/  LOP3.LUT R14, R12, UR27, R13, 0x96, !PT ;  /* 0x0000001b0c0e7c12 */ /* 0x000fe2000f8e960d */
[--C-:B------:R-:W-:Y:S01]  /*0840*/  HADD2.F32 R23, -RZ, R16.reuse.H1_H1 ;  /* 0x30000010ff177230 */ /* 0x100fe20000004100 */
[----:B------:R-:W-:Y:S01]  /*0850*/  LOP3.LUT R12, R21, UR28, R24, 0x96, !PT ;  /* 0x0000001c150c7c12 */ /* 0x000fe2000f8e9618 */
[----:B------:R-:W-:Y:S02]  /*0860*/  HADD2.F32 R21, -RZ, R16.H0_H0 ;  /* 0x20000010ff157230 */ /* 0x000fe40000004100 */
[----:B------:R-:W-:Y:S02]  /*0870*/  IMAD R33, R31, -0x326172a9, RZ ;  /* 0xcd9e8d571f217824 */ /* 0x000fe400078e02ff */
[----:B------:R-:W-:-:S02]  /*0880*/  IMAD R16, R29, -0x2daee0ad, RZ ;  /* 0xd2511f531d107824 */ /* 0x000fc400078e02ff */
[----:B------:R-:W-:-:S04]  /*0890*/  IMAD.HI.U32 R31, R14, -0x2daee0ad, RZ ;  /* 0xd2511f530e1f7827 */ /* 0x000fc800078e00ff */
[----:B------:R-:W-:Y:S01]  /*08a0*/  IMAD.WIDE.U32 R12, R12, -0x326172a9, RZ ;  /* 0xcd9e8d570c0c7825 */ /* 0x000fe200078e00ff */
[----:B------:R-:W-:-:S03]  /*08b0*/  LOP3.LUT R31, R31, UR30, R16, 0x96, !PT ;  /* 0x0000001e1f1f7c12 */ /* 0x000fc6000f8e9610 */
[--C-:B------:R-:W-:Y:S01]  /*08c0*/  HADD2.F32 R11, -RZ, R15.reuse.H0_H0 ;  /* 0x2000000fff0b7230 */ /* 0x100fe20000004100 */
[----:B------:R-:W-:Y:S01]  /*08d0*/  LOP3.LUT R33, R13, UR29, R33, 0x96, !PT ;  /* 0x0000001d0d217c12 */ /* 0x000fe2000f8e9621 */
[----:B------:R-:W-:Y:S01]  /*08e0*/  HADD2.F32 R22, -RZ, R15.H1_H1 ;  /* 0x3000000fff167230 */ /* 0x000fe20000004100 */
[----:B------:R-:W-:Y:S01]  /*08f0*/  MOV R34, R12 ;  /* 0x0000000c00227202 */ /* 0x000fe20000000f00 */
[--C-:B------:R-:W-:Y:S02]  /*0900*/  HADD2.F32 R24, -RZ, R17.reuse.H0_H0 ;  /* 0x20000011ff187230 */ /* 0x100fe40000004100 */
[----:B------:R-:W-:Y:S02]  /*0910*/  HADD2.F32 R25, -RZ, R17.H1_H1 ;  /* 0x30000011ff197230 */ /* 0x000fe40000004100 */
[--C-:B------:R-:W-:Y:S02]  /*0920*/  HADD2.F32 R26, -RZ, R18.reuse.H0_H0 ;  /* 0x20000012ff1a7230 */ /* 0x100fe40000004100 */
[----:B------:R-:W-:-:S02]  /*0930*/  HADD2.F32 R27, -RZ, R18.H1_H1 ;  /* 0x30000012ff1b7230 */ /* 0x000fc40000004100 */
[--C-:B------:R-:W-:Y:S02]  /*0940*/  HADD2.F32 R28, -RZ, R19.reuse.H0_H0 ;  /* 0x20000013ff1c7230 */ /* 0x100fe40000004100 */
[----:B------:R-:W-:Y:S02]  /*0950*/  HADD2.F32 R35, -RZ, R19.H1_H1 ;  /* 0x30000013ff237230 */ /* 0x000fe40000004100 */
[----:B------:R-:W-:Y:S02]  /*0960*/  IMAD.MOV.U32 R32, RZ, RZ, RZ ;  /* 0x000000ffff207224 */ /* 0x000fe400078e00ff */
[----:B------:R-:W-:-:S07]  /*0970*/  IMAD R30, R14, -0x2daee0ad, RZ ;  /* 0xd2511f530e1e7824 */ /* 0x000fce00078e02ff */
.L_x_1352:
        /* <DEDUP_REMOVED lines=9> */
[----:B------:R-:W-:-:S03]  /*0a10*/  MOV R48, 0x3f800000 ;  /* 0x3f80000000307802 */ /* 0x000fc60000000f00 */
        /* <DEDUP_REMOVED lines=20> */
[----:B------:R-:W-:Y:S02]  /*0b60*/  ISETP.NE.AND P2, PT, R43, 0x3, PT ;  /* 0x000000032b00780c */ /* 0x000fe40003f45270 */
[----:B------:R-:W-:-:S11]  /*0b70*/  MOV R29, R33 ;  /* 0x00000021001d7202 */ /* 0x000fd60000000f00 */
[----:B------:R-:W-:Y:S05]  /*0b80*/  @P2 BRA `(.L_x_1295) ;  /* 0x00000000000c2947 */ /* 0x000fea0003800000 */
[----:B------:R-:W-:Y:S01]  /*0b90*/  IMAD.MOV.U32 R29, RZ, RZ, R30 ;  /* 0x000000ffff1d7224 */ /* 0x000fe200078e001e */
[----:B------:R-:W-:Y:S06]  /*0ba0*/  BRA `(.L_x_1295) ;  /* 0x0000000000047947 */ /* 0x000fec0003800000 */
.L_x_1294:
[----:B------:R-:W-:-:S07]  /*0bb0*/  MOV R29, R34 ;  /* 0x00000022001d7202 */ /* 0x000fce0000000f00 */
.L_x_1295:
[----:B------:R-:W-:Y:S05]  /*0bc0*/  BSYNC B2 ;  /* 0x0000000000027941 */ /* 0x000fea0003800000 */
.L_x_1293:
        /* <DEDUP_REMOVED lines=10> */
[----:B------:R-:W-:-:S04]  /*0c70*/  IADD3 R2, R2, 0x1, RZ ;  /* 0x0000000102027810 */ /* 0x000fc80007ffe0ff */
[----:B------:R-:W-:-:S13]  /*0c80*/  ISETP.NE.AND P2, PT, R2, RZ, PT ;  /* 0x000000ff0200720c */ /* 0x000fda0003f45270 */
[----:B------:R-:W-:Y:S01]  /*0c90*/  @!P2 VIADD R5, R5, 0x1 ;  /* 0x000000010505a836 */ /* 0x000fe20000000000 */
[----:B------:R-:W-:Y:S01]  /*0ca0*/  @!P2 IADD3 R30, R32, 0x1, RZ ;  /* 0x00000001201ea810 */ /* 0x000fe20007ffe0ff */
[----:B------:R-:W-:-:S03]  /*0cb0*/  @!P2 IMAD.MOV.U32 R2, RZ, RZ, RZ ;  /* 0x000000ffff02a224 */ /* 0x000fc600078e00ff */
[----:B------:R-:W-:-:S13]  /*0cc0*/  ISETP.NE.AND P3, PT, R5, RZ, !P2 ;  /* 0x000000ff0500720c */ /* 0x000fda0005765270 */
[----:B------:R-:W-:-:S04]  /*0cd0*/  @P3 IADD3 R30, R32, RZ, RZ ;  /* 0x000000ff201e3210 */ /* 0x000fc80007ffe0ff */
[----:B------:R-:W-:-:S07]  /*0ce0*/  @!P2 MOV R32, R30 ;  /* 0x0000001e0020a202 */ /* 0x000fce0000000f00 */
.L_x_1299:
[----:B------:R-:W-:Y:S05]  /*0cf0*/  BSYNC B3 ;  /* 0x0000000000037941 */ /* 0x000fea0003800000 */
.L_x_1298:
        /* <DEDUP_REMOVED lines=43> */
.L_x_1297:
[----:B------:R-:W-:Y:S05]  /*0fb0*/  BSYNC B2 ;  /* 0x0000000000027941 */ /* 0x000fea0003800000 */
.L_x_1296:
[----:B------:R-:W0:Y:S01]  /*0fc0*/  LDC R47, c[0x0][0x298] ;  /* 0x0000a600ff2f7b82 */ /* 0x000e220000000800 */
[----:B------:R-:W-:Y:S01]  /*0fd0*/  HFMA2.MMA R45, -RZ, RZ, 0.1171875, 0 ;  /* 0x2f800000ff2d7435 */ /* 0x000fe200000001ff */
[----:B------:R-:W-:Y:S01]  /*0fe0*/  I2FP.F32.U32 R36, R29 ;  /* 0x0000001d00247245 */ /* 0x000fe20000201000 */
[----:B-----5:R-:W-:Y:S01]  /*0ff0*/  HADD2.F32 R37, -RZ, R16.H0_H0 ;  /* 0x20000010ff257230 */ /* 0x020fe20000004100 */
[C---:B------:R-:W-:Y:S01]  /*1000*/  ISETP.NE.AND P2, PT, R38.reuse, 0x1, PT ;  /* 0x000000012600780c */ /* 0x040fe20003f45270 */
[----:B------:R-:W-:Y:S01]  /*1010*/  @P1 HADD2.F32 R42, -RZ, R12.H0_H0 ;  /* 0x2000000cff2a1230 */ /* 0x000fe20000004100 */
[----:B------:R-:W-:Y:S01]  /*1020*/  BSSY B2, `(.L_x_1300) ;  /* 0x0000014000027945 */ /* 0x000fe20003800000 */
[----:B------:R-:W-:Y:S01]  /*1030*/  IADD3 R43, R38, 0x1, RZ ;  /* 0x00000001262b7810 */ /* 0x000fe20007ffe0ff */
[----:B------:R-:W1:Y:S03]  /*1040*/  LDC R46, c[0x0][0x294] ;  /* 0x0000a500ff2e7b82 */ /* 0x000e660000000800 */
[----:B------:R-:W-:Y:S01]  /*1050*/  FFMA.FTZ R29, R36, R45, 1.1641532182693481445e-10 ;  /* 0x2f000000241d7423 */ /* 0x000fe2000001002d */
[----:B------:R-:W-:-:S04]  /*1060*/  FMUL.FTZ R36, R37, R48 ;  /* 0x0000003025247220 */ /* 0x000fc80000410000 */
[----:B0-----:R-:W-:Y:S01]  /*1070*/  FMUL.FTZ R36, R36, R47 ;  /* 0x0000002f24247220 */ /* 0x001fe20000410000 */
[----:B-1----:R-:W-:-:S04]  /*1080*/  FSETP.GTU.FTZ.AND P3, PT, R29, R46, PT ;  /* 0x0000002e1d00720b */ /* 0x002fc80003f7c000 */
[----:B------:R-:W-:Y:S02]  /*1090*/  FSEL R29, R36, RZ, !P3 ;  /* 0x000000ff241d7208 */ /* 0x000fe40005800000 */
[----:B------:R-:W-:-:S03]  /*10a0*/  P2R R44, PR, RZ, 0x8 ;  /* 0x00000008ff2c7803 */ /* 0x000fc60000000000 */
        /* <DEDUP_REMOVED lines=8> */
[----:B------:R-:W-:Y:S01]  /*1130*/  MOV R41, R30 ;  /* 0x0000001e00297202 */ /* 0x000fe20000000f00 */
[----:B------:R-:W-:Y:S06]  /*1140*/  BRA `(.L_x_1302) ;  /* 0x0000000000047947 */ /* 0x000fec0003800000 */
.L_x_1301:
[----:B------:R-:W-:-:S07]  /*1150*/  IMAD.MOV.U32 R41, RZ, RZ, R34 ;  /* 0x000000ffff297224 */ /* 0x000fce00078e0022 */
.L_x_1302:
[----:B------:R-:W-:Y:S05]  /*1160*/  BSYNC B2 ;  /* 0x0000000000027941 */ /* 0x000fea0003800000 */
.L_x_1300:
        /* <DEDUP_REMOVED lines=16> */
.L_x_1306:
[----:B------:R-:W-:Y:S05]  /*1270*/  BSYNC B3 ;  /* 0x0000000000037941 */ /* 0x000fea0003800000 */
.L_x_1305:
        /* <DEDUP_REMOVED lines=43> */
.L_x_1304:
[----:B------:R-:W-:Y:S05]  /*1530*/  BSYNC B2 ;  /* 0x0000000000027941 */ /* 0x000fea0003800000 */
.L_x_1303:
[----:B------:R-:W-:Y:S01]  /*1540*/  I2FP.F32.U32 R36, R41 ;  /* 0x0000002900247245 */ /* 0x000fe20000201000 */
[----:B------:R-:W-:Y:S01]  /*1550*/  HADD2.F32 R39, -RZ, R16.H1_H1 ;  /* 0x30000010ff277230 */ /* 0x000fe20000004100 */
[C---:B------:R-:W-:Y:S01]  /*1560*/  ISETP.NE.AND P2, PT, R43.reuse, 0x1, PT ;  /* 0x000000012b00780c */ /* 0x040fe20003f45270 */
[----:B------:R-:W-:Y:S01]  /*1570*/  BSSY B2, `(.L_x_1307) ;  /* 0x0000014000027945 */ /* 0x000fe20003800000 */
[----:B------:R-:W-:Y:S01]  /*1580*/  IADD3 R41, R43, 0x1, RZ ;  /* 0x000000012b297810 */ /* 0x000fe20007ffe0ff */
[----:B------:R-:W-:Y:S01]  /*1590*/  FFMA.FTZ R37, R36, R45, 1.1641532182693481445e-10 ;  /* 0x2f00000024257423 */ /* 0x000fe2000001002d */
[----:B------:R-:W-:-:S04]  /*15a0*/  FMUL.FTZ R16, R39, R48 ;  /* 0x0000003027107220 */ /* 0x000fc80000410000 */
[----:B------:R-:W-:Y:S01]  /*15b0*/  FMUL.FTZ R16, R16, R47 ;  /* 0x0000002f10107220 */ /* 0x000fe20000410000 */
[----:B------:R-:W-:Y:S01]  /*15c0*/  FSETP.GTU.FTZ.AND P3, PT, R37, R46, PT ;  /* 0x0000002e2500720b */ /* 0x000fe20003f7c000 */
[----:B------:R-:W-:-:S03]  /*15d0*/  @P1 HADD2.F32 R37, -RZ, R12.H1_H1 ;  /* 0x3000000cff251230 */ /* 0x000fc60000004100 */
        /* <DEDUP_REMOVED lines=12> */
.L_x_1308:
[----:B------:R-:W-:-:S07]  /*16a0*/  MOV R16, R34 ;  /* 0x0000002200107202 */ /* 0x000fce0000000f00 */
.L_x_1309:
[----:B------:R-:W-:Y:S05]  /*16b0*/  BSYNC B2 ;  /* 0x0000000000027941 */ /* 0x000fea0003800000 */
.L_x_1307:
        /* <DEDUP_REMOVED lines=10> */
[----:B------:R-:W-:Y:S01]  /*1760*/  @!P2 IADD3 R5, R5, 0x1, RZ ;  /* 0x000000010505a810 */ /* 0x000fe20007ffe0ff */
[----:B------:R-:W-:Y:S01]  /*1770*/  @!P2 VIADD R30, R32, 0x1 ;  /* 0x00000001201ea836 */ /* 0x000fe20000000000 */
[----:B------:R-:W-:Y:S02]  /*1780*/  @!P2 MOV R2, RZ ;  /* 0x000000ff0002a202 */ /* 0x000fe40000000f00 */
[----:B------:R-:W-:-:S13]  /*1790*/  ISETP.NE.AND P3, PT, R5, RZ, !P2 ;  /* 0x000000ff0500720c */ /* 0x000fda0005765270 */
[----:B------:R-:W-:-:S05]  /*17a0*/  @P3 IADD3 R30, R32, RZ, RZ ;  /* 0x000000ff201e3210 */ /* 0x000fca0007ffe0ff */
[----:B------:R-:W-:-:S07]  /*17b0*/  @!P2 IMAD.MOV.U32 R32, RZ, RZ, R30 ;  /* 0x000000ffff20a224 */ /* 0x000fce00078e001e */
.L_x_1313:
[----:B------:R-:W-:Y:S05]  /*17c0*/  BSYNC B3 ;  /* 0x0000000000037941 */ /* 0x000fea0003800000 */
.L_x_1312:
        /* <DEDUP_REMOVED lines=43> */
.L_x_1311:
[----:B------:R-:W-:Y:S05]  /*1a80*/  BSYNC B2 ;  /* 0x0000000000027941 */ /* 0x000fea0003800000 */
.L_x_1310:
[----:B------:R-:W-:Y:S01]  /*1a90*/  I2FP.F32.U32 R16, R16 ;  /* 0x0000001000107245 */ /* 0x000fe20000201000 */
[----:B------:R-:W-:Y:S01]  /*1aa0*/  HADD2.F32 R39, -RZ, R17.H0_H0 ;  /* 0x20000011ff277230 */ /* 0x000fe20000004100 */
[C---:B------:R-:W-:Y:S01]  /*1ab0*/  ISETP.NE.AND P2, PT, R41.reuse, 0x1, PT ;  /* 0x000000012900780c */ /* 0x040fe20003f45270 */
[----:B------:R-:W-:Y:S01]  /*1ac0*/  BSSY B2, `(.L_x_1314) ;  /* 0x0000014000027945 */ /* 0x000fe20003800000 */
[----:B------:R-:W-:Y:S02]  /*1ad0*/  VIADD R42, R41, 0x1 ;  /* 0x00000001292a7836 */ /* 0x000fe40000000000 */
[----:B------:R-:W-:Y:S01]  /*1ae0*/  FFMA.FTZ R37, R16, R45, 1.1641532182693481445e-10 ;  /* 0x2f00000010257423 */ /* 0x000fe2000001002d */
[----:B------:R-:W-:-:S04]  /*1af0*/  FMUL.FTZ R16, R39, R48 ;  /* 0x0000003027107220 */ /* 0x000fc80000410000 */
[----:B------:R-:W-:Y:S01]  /*1b00*/  FMUL.FTZ R16, R16, R47 ;  /* 0x0000002f10107220 */ /* 0x000fe20000410000 */
[----:B------:R-:W-:Y:S01]  /*1b10*/  FSETP.GTU.FTZ.AND P3, PT, R37, R46, PT ;  /* 0x0000002e2500720b */ /* 0x000fe20003f7c000 */
[----:B------:R-:W-:-:S03]  /*1b20*/  @P1 HADD2.F32 R37, -RZ, R13.H0_H0 ;  /* 0x2000000dff251230 */ /* 0x000fc60000004100 */
[----:B------:R-:W-:Y:S02]  /*1b30*/  FSEL R36, R16, RZ, !P3 ;  /* 0x000000ff10247208 */ /* 0x000fe40005800000 */
[----:B------:R-:W-:-:S03]  /*1b40*/  P2R R50, PR, RZ, 0x8 ;  /* 0x00000008ff327803 */ /* 0x000fc60000000000 */
[----:B------:R-:W-:Y:S01]  /*1b50*/  @P1 FADD.FTZ R36, R37, R36 ;  /* 0x0000002425241221 */ /* 0x000fe20000010000 */
[----:B------:R-:W-:Y:S06]  /*1b60*/  @!P2 BRA `(.L_x_1315) ;  /* 0x000000000020a947 */ /* 0x000fec0003800000 */
        /* <DEDUP_REMOVED lines=8> */
.L_x_1315:
[----:B------:R-:W-:-:S07]  /*1bf0*/  MOV R16, R34 ;  /* 0x0000002200107202 */ /* 0x000fce0000000f00 */
.L_x_1316:
[----:B------:R-:W-:Y:S05]  /*1c00*/  BSYNC B2 ;  /* 0x0000000000027941 */ /* 0x000fea0003800000 */
.L_x_1314:
        /* <DEDUP_REMOVED lines=10> */
[----:B------:R-:W-:Y:S02]  /*1cb0*/  @!P2 IADD3 R5, R5, 0x1, RZ ;  /* 0x000000010505a810 */ /* 0x000fe40007ffe0ff */
[----:B------:R-:W-:Y:S02]  /*1cc0*/  @!P2 IADD3 R30, R32, 0x1, RZ ;  /* 0x00000001201ea810 */ /* 0x000fe40007ffe0ff */
[----:B------:R-:W-:Y:S02]  /*1cd0*/  ISETP.NE.AND P3, PT, R5, RZ, !P2 ;  /* 0x000000ff0500720c */ /* 0x000fe40005765270 */
[----:B------:R-:W-:-:S11]  /*1ce0*/  @!P2 MOV R2, RZ ;  /* 0x000000ff0002a202 */ /* 0x000fd60000000f00 */
[----:B------:R-:W-:-:S05]  /*1cf0*/  @P3 IMAD.MOV R30, RZ, RZ, R32 ;  /* 0x000000ffff1e3224 */ /* 0x000fca00078e0220 */
[----:B------:R-:W-:-:S07]  /*1d00*/  @!P2 MOV R32, R30 ;  /* 0x0000001e0020a202 */ /* 0x000fce0000000f00 */
.L_x_1320:
[----:B------:R-:W-:Y:S05]  /*1d10*/  BSYNC B3 ;  /* 0x0000000000037941 */ /* 0x000fea0003800000 */
.L_x_1319:
        /* <DEDUP_REMOVED lines=43> */
.L_x_1318:
[----:B------:R-:W-:Y:S05]  /*1fd0*/  BSYNC B2 ;  /* 0x0000000000027941 */ /* 0x000fea0003800000 */
.L_x_1317:
[----:B------:R-:W-:Y:S01]  /*1fe0*/  I2FP.F32.U32 R16, R16 ;  /* 0x0000001000107245 */ /* 0x000fe20000201000 */
[----:B------:R-:W-:Y:S01]  /*1ff0*/  HADD2.F32 R37, -RZ, R17.H1_H1 ;  /* 0x30000011ff257230 */ /* 0x000fe20000004100 */
[----:B------:R-:W-:Y:S01]  /*2000*/  ISETP.NE.AND P3, PT, R42, 0x1, PT ;  /* 0x000000012a00780c */ /* 0x000fe20003f65270 */
[----:B------:R-:W-:Y:S01]  /*2010*/  @P1 HADD2.F32 R52, -RZ, R13.H1_H1 ;  /* 0x3000000dff341230 */ /* 0x000fe20000004100 */
[----:B------:R-:W-:Y:S01]  /*2020*/  BSSY B2, `(.L_x_1321) ;  /* 0x0000012000027945 */ /* 0x000fe20003800000 */
[----:B------:R-:W-:Y:S01]  /*2030*/  FFMA.FTZ R17, R16, R45, 1.1641532182693481445e-10 ;  /* 0x2f00000010117423 */ /* 0x000fe2000001002d */
[----:B------:R-:W-:Y:S01]  /*2040*/  FMUL.FTZ R16, R37, R48 ;  /* 0x0000003025107220 */ /* 0x000fe20000410000 */
[----:B------:R-:W-:-:S03]  /*2050*/  IADD3 R43, R42, 0x1, RZ ;  /* 0x000000012a2b7810 */ /* 0x000fc60007ffe0ff */
[----:B------:R-:W-:Y:S01]  /*2060*/  FMUL.FTZ R16, R16, R47 ;  /* 0x0000002f10107220 */ /* 0x000fe20000410000 */
        /* <DEDUP_REMOVED lines=12> */
.L_x_1322:
[----:B------:R-:W-:-:S07]  /*2130*/  IMAD.MOV.U32 R39, RZ, RZ, R34 ;  /* 0x000000ffff277224 */ /* 0x000fce00078e0022 */
.L_x_1323:
[----:B------:R-:W-:Y:S05]  /*2140*/  BSYNC B2 ;  /* 0x0000000000027941 */ /* 0x000fea0003800000 */
.L_x_1321:
        /* <DEDUP_REMOVED lines=11> */
[----:B------:R-:W-:Y:S02]  /*2200*/  @!P3 IADD3 R16, R32, 0x1, RZ ;  /* 0x000000012010b810 */ /* 0x000fe40007ffe0ff */
[----:B------:R-:W-:Y:S02]  /*2210*/  @!P3 MOV R2, RZ ;  /* 0x000000ff0002b202 */ /* 0x000fe40000000f00 */
[----:B------:R-:W-:-:S13]  /*2220*/  ISETP.NE.AND P4, PT, R5, RZ, !P3 ;  /* 0x000000ff0500720c */ /* 0x000fda0005f85270 */
[----:B------:R-:W-:-:S05]  /*2230*/  @P4 IADD3 R16, R32, RZ, RZ ;  /* 0x000000ff20104210 */ /* 0x000fca0007ffe0ff */
[----:B------:R-:W-:-:S07]  /*2240*/  @!P3 IMAD.MOV.U32 R32, RZ, RZ, R16 ;  /* 0x000000ffff20b224 */ /* 0x000fce00078e0010 */
.L_x_1327:
[----:B------:R-:W-:Y:S05]  /*2250*/  BSYNC B3 ;  /* 0x0000000000037941 */ /* 0x000fea0003800000 */
.L_x_1326:
        /* <DEDUP_REMOVED lines=43> */
.L_x_1325:
[----:B------:R-:W-:Y:S05]  /*2510*/  BSYNC B2 ;  /* 0x0000000000027941 */ /* 0x000fea0003800000 */
.L_x_1324:
[----:B------:R-:W-:Y:S01]  /*2520*/  I2FP.F32.U32 R16, R39 ;  /* 0x0000002700107245 */ /* 0x000fe20000201000 */
[----:B------:R-:W-:Y:S01]  /*2530*/  HADD2.F32 R39, -RZ, R18.H0_H0 ;  /* 0x20000012ff277230 */ /* 0x000fe20000004100 */
[----:B------:R-:W-:Y:S01]  /*2540*/  ISETP.NE.AND P4, PT, R43, 0x1, PT ;  /* 0x000000012b00780c */ /* 0x000fe20003f85270 */
[----:B------:R-:W-:Y:S01]  /*2550*/  @P1 HADD2.F32 R42, -RZ, R14.H0_H0 ;  /* 0x2000000eff2a1230 */ /* 0x000fe20000004100 */
[----:B------:R-:W-:Y:S01]  /*2560*/  BSSY B2, `(.L_x_1328) ;  /* 0x0000012000027945 */ /* 0x000fe20003800000 */
[----:B------:R-:W-:Y:S01]  /*2570*/  FFMA.FTZ R17, R16, R45, 1.1641532182693481445e-10 ;  /* 0x2f00000010117423 */ /* 0x000fe2000001002d */
[----:B------:R-:W-:-:S04]  /*2580*/  FMUL.FTZ R16, R39, R48 ;  /* 0x0000003027107220 */ /* 0x000fc80000410000 */
[----:B------:R-:W-:Y:S01]  /*2590*/  FMUL.FTZ R16, R16, R47 ;  /* 0x0000002f10107220 */ /* 0x000fe20000410000 */
[----:B------:R-:W-:Y:S02]  /*25a0*/  FSETP.GTU.FTZ.AND P3, PT, R17, R46, PT ;  /* 0x0000002e1100720b */ /* 0x000fe40003f7c000 */
[----:B------:R-:W-:Y:S02]  /*25b0*/  IADD3 R17, R43, 0x1, RZ ;  /* 0x000000012b117810 */ /* 0x000fe40007ffe0ff */
        /* <DEDUP_REMOVED lines=11> */
.L_x_1329:
[----:B------:R-:W-:-:S07]  /*2670*/  MOV R41, R34 ;  /* 0x0000002200297202 */ /* 0x000fce0000000f00 */
.L_x_1330:
[----:B------:R-:W-:Y:S05]  /*2680*/  BSYNC B2 ;  /* 0x0000000000027941 */ /* 0x000fea0003800000 */
.L_x_1328:
        /* <DEDUP_REMOVED lines=16> */
.L_x_1334:
[----:B------:R-:W-:Y:S05]  /*2790*/  BSYNC B3 ;  /* 0x0000000000037941 */ /* 0x000fea0003800000 */
.L_x_1333:
        /* <DEDUP_REMOVED lines=40> */
[----:B------:R-:W-:Y:S02]  /*2a20*/  LOP3.LUT R33, R43, UR29, R52, 0x96, !PT ;  /* 0x0000001d2b217c12 */ /* 0x000fe4000f8e9634 */
[----:B------:R-:W-:Y:S02]  /*2a30*/  MOV R34, R42 ;  /* 0x0000002a00227202 */ /* 0x000fe40000000f00 */
[----:B------:R-:W-:-:S07]  /*2a40*/  LOP3.LUT R31, R31, UR30, R16, 0x96, !PT ;  /* 0x0000001e1f1f7c12 */ /* 0x000fce000f8e9610 */
.L_x_1332:
[----:B------:R-:W-:Y:S05]  /*2a50*/  BSYNC B2 ;  /* 0x0000000000027941 */ /* 0x000fea0003800000 */
.L_x_1331:
[----:B------:R-:W-:Y:S01]  /*2a60*/  I2FP.F32.U32 R16, R41 ;  /* 0x0000002900107245 */ /* 0x000fe20000201000 */
[----:B------:R-:W-:Y:S01]  /*2a70*/  HADD2.F32 R43, -RZ, R18.H1_H1 ;  /* 0x30000012ff2b7230 */ /* 0x000fe20000004100 */
[----:B------:R-:W-:Y:S01]  /*2a80*/  ISETP.NE.AND P5, PT, R17, 0x1, PT ;  /* 0x000000011100780c */ /* 0x000fe20003fa5270 */
[----:B------:R-:W-:Y:S02]  /*2a90*/  BSSY B2, `(.L_x_1335) ;  /* 0x0000013000027945 */ /* 0x000fe40003800000 */
[----:B------:R-:W-:Y:S01]  /*2aa0*/  FFMA.FTZ R41, R16, R45, 1.1641532182693481445e-10 ;  /* 0x2f00000010297423 */ /* 0x000fe2000001002d */
[----:B------:R-:W-:Y:S01]  /*2ab0*/  FMUL.FTZ R16, R43, R48 ;  /* 0x000000302b107220 */ /* 0x000fe20000410000 */
[----:B------:R-:W-:-:S03]  /*2ac0*/  @P1 HADD2.F32 R43, -RZ, R14.H1_H1 ;  /* 0x3000000eff2b1230 */ /* 0x000fc60000004100 */
[----:B------:R-:W-:Y:S01]  /*2ad0*/  FMUL.FTZ R16, R16, R47 ;  /* 0x0000002f10107220 */ /* 0x000fe20000410000 */
[----:B------:R-:W-:-:S04]  /*2ae0*/  FSETP.GTU.FTZ.AND P4, PT, R41, R46, PT ;  /* 0x0000002e2900720b */ /* 0x000fc80003f9c000 */
[----:B------:R-:W-:Y:S01]  /*2af0*/  FSEL R42, R16, RZ, !P4 ;  /* 0x000000ff102a7208 */ /* 0x000fe20006000000 */
[----:B------:R-:W-:-:S04]  /*2b00*/  VIADD R16, R17, 0x1 ;  /* 0x0000000111107836 */ /* 0x000fc80000000000 */
        /* <DEDUP_REMOVED lines=10> */
.L_x_1336:
[----:B------:R-:W-:-:S07]  /*2bb0*/  MOV R18, R34 ;  /* 0x0000002200127202 */ /* 0x000fce0000000f00 */
.L_x_1337:
[----:B------:R-:W-:Y:S05]  /*2bc0*/  BSYNC B2 ;  /* 0x0000000000027941 */ /* 0x000fea0003800000 */
.L_x_1335:
        /* <DEDUP_REMOVED lines=16> */
.L_x_1341:
[----:B------:R-:W-:Y:S05]  /*2cd0*/  BSYNC B3 ;  /* 0x0000000000037941 */ /* 0x000fea0003800000 */
.L_x_1340:
        /* <DEDUP_REMOVED lines=43> */
.L_x_1339:
[----:B------:R-:W-:Y:S05]  /*2f90*/  BSYNC B2 ;  /* 0x0000000000027941 */ /* 0x000fea0003800000 */
.L_x_1338:
[----:B------:R-:W-:Y:S01]  /*2fa0*/  HADD2.F32 R17, -RZ, R19.H0_H0 ;  /* 0x20000013ff117230 */ /* 0x000fe20000004100 */
[----:B------:R-:W-:Y:S01]  /*2fb0*/  I2FP.F32.U32 R18, R18 ;  /* 0x0000001200127245 */ /* 0x000fe20000201000 */
[----:B------:R-:W-:Y:S01]  /*2fc0*/  BSSY B2, `(.L_x_1342) ;  /* 0x0000014000027945 */ /* 0x000fe20003800000 */
[----:B------:R-:W-:Y:S02]  /*2fd0*/  ISETP.NE.AND P6, PT, R16, 0x1, PT ;  /* 0x000000011000780c */ /* 0x000fe40003fc5270 */
[----:B------:R-:W-:Y:S01]  /*2fe0*/  FMUL.FTZ R52, R17, R48 ;  /* 0x0000003011347220 */ /* 0x000fe20000410000 */
[----:B------:R-:W-:Y:S01]  /*2ff0*/  FFMA.FTZ R17, R18, R45, 1.1641532182693481445e-10 ;  /* 0x2f00000012117423 */ /* 0x000fe2000001002d */
[----:B------:R-:W-:Y:S01]  /*3000*/  @P1 HADD2.F32 R18, -RZ, R15.H0_H0 ;  /* 0x2000000fff121230 */ /* 0x000fe20000004100 */
[----:B------:R-:W-:Y:S01]  /*3010*/  IADD3 R43, R16, 0x1, RZ ;  /* 0x00000001102b7810 */ /* 0x000fe20007ffe0ff */
[----:B------:R-:W-:Y:S02]  /*3020*/  FMUL.FTZ R52, R52, R47 ;  /* 0x0000002f34347220 */ /* 0x000fe40000410000 */
        /* <DEDUP_REMOVED lines=12> */
.L_x_1343:
[----:B------:R-:W-:-:S07]  /*30f0*/  IMAD.MOV.U32 R18, RZ, RZ, R34 ;  /* 0x000000ffff127224 */ /* 0x000fce00078e0022 */
.L_x_1344:
[----:B------:R-:W-:Y:S05]  /*3100*/  BSYNC B2 ;  /* 0x0000000000027941 */ /* 0x000fea0003800000 */
.L_x_1342:
        /* <DEDUP_REMOVED lines=8> */
[----:B------:R-:W-:Y:S02]  /*3190*/  IADD3 R2, R2, 0x1, RZ ;  /* 0x0000000102027810 */ /* 0x000fe40007ffe0ff */
[----:B------:R-:W-:Y:S02]  /*31a0*/  P2R R16, PR, RZ, 0x1 ;  /* 0x00000001ff107803 */ /* 0x000fe40000000000 */
[----:B------:R-:W-:-:S13]  /*31b0*/  ISETP.NE.AND P6, PT, R2, RZ, PT ;  /* 0x000000ff0200720c */ /* 0x000fda0003fc5270 */
[----:B------:R-:W-:Y:S01]  /*31c0*/  @!P6 VIADD R5, R5, 0x1 ;  /* 0x000000010505e836 */ /* 0x000fe20000000000 */
[----:B------:R-:W-:Y:S01]  /*31d0*/  @!P6 IADD3 R17, R32, 0x1, RZ ;  /* 0x000000012011e810 */ /* 0x000fe20007ffe0ff */
[----:B------:R-:W-:-:S03]  /*31e0*/  @!P6 IMAD.MOV.U32 R2, RZ, RZ, RZ ;  /* 0x000000ffff02e224 */ /* 0x000fc600078e00ff */
[----:B------:R-:W-:-:S13]  /*31f0*/  ISETP.NE.AND P0, PT, R5, RZ, !P6 ;  /* 0x000000ff0500720c */ /* 0x000fda0007705270 */
[----:B------:R-:W-:Y:S02]  /*3200*/  @P0 IADD3 R17, R32, RZ, RZ ;  /* 0x000000ff20110210 */ /* 0x000fe40007ffe0ff */
[----:B------:R-:W-:Y:S02]  /*3210*/  ISETP.NE.AND P0, PT, R16, RZ, PT ;  /* 0x000000ff1000720c */ /* 0x000fe40003f05270 */
[----:B------:R-:W-:-:S11]  /*3220*/  @!P6 MOV R32, R17 ;  /* 0x000000110020e202 */ /* 0x000fd60000000f00 */
.L_x_1348:
[----:B------:R-:W-:Y:S05]  /*3230*/  BSYNC B3 ;  /* 0x0000000000037941 */ /* 0x000fea0003800000 */
.L_x_1347:
        /* <DEDUP_REMOVED lines=43> */
.L_x_1346:
[----:B------:R-:W-:Y:S05]  /*34f0*/  BSYNC B2 ;  /* 0x0000000000027941 */ /* 0x000fea0003800000 */
.L_x_1345:
[----:B------:R-:W-:Y:S01]  /*3500*/  I2FP.F32.U32 R16, R18 ;  /* 0x0000001200107245 */ /* 0x000fe20000201000 */
[----:B------:R-:W-:Y:S01]  /*3510*/  HADD2.F32 R19, -RZ, R19.H1_H1 ;  /* 0x30000013ff137230 */ /* 0x000fe20000004100 */
[----:B------:R-:W-:Y:S01]  /*3520*/  SEL R52, RZ, 0x100, P4 ;  /* 0x00000100ff347807 */ /* 0x000fe20002000000 */
[----:B------:R-:W-:Y:S01]  /*3530*/  @P1 HADD2.F32 R17, -RZ, R15.H1_H1 ;  /* 0x3000000fff111230 */ /* 0x000fe20000004100 */
[----:B------:R-:W-:Y:S01]  /*3540*/  ISETP.NE.AND P6, PT, R44, RZ, PT ;  /* 0x000000ff2c00720c */ /* 0x000fe20003fc5270 */
[----:B------:R-:W-:Y:S01]  /*3550*/  FFMA.FTZ R45, R16, R45, 1.1641532182693481445e-10 ;  /* 0x2f000000102d7423 */ /* 0x000fe2000001002d */
[----:B------:R-:W-:Y:S01]  /*3560*/  FMUL.FTZ R48, R19, R48 ;  /* 0x0000003013307220 */ /* 0x000fe20000410000 */
[----:B------:R-:W-:Y:S02]  /*3570*/  SEL R51, RZ, 0x10000, P5 ;  /* 0x00010000ff337807 */ /* 0x000fe40002800000 */
[----:B------:R-:W-:Y:S01]  /*3580*/  ISETP.NE.AND P5, PT, R49, RZ, PT ;  /* 0x000000ff3100720c */ /* 0x000fe20003fa5270 */
[----:B------:R-:W-:Y:S01]  /*3590*/  FMUL.FTZ R48, R48, R47 ;  /* 0x0000002f30307220 */ /* 0x000fe20000410000 */
[----:B------:R-:W-:-:S02]  /*35a0*/  FSETP.GTU.FTZ.AND P4, PT, R45, R46, PT ;  /* 0x0000002e2d00720b */ /* 0x000fc40003f9c000 */
[----:B------:R-:W0:Y:S01]  /*35b0*/  LDC.64 R46, c[0x0][0x238] ;  /* 0x00008e00ff2e7b82 */ /* 0x000e220000000a00 */
[----:B------:R-:W-:Y:S02]  /*35c0*/  SEL R53, RZ, 0x1, P2 ;  /* 0x00000001ff357807 */ /* 0x000fe40001000000 */
[----:B------:R-:W-:Y:S02]  /*35d0*/  FSEL R44, R48, RZ, !P4 ;  /* 0x000000ff302c7208 */ /* 0x000fe40006000000 */
[----:B------:R-:W-:Y:S02]  /*35e0*/  SEL R54, RZ, 0x1000000, P4 ;  /* 0x01000000ff367807 */ /* 0x000fe40002000000 */
[----:B------:R-:W-:Y:S01]  /*35f0*/  F2FP.F16.F32.PACK_AB R18, R42, R39 ;  /* 0x000000272a12723e */ /* 0x000fe200000000ff */
[----:B------:R-:W1:Y:S01]  /*3600*/  LDC.64 R48, c[0x0][0x240] ;  /* 0x00009000ff307b82 */ /* 0x000e620000000a00 */
[----:B------:R-:W-:Y:S01]  /*3610*/  @P1 FADD.FTZ R44, R17, R44 ;  /* 0x0000002c112c1221 */ /* 0x000fe20000010000 */
[----:B------:R-:W-:-:S02]  /*3620*/  ISETP.NE.AND P1, PT, R50, RZ, PT ;  /* 0x000000ff3200720c */ /* 0x000fc40003f25270 */
[----:B------:R-:W-:Y:S01]  /*3630*/  LOP3.LUT R54, R52, R54, R51, 0xfe, !PT ;  /* 0x0000003634367212 */ /* 0x000fe200078efe33 */
[----:B------:R-:W-:Y:S01]  /*3640*/  IMAD.WIDE.U32 R52, R53, 0x1000000, RZ ;  /* 0x0100000035347825 */ /* 0x000fe200078e00ff */
[----:B------:R-:W-:Y:S02]  /*3650*/  F2FP.F16.F32.PACK_AB R17, R37, R36 ;  /* 0x000000242511723e */ /* 0x000fe400000000ff */
[----:B------:R-:W-:Y:S02]  /*3660*/  F2FP.F16.F32.PACK_AB R16, R38, R29 ;  /* 0x0000001d2610723e */ /* 0x000fe400000000ff */
[----:B------:R-:W-:Y:S02]  /*3670*/  F2FP.F16.F32.PACK_AB R19, R44, R41 ;  /* 0x000000292c13723e */ /* 0x000fe400000000ff */
[----:B------:R-:W-:Y:S02]  /*3680*/  SEL R51, RZ, 0x1, P3 ;  /* 0x00000001ff337807 */ /* 0x000fe40001800000 */
[----:B------:R-:W-:Y:S01]  /*3690*/  SEL R50, RZ, 0x1, P1 ;  /* 0x00000001ff327807 */ /* 0x000fe20000800000 */
[----:B0-----:R-:W-:Y:S01]  /*36a0*/  IMAD.WIDE.U32 R46, R40, 0x10, R46 ;  /* 0x00000010282e7825 */ /* 0x001fe200078e002e */
[----:B------:R-:W-:-:S02]  /*36b0*/  SEL R45, RZ, 0x1, P5 ;  /* 0x00000001ff2d7807 */ /* 0x000fc40002800000 */
[----:B------:R-:W-:Y:S01]  /*36c0*/  LOP3.LUT R53, R53, R54, R51, 0xfe, !PT ;  /* 0x0000003635357212 */ /* 0x000fe200078efe33 */
[----:B------:R-:W-:Y:S01]  /*36d0*/  IMAD.WIDE.U32 R50, R50, 0x10000, RZ ;  /* 0x0001000032327825 */ /* 0x000fe200078e00ff */
[----:B------:R0:W-:Y:S03]  /*36e0*/  STG.E.128 desc[UR6][R46.64], R16 ;  /* 0x000000102e007986 */ /* 0x0001e6000c101d06 */
[----:B-1----:R-:W-:-:S04]  /*36f0*/  IMAD.WIDE.U32 R48, R40, 0x8, R48 ;  /* 0x0000000828307825 */ /* 0x002fc800078e0030 */
[----:B0-----:R-:W-:Y:S01]  /*3700*/  IMAD.WIDE.U32 R16, R45, 0x100, RZ ;  /* 0x000001002d107825 */ /* 0x001fe200078e00ff */
[----:B------:R-:W-:Y:S02]  /*3710*/  SEL R19, RZ, 0x1, P6 ;  /* 0x00000001ff137807 */ /* 0x000fe40003000000 */
[----:B------:R-:W-:Y:S02]  /*3720*/  LOP3.LUT R52, R16, R52, R50, 0xfe, !PT ;  /* 0x0000003410347212 */ /* 0x000fe400078efe32 */
[----:B------:R-:W-:Y:S02]  /*3730*/  LOP3.LUT R17, R17, R53, R51, 0xfe, !PT ;  /* 0x0000003511117212 */ /* 0x000fe400078efe33 */
[----:B------:R-:W-:-:S05]  /*3740*/  LOP3.LUT R16, R52, R19, RZ, 0xfc, !PT ;  /* 0x0000001334107212 */ /* 0x000fca00078efcff */
[----:B------:R0:W-:Y:S02]  /*3750*/  STG.E.64 desc[UR6][R48.64], R16 ;  /* 0x0000001030007986 */ /* 0x0001e4000c101b06 */
.L_x_1292:
[----:B------:R-:W-:Y:S05]  /*3760*/  BSYNC B0 ;  /* 0x0000000000007941 */ /* 0x000fea0003800000 */
.L_x_1291:
        /* <DEDUP_REMOVED lines=50> */
.L_x_1364:
        /* <DEDUP_REMOVED lines=38> */
[----:B------:R-:W-:-:S02]  /*3cf0*/  FFMA.FTZ R16, R0, R16, R21 ;  /* 0x0000001000107223 */ /* 0x000fc40000010015 */
[----:B------:R-:W-:Y:S01]  /*3d00*/  F2FP.F16.F32.PACK_AB R19, R50, R51 ;  /* 0x000000333213723e */ /* 0x000fe200000000ff */
[----:B------:R-:W-:Y:S01]  /*3d10*/  FFMA.FTZ R50, R10, R49, R25 ;  /* 0x000000310a327223 */ /* 0x000fe20000010019 */
[----:B------:R-:W-:Y:S01]  /*3d20*/  F2FP.F16.F32.PACK_AB R18, R45, R18 ;  /* 0x000000122d12723e */ /* 0x000fe200000000ff */
[----:B------:R-:W-:-:S03]  /*3d30*/  FFMA.FTZ R45, R8, R48, R23 ;  /* 0x00000030082d7223 */ /* 0x000fc60000010017 */
[----:B------:R-:W-:Y:S02]  /*3d40*/  F2FP.F16.F32.PACK_AB R17, R50, R17 ;  /* 0x000000113211723e */ /* 0x000fe400000000ff */
[----:B------:R-:W-:Y:S01]  /*3d50*/  F2FP.F16.F32.PACK_AB R16, R45, R16 ;  /* 0x000000102d10723e */ /* 0x000fe200000000ff */
[----:B0-----:R-:W-:-:S05]  /*3d60*/  IMAD.WIDE.U32 R46, R40, 0x10, R46 ;  /* 0x00000010282e7825 */ /* 0x001fca00078e002e */
[----:B------:R1:W-:Y:S02]  /*3d70*/  STG.E.128 desc[UR6][R46.64], R16 ;  /* 0x000000102e007986 */ /* 0x0003e4000c101d06 */
.L_x_1351:
[----:B------:R-:W-:Y:S05]  /*3d80*/  BSYNC B0 ;  /* 0x0000000000007941 */ /* 0x000fea0003800000 */
.L_x_1350:
[----:B01----:R-:W0:Y:S02]  /*3d90*/  LDC.64 R16, c[0x0][0x210] ;  /* 0x00008400ff107b82 */ /* 0x003e240000000a00 */
[----:B0-----:R-:W-:-:S04]  /*3da0*/  LEA R6, R16, R6, 0x2 ;  /* 0x0000000610067211 */ /* 0x001fc800078e10ff */
[----:B------:R-:W-:-:S13]  /*3db0*/  ISETP.GE.AND P1, PT, R6, R17, PT ;  /* 0x000000110600720c */ /* 0x000fda0003f26270 */
[----:B------:R-:W-:Y:S05]  /*3dc0*/  @!P1 BRA `(.L_x_1352) ;  /* 0xffffffc800ec9947 */ /* 0x000fea000383ffff */
[----:B------:R-:W-:Y:S05]  /*3dd0*/  BSYNC B1 ;  /* 0x0000000000017941 */ /* 0x000fea0003800000 */
.L_x_1290:
[----:B------:R-:W-:Y:S05]  /*3de0*/  EXIT ;  /* 0x000000000000794d */ /* 0x000fea0003800000 */
.L_x_1349:
[----:B------:R-:W-:Y:S01]  /*3df0*/  HFMA2.MMA R45, -RZ, RZ, 0, 5.9604644775390625e-08 ;  /* 0x00000001ff2d7435 */ /* 0x000fe200000001ff */
[----:B------:R-:W-:Y:S01]  /*3e00*/  BSSY B0, `(.L_x_1353) ;  /* 0x0000007000007945 */ /* 0x000fe20003800000 */
[----:B------:R-:W-:Y:S01]  /*3e10*/  MOV R52, R16 ;  /* 0x0000001000347202 */ /* 0x000fe20000000f00 */
[----:B------:R-:W-:Y:S01]  /*3e20*/  IMAD.MOV.U32 R19, RZ, RZ, 0x1f ;  /* 0x0000001fff137424 */ /* 0x000fe200078e00ff */
[----:B------:R-:W-:-:S07]  /*3e30*/  MOV R18, 0xffffffff ;  /* 0xffffffff00127802 */ /* 0x000fce0000000f00 */
[----:B------:R-:W-:Y:S05]  /*3e40*/  WARPSYNC.COLLECTIVE R18, `(.L_x_1354) ;  /* 0x0000000012087348 */ /* 0x000fea0003c00000 */
[----:B------:R0:W1:Y:S02]  /*3e50*/  SHFL.BFLY P1, R53, R52, R45, R19 ;  /* 0x0c00002d34357389 */ /* 0x0000640000020013 */
[----:B01----:R-:W-:Y:S01]  /*3e60*/  ENDCOLLECTIVE ;  /* 0x000000000000791b */ /* 0x003fe20003800000 */
.L_x_1354:
[----:B------:R-:W-:Y:S05]  /*3e70*/  BSYNC B0 ;  /* 0x0000000000007941 */ /* 0x000fea0003800000 */
.L_x_1353:
[----:B------:R-:W-:Y:S01]  /*3e80*/  MOV R17, R53 ;  /* 0x0000003500117202 */ /* 0x000fe20000000f00 */
[----:B------:R-:W-:Y:S01]  /*3e90*/  HFMA2.MMA R19, -RZ, RZ, 0, 1.847743988037109375e-06 ;  /* 0x0000001fff137435 */ /* 0x000fe200000001ff */
[----:B------:R-:W-:Y:S01]  /*3ea0*/  IMAD.MOV.U32 R45, RZ, RZ, 0x2 ;  /* 0x00000002ff2d7424 */ /* 0x000fe200078e00ff */
[----:B------:R-:W-:Y:S02]  /*3eb0*/  MOV R18, 0xffffffff ;  /* 0xffffffff00127802 */ /* 0x000fe40000000f00 */
[----:B------:R-:W-:-:S05]  /*3ec0*/  FADD.FTZ R46, R16, R17 ;  /* 0x00000011102e7221 */ /* 0x000fca0000010000 */
[----:B------:R-:W-:-:S07]  /*3ed0*/  MOV R52, R46 ;  /* 0x0000002e00347202 */ /* 0x000fce0000000f00 */
[----:B------:R-:W-:Y:S05]  /*3ee0*/  WARPSYNC.COLLECTIVE R18, `(.L_x_1355) ;  /* 0x0000000012087348 */ /* 0x000fea0003c00000 */
[----:B------:R0:W1:Y:S02]  /*3ef0*/  SHFL.BFLY P1, R53, R52, R45, R19 ;  /* 0x0c00002d34357389 */ /* 0x0000640000020013 */
[----:B01----:R-:W-:Y:S01]  /*3f00*/  ENDCOLLECTIVE ;  /* 0x000000000000791b */ /* 0x003fe20003800000 */
.L_x_1355:
[----:B------:R-:W-:Y:S01]  /*3f10*/  HFMA2.MMA R45, -RZ, RZ, 0, 2.384185791015625e-07 ;  /* 0x00000004ff2d7435 */ /* 0x000fe200000001ff */
[----:B------:R-:W-:-:S05]  /*3f20*/  MOV R17, R53 ;  /* 0x0000003500117202 */ /* 0x000fca0000000f00 */
[----:B------:R-:W-:-:S04]  /*3f30*/  FADD.FTZ R48, R46, R17 ;  /* 0x000000112e307221 */ /* 0x000fc80000010000 */
[----:B------:R-:W-:-:S07]  /*3f40*/  IMAD.MOV.U32 R52, RZ, RZ, R48 ;  /* 0x000000ffff347224 */ /* 0x000fce00078e0030 */
[----:B------:R-:W-:Y:S05]  /*3f50*/  WARPSYNC.COLLECTIVE R18, `(.L_x_1356) ;  /* 0x0000000012087348 */ /* 0x000fea0003c00000 */
[----:B------:R0:W1:Y:S02]  /*3f60*/  SHFL.BFLY P1, R53, R52, R45, R19 ;  /* 0x0c00002d34357389 */ /* 0x0000640000020013 */
[----:B01----:R-:W-:Y:S01]  /*3f70*/  ENDCOLLECTIVE ;  /* 0x000000000000791b */ /* 0x003fe20003800000 */
.L_x_1356:
        /* <DEDUP_REMOVED lines=8> */
.L_x_1357:
[----:B------:R-:W-:Y:S01]  /*4000*/  HFMA2.MMA R45, -RZ, RZ, 0, 9.5367431640625e-07 ;  /* 0x00000010ff2d7435 */ /* 0x000fe200000001ff */
[----:B------:R-:W-:-:S05]  /*4010*/  MOV R50, R53 ;  /* 0x0000003500327202 */ /* 0x000fca0000000f00 */
[----:B------:R-:W-:-:S05]  /*4020*/  FADD.FTZ R50, R49, R50 ;  /* 0x0000003231327221 */ /* 0x000fca0000010000 */
[----:B------:R-:W-:-:S07]  /*4030*/  MOV R52, R50 ;  /* 0x0000003200347202 */ /* 0x000fce0000000f00 */
[----:B------:R-:W-:Y:S05]  /*4040*/  WARPSYNC.COLLECTIVE R18, `(.L_x_1358) ;  /* 0x0000000012087348 */ /* 0x000fea0003c00000 */
[----:B------:R0:W1:Y:S02]  /*4050*/  SHFL.BFLY P1, R53, R52, R45, R19 ;  /* 0x0c00002d34357389 */ /* 0x0000640000020013 */
[----:B01----:R-:W-:Y:S01]  /*4060*/  ENDCOLLECTIVE ;  /* 0x000000000000791b */ /* 0x003fe20003800000 */
.L_x_1358:
[----:B------:R-:W-:Y:S01]  /*4070*/  HFMA2.MMA R45, -RZ, RZ, 0, 5.9604644775390625e-08 ;  /* 0x00000001ff2d7435 */ /* 0x000fe200000001ff */
        /* <DEDUP_REMOVED lines=25> */
.L_x_1359:
[----:B------:R-:W-:Y:S01]  /*4210*/  HFMA2.MMA R45, -RZ, RZ, 0, 1.1920928955078125e-07 ;  /* 0x00000002ff2d7435 */ /* 0x000fe200000001ff */
[----:B------:R-:W-:-:S04]  /*4220*/  IMAD.MOV.U32 R49, RZ, RZ, R53 ;  /* 0x000000ffff317224 */ /* 0x000fc800078e0035 */
[----:B------:R-:W-:-:S05]  /*4230*/  FADD.FTZ R49, R16, R49 ;  /* 0x0000003110317221 */ /* 0x000fca0000010000 */
[----:B------:R-:W-:-:S07]  /*4240*/  MOV R52, R49 ;  /* 0x0000003100347202 */ /* 0x000fce0000000f00 */
[----:B------:R-:W-:Y:S05]  /*4250*/  WARPSYNC.COLLECTIVE R18, `(.L_x_1360) ;  /* 0x0000000012087348 */ /* 0x000fea0003c00000 */
[----:B------:R0:W1:Y:S02]  /*4260*/  SHFL.BFLY P1, R53, R52, R45, R19 ;  /* 0x0c00002d34357389 */ /* 0x0000640000020013 */
[----:B01----:R-:W-:Y:S01]  /*4270*/  ENDCOLLECTIVE ;  /* 0x000000000000791b */ /* 0x003fe20003800000 */
.L_x_1360:
[----:B------:R-:W-:Y:S01]  /*4280*/  HFMA2.MMA R45, -RZ, RZ, 0, 2.384185791015625e-07 ;  /* 0x00000004ff2d7435 */ /* 0x000fe200000001ff */
[----:B------:R-:W-:-:S05]  /*4290*/  MOV R46, R53 ;  /* 0x00000035002e7202 */ /* 0x000fca0000000f00 */
[----:B------:R-:W-:-:S04]  /*42a0*/  FADD.FTZ R46, R49, R46 ;  /* 0x0000002e312e7221 */ /* 0x000fc80000010000 */
[----:B------:R-:W-:-:S07]  /*42b0*/  IMAD.MOV.U32 R52, RZ, RZ, R46 ;  /* 0x000000ffff347224 */ /* 0x000fce00078e002e */
[----:B------:R-:W-:Y:S05]  /*42c0*/  WARPSYNC.COLLECTIVE R18, `(.L_x_1361) ;  /* 0x0000000012087348 */ /* 0x000fea0003c00000 */
[----:B------:R0:W1:Y:S02]  /*42d0*/  SHFL.BFLY P1, R53, R52, R45, R19 ;  /* 0x0c00002d34357389 */ /* 0x0000640000020013 */
[----:B01----:R-:W-:Y:S01]  /*42e0*/  ENDCOLLECTIVE ;  /* 0x000000000000791b */ /* 0x003fe20003800000 */
.L_x_1361:
[----:B------:R-:W-:Y:S01]  /*42f0*/  IMAD.MOV.U32 R45, RZ, RZ, 0x8 ;  /* 0x00000008ff2d7424 */ /* 0x000fe200078e00ff */
[----:B------:R-:W-:-:S05]  /*4300*/  MOV R51, R53 ;  /* 0x0000003500337202 */ /* 0x000fca0000000f00 */
[----:B------:R-:W-:-:S05]  /*4310*/  FADD.FTZ R51, R46, R51 ;  /* 0x000000332e337221 */ /* 0x000fca0000010000 */
[----:B------:R-:W-:-:S07]  /*4320*/  MOV R52, R51 ;  /* 0x0000003300347202 */ /* 0x000fce0000000f00 */
[----:B------:R-:W-:Y:S05]  /*4330*/  WARPSYNC.COLLECTIVE R18, `(.L_x_1362) ;  /* 0x0000000012087348 */ /* 0x000fea0003c00000 */
[----:B------:R0:W1:Y:S02]  /*4340*/  SHFL.BFLY P1, R53, R52, R45, R19 ;  /* 0x0c00002d34357389 */ /* 0x0000640000020013 */
[----:B01----:R-:W-:Y:S01]  /*4350*/  ENDCOLLECTIVE ;  /* 0x000000000000791b */ /* 0x003fe20003800000 */
.L_x_1362:
[----:B------:R-:W-:Y:S01]  /*4360*/  HFMA2.MMA R45, -RZ, RZ, 0, 9.5367431640625e-07 ;  /* 0x00000010ff2d7435 */ /* 0x000fe200000001ff */
[----:B------:R-:W-:-:S05]  /*4370*/  MOV R48, R53 ;  /* 0x0000003500307202 */ /* 0x000fca0000000f00 */
[----:B------:R-:W-:-:S05]  /*4380*/  FADD.FTZ R48, R51, R48 ;  /* 0x0000003033307221 */ /* 0x000fca0000010000 */
[----:B------:R-:W-:-:S07]  /*4390*/  MOV R52, R48 ;  /* 0x0000003000347202 */ /* 0x000fce0000000f00 */
[----:B------:R-:W-:Y:S05]  /*43a0*/  WARPSYNC.COLLECTIVE R18, `(.L_x_1363) ;  /* 0x0000000012087348 */ /* 0x000fea0003c00000 */
[----:B------:R0:W1:Y:S02]  /*43b0*/  SHFL.BFLY P1, R53, R52, R45, R19 ;  /* 0x0c00002d34357389 */ /* 0x0000640000020013 */
[----:B01----:R-:W-:Y:S01]  /*43c0*/  ENDCOLLECTIVE ;  /* 0x000000000000791b */ /* 0x003fe20003800000 */
.L_x_1363:
[----:B------:R-:W-:Y:S05]  /*43d0*/  BRA `(.L_x_1364) ;  /* 0xfffffff400ac7947 */ /* 0x000fea000383ffff */
.L_x_1365:
        /* <DEDUP_REMOVED lines=10> */
.L_x_9520:


//--------------------- .text._ZN10layer_norm13ln_fwd_kernelINS_13Kernel_traitsI6__halfS2_S2_S2_fjLj256ELj1ELj4ELj1ELj16ENS_18Kernel_traits_baseILj256ES2_S2_S2_S2_fjLj128EEEEELb1ELb0ELb0ELb1EEEvNS_9FwdParamsE --------------------------
	.section	.text._ZN10layer_norm13ln_fwd_kernelINS_13Kernel_traitsI6__halfS2_S2_S2_fjLj256ELj1ELj4ELj1ELj16ENS_18Kernel_traits_baseILj256ES2_S2_S2_S2_fjLj128EEEEELb1ELb0ELb0ELb1EEEvNS_9FwdParamsE,"ax",@progbits
	.align	128
        .global         _ZN10layer_norm13ln_fwd_kernelINS_13Kernel_traitsI6__halfS2_S2_S2_fjLj256ELj1ELj4ELj1ELj16ENS_18Kernel_traits_baseILj256ES2_S2_S2_S2_fjLj128EEEEELb1ELb0ELb0ELb1EEEvNS_9FwdParamsE
        .type           _ZN10layer_norm13ln_fwd_kernelINS_13Kernel_traitsI6__halfS2_S2_S2_fjLj256ELj1ELj4ELj1ELj16ENS_18Kernel_traits_baseILj256ES2_S2_S2_S2_fjLj128EEEEELb1ELb0ELb0ELb1EEEvNS_9FwdParamsE,@function
        .size           _ZN10layer_norm13ln_fwd_kernelINS_13Kernel_traitsI6__halfS2_S2_S2_fjLj256ELj1ELj4ELj1ELj16ENS_18Kernel_traits_baseILj256ES2_S2_S2_S2_fjLj128EEEEELb1ELb0ELb0ELb1EEEvNS_9FwdParamsE,(.L_x_9521 - _ZN10layer_norm13ln_fwd_kernelINS_13Kernel_traitsI6__halfS2_S2_S2_fjLj256ELj1ELj4ELj1ELj16ENS_18Kernel_traits_baseILj256ES2_S2_S2_S2_fjLj128EEEEELb1ELb0ELb0ELb1EEEvNS_9FwdParamsE)
        .other          _ZN10layer_norm13ln_fwd_kernelINS_13Kernel_traitsI6__halfS2_S2_S2_fjLj256ELj1ELj4ELj1ELj16ENS_18Kernel_traits_baseILj256ES2_S2_S2_S2_fjLj128EEEEELb1ELb0ELb0ELb1EEEvNS_9FwdParamsE,@"STO_CUDA_ENTRY STV_DEFAULT"
_ZN10layer_norm13ln_fwd_kernelINS_13Kernel_traitsI6__halfS2_S2_S2_fjLj256ELj1ELj4ELj1ELj16ENS_18Kernel_traits_baseILj256ES2_S2_S2_S2_fjLj128EEEEELb1ELb0ELb0ELb1EEEvNS_9FwdParamsE:
.text._ZN10layer_norm13ln_fwd_kernelINS_13Kernel_traitsI6__halfS2_S2_S2_fjLj256ELj1ELj4ELj1ELj16ENS_18Kernel_traits_baseILj256ES2_S2_S2_S2_fjLj128EEEEELb1ELb0ELb0ELb1EEEvNS_9FwdParamsE:
        /* <DEDUP_REMOVED lines=8> */
[----:B------:R-:W-:Y:S01]  /*0080*/  ULDC.64 UR4, c[0x0][0x208] ;  /* 0x0000820000047ab9 */ /* 0x000fe20000000a00 */
[----:B------:R-:W-:Y:S02]  /*0090*/  ISETP.NE.AND.EX P0, PT, RZ, UR9, PT, P0 ;  /* 0x00000009ff007c0c */ /* 0x000fe4000bf05300 */
[----:B------:R-:W1:Y:S01]  /*00a0*/  LDC R31, c[0x0][0x2ec] ;  /* 0x0000bb00ff1f7b82 */ /* 0x000e620000000800 */
[----:B------:R-:W-:Y:S01]  /*00b0*/  MOV R2, UR6 ;  /* 0x0000000600027c02 */ /* 0x000fe20008000f00 */
[----:B------:R-:W2:Y:S01]  /*00c0*/  S2R R0, SR_CTAID.X ;  /* 0x0000000000007919 */ /* 0x000ea20000002500 */
[----:B------:R-:W-:Y:S01]  /*00d0*/  MOV R3, UR7 ;  /* 0x0000000700037c02 */ /* 0x000fe20008000f00 */
[----:B------:R-:W-:-:S05]  /*00e0*/  ULDC UR10, c[0x0][0x214] ;  /* 0x00008500000a7ab9 */ /* 0x000fca0000000800 */
[----:B------:R-:W3:Y:S01]  /*00f0*/  @P1 LDG.E.64 R2, desc[UR4][R2.64] ;  /* 0x0000000402021981 */ /* 0x000ee2000c1e1b00 */
[----:B0-----:R-:W-:-:S03]  /*0100*/  LOP3.LUT R6, R4, 0x1f, RZ, 0xc0, !PT ;  /* 0x0000001f04067812 */ /* 0x001fc600078ec0ff */
[----:B-1----:R0:W5:Y:S01]  /*0110*/  @P1 LDG.E.64 R8, desc[UR4][R30.64] ;  /* 0x000000041e081981 */ /* 0x002162000c1e1b00 */
[----:B------:R-:W-:Y:S02]  /*0120*/  SHF.R.U32.HI R5, RZ, 0x5, R4 ;  /* 0x00000005ff057819 */ /* 0x000fe40000011604 */
[----:B------:R-:W-:Y:S01]  /*0130*/  @P0 LEA R12, P3, R6, UR8, 0x4 ;  /* 0x00000008060c0c11 */ /* 0x000fe2000f8620ff */
[----:B------:R-:W-:-:S03]  /*0140*/  ULDC UR8, c[0x0][0x0] ;  /* 0x0000000000087ab9 */ /* 0x000fc60000000800 */
[----:B------:R-:W-:Y:S01]  /*0150*/  @P0 IADD3.X R13, RZ, UR9, RZ, P3, !PT ;  /* 0x00000009ff0d0c10 */ /* 0x000fe20009ffe4ff */
[C---:B--2---:R-:W-:Y:S02]  /*0160*/  IMAD R5, R0.reuse, 0x4, R5 ;  /* 0x0000000400057824 */ /* 0x044fe400078e0205 */
[----:B------:R-:W-:-:S03]  /*0170*/  IMAD R4, R0, UR8, R4 ;  /* 0x0000000800047c24 */ /* 0x000fc6000f8e0204 */
        /* <DEDUP_REMOVED lines=22> */
[----:B------:R-:W-:Y:S01]  /*02e0*/  UIADD3 UR29, UR7, 0x646e171e, URZ ;  /* 0x646e171e071d7890 */ /* 0x000fe2000fffe03f */
[----:B------:R-:W-:Y:S01]  /*02f0*/  @!P0 CS2R R12, SRZ ;  /* 0x00000000000c8805 */ /* 0x000fe2000001ff00 */
[----:B------:R-:W-:Y:S01]  /*0300*/  UIADD3 UR31, UR7, 0x1fd5c5a3, URZ ;  /* 0x1fd5c5a3071f7890 */ /* 0x000fe2000fffe03f */
[----:B------:R-:W-:Y:S01]  /*0310*/  @P1 IADD3.X R31, RZ, R9, RZ, P2, !PT ;  /* 0x00000009ff1f1210 */ /* 0x000fe200017fe4ff */
[----:B------:R-:W-:Y:S01]  /*0320*/  IMAD R9, R4, -0x326172a9, RZ ;  /* 0xcd9e8d5704097824 */ /* 0x000fe200078e02ff */
[----:B------:R-:W-:Y:S01]  /*0330*/  UIADD3 UR30, UR6, 0x5384540f, URZ ;  /* 0x5384540f061e7890 */ /* 0x000fe2000fffe03f */
[----:B------:R-:W-:-:S02]  /*0340*/  @!P0 CS2R R14, SRZ ;  /* 0x00000000000e8805 */ /* 0x000fc4000001ff00 */
[C-C-:B------:R-:W-:Y:S01]  /*0350*/  SHF.R.U64 R3, R30.reuse, 0x2, R31.reuse ;  /* 0x000000021e037819 */ /* 0x140fe2000000121f */
[----:B------:R-:W-:Y:S01]  /*0360*/  UIADD3 UR33, UR7, -0x24c28bd8, URZ ;  /* 0xdb3d742807217890 */ /* 0x000fe2000fffe03f */
        /* <DEDUP_REMOVED lines=10> */
[----:B------:R-:W-:Y:S01]  /*0410*/  UIADD3 UR35, UR7, -0x695add53, URZ ;  /* 0x96a522ad07237890 */ /* 0x000fe2000fffe03f */
[----:B------:R-:W-:-:S02]  /*0420*/  ULDC UR10, c[0x0][0x218] ;  /* 0x00008600000a7ab9 */ /* 0x000fc40000000800 */
[----:B------:R-:W-:Y:S01]  /*0430*/  IMAD.HI.U32 R8, R0, -0x326172a9, RZ ;  /* 0xcd9e8d5700087827 */ /* 0x000fe200078e00ff */
[----:B------:R-:W-:Y:S01]  /*0440*/  LOP3.LUT R10, R10, UR9, R11, 0x96, !PT ;  /* 0x000000090a0a7c12 */ /* 0x000fe2000f8e960b */
[----:B------:R-:W-:Y:S01]  /*0450*/  ULDC UR11, c[0x0][0x2d8] ;  /* 0x0000b600000b7ab9 */ /* 0x000fe20000000800 */
[----:B------:R-:W-:Y:S01]  /*0460*/  ULDC.64 UR12, c[0x0][0x230] ;  /* 0x00008c00000c7ab9 */ /* 0x000fe20000000a00 */
[----:B------:R-:W-:Y:S01]  /*0470*/  IMAD R20, R7, -0x2daee0ad, RZ ;  /* 0xd2511f5307147824 */ /* 0x000fe200078e02ff */
[----:B------:R-:W-:Y:S01]  /*0480*/  LOP3.LUT R8, R8, UR8, R9, 0x96, !PT ;  /* 0x0000000808087c12 */ /* 0x000fe2000f8e9609 */
[----:B------:R-:W-:Y:S01]  /*0490*/  IMAD R9, R0, -0x326172a9, RZ ;  /* 0xcd9e8d5700097824 */ /* 0x000fe200078e02ff */
[----:B------:R-:W-:Y:S01]  /*04a0*/  ULDC.64 UR8, c[0x0][0x270] ;  /* 0x00009c0000087ab9 */ /* 0x000fe20000000a00 */
[----:B------:R-:W-:Y:S01]  /*04b0*/  IMAD.HI.U32 R0, R10, -0x326172a9, RZ ;  /* 0xcd9e8d570a007827 */ /* 0x000fe200078e00ff */
[----:B------:R-:W-:Y:S01]  /*04c0*/  UISETP.NE.U32.AND UP0, UPT, UR8, URZ, UPT ;  /* 0x0000003f0800728c */ /* 0x000fe2000bf05070 */
[----:B------:R-:W-:-:S02]  /*04d0*/  ULDC.64 UR14, c[0x0][0x238] ;  /* 0x00008e00000e7ab9 */ /* 0x000fc40000000a00 */
[----:B------:R-:W-:Y:S01]  /*04e0*/  IMAD.HI.U32 R7, R8, -0x2daee0ad, RZ ;  /* 0xd2511f5308077827 */ /* 0x000fe200078e00ff */
[----:B------:R-:W-:Y:S01]  /*04f0*/  LOP3.LUT R0, R0, UR20, R9, 0x96, !PT ;  /* 0x0000001400007c12 */ /* 0x000fe2000f8e9609 */
[----:B------:R-:W-:Y:S01]  /*0500*/  ULDC.U8 UR8, c[0x0][0x2a0] ;  /* 0x0000a80000087ab9 */ /* 0x000fe20000000000 */
[----:B------:R-:W-:Y:S01]  /*0510*/  UISETP.NE.AND.EX UP0, UPT, UR9, URZ, UPT, UP0 ;  /* 0x0000003f0900728c */ /* 0x000fe2000bf05300 */
[----:B------:R-:W-:Y:S01]  /*0520*/  IMAD R9, R10, -0x326172a9, RZ ;  /* 0xcd9e8d570a097824 */ /* 0x000fe200078e02ff */
[----:B------:R-:W-:Y:S01]  /*0530*/  LOP3.LUT R7, R7, UR21, R20, 0x96, !PT ;  /* 0x0000001507077c12 */ /* 0x000fe2000f8e9614 */
[----:B------:R-:W-:Y:S01]  /*0540*/  IMAD R20, R8, -0x2daee0ad, RZ ;  /* 0xd2511f5308147824 */ /* 0x000fe200078e02ff */
[----:B------:R-:W-:Y:S01]  /*0550*/  UISETP.NE.AND UP1, UPT, UR8, URZ, UPT ;  /* 0x0000003f0800728c */ /* 0x000fe2000bf25270 */
[----:B------:R-:W-:Y:S01]  /*0560*/  IMAD.HI.U32 R11, R0, -0x2daee0ad, RZ ;  /* 0xd2511f53000b7827 */ /* 0x000fe200078e00ff */
[----:B------:R-:W-:Y:S01]  /*0570*/  ULDC.64 UR16, c[0x0][0x240] ;  /* 0x0000900000107ab9 */ /* 0x000fe20000000a00 */
[----:B------:R-:W-:-:S02]  /*0580*/  ULDC.64 UR18, c[0x0][0x2b8] ;  /* 0x0000ae0000127ab9 */ /* 0x000fc40000000a00 */
        /* <DEDUP_REMOVED lines=26> */
[----:B------:R-:W-:Y:S01]  /*0730*/  HADD2.F32 R10, -RZ, R13.H1_H1 ;  /* 0x3000000dff0a7230 */ /* 0x000fe20000004100 */
[----:B------:R-:W-:Y:S01]  /*0740*/  LOP3.LUT R11, R8, UR30, R9, 0x96, !PT ;  /* 0x0000001e080b7c12 */ /* 0x000fe2000f8e9609 */
[----:B------:R-:W-:Y:S02]  /*0750*/  IMAD R9, R0, -0x2daee0ad, RZ ;  /* 0xd2511f5300097824 */ /* 0x000fe400078e02ff */
[----:B------:R-:W-:Y:S02]  /*0760*/  IMAD R8, R7, -0x326172a9, RZ ;  /* 0xcd9e8d5707087824 */ /* 0x000fe400078e02ff */
[----:B------:R-:W-:-:S04]  /*0770*/  IMAD.HI.U32 R0, R11, -0x2daee0ad, RZ ;  /* 0xd2511f530b007827 */ /* 0x000fc800078e00ff */
[----:B------:R-:W-:Y:S01]  /*0780*/  IMAD.HI.U32 R7, R21, -0x326172a9, RZ ;  /* 0xcd9e8d5715077827 */ /* 0x000fe200078e00ff */
[----:B------:R-:W-:-:S03]  /*0790*/  LOP3.LUT R22, R0, UR33, R9, 0x96, !PT ;  /* 0x0000002100167c12 */ /* 0x000fc6000f8e9609 */
[--C-:B------:R-:W-:Y:S01]  /*07a0*/  HADD2.F32 R0, -RZ, R12.reuse.H0_H0 ;  /* 0x2000000cff007230 */ /* 0x100fe20000004100 */
[----:B------:R-:W-:Y:S01]  /*07b0*/  LOP3.LUT R36, R7, UR32, R8, 0x96, !PT ;  /* 0x0000002007247c12 */ /* 0x000fe2000f8e9608 */
[----:B------:R-:W-:Y:S02]  /*07c0*/  HADD2.F32 R8, -RZ, R12.H1_H1 ;  /* 0x3000000cff087230 */ /* 0x000fe40000004100 */
[----:B------:R-:W-:Y:S02]  /*07d0*/  IMAD R21, R21, -0x326172a9, RZ ;  /* 0xcd9e8d5715157824 */ /* 0x000fe400078e02ff */
[----:B------:R-:W-:-:S04]  /*07e0*/  IMAD.WIDE.U32 R22, R22, -0x326172a9, RZ ;  /* 0xcd9e8d5716167825 */ /* 0x000fc800078e00ff */
[----:B------:R-:W-:Y:S01]  /*07f0*/  IMAD R12, R11, -0x2daee0ad, RZ ;  /* 0xd2511f530b0c7824 */ /* 0x000fe200078e02ff */
[----:B------:R-:W-:Y:S01]  /*0800*/  LOP3.LUT R23, R23, UR34, R21, 0x96, !PT ;  /* 0x0000002217177c12 */ /* 0x000fe2000f8e9615 */
[----:B------:R-:W-:-:S04]  /*0810*/  IMAD.HI.U32 R25, R36, -0x2daee0ad, RZ ;  /* 0xd2511f5324197827 */ /* 0x000fc800078e00ff */
[----:B------:R-:W-:Y:S01]  /*0820*/  HADD2.F32 R7, -RZ, R13.H0_H0 ;  /* 0x2000000dff077230 */ /* 0x000fe20000004100 */
[----:B------:R-:W-:Y:S01]  /*0830*/  LOP3.LUT R25, R25, UR35, R12, 0x96, !PT ;  /* 0x0000002319197c12 */ /* 0x000fe2000f8e960c */
[--C-:B------:R-:W-:Y:S02]  /*0840*/  HADD2.F32 R9, -RZ, R14.reuse.H0_H0 ;  /* 0x2000000eff097230 */ /* 0x100fe40000004100 */
[----:B------:R-:W-:Y:S02]  /*0850*/  HADD2.F32 R20, -RZ, R14.H1_H1 ;  /* 0x3000000eff147230 */ /* 0x000fe40000004100 */
[--C-:B------:R-:W-:Y:S02]  /*0860*/  HADD2.F32 R11, -RZ, R15.reuse.H0_H0 ;  /* 0x2000000fff0b7230 */ /* 0x100fe40000004100 */
[----:B------:R-:W-:Y:S02]  /*0870*/  HADD2.F32 R24, -RZ, R15.H1_H1 ;  /* 0x3000000fff187230 */ /* 0x000fe40000004100 */
[----:B------:R-:W-:-:S02]  /*0880*/  IMAD.MOV.U32 R34, RZ, RZ, RZ ;  /* 0x000000ffff227224 */ /* 0x000fc400078e00ff */
[----:B------:R-:W-:Y:S02]  /*0890*/  IMAD R36, R36, -0x2daee0ad, RZ ;  /* 0xd2511f5324247824 */ /* 0x000fe400078e02ff */
[--C-:B--2---:R-:W-:Y:S02]  /*08a0*/  HADD2.F32 R21, -RZ, R16.reuse.H0_H0 ;  /* 0x20000010ff157230 */ /* 0x104fe40000004100 */
[----:B------:R-:W-:Y:S02]  /*08b0*/  HADD2.F32 R27, -RZ, R16.H1_H1 ;  /* 0x30000010ff1b7230 */ /* 0x000fe40000004100 */
[--C-:B------:R-:W-:Y:S02]  /*08c0*/  HADD2.F32 R26, -RZ, R17.reuse.H0_H0 ;  /* 0x20000011ff1a7230 */ /* 0x100fe40000004100 */
[----:B------:R-:W-:Y:S02]  /*08d0*/  HADD2.F32 R29, -RZ, R17.H1_H1 ;  /* 0x30000011ff1d7230 */ /* 0x000fe40000004100 */
[----:B------:R-:W-:-:S02]  /*08e0*/  HADD2.F32 R28, -RZ, R18.H0_H0 ;  /* 0x20000012ff1c7230 */ /* 0x000fc40000004100 */
[----:B------:R-:W-:Y:S02]  /*08f0*/  HADD2.F32 R33, -RZ, R18.H1_H1 ;  /* 0x30000012ff217230 */ /* 0x000fe40000004100 */
[--C-:B------:R-:W-:Y:S02]  /*0900*/  HADD2.F32 R32, -RZ, R19.reuse.H0_H0 ;  /* 0x20000013ff207230 */ /* 0x100fe40000004100 */
[----:B------:R-:W-:-:S07]  /*0910*/  HADD2.F32 R35, -RZ, R19.H1_H1 ;  /* 0x30000013ff237230 */ /* 0x000fce0000004100 */
.L_x_1424:
[----:B0-2---:R-:W0:Y:S01]  /*0920*/  LDC.64 R16, c[0x0][0x220] ;  /* 0x00008800ff107b82 */ /* 0x005e220000000a00 */
[----:B------:R-:W-:Y:S01]  /*0930*/  ISETP.NE.U32.AND P0, PT, RZ, UR12, PT ;  /* 0x0000000cff007c0c */ /* 0x000fe2000bf05070 */
[----:B------:R-:W-:Y:S01]  /*0940*/  IMAD R18, R5, UR10, RZ ;  /* 0x0000000a05127c24 */ /* 0x000fe2000f8e02ff */
[----:B------:R-:W-:Y:S01]  /*0950*/  PLOP3.LUT P1, PT, PT, PT, UP0, 0x80, 0x0 ;  /* 0x000000000000781c */ /* 0x000fe20003f2f008 */
[----:B------:R-:W-:Y:S01]  /*0960*/  HFMA2.MMA R40, -RZ, RZ, 0, 1.1920928955078125e-07 ;  /* 0x00000002ff287435 */ /* 0x000fe200000001ff */
        /* <DEDUP_REMOVED lines=16> */
[----:B------:R-:W-:Y:S01]  /*0a70*/  MOV R49, 0x3f800000 ;  /* 0x3f80000000317802 */ /* 0x000fe20000000f00 */
[----:B------:R-:W-:-:S10]  /*0a80*/  VIADD R42, R37, 0x1 ;  /* 0x00000001252a7836 */ /* 0x000fd40000000000 */
[----:B--2---:R-:W-:Y:S01]  /*0a90*/  @P2 HADD2.F32 R49, -RZ, R40.H0_H0 ;  /* 0x20000028ff312230 */ /* 0x004fe20000004100 */
[----:B0-----:R-:W-:Y:S06]  /*0aa0*/  @!P1 BRA `(.L_x_1368) ;  /* 0x0000000000209947 */ /* 0x001fec0003800000 */
        /* <DEDUP_REMOVED lines=8> */
.L_x_1368:
[----:B------:R-:W-:-:S07]  /*0b30*/  MOV R39, R22 ;  /* 0x0000001600277202 */ /* 0x000fce0000000f00 */
.L_x_1369:
[----:B------:R-:W-:Y:S05]  /*0b40*/  BSYNC B1 ;  /* 0x0000000000017941 */ /* 0x000fea0003800000 */
.L_x_1367:
[----:B------:R-:W-:Y:S01]  /*0b50*/  ISETP.NE.AND P1, PT, R42, 0x4, PT ;  /* 0x000000042a00780c */ /* 0x000fe20003f25270 */
[----:B------:R-:W-:Y:S01]  /*0b60*/  IMAD.U32 R31, RZ, RZ, UR7 ;  /* 0x00000007ff1f7e24 */ /* 0x000fe2000f8e00ff */
[----:B------:R-:W-:Y:S01]  /*0b70*/  MOV R30, UR6 ;  /* 0x00000006001e7c02 */ /* 0x000fe20008000f00 */
[----:B------:R-:W-:Y:S03]  /*0b80*/  BSSY B1, `(.L_x_1370) ;  /* 0x000003c000017945 */ /* 0x000fe60003800000 */
[----:B------:R-:W-:Y:S02]  /*0b90*/  IADD3 R30, R30, -0x61c88647, RZ ;  /* 0x9e3779b91e1e7810 */ /* 0x000fe40007ffe0ff */
[----:B------:R-:W-:-:S05]  /*0ba0*/  IADD3 R31, R31, -0x4498517b, RZ ;  /* 0xbb67ae851f1f7810 */ /* 0x000fca0007ffe0ff */
        /* <DEDUP_REMOVED lines=14> */
.L_x_1373:
[----:B------:R-:W-:Y:S05]  /*0c90*/  BSYNC B2 ;  /* 0x0000000000027941 */ /* 0x000fea0003800000 */
.L_x_1372:
        /* <DEDUP_REMOVED lines=41> */
[----:B------:R-:W-:-:S08]  /*0f30*/  LOP3.LUT R25, R37, UR35, R40, 0x96, !PT ;  /* 0x0000002325197c12 */ /* 0x000fd0000f8e9628 */
.L_x_1371:
[----:B------:R-:W-:Y:S05]  /*0f40*/  BSYNC B1 ;  /* 0x0000000000017941 */ /* 0x000fea0003800000 */
.L_x_1370:
[----:B------:R-:W0:Y:S01]  /*0f50*/  LDC R48, c[0x0][0x298] ;  /* 0x0000a600ff307b82 */ /* 0x000e220000000800 */
[----:B------:R-:W-:Y:S01]  /*0f60*/  I2FP.F32.U32 R37, R39 ;  /* 0x0000002700257245 */ /* 0x000fe20000201000 */
[----:B-----5:R-:W-:Y:S01]  /*0f70*/  HADD2.F32 R44, -RZ, R16.H0_H0 ;  /* 0x20000010ff2c7230 */ /* 0x020fe20000004100 */
[----:B------:R-:W-:Y:S01]  /*0f80*/  MOV R46, 0x2f800000 ;  /* 0x2f800000002e7802 */ /* 0x000fe20000000f00 */
[----:B------:R-:W-:Y:S01]  /*0f90*/  BSSY B1, `(.L_x_1374) ;  /* 0x0000016000017945 */ /* 0x000fe20003800000 */
[C---:B------:R-:W-:Y:S01]  /*0fa0*/  ISETP.NE.AND P1, PT, R42.reuse, 0x1, PT ;  /* 0x000000012a00780c */ /* 0x040fe20003f25270 */
[----:B------:R-:W-:Y:S02]  /*0fb0*/  VIADD R41, R42, 0x1 ;  /* 0x000000012a297836 */ /* 0x000fe40000000000 */
[----:B------:R-:W1:Y:S01]  /*0fc0*/  LDC R47, c[0x0][0x294] ;  /* 0x0000a500ff2f7b82 */ /* 0x000e620000000800 */
[----:B------:R-:W-:Y:S01]  /*0fd0*/  FFMA.FTZ R40, R37, R46, 1.1641532182693481445e-10 ;  /* 0x2f00000025287423 */ /* 0x000fe2000001002e */
[----:B------:R-:W-:-:S04]  /*0fe0*/  FMUL.FTZ R37, R44, R49 ;  /* 0x000000312c257220 */ /* 0x000fc80000410000 */
[----:B0-----:R-:W-:Y:S01]  /*0ff0*/  FMUL.FTZ R37, R37, R48 ;  /* 0x0000003025257220 */ /* 0x001fe20000410000 */
[----:B-1----:R-:W-:Y:S01]  /*1000*/  FSETP.GTU.FTZ.AND P2, PT, R40, R47, PT ;  /* 0x0000002f2800720b */ /* 0x002fe20003f5c000 */
        /* <DEDUP_REMOVED lines=13> */
.L_x_1375:
[----:B------:R-:W-:-:S07]  /*10e0*/  MOV R44, R22 ;  /* 0x00000016002c7202 */ /* 0x000fce0000000f00 */
.L_x_1376:
[----:B------:R-:W-:Y:S05]  /*10f0*/  BSYNC B1 ;  /* 0x0000000000017941 */ /* 0x000fea0003800000 */
.L_x_1374:
        /* <DEDUP_REMOVED lines=16> */
.L_x_1380:
[----:B------:R-:W-:Y:S05]  /*1200*/  BSYNC B2 ;  /* 0x0000000000027941 */ /* 0x000fea0003800000 */
.L_x_1379:
        /* <DEDUP_REMOVED lines=40> */
[----:B------:R-:W-:-:S04]  /*1490*/  LOP3.LUT R23, R23, UR34, R42, 0x96, !PT ;  /* 0x0000002217177c12 */ /* 0x000fc8000f8e962a */
[----:B------:R-:W-:-:S07]  /*14a0*/  LOP3.LUT R25, R37, UR35, R40, 0x96, !PT ;  /* 0x0000002325197c12 */ /* 0x000fce000f8e9628 */
.L_x_1378:
[----:B------:R-:W-:Y:S05]  /*14b0*/  BSYNC B1 ;  /* 0x0000000000017941 */ /* 0x000fea0003800000 */
.L_x_1377:
        /* <DEDUP_REMOVED lines=22> */
.L_x_1382:
[----:B------:R-:W-:-:S07]  /*1620*/  MOV R16, R22 ;  /* 0x0000001600107202 */ /* 0x000fce0000000f00 */
.L_x_1383:
[----:B------:R-:W-:Y:S05]  /*1630*/  BSYNC B1 ;  /* 0x0000000000017941 */ /* 0x000fea0003800000 */
.L_x_1381:
        /* <DEDUP_REMOVED lines=16> */
.L_x_1387:
[----:B------:R-:W-:Y:S05]  /*1740*/  BSYNC B2 ;  /* 0x0000000000027941 */ /* 0x000fea0003800000 */
.L_x_1386:
        /* <DEDUP_REMOVED lines=42> */
.L_x_1385:
[----:B------:R-:W-:Y:S05]  /*19f0*/  BSYNC B1 ;  /* 0x0000000000017941 */ /* 0x000fea0003800000 */
.L_x_1384:
[----:B------:R-:W-:Y:S01]  /*1a00*/  I2FP.F32.U32 R37, R16 ;  /* 0x0000001000257245 */ /* 0x000fe20000201000 */
[----:B------:R-:W-:Y:S01]  /*1a10*/  HADD2.F32 R42, -RZ, R17.H0_H0 ;  /* 0x20000011ff2a7230 */ /* 0x000fe20000004100 */
[C---:B------:R-:W-:Y:S01]  /*1a20*/  ISETP.NE.AND P2, PT, R44.reuse, 0x1, PT ;  /* 0x000000012c00780c */ /* 0x040fe20003f45270 */
[----:B------:R-:W-:Y:S01]  /*1a30*/  BSSY B1, `(.L_x_1388) ;  /* 0x0000013000017945 */ /* 0x000fe20003800000 */
[----:B------:R-:W-:Y:S01]  /*1a40*/  IADD3 R43, R44, 0x1, RZ ;  /* 0x000000012c2b7810 */ /* 0x000fe20007ffe0ff */
[----:B------:R-:W-:Y:S01]  /*1a50*/  FFMA.FTZ R16, R37, R46, 1.1641532182693481445e-10 ;  /* 0x2f00000025107423 */ /* 0x000fe2000001002e */
[----:B------:R-:W-:-:S04]  /*1a60*/  FMUL.FTZ R37, R42, R49 ;  /* 0x000000312a257220 */ /* 0x000fc80000410000 */
[----:B------:R-:W-:Y:S01]  /*1a70*/  FMUL.FTZ R37, R37, R48 ;  /* 0x0000003025257220 */ /* 0x000fe20000410000 */
[----:B------:R-:W-:Y:S01]  /*1a80*/  FSETP.GTU.FTZ.AND P1, PT, R16, R47, PT ;  /* 0x0000002f1000720b */ /* 0x000fe20003f3c000 */
[----:B------:R-:W-:-:S03]  /*1a90*/  @P0 HADD2.F32 R16, -RZ, R13.H0_H0 ;  /* 0x2000000dff100230 */ /* 0x000fc60000004100 */
        /* <DEDUP_REMOVED lines=11> */
.L_x_1389:
[----:B------:R-:W-:-:S07]  /*1b50*/  IMAD.MOV.U32 R16, RZ, RZ, R22 ;  /* 0x000000ffff107224 */ /* 0x000fce00078e0016 */
.L_x_1390:
[----:B------:R-:W-:Y:S05]  /*1b60*/  BSYNC B1 ;  /* 0x0000000000017941 */ /* 0x000fea0003800000 */
.L_x_1388:
        /* <DEDUP_REMOVED lines=16> */
.L_x_1394:
[----:B------:R-:W-:Y:S05]  /*1c70*/  BSYNC B2 ;  /* 0x0000000000027941 */ /* 0x000fea0003800000 */
.L_x_1393:
        /* <DEDUP_REMOVED lines=40> */
[----:B------:R-:W-:-:S04]  /*1f00*/  LOP3.LUT R23, R23, UR34, R44, 0x96, !PT ;  /* 0x0000002217177c12 */ /* 0x000fc8000f8e962c */
[----:B------:R-:W-:-:S07]  /*1f10*/  LOP3.LUT R25, R37, UR35, R42, 0x96, !PT ;  /* 0x0000002325197c12 */ /* 0x000fce000f8e962a */
.L_x_1392:
[----:B------:R-:W-:Y:S05]  /*1f20*/  BSYNC B1 ;  /* 0x0000000000017941 */ /* 0x000fea0003800000 */
.L_x_1391:
[----:B------:R-:W-:Y:S01]  /*1f30*/  I2FP.F32.U32 R37, R16 ;  /* 0x0000001000257245 */ /* 0x000fe20000201000 */
[----:B------:R-:W-:Y:S01]  /*1f40*/  HADD2.F32 R42, -RZ, R17.H1_H1 ;  /* 0x30000011ff2a7230 */ /* 0x000fe20000004100 */
[C---:B------:R-:W-:Y:S01]  /*1f50*/  ISETP.NE.AND P3, PT, R43.reuse, 0x1, PT ;  /* 0x000000012b00780c */ /* 0x040fe20003f65270 */
[----:B------:R-:W-:Y:S01]  /*1f60*/  BSSY B1, `(.L_x_1395) ;  /* 0x0000013000017945 */ /* 0x000fe20003800000 */
[----:B------:R-:W-:Y:S02]  /*1f70*/  VIADD R45, R43, 0x1 ;  /* 0x000000012b2d7836 */ /* 0x000fe40000000000 */
[----:B------:R-:W-:Y:S01]  /*1f80*/  FFMA.FTZ R16, R37, R46, 1.1641532182693481445e-10 ;  /* 0x2f00000025107423 */ /* 0x000fe2000001002e */
[----:B------:R-:W-:Y:S01]  /*1f90*/  FMUL.FTZ R17, R42, R49 ;  /* 0x000000312a117220 */ /* 0x000fe20000410000 */
[----:B------:R-:W-:-:S03]  /*1fa0*/  @P0 HADD2.F32 R37, -RZ, R13.H1_H1 ;  /* 0x3000000dff250230 */ /* 0x000fc60000004100 */
        /* <DEDUP_REMOVED lines=13> */
.L_x_1396:
[----:B------:R-:W-:-:S07]  /*2080*/  MOV R42, R22 ;  /* 0x00000016002a7202 */ /* 0x000fce0000000f00 */
.L_x_1397:
[----:B------:R-:W-:Y:S05]  /*2090*/  BSYNC B1 ;  /* 0x0000000000017941 */ /* 0x000fea0003800000 */
.L_x_1395:
        /* <DEDUP_REMOVED lines=16> */
.L_x_1401:
[----:B------:R-:W-:Y:S05]  /*21a0*/  BSYNC B2 ;  /* 0x0000000000027941 */ /* 0x000fea0003800000 */
.L_x_1400:
        /* <DEDUP_REMOVED lines=41> */
[----:B------:R-:W-:-:S07]  /*2440*/  LOP3.LUT R25, R37, UR35, R16, 0x96, !PT ;  /* 0x0000002325197c12 */ /* 0x000fce000f8e9610 */
.L_x_1399:
[----:B------:R-:W-:Y:S05]  /*2450*/  BSYNC B1 ;  /* 0x0000000000017941 */ /* 0x000fea0003800000 */
.L_x_1398:
        /* <DEDUP_REMOVED lines=8> */
[----:B------:R-:W-:-:S04]  /*24e0*/  FSETP.GTU.FTZ.AND P3, PT, R16, R47, PT ;  /* 0x0000002f1000720b */ /* 0x000fc80003f7c000 */
[----:B------:R-:W-:-:S05]  /*24f0*/  FSEL R42, R17, RZ, !P3 ;  /* 0x000000ff112a7208 */ /* 0x000fca0005800000 */
[----:B------:R-:W-:Y:S01]  /*2500*/  @P0 FADD.FTZ R42, R42, R37 ;  /* 0x000000252a2a0221 */ /* 0x000fe20000010000 */
[----:B------:R-:W-:Y:S01]  /*2510*/  IADD3 R37, R45, 0x1, RZ ;  /* 0x000000012d257810 */ /* 0x000fe20007ffe0ff */
        /* <DEDUP_REMOVED lines=9> */
.L_x_1403:
[----:B------:R-:W-:-:S07]  /*25b0*/  MOV R43, R22 ;  /* 0x00000016002b7202 */ /* 0x000fce0000000f00 */
.L_x_1404:
[----:B------:R-:W-:Y:S05]  /*25c0*/  BSYNC B1 ;  /* 0x0000000000017941 */ /* 0x000fea0003800000 */
.L_x_1402:
        /* <DEDUP_REMOVED lines=11> */
[----:B------:R-:W-:Y:S02]  /*2680*/  @!P4 VIADD R16, R34, 0x1 ;  /* 0x000000012210c836 */ /* 0x000fe40000000000 */
[----:B------:R-:W-:Y:S01]  /*2690*/  @!P4 IMAD.MOV.U32 R2, RZ, RZ, RZ ;  /* 0x000000ffff02c224 */ /* 0x000fe200078e00ff */
[----:B------:R-:W-:-:S13]  /*26a0*/  ISETP.NE.AND P5, PT, R4, RZ, !P4 ;  /* 0x000000ff0400720c */ /* 0x000fda00067a5270 */
[----:B------:R-:W-:-:S04]  /*26b0*/  @P5 IADD3 R16, R34, RZ, RZ ;  /* 0x000000ff22105210 */ /* 0x000fc80007ffe0ff */
[----:B------:R-:W-:-:S07]  /*26c0*/  @!P4 MOV R34, R16 ;  /* 0x000000100022c202 */ /* 0x000fce0000000f00 */
.L_x_1408:
[----:B------:R-:W-:Y:S05]  /*26d0*/  BSYNC B2 ;  /* 0x0000000000027941 */ /* 0x000fea0003800000 */
.L_x_1407:
        /* <DEDUP_REMOVED lines=41> */
[----:B------:R-:W-:-:S11]  /*2970*/  HFMA2.MMA R37, -RZ, RZ, 0, 0 ;  /* 0x00000000ff257435 */ /* 0x000fd600000001ff */
.L_x_1406:
[----:B------:R-:W-:Y:S05]  /*2980*/  BSYNC B1 ;  /* 0x0000000000017941 */ /* 0x000fea0003800000 */
.L_x_1405:
[----:B------:R-:W-:Y:S01]  /*2990*/  I2FP.F32.U32 R17, R43 ;  /* 0x0000002b00117245 */ /* 0x000fe20000201000 */
[----:B------:R-:W-:Y:S01]  /*29a0*/  HADD2.F32 R18, -RZ, R18.H1_H1 ;  /* 0x30000012ff127230 */ /* 0x000fe20000004100 */
[----:B------:R-:W-:Y:S01]  /*29b0*/  ISETP.NE.AND P5, PT, R37, 0x1, PT ;  /* 0x000000012500780c */ /* 0x000fe20003fa5270 */
[----:B------:R-:W-:Y:S02]  /*29c0*/  BSSY B1, `(.L_x_1409) ;  /* 0x0000013000017945 */ /* 0x000fe40003800000 */
[----:B------:R-:W-:Y:S01]  /*29d0*/  FFMA.FTZ R16, R17, R46, 1.1641532182693481445e-10 ;  /* 0x2f00000011107423 */ /* 0x000fe2000001002e */
[----:B------:R-:W-:-:S04]  /*29e0*/  FMUL.FTZ R17, R18, R49 ;  /* 0x0000003112117220 */ /* 0x000fc80000410000 */
[----:B------:R-:W-:Y:S01]  /*29f0*/  FMUL.FTZ R17, R17, R48 ;  /* 0x0000003011117220 */ /* 0x000fe20000410000 */
[----:B------:R-:W-:Y:S01]  /*2a00*/  FSETP.GTU.FTZ.AND P4, PT, R16, R47, PT ;  /* 0x0000002f1000720b */ /* 0x000fe20003f9c000 */
[----:B------:R-:W-:-:S03]  /*2a10*/  @P0 HADD2.F32 R16, -RZ, R14.H1_H1 ;  /* 0x3000000eff100230 */ /* 0x000fc60000004100 */
[----:B------:R-:W-:-:S05]  /*2a20*/  FSEL R45, R17, RZ, !P4 ;  /* 0x000000ff112d7208 */ /* 0x000fca0006000000 */
[----:B------:R-:W-:Y:S01]  /*2a30*/  @P0 FADD.FTZ R45, R45, R16 ;  /* 0x000000102d2d0221 */ /* 0x000fe20000010000 */
[----:B------:R-:W-:Y:S01]  /*2a40*/  IADD3 R16, R37, 0x1, RZ ;  /* 0x0000000125107810 */ /* 0x000fe20007ffe0ff */
        /* <DEDUP_REMOVED lines=9> */
.L_x_1410:
[----:B------:R-:W-:-:S07]  /*2ae0*/  IMAD.MOV.U32 R18, RZ, RZ, R22 ;  /* 0x000000ffff127224 */ /* 0x000fce00078e0016 */
.L_x_1411:
[----:B------:R-:W-:Y:S05]  /*2af0*/  BSYNC B1 ;  /* 0x0000000000017941 */ /* 0x000fea0003800000 */
.L_x_1409:
        /* <DEDUP_REMOVED lines=16> */
.L_x_1415:
[----:B------:R-:W-:Y:S05]  /*2c00*/  BSYNC B2 ;  /* 0x0000000000027941 */ /* 0x000fea0003800000 */
.L_x_1414:
        /* <DEDUP_REMOVED lines=42> */
.L_x_1413:
[----:B------:R-:W-:Y:S05]  /*2eb0*/  BSYNC B1 ;  /* 0x0000000000017941 */ /* 0x000fea0003800000 */
.L_x_1412:
        /* <DEDUP_REMOVED lines=21> */
.L_x_1417:
[----:B------:R-:W-:-:S07]  /*3010*/  MOV R18, R22 ;  /* 0x0000001600127202 */ /* 0x000fce0000000f00 */
.L_x_1418:
[----:B------:R-:W-:Y:S05]  /*3020*/  BSYNC B1 ;  /* 0x0000000000017941 */ /* 0x000fea0003800000 */
.L_x_1416:
        /* <DEDUP_REMOVED lines=11> */
[----:B------:R-:W-:Y:S02]  /*30e0*/  @!P6 IADD3 R4, R4, 0x1, RZ ;  /* 0x000000010404e810 */ /* 0x000fe40007ffe0ff */
[----:B------:R-:W-:Y:S02]  /*30f0*/  @!P6 IADD3 R17, R34, 0x1, RZ ;  /* 0x000000012211e810 */ /* 0x000fe40007ffe0ff */
[----:B------:R-:W-:Y:S02]  /*3100*/  ISETP.NE.AND P0, PT, R4, RZ, !P6 ;  /* 0x000000ff0400720c */ /* 0x000fe40007705270 */
[----:B------:R-:W-:-:S11]  /*3110*/  @!P6 MOV R2, RZ ;  /* 0x000000ff0002e202 */ /* 0x000fd60000000f00 */
[----:B------:R-:W-:Y:S01]  /*3120*/  @P0 IMAD.MOV R17, RZ, RZ, R34 ;  /* 0x000000ffff110224 */ /* 0x000fe200078e0222 */
[----:B------:R-:W-:-:S04]  /*3130*/  ISETP.NE.AND P0, PT, R16, RZ, PT ;  /* 0x000000ff1000720c */ /* 0x000fc80003f05270 */
[----:B------:R-:W-:-:S09]  /*3140*/  @!P6 MOV R34, R17 ;  /* 0x000000110022e202 */ /* 0x000fd20000000f00 */
.L_x_1422:
[----:B------:R-:W-:Y:S05]  /*3150*/  BSYNC B2 ;  /* 0x0000000000027941 */ /* 0x000fea0003800000 */
.L_x_1421:
[----:B------:R-:W-:Y:S01]  /*3160*/  IMAD.HI.U32 R17, R4, -0x326172a9, RZ ;  /* 0xcd9e8d5704117827 */ /* 0x000fe200078e00ff */
[----:B------:R-:W-:-:S03]  /*3170*/  LOP3.LUT R16, R23, UR7, R34, 0x96, !PT ;  /* 0x0000000717107c12 */ /* 0x000fc6000f8e9622 */
[----:B------:R-:W-:Y:S01]  /*3180*/  IMAD R25, R4, -0x326172a9, RZ ;  /* 0xcd9e8d5704197824 */ /* 0x000fe200078e02ff */
[----:B------:R-:W-:Y:S01]  /*3190*/  LOP3.LUT R22, R17, UR6, R2, 0x96, !PT ;  /* 0x0000000611167c12 */ /* 0x000fe2000f8e9602 */
[----:B------:R-:W-:-:S04]  /*31a0*/  IMAD.WIDE.U32 R16, R16, -0x326172a9, RZ ;  /* 0xcd9e8d5710107825 */ /* 0x000fc800078e00ff */
[----:B------:R-:W-:Y:S01]  /*31b0*/  IMAD R36, R3, -0x2daee0ad, RZ ;  /* 0xd2511f5303247824 */ /* 0x000fe200078e02ff */
[----:B------:R-:W-:Y:S01]  /*31c0*/  LOP3.LUT R25, R17, R25, R30, 0x96, !PT ;  /* 0x0000001911197212 */ /* 0x000fe200078e961e */
[----:B------:R-:W-:-:S05]  /*31d0*/  IMAD.WIDE.U32 R22, R22, -0x2daee0ad, RZ ;  /* 0xd2511f5316167825 */ /* 0x000fca00078e00ff */
[----:B------:R-:W-:Y:S01]  /*31e0*/  LOP3.LUT R31, R23, R36, R31, 0x96, !PT ;  /* 0x00000024171f7212 */ /* 0x000fe200078e961f */
        /* <DEDUP_REMOVED lines=28> */
[----:B------:R-:W-:Y:S01]  /*33b0*/  IMAD.WIDE.U32 R22, R22, -0x326172a9, RZ ;  /* 0xcd9e8d5716167825 */ /* 0x000fe200078e00ff */
[----:B------:R-:W-:-:S03]  /*33c0*/  HFMA2.MMA R37, -RZ, RZ, 0, 0 ;  /* 0x00000000ff257435 */ /* 0x000fc600000001ff */
[----:B------:R-:W-:Y:S01]  /*33d0*/  IMAD.WIDE.U32 R16, R16, -0x2daee0ad, RZ ;  /* 0xd2511f5310107825 */ /* 0x000fe200078e00ff */
[----:B------:R-:W-:-:S03]  /*33e0*/  LOP3.LUT R23, R23, UR34, R36, 0x96, !PT ;  /* 0x0000002217177c12 */ /* 0x000fc6000f8e9624 */
[----:B------:R-:W-:Y:S01]  /*33f0*/  IMAD.MOV.U32 R36, RZ, RZ, R16 ;  /* 0x000000ffff247224 */ /* 0x000fe200078e0010 */
[----:B------:R-:W-:-:S07]  /*3400*/  LOP3.LUT R25, R17, UR35, R30, 0x96, !PT ;  /* 0x0000002311197c12 */ /* 0x000fce000f8e961e */
.L_x_1420:
[----:B------:R-:W-:Y:S05]  /*3410*/  BSYNC B1 ;  /* 0x0000000000017941 */ /* 0x000fea0003800000 */
.L_x_1419:
[----:B------:R-:W-:Y:S01]  /*3420*/  HADD2.F32 R16, -RZ, R19.H1_H1 ;  /* 0x30000013ff107230 */ /* 0x000fe20000004100 */
[----:B------:R-:W-:Y:S01]  /*3430*/  I2FP.F32.U32 R17, R18 ;  /* 0x0000001200117245 */ /* 0x000fe20000201000 */
[----:B------:R-:W-:Y:S01]  /*3440*/  UMOV UR8, 0xffffffff ;  /* 0xffffffff00087882 */ /* 0x000fe20000000000 */
[----:B------:R-:W-:Y:S02]  /*3450*/  SEL R30, RZ, 0x10000, P5 ;  /* 0x00010000ff1e7807 */ /* 0x000fe40002800000 */
[----:B------:R-:W-:Y:S01]  /*3460*/  FMUL.FTZ R49, R16, R49 ;  /* 0x0000003110317220 */ /* 0x000fe20000410000 */
[----:B------:R-:W-:Y:S01]  /*3470*/  FFMA.FTZ R46, R17, R46, 1.1641532182693481445e-10 ;  /* 0x2f000000112e7423 */ /* 0x000fe2000001002e */
[----:B------:R-:W-:Y:S01]  /*3480*/  ISETP.NE.AND P6, PT, R50, RZ, PT ;  /* 0x000000ff3200720c */ /* 0x000fe20003fc5270 */
[----:B------:R-:W-:Y:S02]  /*3490*/  @P0 HADD2.F32 R17, -RZ, R15.H1_H1 ;  /* 0x3000000fff110230 */ /* 0x000fe40000004100 */
[----:B------:R-:W-:Y:S01]  /*34a0*/  FMUL.FTZ R49, R49, R48 ;  /* 0x0000003031317220 */ /* 0x000fe20000410000 */
[----:B------:R-:W-:-:S02]  /*34b0*/  F2FP.F16.F32.PACK_AB R18, R45, R42 ;  /* 0x0000002a2d12723e */ /* 0x000fc400000000ff */
[----:B------:R-:W-:Y:S02]  /*34c0*/  FSETP.GTU.FTZ.AND P5, PT, R46, R47, PT ;  /* 0x0000002f2e00720b */ /* 0x000fe40003fbc000 */
[----:B------:R-:W-:Y:S02]  /*34d0*/  SHF.L.U32 R46, R38, 0x4, RZ ;  /* 0x00000004262e7819 */ /* 0x000fe400000006ff */
[----:B------:R-:W-:Y:S02]  /*34e0*/  FSEL R50, R49, RZ, !P5 ;  /* 0x000000ff31327208 */ /* 0x000fe40006800000 */
[----:B------:R-:W-:Y:S02]  /*34f0*/  SHF.R.U32.HI R47, RZ, 0x1c, R38 ;  /* 0x0000001cff2f7819 */ /* 0x000fe40000011626 */
[----:B------:R-:W-:Y:S01]  /*3500*/  F2FP.F16.F32.PACK_AB R16, R40, R39 ;  /* 0x000000272810723e */ /* 0x000fe200000000ff */
[----:B------:R-:W-:Y:S01]  /*3510*/  @P0 FADD.FTZ R50, R50, R17 ;  /* 0x0000001132320221 */ /* 0x000fe20000010000 */
[----:B------:R-:W-:-:S02]  /*3520*/  IADD3 R48, P0, R46, UR14, RZ ;  /* 0x0000000e2e307c10 */ /* 0x000fc4000ff1e0ff */
[----:B------:R-:W-:Y:S02]  /*3530*/  F2FP.F16.F32.PACK_AB R17, R44, R41 ;  /* 0x000000292c11723e */ /* 0x000fe400000000ff */
[----:B------:R-:W-:Y:S02]  /*3540*/  IADD3.X R49, R47, UR15, RZ, P0, !PT ;  /* 0x0000000f2f317c10 */ /* 0x000fe400087fe4ff */
[----:B------:R-:W-:Y:S02]  /*3550*/  F2FP.F16.F32.PACK_AB R19, R50, R43 ;  /* 0x0000002b3213723e */ /* 0x000fe400000000ff */
[----:B------:R-:W-:Y:S02]  /*3560*/  ISETP.NE.AND P0, PT, R51, RZ, PT ;  /* 0x000000ff3300720c */ /* 0x000fe40003f05270 */
[----:B------:R-:W-:Y:S01]  /*3570*/  SEL R52, RZ, 0x1, P2 ;  /* 0x00000001ff347807 */ /* 0x000fe20001000000 */
[----:B------:R0:W-:Y:S01]  /*3580*/  STG.E.128 desc[UR4][R48.64], R16 ;  /* 0x0000001030007986 */ /* 0x0001e2000c101d04 */
[----:B------:R-:W-:-:S02]  /*3590*/  SEL R31, RZ, 0x100, P4 ;  /* 0x00000100ff1f7807 */ /* 0x000fc40002000000 */
[----:B------:R-:W-:Y:S01]  /*35a0*/  SEL R51, RZ, 0x1000000, P5 ;  /* 0x01000000ff337807 */ /* 0x000fe20002800000 */
[----:B------:R-:W-:-:S03]  /*35b0*/  IMAD.WIDE.U32 R52, R52, 0x1000000, RZ ;  /* 0x0100000034347825 */ /* 0x000fc600078e00ff */
[----:B0-----:R-:W-:Y:S01]  /*35c0*/  LOP3.LUT R16, R31, R51, R30, 0xfe, !PT ;  /* 0x000000331f107212 */ /* 0x001fe200078efe1e */
[----:B------:R-:W-:Y:S01]  /*35d0*/  FADD.FTZ R19, RZ, R39 ;  /* 0x00000027ff137221 */ /* 0x000fe20000010000 */
[----:B------:R-:W-:Y:S02]  /*35e0*/  SEL R31, RZ, 0x1, P3 ;  /* 0x00000001ff1f7807 */ /* 0x000fe40001800000 */
[----:B------:R-:W-:Y:S01]  /*35f0*/  SEL R30, RZ, 0x1, P1 ;  /* 0x00000001ff1e7807 */ /* 0x000fe20000800000 */
[----:B------:R-:W-:Y:S01]  /*3600*/  FADD.FTZ R18, R19, R40 ;  /* 0x0000002813127221 */ /* 0x000fe20000010000 */
[----:B------:R-:W-:Y:S02]  /*3610*/  SEL R51, RZ, 0x1, P0 ;  /* 0x00000001ff337807 */ /* 0x000fe40000000000 */
[----:B------:R-:W-:Y:S01]  /*3620*/  LOP3.LUT R53, R53, R16, R31, 0xfe, !PT ;  /* 0x0000001035357212 */ /* 0x000fe200078efe1f */
[----:B------:R-:W-:Y:S01]  /*3630*/  IMAD.WIDE.U32 R30, R30, 0x10000, RZ ;  /* 0x000100001e1e7825 */ /* 0x000fe200078e00ff */
[----:B------:R-:W-:-:S03]  /*3640*/  SEL R49, RZ, 0x1, P6 ;  /* 0x00000001ff317807 */ /* 0x000fc60003000000 */
[----:B------:R-:W-:Y:S01]  /*3650*/  FADD.FTZ R19, R18, R41 ;  /* 0x0000002912137221 */ /* 0x000fe20000010000 */
[----:B------:R-:W-:-:S04]  /*3660*/  IMAD.WIDE.U32 R16, R51, 0x100, RZ ;  /* 0x0000010033107825 */ /* 0x000fc800078e00ff */
[----:B------:R-:W-:Y:S01]  /*3670*/  FADD.FTZ R19, R19, R44 ;  /* 0x0000002c13137221 */ /* 0x000fe20000010000 */
        /* <DEDUP_REMOVED lines=9> */
[----:B------:R-:W-:Y:S01]  /*3710*/  FADD.FTZ R38, R19, R50 ;  /* 0x0000003213267221 */ /* 0x000fe20000010000 */
[----:B------:R-:W-:Y:S06]  /*3720*/  BRA.DIV UR8, `(.L_x_1423) ;  /* 0x0000000608687947 */ /* 0x000fec000b800000 */
        /* <DEDUP_REMOVED lines=37> */
.L_x_1436:
[C---:B------:R-:W-:Y:S01]  /*3980*/  FMUL.FTZ R18, R49.reuse, R49 ;  /* 0x0000003131127220 */ /* 0x040fe20000410000 */
[----:B------:R-:W-:Y:S01]  /*3990*/  PLOP3.LUT P0, PT, PT, PT, UP1, 0x40, 0x0 ;  /* 0x000000000000781c */ /* 0x000fe20003f0e818 */
[----:B-1----:R-:W-:Y:S01]  /*39a0*/  FADD.FTZ R16, R52, R16 ;  /* 0x0000001034107221 */ /* 0x002fe20000010000 */
[----:B------:R-:W-:Y:S02]  /*39b0*/  PLOP3.LUT P1, PT, PT, PT, UP1, 0x40, 0x0 ;  /* 0x000000000000781c */ /* 0x000fe40003f2e818 */
[----:B------:R-:W-:Y:S01]  /*39c0*/  FSEL R18, R18, RZ, !P0 ;  /* 0x000000ff12127208 */ /* 0x000fe20004000000 */
[----:B------:R-:W-:Y:S01]  /*39d0*/  FFMA.FTZ R17, R16, R17, UR11 ;  /* 0x0000000b10117e23 */ /* 0x000fe20008010011 */
[----:B------:R-:W-:Y:S02]  /*39e0*/  ISETP.NE.AND P0, PT, R6, RZ, PT ;  /* 0x000000ff0600720c */ /* 0x000fe40003f05270 */
[----:B------:R-:W-:Y:S01]  /*39f0*/  FSEL R16, R49, RZ, P1 ;  /* 0x000000ff31107208 */ /* 0x000fe20000800000 */
[----:B------:R-:W-:Y:S01]  /*3a00*/  FADD.FTZ R17, R17, R18 ;  /* 0x0000001211117221 */ /* 0x000fe20000010000 */
[----:B------:R-:W-:-:S03]  /*3a10*/  IADD3 R46, P1, R46, UR18, RZ ;  /* 0x000000122e2e7c10 */ /* 0x000fc6000ff3e0ff */
[----:B------:R-:W1:Y:S01]  /*3a20*/  MUFU.RSQ R48, R17 ;  /* 0x0000001100307308 */ /* 0x000e620000001400 */
[C---:B------:R-:W-:Y:S01]  /*3a30*/  FADD.FTZ R51, -R16.reuse, R39 ;  /* 0x0000002710337221 */ /* 0x040fe20000010100 */
[C---:B------:R-:W-:Y:S01]  /*3a40*/  FADD.FTZ R39, -R16.reuse, R42 ;  /* 0x0000002a10277221 */ /* 0x040fe20000010100 */
[C---:B------:R-:W-:Y:S01]  /*3a50*/  FADD.FTZ R53, -R16.reuse, R40 ;  /* 0x0000002810357221 */ /* 0x040fe20000010100 */
[C---:B------:R-:W-:Y:S01]  /*3a60*/  FADD.FTZ R19, -R16.reuse, R41 ;  /* 0x0000002910137221 */ /* 0x040fe20000010100 */
[C---:B------:R-:W-:Y:S01]  /*3a70*/  FADD.FTZ R31, -R16.reuse, R44 ;  /* 0x0000002c101f7221 */ /* 0x040fe20000010100 */
[----:B------:R-:W2:Y:S01]  /*3a80*/  @!P0 LDC.64 R40, c[0x0][0x250] ;  /* 0x00009400ff288b82 */ /* 0x000ea20000000a00 */
[C---:B------:R-:W-:Y:S01]  /*3a90*/  FADD.FTZ R45, -R16.reuse, R45 ;  /* 0x0000002d102d7221 */ /* 0x040fe20000010100 */
[C---:B------:R-:W-:Y:S01]  /*3aa0*/  FADD.FTZ R43, -R16.reuse, R43 ;  /* 0x0000002b102b7221 */ /* 0x040fe20000010100 */
[----:B------:R-:W-:Y:S01]  /*3ab0*/  FADD.FTZ R50, -R16, R50 ;  /* 0x0000003210327221 */ /* 0x000fe20000010100 */
[----:B------:R-:W-:Y:S01]  /*3ac0*/  IADD3.X R47, R47, UR19, RZ, P1, !PT ;  /* 0x000000132f2f7c10 */ /* 0x000fe20008ffe4ff */
[C---:B-1----:R-:W-:Y:S01]  /*3ad0*/  FMUL.FTZ R18, R48.reuse, R39 ;  /* 0x0000002730127220 */ /* 0x042fe20000410000 */
[----:B------:R-:W-:-:S02]  /*3ae0*/  FMUL.FTZ R16, R48, R31 ;  /* 0x0000001f30107220 */ /* 0x000fc40000410000 */
[----:B------:R-:W1:Y:S01]  /*3af0*/  @!P0 LDC.64 R38, c[0x0][0x258] ;  /* 0x00009600ff268b82 */ /* 0x000e620000000a00 */
[C---:B------:R-:W-:Y:S01]  /*3b00*/  FMUL.FTZ R17, R48.reuse, R19 ;  /* 0x0000001330117220 */ /* 0x040fe20000410000 */
[C---:B------:R-:W-:Y:S01]  /*3b10*/  FMUL.FTZ R45, R48.reuse, R45 ;  /* 0x0000002d302d7220 */ /* 0x040fe20000410000 */
[----:B------:R-:W-:Y:S01]  /*3b20*/  FFMA.FTZ R16, R29, R16, R10 ;  /* 0x000000101d107223 */ /* 0x000fe2000001000a */
[----:B------:R-:W-:Y:S01]  /*3b30*/  FMUL.FTZ R43, R48, R43 ;  /* 0x0000002b302b7220 */ /* 0x000fe20000410000 */
[----:B------:R-:W-:Y:S01]  /*3b40*/  FFMA.FTZ R17, R26, R17, R7 ;  /* 0x000000111a117223 */ /* 0x000fe20000010007 */
[C---:B------:R-:W-:Y:S01]  /*3b50*/  FMUL.FTZ R50, R48.reuse, R50 ;  /* 0x0000003230327220 */ /* 0x040fe20000410000 */
[C---:B------:R-:W-:Y:S01]  /*3b60*/  FMUL.FTZ R51, R48.reuse, R51 ;  /* 0x0000003330337220 */ /* 0x040fe20000410000 */
[----:B------:R-:W3:Y:S01]  /*3b70*/  LDC.64 R30, c[0x0][0x210] ;  /* 0x00008400ff1e7b82 */ /* 0x000ee20000000a00 */
[----:B------:R-:W-:Y:S01]  /*3b80*/  FMUL.FTZ R53, R48, R53 ;  /* 0x0000003530357220 */ /* 0x000fe20000410000 */
[----:B------:R-:W-:Y:S01]  /*3b90*/  F2FP.F16.F32.PACK_AB R17, R16, R17 ;  /* 0x000000111011723e */ /* 0x000fe200000000ff */
[----:B------:R-:W-:Y:S01]  /*3ba0*/  FFMA.FTZ R18, R28, R18, R9 ;  /* 0x000000121c127223 */ /* 0x000fe20000010009 */
[----:B------:R-:W-:Y:S01]  /*3bb0*/  FFMA.FTZ R19, R32, R43, R11 ;  /* 0x0000002b20137223 */ /* 0x000fe2000001000b */
[----:B------:R-:W-:Y:S01]  /*3bc0*/  FFMA.FTZ R50, R35, R50, R24 ;  /* 0x0000003223327223 */ /* 0x000fe20000010018 */
[----:B------:R-:W-:Y:S01]  /*3bd0*/  FFMA.FTZ R45, R33, R45, R20 ;  /* 0x0000002d212d7223 */ /* 0x000fe20000010014 */
[----:B------:R-:W-:Y:S01]  /*3be0*/  FFMA.FTZ R16, R21, R51, R0 ;  /* 0x0000003315107223 */ /* 0x000fe20000010000 */
[----:B------:R-:W-:Y:S01]  /*3bf0*/  FFMA.FTZ R53, R27, R53, R8 ;  /* 0x000000351b357223 */ /* 0x000fe20000010008 */
[----:B--2---:R-:W-:Y:S01]  /*3c00*/  @!P0 IMAD.WIDE R40, R5, 0x4, R40 ;  /* 0x0000000405288825 */ /* 0x004fe200078e0228 */
[----:B------:R-:W-:-:S02]  /*3c10*/  F2FP.F16.F32.PACK_AB R19, R50, R19 ;  /* 0x000000133213723e */ /* 0x000fc400000000ff */
[----:B------:R-:W-:Y:S02]  /*3c20*/  F2FP.F16.F32.PACK_AB R18, R45, R18 ;  /* 0x000000122d12723e */ /* 0x000fe400000000ff */
[----:B------:R-:W-:Y:S01]  /*3c30*/  F2FP.F16.F32.PACK_AB R16, R53, R16 ;  /* 0x000000103510723e */ /* 0x000fe200000000ff */
[----:B------:R2:W-:Y:S01]  /*3c40*/  @!P0 STG.E desc[UR4][R40.64], R49 ;  /* 0x0000003128008986 */ /* 0x0005e2000c101904 */
[----:B-1----:R-:W-:-:S05]  /*3c50*/  @!P0 IMAD.WIDE R38, R5, 0x4, R38 ;  /* 0x0000000405268825 */ /* 0x002fca00078e0226 */
[----:B------:R2:W-:Y:S01]  /*3c60*/  @!P0 STG.E desc[UR4][R38.64], R48 ;  /* 0x0000003026008986 */ /* 0x0005e2000c101904 */
[----:B---3--:R-:W-:-:S03]  /*3c70*/  IMAD R5, R30, 0x4, R5 ;  /* 0x000000041e057824 */ /* 0x008fc600078e0205 */
[----:B------:R2:W-:Y:S02]  /*3c80*/  STG.E.128 desc[UR4][R46.64], R16 ;  /* 0x000000102e007986 */ /* 0x0005e4000c101d04 */
[----:B------:R-:W-:-:S13]  /*3c90*/  ISETP.GE.AND P0, PT, R5, R31, PT ;  /* 0x0000001f0500720c */ /* 0x000fda0003f06270 */
[----:B------:R-:W-:Y:S05]  /*3ca0*/  @!P0 BRA `(.L_x_1424) ;  /* 0xffffffcc001c8947 */ /* 0x000fea000383ffff */
[----:B------:R-:W-:Y:S05]  /*3cb0*/  BSYNC B0 ;  /* 0x0000000000007941 */ /* 0x000fea0003800000 */
.L_x_1366:
[----:B------:R-:W-:Y:S05]  /*3cc0*/  EXIT ;  /* 0x000000000000794d */ /* 0x000fea0003800000 */
.L_x_1423:
[----:B0-----:R-:W-:Y:S01]  /*3cd0*/  HFMA2.MMA R30, -RZ, RZ, 0, 5.9604644775390625e-08 ;  /* 0x00000001ff1e7435 */ /* 0x001fe200000001ff */
[----:B------:R-:W-:Y:S01]  /*3ce0*/  BSSY B1, `(.L_x_1425) ;  /* 0x0000007000017945 */ /* 0x000fe20003800000 */
[----:B------:R-:W-:Y:S01]  /*3cf0*/  MOV R53, R38 ;  /* 0x0000002600357202 */ /* 0x000fe20000000f00 */
[----:B------:R-:W-:Y:S01]  /*3d00*/  IMAD.MOV.U32 R19, RZ, RZ, 0x1f ;  /* 0x0000001fff137424 */ /* 0x000fe200078e00ff */
[----:B------:R-:W-:-:S07]  /*3d10*/  MOV R18, 0xffffffff ;  /* 0xffffffff00127802 */ /* 0x000fce0000000f00 */
[----:B------:R-:W-:Y:S05]  /*3d20*/  WARPSYNC.COLLECTIVE R18, `(.L_x_1426) ;  /* 0x0000000012087348 */ /* 0x000fea0003c00000 */
[----:B------:R0:W1:Y:S02]  /*3d30*/  SHFL.BFLY P0, R16, R53, R30, R19 ;  /* 0x0c00001e35107389 */ /* 0x0000640000000013 */
[----:B01----:R-:W-:Y:S01]  /*3d40*/  ENDCOLLECTIVE ;  /* 0x000000000000791b */ /* 0x003fe20003800000 */
.L_x_1426:
[----:B------:R-:W-:Y:S05]  /*3d50*/  BSYNC B1 ;  /* 0x0000000000017941 */ /* 0x000fea0003800000 */
.L_x_1425:
[----:B------:R-:W-:Y:S01]  /*3d60*/  FADD.FTZ R31, R38, R16 ;  /* 0x00000010261f7221 */ /* 0x000fe20000010000 */
[----:B------:R-:W-:Y:S01]  /*3d70*/  HFMA2.MMA R19, -RZ, RZ, 0, 1.847743988037109375e-06 ;  /* 0x0000001fff137435 */ /* 0x000fe200000001ff */
[----:B------:R-:W-:Y:S01]  /*3d80*/  IMAD.MOV.U32 R30, RZ, RZ, 0x2 ;  /* 0x00000002ff1e7424 */ /* 0x000fe200078e00ff */
[----:B------:R-:W-:Y:S01]  /*3d90*/  MOV R18, 0xffffffff ;  /* 0xffffffff00127802 */ /* 0x000fe20000000f00 */
[----:B------:R-:W0:Y:S01]  /*3da0*/  LDC R17, c[0x0][0x290] ;  /* 0x0000a400ff117b82 */ /* 0x000e220000000800 */
[----:B------:R-:W-:-:S07]  /*3db0*/  MOV R53, R31 ;  /* 0x0000001f00357202 */ /* 0x000fce0000000f00 */
[----:B0-----:R-:W-:Y:S05]  /*3dc0*/  WARPSYNC.COLLECTIVE R18, `(.L_x_1427) ;  /* 0x0000000012087348 */ /* 0x001fea0003c00000 */
[----:B------:R1:W2:Y:S02]  /*3dd0*/  SHFL.BFLY P0, R16, R53, R30, R19 ;  /* 0x0c00001e35107389 */ /* 0x0002a40000000013 */
[----:B012---:R-:W-:Y:S01]  /*3de0*/  ENDCOLLECTIVE ;  /* 0x000000000000791b */ /* 0x007fe20003800000 */
.L_x_1427:
[----:B------:R-:W-:Y:S02]  /*3df0*/  IMAD.MOV.U32 R30, RZ, RZ, 0x4 ;  /* 0x00000004ff1e7424 */ /* 0x000fe400078e00ff */
[----:B------:R-:W-:-:S05]  /*3e00*/  FADD.FTZ R48, R31, R16 ;  /* 0x000000101f307221 */ /* 0x000fca0000010000 */
[----:B------:R-:W-:-:S07]  /*3e10*/  MOV R53, R48 ;  /* 0x0000003000357202 */ /* 0x000fce0000000f00 */
[----:B------:R-:W-:Y:S05]  /*3e20*/  WARPSYNC.COLLECTIVE R18, `(.L_x_1428) ;  /* 0x0000000012087348 */ /* 0x000fea0003c00000 */
[----:B------:R0:W1:Y:S02]  /*3e30*/  SHFL.BFLY P0, R16, R53, R30, R19 ;  /* 0x0c00001e35107389 */ /* 0x0000640000000013 */
[----:B01----:R-:W-:Y:S01]  /*3e40*/  ENDCOLLECTIVE ;  /* 0x000000000000791b */ /* 0x003fe20003800000 */
.L_x_1428:
[----:B------:R-:W-:Y:S01]  /*3e50*/  HFMA2.MMA R30, -RZ, RZ, 0, 4.76837158203125e-07 ;  /* 0x00000008ff1e7435 */ /* 0x000fe200000001ff */
[----:B------:R-:W-:-:S05]  /*3e60*/  FADD.FTZ R51, R48, R16 ;  /* 0x0000001030337221 */ /* 0x000fca0000010000 */
[----:B------:R-:W-:-:S07]  /*3e70*/  MOV R53, R51 ;  /* 0x0000003300357202 */ /* 0x000fce0000000f00 */
[----:B------:R-:W-:Y:S05]  /*3e80*/  WARPSYNC.COLLECTIVE R18, `(.L_x_1429) ;  /* 0x0000000012087348 */ /* 0x000fea0003c00000 */
[----:B------:R0:W1:Y:S02]  /*3e90*/  SHFL.BFLY P0, R16, R53, R30, R19 ;  /* 0x0c00001e35107389 */ /* 0x0000640000000013 */
[----:B01----:R-:W-:Y:S01]  /*3ea0*/  ENDCOLLECTIVE ;  /* 0x000000000000791b */ /* 0x003fe20003800000 */
.L_x_1429:
[----:B------:R-:W-:Y:S02]  /*3eb0*/  IMAD.MOV.U32 R30, RZ, RZ, 0x10 ;  /* 0x00000010ff1e7424 */ /* 0x000fe400078e00ff */
[----:B------:R-:W-:-:S05]  /*3ec0*/  FADD.FTZ R52, R51, R16 ;  /* 0x0000001033347221 */ /* 0x000fca0000010000 */
[----:B------:R-:W-:-:S07]  /*3ed0*/  MOV R53, R52 ;  /* 0x0000003400357202 */ /* 0x000fce0000000f00 */
[----:B------:R-:W-:Y:S05]  /*3ee0*/  WARPSYNC.COLLECTIVE R18, `(.L_x_1430) ;  /* 0x0000000012087348 */ /* 0x000fea0003c00000 */
[----:B------:R0:W1:Y:S02]  /*3ef0*/  SHFL.BFLY P0, R16, R53, R30, R19 ;  /* 0x0c00001e35107389 */ /* 0x0000640000000013 */
[----:B01----:R-:W-:Y:S01]  /*3f00*/  ENDCOLLECTIVE ;  /* 0x000000000000791b */ /* 0x003fe20003800000 */
.L_x_1430:
        /* <DEDUP_REMOVED lines=24> */
.L_x_1431:
[----:B------:R-:W-:Y:S01]  /*4090*/  HFMA2.MMA R30, -RZ, RZ, 0, 1.1920928955078125e-07 ;  /* 0x00000002ff1e7435 */ /* 0x000fe200000001ff */
[----:B------:R-:W-:-:S04]  /*40a0*/  FADD.FTZ R38, R31, R16 ;  /* 0x000000101f267221 */ /* 0x000fc80000010000 */
[----:B------:R-:W-:-:S07]  /*40b0*/  IMAD.MOV.U32 R53, RZ, RZ, R38 ;  /* 0x000000ffff357224 */ /* 0x000fce00078e0026 */
[----:B------:R-:W-:Y:S05]  /*40c0*/  WARPSYNC.COLLECTIVE R18, `(.L_x_1432) ;  /* 0x0000000012087348 */ /* 0x000fea0003c00000 */
[----:B------:R0:W1:Y:S02]  /*40d0*/  SHFL.BFLY P0, R16, R53, R30, R19 ;  /* 0x0c00001e35107389 */ /* 0x0000640000000013 */
[----:B01----:R-:W-:Y:S01]  /*40e0*/  ENDCOLLECTIVE ;  /* 0x000000000000791b */ /* 0x003fe20003800000 */
.L_x_1432:
[----:B------:R-:W-:Y:S01]  /*40f0*/  HFMA2.MMA R30, -RZ, RZ, 0, 2.384185791015625e-07 ;  /* 0x00000004ff1e7435 */ /* 0x000fe200000001ff */
[----:B------:R-:W-:-:S05]  /*4100*/  FADD.FTZ R48, R38, R16 ;  /* 0x0000001026307221 */ /* 0x000fca0000010000 */
[----:B------:R-:W-:-:S07]  /*4110*/  MOV R53, R48 ;  /* 0x0000003000357202 */ /* 0x000fce0000000f00 */
[----:B------:R-:W-:Y:S05]  /*4120*/  WARPSYNC.COLLECTIVE R18, `(.L_x_1433) ;  /* 0x0000000012087348 */ /* 0x000fea0003c00000 */
[----:B------:R0:W1:Y:S02]  /*4130*/  SHFL.BFLY P0, R16, R53, R30, R19 ;  /* 0x0c00001e35107389 */ /* 0x0000640000000013 */
[----:B01----:R-:W-:Y:S01]  /*4140*/  ENDCOLLECTIVE ;  /* 0x000000000000791b */ /* 0x003fe20003800000 */
.L_x_1433:
[----:B------:R-:W-:Y:S01]  /*4150*/  MOV R30, 0x8 ;  /* 0x00000008001e7802 */ /* 0x000fe20000000f00 */
[----:B------:R-:W-:-:S04]  /*4160*/  FADD.FTZ R51, R48, R16 ;  /* 0x0000001030337221 */ /* 0x000fc80000010000 */
[----:B------:R-:W-:-:S07]  /*4170*/  IMAD.MOV.U32 R53, RZ, RZ, R51 ;  /* 0x000000ffff357224 */ /* 0x000fce00078e0033 */
[----:B------:R-:W-:Y:S05]  /*4180*/  WARPSYNC.COLLECTIVE R18, `(.L_x_1434) ;  /* 0x0000000012087348 */ /* 0x000fea0003c00000 */
[----:B------:R0:W1:Y:S02]  /*4190*/  SHFL.BFLY P0, R16, R53, R30, R19 ;  /* 0x0c00001e35107389 */ /* 0x0000640000000013 */
[----:B01----:R-:W-:Y:S01]  /*41a0*/  ENDCOLLECTIVE ;  /* 0x000000000000791b */ /* 0x003fe20003800000 */
.L_x_1434:
[----:B------:R-:W-:Y:S01]  /*41b0*/  HFMA2.MMA R30, -RZ, RZ, 0, 9.5367431640625e-07 ;  /* 0x00000010ff1e7435 */ /* 0x000fe200000001ff */
[----:B------:R-:W-:-:S05]  /*41c0*/  FADD.FTZ R52, R51, R16 ;  /* 0x0000001033347221 */ /* 0x000fca0000010000 */
[----:B------:R-:W-:-:S07]  /*41d0*/  MOV R53, R52 ;  /* 0x0000003400357202 */ /* 0x000fce0000000f00 */
[----:B------:R-:W-:Y:S05]  /*41e0*/  WARPSYNC.COLLECTIVE R18, `(.L_x_1435) ;  /* 0x0000000012087348 */ /* 0x000fea0003c00000 */
[----:B------:R0:W1:Y:S02]  /*41f0*/  SHFL.BFLY P0, R16, R53, R30, R19 ;  /* 0x0c00001e35107389 */ /* 0x0000640000000013 */
[----:B01----:R-:W-:Y:S01]  /*4200*/  ENDCOLLECTIVE ;  /* 0x000000000000791b */ /* 0x003fe20003800000 */
.L_x_1435:
[----:B------:R-:W-:Y:S05]  /*4210*/  BRA `(.L_x_1436) ;  /* 0xfffffff400d87947 */ /* 0x000fea000383ffff */
.L_x_1437:
        /* <DEDUP_REMOVED lines=14> */
.L_x_9521:


//--------------------- .text._ZN10layer_norm13ln_fwd_kernelINS_13Kernel_traitsI6__halfS2_S2_S2_fjLj256ELj1ELj4ELj1ELj16ENS_18Kernel_traits_baseILj256ES2_S2_S2_S2_fjLj128EEEEELb1ELb0ELb1ELb0EEEvNS_9FwdParamsE --------------------------
	.section	.text._ZN10layer_norm13ln_fwd_kernelINS_13Kernel_traitsI6__halfS2_S2_S2_fjLj256ELj1ELj4ELj1ELj16ENS_18Kernel_traits_baseILj256ES2_S2_S2_S2_fjLj128EEEEELb1ELb0ELb1ELb0EEEvNS_9FwdParamsE,"ax",@progbits
	.align	128
        .global         _ZN10layer_norm13ln_fwd_kernelINS_13Kernel_traitsI6__halfS2_S2_S2_fjLj256ELj1ELj4ELj1ELj16ENS_18Kernel_traits_baseILj256ES2_S2_S2_S2_fjLj128EEEEELb1ELb0ELb1ELb0EEEvNS_9FwdParamsE
        .type           _ZN10layer_norm13ln_fwd_kernelINS_13Kernel_traitsI6__halfS2_S2_S2_fjLj256ELj1ELj4ELj1ELj16ENS_18Kernel_traits_baseILj256ES2_S2_S2_S2_fjLj128EEEEELb1ELb0ELb1ELb0EEEvNS_9FwdParamsE,@function
        .size           _ZN10layer_norm13ln_fwd_kernelINS_13Kernel_traitsI6__halfS2_S2_S2_fjLj256ELj1ELj4ELj1ELj16ENS_18Kernel_traits_baseILj256ES2_S2_S2_S2_fjLj128EEEEELb1ELb0ELb1ELb0EEEvNS_9FwdParamsE,(.L_x_9522 - _ZN10layer_norm13ln_fwd_kernelINS_13Kernel_traitsI6__halfS2_S2_S2_fjLj256ELj1ELj4ELj1ELj16ENS_18Kernel_traits_baseILj256ES2_S2_S2_S2_fjLj128EEEEELb1ELb0ELb1ELb0EEEvNS_9FwdParamsE)
        .other          _ZN10layer_norm13ln_fwd_kernelINS_13Kernel_traitsI6__halfS2_S2_S2_fjLj256ELj1ELj4ELj1ELj16ENS_18Kernel_traits_baseILj256ES2_S2_S2_S2_fjLj128EEEEELb1ELb0ELb1ELb0EEEvNS_9FwdParamsE,@"STO_CUDA_ENTRY STV_DEFAULT"
_ZN10layer_norm13ln_fwd_kernelINS_13Kernel_traitsI6__halfS2_S2_S2_fjLj256ELj1ELj4ELj1ELj16ENS_18Kernel_traits_baseILj256ES2_S2_S2_S2_fjLj128EEEEELb1ELb0ELb1ELb0EEEvNS_9FwdParamsE:
.text._ZN10layer_norm13ln_fwd_kernelINS_13Kernel_traitsI6__halfS2_S2_S2_fjLj256ELj1ELj4ELj1ELj16ENS_18Kernel_traits_baseILj256ES2_S2_S2_S2_fjLj128EEEEELb1ELb0ELb1ELb0EEEvNS_9FwdParamsE:
        /* <DEDUP_REMOVED lines=15> */
[----:B------:R-:W-:Y:S01]  /*00f0*/  BSSY B0, `(.L_x_1438) ;  /* 0x0000017000007945 */ /* 0x000fe20003800000 */
[----:B-1----:R-:W-:-:S04]  /*0100*/  SHF.R.S32.HI R0, RZ, 0x1f, R7 ;  /* 0x0000001fff007819 */ /* 0x002fc80000011407 */
[----:B------:R-:W-:Y:S02]  /*0110*/  LEA.HI R0, R0, R7, RZ, 0x3 ;  /* 0x0000000700007211 */ /* 0x000fe400078f18ff */
[----:B---3--:R-:W-:Y:S02]  /*0120*/  LOP3.LUT R7, R11, 0x1f, RZ, 0xc, !PT ;  /* 0x0000001f0b077812 */ /* 0x008fe400078e0cff */
[----:B------:R-:W-:Y:S02]  /*0130*/  SHF.R.U32.HI R35, RZ, 0x5, R11 ;  /* 0x00000005ff237819 */ /* 0x000fe4000001160b */
[----:B------:R-:W-:Y:S02]  /*0140*/  LEA.HI.SX32 R0, R0, R7, 0x1d ;  /* 0x0000000700007211 */ /* 0x000fe400078feaff */
[----:B----4-:R-:W-:Y:S02]  /*0150*/  LEA R35, R6, R35, 0x2 ;  /* 0x0000002306237211 */ /* 0x010fe400078e10ff */
        /* <DEDUP_REMOVED lines=9> */
[----:B------:R-:W-:-:S05]  /*01f0*/  @P0 LEA R2, P3, R13, UR8, 0x4 ;  /* 0x000000080d020c11 */ /* 0x000fca000f8620ff */
[----:B------:R-:W-:Y:S02]  /*0200*/  @P0 IMAD.X R3, RZ, RZ, UR9, P3 ;  /* 0x00000009ff030e24 */ /* 0x000fe400098e06ff */
[----:B0-----:R-:W-:-:S03]  /*0210*/  IMAD.WIDE.U32 R20, R13, 0x10, R20 ;  /* 0x000000100d147825 */ /* 0x001fc600078e0014 */
[----:B------:R0:W5:Y:S04]  /*0220*/  @P0 LDG.E.128 R16, desc[UR6][R2.64] ;  /* 0x0000000602100981 */ /* 0x000168000c1e1d00 */
[----:B------:R-:W5:Y:S01]  /*0230*/  LDG.E.128 R20, desc[UR6][R20.64] ;  /* 0x0000000614147981 */ /* 0x000f62000c1e1d00 */
[----:B------:R-:W-:Y:S02]  /*0240*/  @!P0 CS2R R16, SRZ ;  /* 0x0000000000108805 */ /* 0x000fe4000001ff00 */
[----:B0-----:R-:W-:-:S07]  /*0250*/  @!P0 CS2R R18, SRZ ;  /* 0x0000000000128805 */ /* 0x001fce000001ff00 */
.L_x_1439:
[----:B------:R-:W-:Y:S05]  /*0260*/  BSYNC B0 ;  /* 0x0000000000007941 */ /* 0x000fea0003800000 */
.L_x_1438:
[----:B------:R-:W-:Y:S01]  /*0270*/  ULDC UR8, c[0x0][0x214] ;  /* 0x0000850000087ab9 */ /* 0x000fe20000000800 */
[----:B-----5:R-:W-:Y:S02]  /*0280*/  @P2 IADD3 R24, P3, R4, R9, RZ ;  /* 0x0000000904182210 */ /* 0x020fe40007f7e0ff */
[----:B------:R-:W-:Y:S01]  /*0290*/  ISETP.GE.AND P0, PT, R35, UR8, PT ;  /* 0x0000000823007c0c */ /* 0x000fe2000bf06270 */
[----:B------:R-:W-:Y:S01]  /*02a0*/  ULDC UR8, c[0x0][0x0] ;  /* 0x0000000000087ab9 */ /* 0x000fe20000000800 */
[----:B------:R-:W-:Y:S01]  /*02b0*/  @P2 IADD3.X R25, RZ, R5, RZ, P3, !PT ;  /* 0x00000005ff192210 */ /* 0x000fe20001ffe4ff */
[----:B------:R-:W-:-:S10]  /*02c0*/  IMAD R11, R6, UR8, R11 ;  /* 0x00000008060b7c24 */ /* 0x000fd4000f8e020b */
[----:B------:R-:W-:Y:S05]  /*02d0*/  @P0 EXIT ;  /* 0x000000000000094d */ /* 0x000fea0003800000 */
[--C-:B------:R-:W-:Y:S01]  /*02e0*/  SHF.R.U64 R12, R24, 0x2, R25.reuse ;  /* 0x00000002180c7819 */ /* 0x100fe20000001219 */
[----:B------:R-:W-:Y:S01]  /*02f0*/  IMAD.HI.U32 R3, R11, -0x326172a9, RZ ;  /* 0xcd9e8d570b037827 */ /* 0x000fe200078e00ff */
[----:B------:R-:W-:Y:S01]  /*0300*/  SHF.R.U32.HI R10, RZ, 0x2, R25 ;  /* 0x00000002ff0a7819 */ /* 0x000fe20000011619 */
[----:B------:R-:W-:Y:S01]  /*0310*/  UIADD3 UR15, UR4, -0x61c88647, URZ ;  /* 0x9e3779b9040f7890 */ /* 0x000fe2000fffe03f */
[----:B------:R-:W-:Y:S01]  /*0320*/  BSSY B1, `(.L_x_1440) ;  /* 0x0000400000017945 */ /* 0x000fe20003800000 */
[----:B------:R-:W-:Y:S01]  /*0330*/  IMAD.HI.U32 R0, R12, -0x2daee0ad, RZ ;  /* 0xd2511f530c007827 */ /* 0x000fe200078e00ff */
[----:B------:R-:W-:Y:S01]  /*0340*/  LOP3.LUT R3, R3, UR4, R10, 0x96, !PT ;  /* 0x0000000403037c12 */ /* 0x000fe2000f8e960a */
[----:B------:R-:W-:Y:S02]  /*0350*/  UIADD3 UR16, UR5, -0x4498517b, URZ ;  /* 0xbb67ae8505107890 */ /* 0x000fe4000fffe03f */
[----:B------:R-:W-:Y:S01]  /*0360*/  IMAD R5, R11, -0x326172a9, RZ ;  /* 0xcd9e8d570b057824 */ /* 0x000fe200078e02ff */
[----:B------:R-:W-:Y:S01]  /*0370*/  LOP3.LUT R0, R0, UR5, RZ, 0x3c, !PT ;  /* 0x0000000500007c12 */ /* 0x000fe2000f8e3cff */
[----:B------:R-:W-:Y:S01]  /*0380*/  IMAD R7, R12, -0x2daee0ad, RZ ;  /* 0xd2511f530c077824 */ /* 0x000fe200078e02ff */
[----:B------:R-:W-:Y:S01]  /*0390*/  UIADD3 UR18, UR5, 0x76cf5d0a, URZ ;  /* 0x76cf5d0a05127890 */ /* 0x000fe2000fffe03f */
[----:B------:R-:W-:Y:S01]  /*03a0*/  IMAD.HI.U32 R4, R3, -0x2daee0ad, RZ ;  /* 0xd2511f5303047827 */ /* 0x000fe200078e00ff */
[----:B------:R-:W-:-:S02]  /*03b0*/  UIADD3 UR17, UR4, 0x3c6ef372, URZ ;  /* 0x3c6ef37204117890 */ /* 0x000fc4000fffe03f */
        /* <DEDUP_REMOVED lines=13> */
[----:B------:R-:W-:Y:S02]  /*0490*/  UIADD3 UR24, UR5, -0x56f99767, URZ ;  /* 0xa906689905187890 */ /* 0x000fe4000fffe03f */
[----:B------:R-:W-:Y:S01]  /*04a0*/  IMAD R4, R4, -0x326172a9, RZ ;  /* 0xcd9e8d5704047824 */ /* 0x000fe200078e02ff */
[----:B------:R-:W-:Y:S01]  /*04b0*/  LOP3.LUT R5, R5, UR18, R6, 0x96, !PT ;  /* 0x0000001205057c12 */ /* 0x000fe2000f8e9606 */
[----:B------:R-:W-:Y:S01]  /*04c0*/  IMAD R7, R2, -0x2daee0ad, RZ ;  /* 0xd2511f5302077824 */ /* 0x000fe200078e02ff */
[----:B------:R-:W-:Y:S01]  /*04d0*/  UIADD3 UR26, UR5, 0x646e171e, URZ ;  /* 0x646e171e051a7890 */ /* 0x000fe2000fffe03f */
[----:B------:R-:W-:Y:S01]  /*04e0*/  IMAD.HI.U32 R2, R0, -0x2daee0ad, RZ ;  /* 0xd2511f5300027827 */ /* 0x000fe200078e00ff */
[----:B------:R-:W-:-:S02]  /*04f0*/  UIADD3 UR25, UR4, -0x4ab325aa, URZ ;  /* 0xb54cda5604197890 */ /* 0x000fc4000fffe03f */
[----:B------:R-:W-:Y:S01]  /*0500*/  UIADD3 UR27, UR4, 0x5384540f, URZ ;  /* 0x5384540f041b7890 */ /* 0x000fe2000fffe03f */
        /* <DEDUP_REMOVED lines=8> */
[----:B------:R-:W-:-:S02]  /*0590*/  UIADD3 UR29, UR4, -0xe443238, URZ ;  /* 0xf1bbcdc8041d7890 */ /* 0x000fc4000fffe03f */
[----:B------:R-:W-:Y:S01]  /*05a0*/  UIADD3 UR31, UR4, -0x700cb87f, URZ ;  /* 0x8ff34781041f7890 */ /* 0x000fe2000fffe03f */
[C---:B------:R-:W-:Y:S01]  /*05b0*/  IMAD.HI.U32 R4, R3.reuse, -0x2daee0ad, RZ ;  /* 0xd2511f5303047827 */ /* 0x040fe200078e00ff */
[----:B------:R-:W-:Y:S01]  /*05c0*/  LOP3.LUT R0, R0, UR21, R5, 0x96, !PT ;  /* 0x0000001500007c12 */ /* 0x000fe2000f8e9605 */
[----:B------:R-:W-:Y:S02]  /*05d0*/  UIADD3 UR32, UR5, -0x695add53, URZ ;  /* 0x96a522ad05207890 */ /* 0x000fe4000fffe03f */
[----:B------:R-:W-:Y:S01]  /*05e0*/  IMAD R5, R2, -0x326172a9, RZ ;  /* 0xcd9e8d5702057824 */ /* 0x000fe200078e02ff */
[----:B------:R-:W-:Y:S01]  /*05f0*/  LOP3.LUT R4, R4, UR22, R7, 0x96, !PT ;  /* 0x0000001604047c12 */ /* 0x000fe2000f8e9607 */
[----:B------:R-:W-:Y:S01]  /*0600*/  IMAD R6, R3, -0x2daee0ad, RZ ;  /* 0xd2511f5303067824 */ /* 0x000fe200078e02ff */
[----:B------:R-:W-:Y:S01]  /*0610*/  ULDC UR10, c[0x0][0x294] ;  /* 0x0000a500000a7ab9 */ /* 0x000fe20000000800 */
[----:B------:R-:W-:Y:S01]  /*0620*/  IMAD.HI.U32 R3, R0, -0x2daee0ad, RZ ;  /* 0xd2511f5300037827 */ /* 0x000fe200078e00ff */
[----:B------:R-:W-:Y:S01]  /*0630*/  ULDC.U8 UR11, c[0x0][0x2a0] ;  /* 0x0000a800000b7ab9 */ /* 0x000fe20000000000 */
[----:B------:R-:W-:Y:S01]  /*0640*/  ULDC UR14, c[0x0][0x2d8] ;  /* 0x0000b600000e7ab9 */ /* 0x000fe20000000800 */
[----:B------:R-:W-:Y:S01]  /*0650*/  ULDC.64 UR12, c[0x0][0x298] ;  /* 0x0000a600000c7ab9 */ /* 0x000fe20000000a00 */
[----:B------:R-:W-:Y:S01]  /*0660*/  IMAD.HI.U32 R2, R4, -0x326172a9, RZ ;  /* 0xcd9e8d5704027827 */ /* 0x000fe200078e00ff */
[----:B------:R-:W-:Y:S01]  /*0670*/  LOP3.LUT R3, R3, UR24, R6, 0x96, !PT ;  /* 0x0000001803037c12 */ /* 0x000fe2000f8e9606 */
[----:B------:R-:W-:-:S02]  /*0680*/  ULDC.64 UR8, c[0x0][0x230] ;  /* 0x00008c0000087ab9 */ /* 0x000fc40000000a00 */
        /* <DEDUP_REMOVED lines=16> */
[----:B------:R-:W-:-:S04]  /*0790*/  IMAD.HI.U32 R14, R25, -0x2daee0ad, RZ ;  /* 0xd2511f53190e7827 */ /* 0x000fc800078e00ff */
[----:B------:R-:W-:Y:S01]  /*07a0*/  IMAD R15, R4, -0x326172a9, RZ ;  /* 0xcd9e8d57040f7824 */ /* 0x000fe200078e02ff */
[----:B------:R-:W-:Y:S01]  /*07b0*/  LOP3.LUT R21, R14, UR30, R21, 0x96, !PT ;  /* 0x0000001e0e157c12 */ /* 0x000fe2000f8e9615 */
[----:B------:R-:W-:-:S04]  /*07c0*/  IMAD.HI.U32 R0, R26, -0x326172a9, RZ ;  /* 0xcd9e8d571a007827 */ /* 0x000fc800078e00ff */
[--C-:B------:R-:W-:Y:S01]  /*07d0*/  HADD2.F32 R14, -RZ, R17.reuse.H0_H0 ;  /* 0x20000011ff0e7230 */ /* 0x100fe20000004100 */
[----:B------:R-:W-:Y:S01]  /*07e0*/  LOP3.LUT R40, R0, UR29, R15, 0x96, !PT ;  /* 0x0000001d00287c12 */ /* 0x000fe2000f8e960f */
[----:B------:R-:W-:Y:S02]  /*07f0*/  HADD2.F32 R29, -RZ, R17.H1_H1 ;  /* 0x30000011ff1d7230 */ /* 0x000fe40000004100 */
[----:B------:R-:W-:Y:S02]  /*0800*/  IMAD R17, R26, -0x326172a9, RZ ;  /* 0xcd9e8d571a117824 */ /* 0x000fe400078e02ff */
[----:B------:R-:W-:-:S04]  /*0810*/  IMAD.WIDE.U32 R36, R21, -0x326172a9, RZ ;  /* 0xcd9e8d5715247825 */ /* 0x000fc800078e00ff */
[----:B------:R-:W-:Y:S01]  /*0820*/  IMAD R25, R25, -0x2daee0ad, RZ ;  /* 0xd2511f5319197824 */ /* 0x000fe200078e02ff */
[----:B------:R-:W-:Y:S01]  /*0830*/  LOP3.LUT R34, R37, UR31, R17, 0x96, !PT ;  /* 0x0000001f25227c12 */ /* 0x000fe2000f8e9611 */
[----:B------:R-:W-:Y:S01]  /*0840*/  IMAD.HI.U32 R32, R40, -0x2daee0ad, RZ ;  /* 0xd2511f5328207827 */ /* 0x000fe200078e00ff */
[----:B------:R-:W-:-:S03]  /*0850*/  LOP3.LUT R37, R24, 0x3, RZ, 0xc0, !PT ;  /* 0x0000000318257812 */ /* 0x000fc600078ec0ff */
[--C-:B------:R-:W-:Y:S01]  /*0860*/  HADD2.F32 R9, -RZ, R20.reuse.H0_H0 ;  /* 0x20000014ff097230 */ /* 0x100fe20000004100 */
[----:B------:R-:W-:Y:S01]  /*0870*/  LOP3.LUT R32, R32, UR32, R25, 0x96, !PT ;  /* 0x0000002020207c12 */ /* 0x000fe2000f8e9619 */
        /* <DEDUP_REMOVED lines=11> */
[----:B------:R-:W-:Y:S02]  /*0930*/  IMAD.MOV.U32 R38, RZ, RZ, RZ ;  /* 0x000000ffff267224 */ /* 0x000fe400078e00ff */
[----:B------:R-:W-:-:S07]  /*0940*/  IMAD R40, R40, -0x2daee0ad, RZ ;  /* 0xd2511f5328287824 */ /* 0x000fce00078e02ff */
.L_x_1526:
        /* <DEDUP_REMOVED lines=36> */
[----:B-----5:R-:W-:Y:S01]  /*0b90*/  HADD2.F32 R39, -RZ, R16.H0_H0 ;  /* 0x20000010ff277230 */ /* 0x020fe20000004100 */
[----:B------:R-:W-:Y:S06]  /*0ba0*/  BRA `(.L_x_1445) ;  /* 0x0000000400547947 */ /* 0x000fec0003800000 */
.L_x_1444:
[C---:B------:R-:W-:Y:S01]  /*0bb0*/  ISETP.NE.AND P4, PT, R37.reuse, 0x1, PT ;  /* 0x000000012500780c */ /* 0x040fe20003f85270 */
[----:B------:R-:W-:Y:S01]  /*0bc0*/  BSSY B3, `(.L_x_1446) ;  /* 0x000000c000037945 */ /* 0x000fe20003800000 */
[----:B------:R-:W-:-:S11]  /*0bd0*/  VIADD R24, R37, 0x1 ;  /* 0x0000000125187836 */ /* 0x000fd60000000000 */
[----:B------:R-:W-:Y:S05]  /*0be0*/  @!P4 BRA `(.L_x_1447) ;  /* 0x000000000020c947 */ /* 0x000fea0003800000 */
        /* <DEDUP_REMOVED lines=8> */
.L_x_1447:
[----:B------:R-:W-:-:S07]  /*0c70*/  MOV R39, R36 ;  /* 0x0000002400277202 */ /* 0x000fce0000000f00 */
.L_x_1448:
[----:B------:R-:W-:Y:S05]  /*0c80*/  BSYNC B3 ;  /* 0x0000000000037941 */ /* 0x000fea0003800000 */
.L_x_1446:
        /* <DEDUP_REMOVED lines=16> */
.L_x_1452:
[----:B------:R-:W-:Y:S05]  /*0d90*/  BSYNC B4 ;  /* 0x0000000000047941 */ /* 0x000fea0003800000 */
.L_x_1451:
        /* <DEDUP_REMOVED lines=41> */
[----:B------:R-:W-:-:S07]  /*1030*/  IMAD.MOV.U32 R24, RZ, RZ, RZ ;  /* 0x000000ffff187224 */ /* 0x000fce00078e00ff */
.L_x_1450:
[----:B------:R-:W-:Y:S05]  /*1040*/  BSYNC B3 ;  /* 0x0000000000037941 */ /* 0x000fea0003800000 */
.L_x_1449:
[----:B------:R-:W-:Y:S01]  /*1050*/  HFMA2.MMA R42, -RZ, RZ, 0.1171875, 0 ;  /* 0x2f800000ff2a7435 */ /* 0x000fe200000001ff */
[----:B------:R-:W-:Y:S01]  /*1060*/  I2FP.F32.U32 R25, R39 ;  /* 0x0000002700197245 */ /* 0x000fe20000201000 */
[----:B-----5:R-:W-:-:S05]  /*1070*/  HADD2.F32 R26, -RZ, R20.H0_H0 ;  /* 0x20000014ff1a7230 */ /* 0x020fca0000004100 */
[----:B------:R-:W-:-:S03]  /*1080*/  FMUL.FTZ R26, R26, UR13 ;  /* 0x0000000d1a1a7c20 */ /* 0x000fc60008410000 */
[----:B------:R-:W-:Y:S01]  /*1090*/  FFMA.FTZ R25, R25, R42, 1.1641532182693481445e-10 ;  /* 0x2f00000019197423 */ /* 0x000fe2000001002a */
[----:B------:R-:W-:Y:S01]  /*10a0*/  FMUL.FTZ R26, R26, UR12 ;  /* 0x0000000c1a1a7c20 */ /* 0x000fe20008410000 */
[----:B------:R-:W-:-:S03]  /*10b0*/  @P0 HADD2.F32 R42, -RZ, R16.H0_H0 ;  /* 0x20000010ff2a0230 */ /* 0x000fc60000004100 */
[----:B------:R-:W-:-:S04]  /*10c0*/  FSETP.GTU.FTZ.AND P4, PT, R25, UR10, PT ;  /* 0x0000000a19007c0b */ /* 0x000fc8000bf9c000 */
[----:B------:R-:W-:Y:S02]  /*10d0*/  FSEL R39, R26, RZ, !P4 ;  /* 0x000000ff1a277208 */ /* 0x000fe40006000000 */
[----:B------:R-:W-:-:S03]  /*10e0*/  SEL R41, RZ, 0x1, P4 ;  /* 0x00000001ff297807 */ /* 0x000fc60002000000 */
[----:B------:R-:W-:-:S07]  /*10f0*/  @P0 FADD.FTZ R39, R42, R39 ;  /* 0x000000272a270221 */ /* 0x000fce0000010000 */
.L_x_1445:
[----:B------:R-:W-:Y:S05]  /*1100*/  BSYNC B2 ;  /* 0x0000000000027941 */ /* 0x000fea0003800000 */
.L_x_1443:
[----:B------:R-:W-:Y:S04]  /*1110*/  BSSY B2, `(.L_x_1453) ;  /* 0x000005e000027945 */ /* 0x000fe80003800000 */
[----:B------:R-:W-:Y:S05]  /*1120*/  @P3 BRA `(.L_x_1454) ;  /* 0x0000000000183947 */ /* 0x000fea0003800000 */
[----:B------:R-:W-:Y:S01]  /*1130*/  MOV R42, RZ ;  /* 0x000000ff002a7202 */ /* 0x000fe20000000f00 */
[----:B------:R-:W-:Y:S01]  /*1140*/  IMAD.MOV.U32 R25, RZ, RZ, R24 ;  /* 0x000000ffff197224 */ /* 0x000fe200078e0018 */
[----:B------:R-:W-:Y:S06]  /*1150*/  @!P0 BRA `(.L_x_1455) ;  /* 0x0000000400648947 */ /* 0x000fec0003800000 */
[----:B------:R-:W-:Y:S01]  /*1160*/  MOV R25, R24 ;  /* 0x0000001800197202 */ /* 0x000fe20000000f00 */
[----:B-----5:R-:W-:Y:S01]  /*1170*/  HADD2.F32 R42, -RZ, R16.H1_H1 ;  /* 0x30000010ff2a7230 */ /* 0x020fe20000004100 */
[----:B------:R-:W-:Y:S06]  /*1180*/  BRA `(.L_x_1455) ;  /* 0x0000000400587947 */ /* 0x000fec0003800000 */
.L_x_1454:
        /* <DEDUP_REMOVED lines=12> */
.L_x_1457:
[----:B------:R-:W-:-:S07]  /*1250*/  IMAD.MOV.U32 R44, RZ, RZ, R36 ;  /* 0x000000ffff2c7224 */ /* 0x000fce00078e0024 */
.L_x_1458:
[----:B------:R-:W-:Y:S05]  /*1260*/  BSYNC B3 ;  /* 0x0000000000037941 */ /* 0x000fea0003800000 */
.L_x_1456:
        /* <DEDUP_REMOVED lines=16> */
.L_x_1462:
[----:B------:R-:W-:Y:S05]  /*1370*/  BSYNC B4 ;  /* 0x0000000000047941 */ /* 0x000fea0003800000 */
.L_x_1461:
        /* <DEDUP_REMOVED lines=43> */
.L_x_1460:
[----:B------:R-:W-:Y:S05]  /*1630*/  BSYNC B3 ;  /* 0x0000000000037941 */ /* 0x000fea0003800000 */
.L_x_1459:
[----:B------:R-:W-:Y:S01]  /*1640*/  HFMA2.MMA R27, -RZ, RZ, 0.1171875, 0 ;  /* 0x2f800000ff1b7435 */ /* 0x000fe200000001ff */
[----:B------:R-:W-:Y:S01]  /*1650*/  I2FP.F32.U32 R24, R44 ;  /* 0x0000002c00187245 */ /* 0x000fe20000201000 */
[----:B-----5:R-:W-:-:S05]  /*1660*/  HADD2.F32 R26, -RZ, R20.H1_H1 ;  /* 0x30000014ff1a7230 */ /* 0x020fca0000004100 */
[----:B------:R-:W-:-:S03]  /*1670*/  FMUL.FTZ R26, R26, UR13 ;  /* 0x0000000d1a1a7c20 */ /* 0x000fc60008410000 */
[----:B------:R-:W-:Y:S01]  /*1680*/  FFMA.FTZ R24, R24, R27, 1.1641532182693481445e-10 ;  /* 0x2f00000018187423 */ /* 0x000fe2000001001b */
[----:B------:R-:W-:Y:S01]  /*1690*/  FMUL.FTZ R26, R26, UR12 ;  /* 0x0000000c1a1a7c20 */ /* 0x000fe20008410000 */
[----:B------:R-:W-:-:S03]  /*16a0*/  @P0 HADD2.F32 R27, -RZ, R16.H1_H1 ;  /* 0x30000010ff1b0230 */ /* 0x000fc60000004100 */
[----:B------:R-:W-:-:S04]  /*16b0*/  FSETP.GTU.FTZ.AND P4, PT, R24, UR10, PT ;  /* 0x0000000a18007c0b */ /* 0x000fc8000bf9c000 */
[----:B------:R-:W-:Y:S02]  /*16c0*/  FSEL R42, R26, RZ, !P4 ;  /* 0x000000ff1a2a7208 */ /* 0x000fe40006000000 */
[----:B------:R-:W-:-:S03]  /*16d0*/  SEL R43, RZ, 0x1, P4 ;  /* 0x00000001ff2b7807 */ /* 0x000fc60002000000 */
[----:B------:R-:W-:-:S07]  /*16e0*/  @P0 FADD.FTZ R42, R27, R42 ;  /* 0x0000002a1b2a0221 */ /* 0x000fce0000010000 */
.L_x_1455:
[----:B------:R-:W-:Y:S05]  /*16f0*/  BSYNC B2 ;  /* 0x0000000000027941 */ /* 0x000fea0003800000 */
.L_x_1453:
[----:B------:R-:W-:Y:S04]  /*1700*/  BSSY B2, `(.L_x_1463) ;  /* 0x000005e000027945 */ /* 0x000fe80003800000 */
[----:B------:R-:W-:Y:S05]  /*1710*/  @P3 BRA `(.L_x_1464) ;  /* 0x0000000000183947 */ /* 0x000fea0003800000 */
[----:B------:R-:W-:Y:S01]  /*1720*/  MOV R44, RZ ;  /* 0x000000ff002c7202 */ /* 0x000fe20000000f00 */
[----:B------:R-:W-:Y:S01]  /*1730*/  IMAD.MOV.U32 R24, RZ, RZ, R25 ;  /* 0x000000ffff187224 */ /* 0x000fe200078e0019 */
[----:B------:R-:W-:Y:S06]  /*1740*/  @!P0 BRA `(.L_x_1465) ;  /* 0x0000000400648947 */ /* 0x000fec0003800000 */
[----:B------:R-:W-:Y:S01]  /*1750*/  MOV R24, R25 ;  /* 0x0000001900187202 */ /* 0x000fe20000000f00 */
[----:B-----5:R-:W-:Y:S01]  /*1760*/  HADD2.F32 R44, -RZ, R17.H0_H0 ;  /* 0x20000011ff2c7230 */ /* 0x020fe20000004100 */
[----:B------:R-:W-:Y:S06]  /*1770*/  BRA `(.L_x_1465) ;  /* 0x0000000400587947 */ /* 0x000fec0003800000 */
.L_x_1464:
        /* <DEDUP_REMOVED lines=12> */
.L_x_1467:
[----:B------:R-:W-:-:S07]  /*1840*/  IMAD.MOV.U32 R47, RZ, RZ, R36 ;  /* 0x000000ffff2f7224 */ /* 0x000fce00078e0024 */
.L_x_1468:
[----:B------:R-:W-:Y:S05]  /*1850*/  BSYNC B3 ;  /* 0x0000000000037941 */ /* 0x000fea0003800000 */
.L_x_1466:
        /* <DEDUP_REMOVED lines=16> */
.L_x_1472:
[----:B------:R-:W-:Y:S05]  /*1960*/  BSYNC B4 ;  /* 0x0000000000047941 */ /* 0x000fea0003800000 */
.L_x_1471:
        /* <DEDUP_REMOVED lines=43> */
.L_x_1470:
[----:B------:R-:W-:Y:S05]  /*1c20*/  BSYNC B3 ;  /* 0x0000000000037941 */ /* 0x000fea0003800000 */
.L_x_1469:
[----:B------:R-:W-:Y:S01]  /*1c30*/  HFMA2.MMA R44, -RZ, RZ, 0.1171875, 0 ;  /* 0x2f800000ff2c7435 */ /* 0x000fe200000001ff */
[----:B------:R-:W-:Y:S01]  /*1c40*/  I2FP.F32.U32 R25, R47 ;  /* 0x0000002f00197245 */ /* 0x000fe20000201000 */
[----:B-----5:R-:W-:-:S05]  /*1c50*/  HADD2.F32 R26, -RZ, R21.H0_H0 ;  /* 0x20000015ff1a7230 */ /* 0x020fca0000004100 */
[----:B------:R-:W-:-:S03]  /*1c60*/  FMUL.FTZ R26, R26, UR13 ;  /* 0x0000000d1a1a7c20 */ /* 0x000fc60008410000 */
[----:B------:R-:W-:Y:S01]  /*1c70*/  FFMA.FTZ R25, R25, R44, 1.1641532182693481445e-10 ;  /* 0x2f00000019197423 */ /* 0x000fe2000001002c */
[----:B------:R-:W-:-:S04]  /*1c80*/  FMUL.FTZ R26, R26, UR12 ;  /* 0x0000000c1a1a7c20 */ /* 0x000fc80008410000 */
[----:B------:R-:W-:Y:S01]  /*1c90*/  FSETP.GTU.FTZ.AND P4, PT, R25, UR10, PT ;  /* 0x0000000a19007c0b */ /* 0x000fe2000bf9c000 */
[----:B------:R-:W-:-:S03]  /*1ca0*/  @P0 HADD2.F32 R25, -RZ, R17.H0_H0 ;  /* 0x20000011ff190230 */ /* 0x000fc60000004100 */
[----:B------:R-:W-:Y:S02]  /*1cb0*/  FSEL R44, R26, RZ, !P4 ;  /* 0x000000ff1a2c7208 */ /* 0x000fe40006000000 */
[----:B------:R-:W-:-:S03]  /*1cc0*/  SEL R45, RZ, 0x1, P4 ;  /* 0x00000001ff2d7807 */ /* 0x000fc60002000000 */
[----:B------:R-:W-:-:S07]  /*1cd0*/  @P0 FADD.FTZ R44, R25, R44 ;  /* 0x0000002c192c0221 */ /* 0x000fce0000010000 */
.L_x_1465:
[----:B------:R-:W-:Y:S05]  /*1ce0*/  BSYNC B2 ;  /* 0x0000000000027941 */ /* 0x000fea0003800000 */
.L_x_1463:
        /* <DEDUP_REMOVED lines=8> */
.L_x_1474:
        /* <DEDUP_REMOVED lines=12> */
.L_x_1477:
[----:B------:R-:W-:-:S07]  /*1e30*/  IMAD.MOV.U32 R48, RZ, RZ, R36 ;  /* 0x000000ffff307224 */ /* 0x000fce00078e0024 */
.L_x_1478:
[----:B------:R-:W-:Y:S05]  /*1e40*/  BSYNC B3 ;  /* 0x0000000000037941 */ /* 0x000fea0003800000 */
.L_x_1476:
        /* <DEDUP_REMOVED lines=16> */
.L_x_1482:
[----:B------:R-:W-:Y:S05]  /*1f50*/  BSYNC B4 ;  /* 0x0000000000047941 */ /* 0x000fea0003800000 */
.L_x_1481:
        /* <DEDUP_REMOVED lines=43> */
.L_x_1480:
[----:B------:R-:W-:Y:S05]  /*2210*/  BSYNC B3 ;  /* 0x0000000000037941 */ /* 0x000fea0003800000 */
.L_x_1479:
[----:B------:R-:W-:Y:S01]  /*2220*/  HFMA2.MMA R27, -RZ, RZ, 0.1171875, 0 ;  /* 0x2f800000ff1b7435 */ /* 0x000fe200000001ff */
[----:B------:R-:W-:Y:S01]  /*2230*/  I2FP.F32.U32 R24, R48 ;  /* 0x0000003000187245 */ /* 0x000fe20000201000 */
[----:B-----5:R-:W-:-:S05]  /*2240*/  HADD2.F32 R26, -RZ, R21.H1_H1 ;  /* 0x30000015ff1a7230 */ /* 0x020fca0000004100 */
[----:B------:R-:W-:-:S03]  /*2250*/  FMUL.FTZ R26, R26, UR13 ;  /* 0x0000000d1a1a7c20 */ /* 0x000fc60008410000 */
[----:B------:R-:W-:Y:S01]  /*2260*/  FFMA.FTZ R24, R24, R27, 1.1641532182693481445e-10 ;  /* 0x2f00000018187423 */ /* 0x000fe2000001001b */
[----:B------:R-:W-:-:S04]  /*2270*/  FMUL.FTZ R26, R26, UR12 ;  /* 0x0000000c1a1a7c20 */ /* 0x000fc80008410000 */
[----:B------:R-:W-:Y:S01]  /*2280*/  FSETP.GTU.FTZ.AND P4, PT, R24, UR10, PT ;  /* 0x0000000a18007c0b */ /* 0x000fe2000bf9c000 */
[----:B------:R-:W-:-:S03]  /*2290*/  @P0 HADD2.F32 R24, -RZ, R17.H1_H1 ;  /* 0x30000011ff180230 */ /* 0x000fc60000004100 */
[----:B------:R-:W-:Y:S02]  /*22a0*/  FSEL R47, R26, RZ, !P4 ;  /* 0x000000ff1a2f7208 */ /* 0x000fe40006000000 */
[----:B------:R-:W-:-:S03]  /*22b0*/  SEL R46, RZ, 0x1, P4 ;  /* 0x00000001ff2e7807 */ /* 0x000fc60002000000 */
[----:B------:R-:W-:-:S07]  /*22c0*/  @P0 FADD.FTZ R47, R24, R47 ;  /* 0x0000002f182f0221 */ /* 0x000fce0000010000 */
.L_x_1475:
[----:B------:R-:W-:Y:S05]  /*22d0*/  BSYNC B2 ;  /* 0x0000000000027941 */ /* 0x000fea0003800000 */
.L_x_1473:
        /* <DEDUP_REMOVED lines=8> */
.L_x_1484:
        /* <DEDUP_REMOVED lines=12> */
.L_x_1487:
[----:B------:R-:W-:-:S07]  /*2420*/  IMAD.MOV.U32 R51, RZ, RZ, R36 ;  /* 0x000000ffff337224 */ /* 0x000fce00078e0024 */
.L_x_1488:
[----:B------:R-:W-:Y:S05]  /*2430*/  BSYNC B3 ;  /* 0x0000000000037941 */ /* 0x000fea0003800000 */
.L_x_1486:
        /* <DEDUP_REMOVED lines=16> */
.L_x_1492:
[----:B------:R-:W-:Y:S05]  /*2540*/  BSYNC B4 ;  /* 0x0000000000047941 */ /* 0x000fea0003800000 */
.L_x_1491:
        /* <DEDUP_REMOVED lines=43> */
.L_x_1490:
[----:B------:R-:W-:Y:S05]  /*2800*/  BSYNC B3 ;  /* 0x0000000000037941 */ /* 0x000fea0003800000 */
.L_x_1489:
        /* <DEDUP_REMOVED lines=11> */
.L_x_1485:
[----:B------:R-:W-:Y:S05]  /*28c0*/  BSYNC B2 ;  /* 0x0000000000027941 */ /* 0x000fea0003800000 */
.L_x_1483:
        /* <DEDUP_REMOVED lines=8> */
.L_x_1494:
        /* <DEDUP_REMOVED lines=12> */
.L_x_1497:
[----:B------:R-:W-:-:S07]  /*2a10*/  IMAD.MOV.U32 R52, RZ, RZ, R36 ;  /* 0x000000ffff347224 */ /* 0x000fce00078e0024 */
.L_x_1498:
[----:B------:R-:W-:Y:S05]  /*2a20*/  BSYNC B3 ;  /* 0x0000000000037941 */ /* 0x000fea0003800000 */
.L_x_1496:
        /* <DEDUP_REMOVED lines=16> */
.L_x_1502:
[----:B------:R-:W-:Y:S05]  /*2b30*/  BSYNC B4 ;  /* 0x0000000000047941 */ /* 0x000fea0003800000 */
.L_x_1501:
        /* <DEDUP_REMOVED lines=43> */
.L_x_1500:
[----:B------:R-:W-:Y:S05]  /*2df0*/  BSYNC B3 ;  /* 0x0000000000037941 */ /* 0x000fea0003800000 */
.L_x_1499:
        /* <DEDUP_REMOVED lines=11> */
.L_x_1495:
[----:B------:R-:W-:Y:S05]  /*2eb0*/  BSYNC B2 ;  /* 0x0000000000027941 */ /* 0x000fea0003800000 */
.L_x_1493:
        /* <DEDUP_REMOVED lines=8> */
.L_x_1504:
        /* <DEDUP_REMOVED lines=12> */
.L_x_1507:
[----:B------:R-:W-:-:S07]  /*3000*/  IMAD.MOV.U32 R55, RZ, RZ, R36 ;  /* 0x000000ffff377224 */ /* 0x000fce00078e0024 */
.L_x_1508:
[----:B------:R-:W-:Y:S05]  /*3010*/  BSYNC B3 ;  /* 0x0000000000037941 */ /* 0x000fea0003800000 */
.L_x_1506:
        /* <DEDUP_REMOVED lines=16> */
.L_x_1512:
[----:B------:R-:W-:Y:S05]  /*3120*/  BSYNC B4 ;  /* 0x0000000000047941 */ /* 0x000fea0003800000 */
.L_x_1511:
        /* <DEDUP_REMOVED lines=43> */
.L_x_1510:
[----:B------:R-:W-:Y:S05]  /*33e0*/  BSYNC B3 ;  /* 0x0000000000037941 */ /* 0x000fea0003800000 */
.L_x_1509:
        /* <DEDUP_REMOVED lines=11> */
.L_x_1505:
[----:B------:R-:W-:Y:S05]  /*34a0*/  BSYNC B2 ;  /* 0x0000000000027941 */ /* 0x000fea0003800000 */
.L_x_1503:
        /* <DEDUP_REMOVED lines=8> */
.L_x_1514:
        /* <DEDUP_REMOVED lines=12> */
.L_x_1517:
[----:B------:R-:W-:-:S07]  /*35f0*/  IMAD.MOV.U32 R61, RZ, RZ, R36 ;  /* 0x000000ffff3d7224 */ /* 0x000fce00078e0024 */
.L_x_1518:
[----:B------:R-:W-:Y:S05]  /*3600*/  BSYNC B3 ;  /* 0x0000000000037941 */ /* 0x000fea0003800000 */
.L_x_1516:
        /* <DEDUP_REMOVED lines=16> */
.L_x_1522:
[----:B------:R-:W-:Y:S05]  /*3710*/  BSYNC B4 ;  /* 0x0000000000047941 */ /* 0x000fea0003800000 */
.L_x_1521:
        /* <DEDUP_REMOVED lines=43> */
.L_x_1520:
[----:B------:R-:W-:Y:S05]  /*39d0*/  BSYNC B3 ;  /* 0x0000000000037941 */ /* 0x000fea0003800000 */
.L_x_1519:
        /* <DEDUP_REMOVED lines=11> */
.L_x_1515:
[----:B------:R-:W-:Y:S05]  /*3a90*/  BSYNC B2 ;  /* 0x0000000000027941 */ /* 0x000fea0003800000 */
.L_x_1513:
[----:B------:R-:W0:Y:S01]  /*3aa0*/  LDC.64 R62, c[0x0][0x238] ;  /* 0x00008e00ff3e7b82 */ /* 0x000e220000000a00 */
[----:B------:R-:W-:Y:S02]  /*3ab0*/  F2FP.F16.F32.PACK_AB R27, R55, R52 ;  /* 0x00000034371b723e */ /* 0x000fe400000000ff */
[----:B------:R-:W-:Y:S02]  /*3ac0*/  F2FP.F16.F32.PACK_AB R26, R51, R48 ;  /* 0x00000030331a723e */ /* 0x000fe400000000ff */
[----:B------:R-:W-:Y:S02]  /*3ad0*/  F2FP.F16.F32.PACK_AB R25, R47, R44 ;  /* 0x0000002c2f19723e */ /* 0x000fe400000000ff */
[----:B------:R-:W-:Y:S01]  /*3ae0*/  F2FP.F16.F32.PACK_AB R24, R42, R39 ;  /* 0x000000272a18723e */ /* 0x000fe200000000ff */
[----:B0-----:R-:W-:-:S05]  /*3af0*/  IMAD.WIDE.U32 R62, R59, 0x10, R62 ;  /* 0x000000103b3e7825 */ /* 0x001fca00078e003e */
[----:B------:R0:W-:Y:S01]  /*3b00*/  STG.E.128 desc[UR6][R62.64], R24 ;  /* 0x000000183e007986 */ /* 0x0001e2000c101d06 */
[----:B------:R-:W-:Y:S05]  /*3b10*/  @!P2 BRA `(.L_x_1442) ;  /* 0x000000000040a947 */ /* 0x000fea0003800000 */
[----:B0-----:R-:W-:Y:S01]  /*3b20*/  SHF.L.U32 R26, R53, 0x10, RZ ;  /* 0x00000010351a7819 */ /* 0x001fe200000006ff */
[----:B------:R-:W0:Y:S01]  /*3b30*/  LDC.64 R24, c[0x0][0x240] ;  /* 0x00009000ff187b82 */ /* 0x000e220000000a00 */
[----:B------:R-:W-:Y:S02]  /*3b40*/  IMAD.WIDE.U32 R64, R46, 0x1000000, RZ ;  /* 0x010000002e407825 */ /* 0x000fe400078e00ff */
[----:B------:R-:W-:Y:S02]  /*3b50*/  LOP3.LUT R27, R26, 0xff0000, RZ, 0xc0, !PT ;  /* 0x00ff00001a1b7812 */ /* 0x000fe400078ec0ff */
[----:B------:R-:W-:Y:S02]  /*3b60*/  IMAD.SHL.U32 R26, R50, 0x100, RZ ;  /* 0x00000100321a7824 */ /* 0x000fe400078e00ff */
[----:B------:R-:W-:Y:S01]  /*3b70*/  PRMT R27, R27, 0x4210, R54 ;  /* 0x000042101b1b7816 */ /* 0x000fe20000000036 */
[----:B------:R-:W-:-:S03]  /*3b80*/  IMAD.WIDE.U32 R62, R45, 0x10000, RZ ;  /* 0x000100002d3e7825 */ /* 0x000fc600078e00ff */
        /* <DEDUP_REMOVED lines=9> */
.L_x_1442:
[----:B------:R-:W-:Y:S05]  /*3c20*/  BSYNC B0 ;  /* 0x0000000000007941 */ /* 0x000fea0003800000 */
.L_x_1441:
        /* <DEDUP_REMOVED lines=50> */
.L_x_1538:
        /* <DEDUP_REMOVED lines=18> */
[----:B------:R-:W-:-:S05]  /*4070*/  IADD3 R25, R56, -0x1, RZ ;  /* 0xffffffff38197810 */ /* 0x000fca0007ffe0ff */
[----:B------:R-:W-:Y:S01]  /*4080*/  IMAD R25, R25, R58, RZ ;  /* 0x0000003a19197224 */ /* 0x000fe200078e02ff */
[----:B------:R-:W-:Y:S06]  /*4090*/  @!P1 BRA `(.L_x_1525) ;  /* 0x00000000008c9947 */ /* 0x000fec0003800000 */
[----:B------:R-:W-:Y:S02]  /*40a0*/  FSEL R60, R57, RZ, !P0 ;  /* 0x000000ff393c7208 */ /* 0x000fe40004000000 */
[----:B------:R-:W-:Y:S01]  /*40b0*/  SHF.R.S32.HI R26, RZ, 0x1f, R25 ;  /* 0x0000001fff1a7819 */ /* 0x000fe20000011419 */
[----:B------:R-:W0:Y:S02]  /*40c0*/  LDC.64 R56, c[0x0][0x2b8] ;  /* 0x0000ae00ff387b82 */ /* 0x000e240000000a00 */
[--C-:B------:R-:W-:Y:S01]  /*40d0*/  FADD.FTZ R24, R39, -R60.reuse ;  /* 0x8000003c27187221 */ /* 0x100fe20000010000 */
[----:B------:R-:W-:Y:S01]  /*40e0*/  LEA.HI R26, R26, R25, RZ, 0x3 ;  /* 0x000000191a1a7211 */ /* 0x000fe200078f18ff */
[--C-:B------:R-:W-:Y:S01]  /*40f0*/  FADD.FTZ R25, R55, -R60.reuse ;  /* 0x8000003c37197221 */ /* 0x100fe20000010000 */
[--C-:B------:R-:W-:Y:S01]  /*4100*/  FADD.FTZ R66, R42, -R60.reuse ;  /* 0x8000003c2a427221 */ /* 0x100fe20000010000 */
[--C-:B------:R-:W-:Y:S01]  /*4110*/  FADD.FTZ R64, R44, -R60.reuse ;  /* 0x8000003c2c407221 */ /* 0x100fe20000010000 */
[--C-:B------:R-:W-:Y:S01]  /*4120*/  FADD.FTZ R62, R47, -R60.reuse ;  /* 0x8000003c2f3e7221 */ /* 0x100fe20000010000 */
[----:B------:R-:W-:Y:S01]  /*4130*/  FMUL.FTZ R61, R59, R25 ;  /* 0x000000193b3d7220 */ /* 0x000fe20000410000 */
[--C-:B------:R-:W-:Y:S01]  /*4140*/  FADD.FTZ R68, R52, -R60.reuse ;  /* 0x8000003c34447221 */ /* 0x100fe20000010000 */
[--C-:B------:R-:W-:Y:S01]  /*4150*/  FADD.FTZ R58, R48, -R60.reuse ;  /* 0x8000003c303a7221 */ /* 0x100fe20000010000 */
[----:B------:R-:W-:Y:S01]  /*4160*/  FADD.FTZ R60, R51, -R60 ;  /* 0x8000003c333c7221 */ /* 0x000fe20000010000 */
[C---:B------:R-:W-:Y:S01]  /*4170*/  FMUL.FTZ R25, R59.reuse, R24 ;  /* 0x000000183b197220 */ /* 0x040fe20000410000 */
[C---:B------:R-:W-:Y:S01]  /*4180*/  FMUL.FTZ R24, R59.reuse, R66 ;  /* 0x000000423b187220 */ /* 0x040fe20000410000 */
[----:B------:R-:W-:Y:S01]  /*4190*/  FFMA.FTZ R66, R2, R61, R33 ;  /* 0x0000003d02427223 */ /* 0x000fe20000010021 */
        /* <DEDUP_REMOVED lines=13> */
[----:B------:R-:W-:Y:S01]  /*4270*/  F2FP.F16.F32.PACK_AB R27, R66, R27 ;  /* 0x0000001b421b723e */ /* 0x000fe200000000ff */
[----:B0-----:R-:W-:Y:S01]  /*4280*/  IMAD.WIDE.U32 R56, R63, 0x10, R56 ;  /* 0x000000103f387825 */ /* 0x001fe200078e0038 */
[----:B------:R-:W-:-:S02]  /*4290*/  F2FP.F16.F32.PACK_AB R26, R61, R26 ;  /* 0x0000001a3d1a723e */ /* 0x000fc400000000ff */
[----:B------:R-:W-:Y:S02]  /*42a0*/  F2FP.F16.F32.PACK_AB R25, R62, R25 ;  /* 0x000000193e19723e */ /* 0x000fe400000000ff */
[----:B------:R-:W-:-:S05]  /*42b0*/  F2FP.F16.F32.PACK_AB R24, R59, R58 ;  /* 0x0000003a3b18723e */ /* 0x000fca00000000ff */
[----:B------:R0:W-:Y:S02]  /*42c0*/  STG.E.128 desc[UR6][R56.64], R24 ;  /* 0x0000001838007986 */ /* 0x0001e4000c101d06 */
.L_x_1525:
[----:B------:R-:W-:Y:S05]  /*42d0*/  BSYNC B0 ;  /* 0x0000000000007941 */ /* 0x000fea0003800000 */
.L_x_1524:
[----:B0-----:R-:W0:Y:S02]  /*42e0*/  LDC.64 R24, c[0x0][0x210] ;  /* 0x00008400ff187b82 */ /* 0x001e240000000a00 */
[----:B0-----:R-:W-:-:S04]  /*42f0*/  LEA R35, R24, R35, 0x2 ;  /* 0x0000002318237211 */ /* 0x001fc800078e10ff */
[----:B------:R-:W-:-:S13]  /*4300*/  ISETP.GE.AND P0, PT, R35, R25, PT ;  /* 0x000000192300720c */ /* 0x000fda0003f06270 */
[----:B------:R-:W-:Y:S05]  /*4310*/  @!P0 BRA `(.L_x_1526) ;  /* 0xffffffc4008c8947 */ /* 0x000fea000383ffff */
[----:B------:R-:W-:Y:S05]  /*4320*/  BSYNC B1 ;  /* 0x0000000000017941 */ /* 0x000fea0003800000 */
.L_x_1440:
[----:B------:R-:W-:Y:S05]  /*4330*/  EXIT ;  /* 0x000000000000794d */ /* 0x000fea0003800000 */
.L_x_1523:
[----:B------:R-:W-:Y:S01]  /*4340*/  HFMA2.MMA R25, -RZ, RZ, 0, 5.9604644775390625e-08 ;  /* 0x00000001ff197435 */ /* 0x000fe200000001ff */
[----:B------:R-:W-:Y:S01]  /*4350*/  BSSY B0, `(.L_x_1527) ;  /* 0x0000007000007945 */ /* 0x000fe20003800000 */
[----:B------:R-:W-:Y:S01]  /*4360*/  IMAD.MOV.U32 R66, RZ, RZ, R24 ;  /* 0x000000ffff427224 */ /* 0x000fe200078e0018 */
[----:B------:R-:W-:Y:S01]  /*4370*/  MOV R26, 0x1f ;  /* 0x0000001f001a7802 */ /* 0x000fe20000000f00 */
[----:B------:R-:W-:-:S07]  /*4380*/  IMAD.MOV.U32 R27, RZ, RZ, -0x1 ;  /* 0xffffffffff1b7424 */ /* 0x000fce00078e00ff */
[----:B-----5:R-:W-:Y:S05]  /*4390*/  WARPSYNC.COLLECTIVE R27, `(.L_x_1528) ;  /* 0x000000001b087348 */ /* 0x020fea0003c00000 */
[----:B------:R0:W1:Y:S02]  /*43a0*/  SHFL.BFLY P0, R65, R66, R25, R26 ;  /* 0x0c00001942417389 */ /* 0x000064000000001a */
[----:B01---5:R-:W-:Y:S01]  /*43b0*/  ENDCOLLECTIVE ;  /* 0x000000000000791b */ /* 0x023fe20003800000 */
.L_x_1528:
[----:B------:R-:W-:Y:S05]  /*43c0*/  BSYNC B0 ;  /* 0x0000000000007941 */ /* 0x000fea0003800000 */
.L_x_1527:
[----:B------:R-:W-:Y:S01]  /*43d0*/  MOV R25, R65 ;  /* 0x0000004100197202 */ /* 0x000fe20000000f00 */
[----:B------:R-:W-:Y:S01]  /*43e0*/  HFMA2.MMA R26, -RZ, RZ, 0, 1.847743988037109375e-06 ;  /* 0x0000001fff1a7435 */ /* 0x000fe200000001ff */
[----:B------:R-:W-:Y:S01]  /*43f0*/  MOV R27, 0xffffffff ;  /* 0xffffffff001b7802 */ /* 0x000fe20000000f00 */
[----:B------:R-:W0:Y:S02]  /*4400*/  LDC R59, c[0x0][0x290] ;  /* 0x0000a400ff3b7b82 */ /* 0x000e240000000800 */
[----:B------:R-:W-:Y:S01]  /*4410*/  FADD.FTZ R61, R24, R25 ;  /* 0x00000019183d7221 */ /* 0x000fe20000010000 */
[----:B------:R-:W-:-:S04]  /*4420*/  IMAD.MOV.U32 R25, RZ, RZ, 0x2 ;  /* 0x00000002ff197424 */ /* 0x000fc800078e00ff */
[----:B------:R-:W-:-:S07]  /*4430*/  MOV R66, R61 ;  /* 0x0000003d00427202 */ /* 0x000fce0000000f00 */
[----:B0-----:R-:W-:Y:S05]  /*4440*/  WARPSYNC.COLLECTIVE R27, `(.L_x_1529) ;  /* 0x000000001b087348 */ /* 0x001fea0003c00000 */
[----:B------:R1:W2:Y:S02]  /*4450*/  SHFL.BFLY P0, R65, R66, R25, R26 ;  /* 0x0c00001942417389 */ /* 0x0002a4000000001a */
[----:B012---:R-:W-:Y:S01]  /*4460*/  ENDCOLLECTIVE ;  /* 0x000000000000791b */ /* 0x007fe20003800000 */
.L_x_1529:
[----:B------:R-:W-:Y:S01]  /*4470*/  HFMA2.MMA R25, -RZ, RZ, 0, 2.384185791015625e-07 ;  /* 0x00000004ff197435 */ /* 0x000fe200000001ff */
[----:B------:R-:W-:-:S04]  /*4480*/  IMAD.MOV.U32 R62, RZ, RZ, R65 ;  /* 0x000000ffff3e7224 */ /* 0x000fc800078e0041 */
[----:B------:R-:W-:-:S05]  /*4490*/  FADD.FTZ R62, R61, R62 ;  /* 0x0000003e3d3e7221 */ /* 0x000fca0000010000 */
[----:B------:R-:W-:-:S07]  /*44a0*/  MOV R66, R62 ;  /* 0x0000003e00427202 */ /* 0x000fce0000000f00 */
[----:B------:R-:W-:Y:S05]  /*44b0*/  WARPSYNC.COLLECTIVE R27, `(.L_x_1530) ;  /* 0x000000001b087348 */ /* 0x000fea0003c00000 */
[----:B------:R0:W1:Y:S02]  /*44c0*/  SHFL.BFLY P0, R65, R66, R25, R26 ;  /* 0x0c00001942417389 */ /* 0x000064000000001a */
[----:B01----:R-:W-:Y:S01]  /*44d0*/  ENDCOLLECTIVE ;  /* 0x000000000000791b */ /* 0x003fe20003800000 */
.L_x_1530:
[----:B------:R-:W-:Y:S01]  /*44e0*/  HFMA2.MMA R25, -RZ, RZ, 0, 4.76837158203125e-07 ;  /* 0x00000008ff197435 */ /* 0x000fe200000001ff */
[----:B------:R-:W-:-:S04]  /*44f0*/  IMAD.MOV.U32 R57, RZ, RZ, R65 ;  /* 0x000000ffff397224 */ /* 0x000fc800078e0041 */
[----:B------:R-:W-:-:S05]  /*4500*/  FADD.FTZ R63, R62, R57 ;  /* 0x000000393e3f7221 */ /* 0x000fca0000010000 */
[----:B------:R-:W-:-:S07]  /*4510*/  MOV R66, R63 ;  /* 0x0000003f00427202 */ /* 0x000fce0000000f00 */
[----:B------:R-:W-:Y:S05]  /*4520*/  WARPSYNC.COLLECTIVE R27, `(.L_x_1531) ;  /* 0x000000001b087348 */ /* 0x000fea0003c00000 */
[----:B------:R0:W1:Y:S02]  /*4530*/  SHFL.BFLY P0, R65, R66, R25, R26 ;  /* 0x0c00001942417389 */ /* 0x000064000000001a */
[----:B01----:R-:W-:Y:S01]  /*4540*/  ENDCOLLECTIVE ;  /* 0x000000000000791b */ /* 0x003fe20003800000 */
.L_x_1531:
[----:B------:R-:W-:Y:S01]  /*4550*/  HFMA2.MMA R25, -RZ, RZ, 0, 9.5367431640625e-07 ;  /* 0x00000010ff197435 */ /* 0x000fe200000001ff */
[----:B------:R-:W-:-:S04]  /*4560*/  IMAD.MOV.U32 R64, RZ, RZ, R65 ;  /* 0x000000ffff407224 */ /* 0x000fc800078e0041 */
[----:B------:R-:W-:-:S05]  /*4570*/  FADD.FTZ R64, R63, R64 ;  /* 0x000000403f407221 */ /* 0x000fca0000010000 */
[----:B------:R-:W-:-:S07]  /*4580*/  MOV R66, R64 ;  /* 0x0000004000427202 */ /* 0x000fce0000000f00 */
[----:B------:R-:W-:Y:S05]  /*4590*/  WARPSYNC.COLLECTIVE R27, `(.L_x_1532) ;  /* 0x000000001b087348 */ /* 0x000fea0003c00000 */
[----:B------:R0:W1:Y:S02]  /*45a0*/  SHFL.BFLY P0, R65, R66, R25, R26 ;  /* 0x0c00001942417389 */ /* 0x000064000000001a */
[----:B01----:R-:W-:Y:S01]  /*45b0*/  ENDCOLLECTIVE ;  /* 0x000000000000791b */ /* 0x003fe20003800000 */
.L_x_1532:
        /* <DEDUP_REMOVED lines=19> */
[----:B------:R-:W-:-:S04]  /*46f0*/  HFMA2.MMA R25, -RZ, RZ, 0, 5.9604644775390625e-08 ;  /* 0x00000001ff197435 */ /* 0x000fc800000001ff */
[----:B------:R-:W-:-:S04]  /*4700*/  FSEL R24, R24, RZ, P1 ;  /* 0x000000ff18187208 */ /* 0x000fc80000800000 */
[----:B------:R-:W-:-:S07]  /*4710*/  MOV R66, R24 ;  /* 0x0000001800427202 */ /* 0x000fce0000000f00 */
[----:B------:R-:W-:Y:S05]  /*4720*/  WARPSYNC.COLLECTIVE R27, `(.L_x_1533) ;  /* 0x000000001b087348 */ /* 0x000fea0003c00000 */
[----:B------:R0:W1:Y:S02]  /*4730*/  SHFL.BFLY P0, R65, R66, R25, R26 ;  /* 0x0c00001942417389 */ /* 0x000064000000001a */
[----:B01----:R-:W-:Y:S01]  /*4740*/  ENDCOLLECTIVE ;  /* 0x000000000000791b */ /* 0x003fe20003800000 */
.L_x_1533:
[----:B------:R-:W-:Y:S01]  /*4750*/  HFMA2.MMA R25, -RZ, RZ, 0, 1.1920928955078125e-07 ;  /* 0x00000002ff197435 */ /* 0x000fe200000001ff */
[----:B------:R-:W-:-:S04]  /*4760*/  IMAD.MOV.U32 R61, RZ, RZ, R65 ;  /* 0x000000ffff3d7224 */ /* 0x000fc800078e0041 */
[----:B------:R-:W-:-:S05]  /*4770*/  FADD.FTZ R61, R24, R61 ;  /* 0x0000003d183d7221 */ /* 0x000fca0000010000 */
[----:B------:R-:W-:-:S07]  /*4780*/  MOV R66, R61 ;  /* 0x0000003d00427202 */ /* 0x000fce0000000f00 */
[----:B------:R-:W-:Y:S05]  /*4790*/  WARPSYNC.COLLECTIVE R27, `(.L_x_1534) ;  /* 0x000000001b087348 */ /* 0x000fea0003c00000 */
[----:B------:R0:W1:Y:S02]  /*47a0*/  SHFL.BFLY P0, R65, R66, R25, R26 ;  /* 0x0c00001942417389 */ /* 0x000064000000001a */
[----:B01----:R-:W-:Y:S01]  /*47b0*/  ENDCOLLECTIVE ;  /* 0x000000000000791b */ /* 0x003fe20003800000 */
.L_x_1534:
[----:B------:R-:W-:Y:S01]  /*47c0*/  HFMA2.MMA R25, -RZ, RZ, 0, 2.384185791015625e-07 ;  /* 0x00000004ff197435 */ /* 0x000fe200000001ff */
[----:B------:R-:W-:-:S04]  /*47d0*/  IMAD.MOV.U32 R62, RZ, RZ, R65 ;  /* 0x000000ffff3e7224 */ /* 0x000fc800078e0041 */
[----:B------:R-:W-:-:S05]  /*47e0*/  FADD.FTZ R62, R61, R62 ;  /* 0x0000003e3d3e7221 */ /* 0x000fca0000010000 */
[----:B------:R-:W-:-:S07]  /*47f0*/  MOV R66, R62 ;  /* 0x0000003e00427202 */ /* 0x000fce0000000f00 */
[----:B------:R-:W-:Y:S05]  /*4800*/  WARPSYNC.COLLECTIVE R27, `(.L_x_1535) ;  /* 0x000000001b087348 */ /* 0x000fea0003c00000 */
[----:B------:R0:W1:Y:S02]  /*4810*/  SHFL.BFLY P0, R65, R66, R25, R26 ;  /* 0x0c00001942417389 */ /* 0x000064000000001a */
[----:B01----:R-:W-:Y:S01]  /*4820*/  ENDCOLLECTIVE ;  /* 0x000000000000791b */ /* 0x003fe20003800000 */
.L_x_1535:
[----:B------:R-:W-:Y:S01]  /*4830*/  HFMA2.MMA R25, -RZ, RZ, 0, 4.76837158203125e-07 ;  /* 0x00000008ff197435 */ /* 0x000fe200000001ff */
[----:B------:R-:W-:-:S04]  /*4840*/  IMAD.MOV.U32 R63, RZ, RZ, R65 ;  /* 0x000000ffff3f7224 */ /* 0x000fc800078e0041 */
[----:B------:R-:W-:-:S05]  /*4850*/  FADD.FTZ R63, R62, R63 ;  /* 0x0000003f3e3f7221 */ /* 0x000fca0000010000 */
[----:B------:R-:W-:-:S07]  /*4860*/  MOV R66, R63 ;  /* 0x0000003f00427202 */ /* 0x000fce0000000f00 */
[----:B------:R-:W-:Y:S05]  /*4870*/  WARPSYNC.COLLECTIVE R27, `(.L_x_1536) ;  /* 0x000000001b087348 */ /* 0x000fea0003c00000 */
[----:B------:R0:W1:Y:S02]  /*4880*/  SHFL.BFLY P0, R65, R66, R25, R26 ;  /* 0x0c00001942417389 */ /* 0x000064000000001a */
[----:B01----:R-:W-:Y:S01]  /*4890*/  ENDCOLLECTIVE ;  /* 0x000000000000791b */ /* 0x003fe20003800000 */
.L_x_1536:
[----:B------:R-:W-:Y:S01]  /*48a0*/  HFMA2.MMA R25, -RZ, RZ, 0, 9.5367431640625e-07 ;  /* 0x00000010ff197435 */ /* 0x000fe200000001ff */
[----:B------:R-:W-:-:S04]  /*48b0*/  IMAD.MOV.U32 R64, RZ, RZ, R65 ;  /* 0x000000ffff407224 */ /* 0x000fc800078e0041 */
[----:B------:R-:W-:-:S05]  /*48c0*/  FADD.FTZ R64, R63, R64 ;  /* 0x000000403f407221 */ /* 0x000fca0000010000 */
[----:B------:R-:W-:-:S07]  /*48d0*/  MOV R66, R64 ;  /* 0x0000004000427202 */ /* 0x000fce0000000f00 */
[----:B------:R-:W-:Y:S05]  /*48e0*/  WARPSYNC.COLLECTIVE R27, `(.L_x_1537) ;  /* 0x000000001b087348 */ /* 0x000fea0003c00000 */
[----:B------:R0:W1:Y:S02]  /*48f0*/  SHFL.BFLY P0, R65, R66, R25, R26 ;  /* 0x0c00001942417389 */ /* 0x000064000000001a */
[----:B01----:R-:W-:Y:S01]  /*4900*/  ENDCOLLECTIVE ;  /* 0x000000000000791b */ /* 0x003fe20003800000 */
.L_x_1537:
[----:B------:R-:W-:Y:S05]  /*4910*/  BRA `(.L_x_1538) ;  /* 0xfffffff4008c7947 */ /* 0x000fea000383ffff */
.L_x_1539:
        /* <DEDUP_REMOVED lines=14> */
.L_x_9522:


//--------------------- .text._ZN10layer_norm13ln_fwd_kernelINS_13Kernel_traitsI6__halfS2_S2_S2_fjLj256ELj1ELj4ELj1ELj16ENS_18Kernel_traits_baseILj256ES2_S2_S2_S2_fjLj128EEEEELb1ELb0ELb1ELb1EEEvNS_9FwdParamsE --------------------------
	.section	.text._ZN10layer_norm13ln_fwd_kernelINS_13Kernel_traitsI6__halfS2_S2_S2_fjLj256ELj1ELj4ELj1ELj16ENS_18Kernel_traits_baseILj256ES2_S2_S2_S2_fjLj128EEEEELb1ELb0ELb1ELb1EEEvNS_9FwdParamsE,"ax",@progbits
	.align	128
        .global         _ZN10layer_norm13ln_fwd_kernelINS_13Kernel_traitsI6__halfS2_S2_S2_fjLj256ELj1ELj4ELj1ELj16ENS_18Kernel_traits_baseILj256ES2_S2_S2_S2_fjLj128EEEEELb1ELb0ELb1ELb1EEEvNS_9FwdParamsE
        .type           _ZN10layer_norm13ln_fwd_kernelINS_13Kernel_traitsI6__halfS2_S2_S2_fjLj256ELj1ELj4ELj1ELj16ENS_18Kernel_traits_baseILj256ES2_S2_S2_S2_fjLj128EEEEELb1ELb0ELb1ELb1EEEvNS_9FwdParamsE,@function
        .size           _ZN10layer_norm13ln_fwd_kernelINS_13Kernel_traitsI6__halfS2_S2_S2_fjLj256ELj1ELj4ELj1ELj16ENS_18Kernel_traits_baseILj256ES2_S2_S2_S2_fjLj128EEEEELb1ELb0ELb1ELb1EEEvNS_9FwdParamsE,(.L_x_9523 - _ZN10layer_norm13ln_fwd_kernelINS_13Kernel_traitsI6__halfS2_S2_S2_fjLj256ELj1ELj4ELj1ELj16ENS_18Kernel_traits_baseILj256ES2_S2_S2_S2_fjLj128EEEEELb1ELb0ELb1ELb1EEEvNS_9FwdParamsE)
        .other          _ZN10layer_norm13ln_fwd_kernelINS_13Kernel_traitsI6__halfS2_S2_S2_fjLj256ELj1ELj4ELj1ELj16ENS_18Kernel_traits_baseILj256ES2_S2_S2_S2_fjLj128EEEEELb1ELb0ELb1ELb1EEEvNS_9FwdParamsE,@"STO_CUDA_ENTRY STV_DEFAULT"
_ZN10layer_norm13ln_fwd_kernelINS_13Kernel_traitsI6__halfS2_S2_S2_fjLj256ELj1ELj4ELj1ELj16ENS_18Kernel_traits_baseILj256ES2_S2_S2_S2_fjLj128EEEEELb1ELb0ELb1ELb1EEEvNS_9FwdParamsE:
.text._ZN10layer_norm13ln_fwd_kernelINS_13Kernel_traitsI6__halfS2_S2_S2_fjLj256ELj1ELj4ELj1ELj16ENS_18Kernel_traits_baseILj256ES2_S2_S2_S2_fjLj128EEEEELb1ELb0ELb1ELb1EEEvNS_9FwdParamsE:
        /* <DEDUP_REMOVED lines=11> */
[----:B------:R-:W3:Y:S01]  /*00b0*/  S2R R7, SR_CTAID.X ;  /* 0x0000000000077919 */ /* 0x000ee20000002500 */
[----:B------:R-:W-:Y:S01]  /*00c0*/  MOV R2, UR4 ;  /* 0x0000000400027c02 */ /* 0x000fe20008000f00 */
[----:B------:R-:W-:Y:S01]  /*00d0*/  ULDC UR10, c[0x0][0x214] ;  /* 0x00008500000a7ab9 */ /* 0x000fe20000000800 */
[----:B------:R-:W-:-:S06]  /*00e0*/  MOV R3, UR5 ;  /* 0x0000000500037c02 */ /* 0x000fcc0008000f00 */
[----:B------:R-:W4:Y:S01]  /*00f0*/  @P1 LDG.E.64 R2, desc[UR6][R2.64] ;  /* 0x0000000602021981 */ /* 0x000f22000c1e1b00 */
[----:B-1----:R-:W-:Y:S01]  /*0100*/  @P1 IMAD.MOV.U32 R4, RZ, RZ, R0 ;  /* 0x000000ffff041224 */ /* 0x002fe200078e0000 */
[----:B0-----:R-:W-:Y:S02]  /*0110*/  LOP3.LUT R39, R37, 0x1f, RZ, 0xc0, !PT ;  /* 0x0000001f25277812 */ /* 0x001fe400078ec0ff */
[----:B--2---:R-:W-:Y:S02]  /*0120*/  @P1 MOV R5, R35 ;  /* 0x0000002300051202 */ /* 0x004fe40000000f00 */
[----:B------:R-:W-:-:S04]  /*0130*/  @P0 LEA R8, P2, R39, UR8, 0x4 ;  /* 0x0000000827080c11 */ /* 0x000fc8000f8420ff */
[----:B------:R-:W-:Y:S01]  /*0140*/  @P0 IADD3.X R9, RZ, UR9, RZ, P2, !PT ;  /* 0x00000009ff090c10 */ /* 0x000fe200097fe4ff */
[----:B------:R-:W5:Y:S01]  /*0150*/  @P1 LDG.E.64 R4, desc[UR6][R4.64] ;  /* 0x0000000604041981 */ /* 0x000f62000c1e1b00 */
[----:B------:R-:W-:Y:S01]  /*0160*/  SHF.R.U32.HI R38, RZ, 0x5, R37 ;  /* 0x00000005ff267819 */ /* 0x000fe20000011625 */
[----:B------:R-:W-:Y:S01]  /*0170*/  IMAD.SHL.U32 R6, R37, 0x10, RZ ;  /* 0x0000001025067824 */ /* 0x000fe200078e00ff */
[----:B------:R-:W-:Y:S02]  /*0180*/  ULDC.64 UR8, c[0x0][0x260] ;  /* 0x0000980000087ab9 */ /* 0x000fe40000000a00 */
[----:B------:R-:W5:Y:S01]  /*0190*/  @P0 LDG.E.128 R8, desc[UR6][R8.64] ;  /* 0x0000000608080981 */ /* 0x000f62000c1e1d00 */
[----:B---3--:R-:W-:Y:S02]  /*01a0*/  LEA R38, R7, R38, 0x2 ;  /* 0x0000002607267211 */ /* 0x008fe400078e10ff */
[----:B------:R-:W-:Y:S02]  /*01b0*/  LOP3.LUT R6, R6, 0x1f0, RZ, 0xc0, !PT ;  /* 0x000001f006067812 */ /* 0x000fe400078ec0ff */
[----:B------:R-:W-:-:S02]  /*01c0*/  ISETP.GE.AND P2, PT, R38, UR10, PT ;  /* 0x0000000a26007c0c */ /* 0x000fc4000bf46270 */
[----:B------:R-:W-:Y:S01]  /*01d0*/  IADD3 R12, P3, R6, UR8, RZ ;  /* 0x00000008060c7c10 */ /* 0x000fe2000ff7e0ff */
[----:B------:R-:W-:Y:S02]  /*01e0*/  ULDC UR8, c[0x0][0x0] ;  /* 0x0000000000087ab9 */ /* 0x000fe40000000800 */
[----:B------:R-:W-:Y:S01]  /*01f0*/  IMAD R37, R7, UR8, R37 ;  /* 0x0000000807257c24 */ /* 0x000fe2000f8e0225 */
[----:B------:R-:W-:Y:S02]  /*0200*/  IADD3.X R13, RZ, UR9, RZ, P3, !PT ;  /* 0x00000009ff0d7c10 */ /* 0x000fe40009ffe4ff */
        /* <DEDUP_REMOVED lines=13> */
[--C-:B------:R-:W-:Y:S01]  /*02e0*/  HADD2.F32 R34, -RZ, R8.reuse.H0_H0 ;  /* 0x20000008ff227230 */ /* 0x100fe20000004100 */
[----:B------:R-:W-:Y:S01]  /*02f0*/  UIADD3 UR18, UR4, -0x255992d5, URZ ;  /* 0xdaa66d2b04127890 */ /* 0x000fe2000fffe03f */
[----:B------:R-:W-:Y:S01]  /*0300*/  HADD2.F32 R33, -RZ, R8.H1_H1 ;  /* 0x30000008ff217230 */ /* 0x000fe20000004100 */
[----:B------:R-:W-:Y:S01]  /*0310*/  UIADD3 UR19, UR5, 0x32370b8f, URZ ;  /* 0x32370b8f05137890 */ /* 0x000fe2000fffe03f */
[--C-:B------:R-:W-:Y:S01]  /*0320*/  HADD2.F32 R32, -RZ, R9.reuse.H0_H0 ;  /* 0x20000009ff207230 */ /* 0x100fe20000004100 */
[----:B------:R-:W-:Y:S01]  /*0330*/  UIADD3 UR21, UR5, -0x126145ec, URZ ;  /* 0xed9eba1405157890 */ /* 0x000fe2000fffe03f */
[----:B------:R-:W-:Y:S01]  /*0340*/  HADD2.F32 R31, -RZ, R9.H1_H1 ;  /* 0x30000009ff1f7230 */ /* 0x000fe20000004100 */
[----:B------:R-:W-:Y:S01]  /*0350*/  UIADD3 UR20, UR4, 0x78dde6e4, URZ ;  /* 0x78dde6e404147890 */ /* 0x000fe2000fffe03f */
[--C-:B------:R-:W-:Y:S01]  /*0360*/  HADD2.F32 R30, -RZ, R10.reuse.H0_H0 ;  /* 0x2000000aff1e7230 */ /* 0x100fe20000004100 */
[----:B------:R-:W-:Y:S01]  /*0370*/  UIADD3 UR22, UR4, 0x1715609d, URZ ;  /* 0x1715609d04167890 */ /* 0x000fe2000fffe03f */
[----:B------:R-:W-:Y:S01]  /*0380*/  HADD2.F32 R29, -RZ, R10.H1_H1 ;  /* 0x3000000aff1d7230 */ /* 0x000fe20000004100 */
[----:B------:R-:W-:Y:S01]  /*0390*/  UIADD3 UR23, UR5, -0x56f99767, URZ ;  /* 0xa906689905177890 */ /* 0x000fe2000fffe03f */
[--C-:B------:R-:W-:Y:S01]  /*03a0*/  HADD2.F32 R28, -RZ, R11.reuse.H0_H0 ;  /* 0x2000000bff1c7230 */ /* 0x100fe20000004100 */
[----:B------:R-:W-:Y:S01]  /*03b0*/  UIADD3 UR25, UR5, 0x646e171e, URZ ;  /* 0x646e171e05197890 */ /* 0x000fe2000fffe03f */
[----:B------:R-:W-:Y:S01]  /*03c0*/  HADD2.F32 R11, -RZ, R11.H1_H1 ;  /* 0x3000000bff0b7230 */ /* 0x000fe20000004100 */
[----:B0-----:R-:W-:Y:S01]  /*03d0*/  @P1 IADD3 R0, P2, R4, R3, RZ ;  /* 0x0000000304001210 */ /* 0x001fe20007f5e0ff */
[----:B------:R-:W-:-:S02]  /*03e0*/  UIADD3 UR24, UR4, -0x4ab325aa, URZ ;  /* 0xb54cda5604187890 */ /* 0x000fc4000fffe03f */
[----:B------:R-:W-:Y:S02]  /*03f0*/  UIADD3 UR26, UR4, 0x5384540f, URZ ;  /* 0x5384540f041a7890 */ /* 0x000fe4000fffe03f */
[----:B------:R-:W-:Y:S01]  /*0400*/  @P1 IMAD.X R35, RZ, RZ, R5, P2 ;  /* 0x000000ffff231224 */ /* 0x000fe200010e0605 */
[----:B------:R-:W-:Y:S01]  /*0410*/  UIADD3 UR27, UR5, 0x1fd5c5a3, URZ ;  /* 0x1fd5c5a3051b7890 */ /* 0x000fe2000fffe03f */
[----:B------:R-:W-:Y:S01]  /*0420*/  IMAD R5, R37, -0x326172a9, RZ ;  /* 0xcd9e8d5725057824 */ /* 0x000fe200078e02ff */
[----:B------:R-:W-:Y:S02]  /*0430*/  UIADD3 UR29, UR5, -0x24c28bd8, URZ ;  /* 0xdb3d7428051d7890 */ /* 0x000fe4000fffe03f */
        /* <DEDUP_REMOVED lines=10> */
[----:B------:R-:W-:Y:S01]  /*04e0*/  ULDC.U8 UR8, c[0x0][0x2a0] ;  /* 0x0000a80000087ab9 */ /* 0x000fe20000000000 */
[----:B------:R-:W-:Y:S01]  /*04f0*/  ULDC UR10, c[0x0][0x294] ;  /* 0x0000a500000a7ab9 */ /* 0x000fe20000000800 */
[----:B------:R-:W-:Y:S01]  /*0500*/  ISETP.NE.AND P1, PT, RZ, UR8, PT ;  /* 0x00000008ff007c0c */ /* 0x000fe2000bf25270 */
[C---:B------:R-:W-:Y:S01]  /*0510*/  IMAD.HI.U32 R4, R3.reuse, -0x326172a9, RZ ;  /* 0xcd9e8d5703047827 */ /* 0x040fe200078e00ff */
[----:B------:R-:W-:Y:S01]  /*0520*/  LOP3.LUT R6, R6, UR16, R7, 0x96, !PT ;  /* 0x0000001006067c12 */ /* 0x000fe2000f8e9607 */
[----:B------:R-:W-:Y:S01]  /*0530*/  ULDC UR11, c[0x0][0x2d8] ;  /* 0x0000b600000b7ab9 */ /* 0x000fe20000000800 */
[----:B------:R-:W-:Y:S01]  /*0540*/  ULDC.64 UR12, c[0x0][0x298] ;  /* 0x0000a600000c7ab9 */ /* 0x000fe20000000a00 */
[----:B------:R-:W-:Y:S01]  /*0550*/  IMAD R16, R3, -0x326172a9, RZ ;  /* 0xcd9e8d5703107824 */ /* 0x000fe200078e02ff */
[----:B------:R-:W-:Y:S01]  /*0560*/  LOP3.LUT R4, R4, UR15, R5, 0x96, !PT ;  /* 0x0000000f04047c12 */ /* 0x000fe2000f8e9605 */
[----:B------:R-:W-:Y:S01]  /*0570*/  IMAD R5, R2, -0x2daee0ad, RZ ;  /* 0xd2511f5302057824 */ /* 0x000fe200078e02ff */
[----:B------:R-:W-:Y:S01]  /*0580*/  ULDC.64 UR8, c[0x0][0x230] ;  /* 0x00008c0000087ab9 */ /* 0x000fe20000000a00 */
        /* <DEDUP_REMOVED lines=43> */
[----:B------:R-:W-:Y:S01]  /*0840*/  IMAD.WIDE.U32 R8, R3, -0x326172a9, RZ ;  /* 0xcd9e8d5703087825 */ /* 0x000fe200078e00ff */
[----:B------:R-:W-:Y:S02]  /*0850*/  LOP3.LUT R10, R10, UR31, R7, 0x96, !PT ;  /* 0x0000001f0a0a7c12 */ /* 0x000fe4000f8e9607 */
[----:B------:R-:W-:Y:S01]  /*0860*/  LOP3.LUT R7, R0, 0x3, RZ, 0xc0, !PT ;  /* 0x0000000300077812 */ /* 0x000fe200078ec0ff */
[----:B------:R-:W-:Y:S01]  /*0870*/  IMAD R6, R2, -0x2daee0ad, RZ ;  /* 0xd2511f5302067824 */ /* 0x000fe200078e02ff */
[----:B------:R-:W-:Y:S01]  /*0880*/  LOP3.LUT R9, R9, UR30, R5, 0x96, !PT ;  /* 0x0000001e09097c12 */ /* 0x000fe2000f8e9605 */
[----:B------:R-:W-:-:S11]  /*0890*/  HFMA2.MMA R5, -RZ, RZ, 0, 0 ;  /* 0x00000000ff057435 */ /* 0x000fd600000001ff */
.L_x_1626:
        /* <DEDUP_REMOVED lines=30> */
[----:B------:R-:W-:Y:S02]  /*0a80*/  MOV R46, RZ ;  /* 0x000000ff002e7202 */ /* 0x000fe40000000f00 */
[----:B------:R-:W-:Y:S01]  /*0a90*/  MOV R24, R7 ;  /* 0x0000000700187202 */ /* 0x000fe20000000f00 */
[----:B------:R-:W-:Y:S06]  /*0aa0*/  @!P0 BRA `(.L_x_1543) ;  /* 0x0000000400608947 */ /* 0x000fec0003800000 */
[----:B------:R-:W-:Y:S02]  /*0ab0*/  IMAD.MOV.U32 R24, RZ, RZ, R7 ;  /* 0x000000ffff187224 */ /* 0x000fe400078e0007 */
[----:B-----5:R-:W-:Y:S01]  /*0ac0*/  HADD2.F32 R46, -RZ, R16.H0_H0 ;  /* 0x20000010ff2e7230 */ /* 0x020fe20000004100 */
[----:B------:R-:W-:Y:S06]  /*0ad0*/  BRA `(.L_x_1543) ;  /* 0x0000000400547947 */ /* 0x000fec0003800000 */
.L_x_1542:
[C---:B------:R-:W-:Y:S01]  /*0ae0*/  ISETP.NE.AND P4, PT, R7.reuse, 0x1, PT ;  /* 0x000000010700780c */ /* 0x040fe20003f85270 */
[----:B------:R-:W-:Y:S01]  /*0af0*/  BSSY B2, `(.L_x_1544) ;  /* 0x000000c000027945 */ /* 0x000fe20003800000 */
[----:B------:R-:W-:-:S11]  /*0b00*/  IADD3 R24, R7, 0x1, RZ ;  /* 0x0000000107187810 */ /* 0x000fd60007ffe0ff */
        /* <DEDUP_REMOVED lines=9> */
.L_x_1545:
[----:B------:R-:W-:-:S07]  /*0ba0*/  MOV R4, R8 ;  /* 0x0000000800047202 */ /* 0x000fce0000000f00 */
.L_x_1546:
[----:B------:R-:W-:Y:S05]  /*0bb0*/  BSYNC B2 ;  /* 0x0000000000027941 */ /* 0x000fea0003800000 */
.L_x_1544:
        /* <DEDUP_REMOVED lines=16> */
.L_x_1550:
[----:B------:R-:W-:Y:S05]  /*0cc0*/  BSYNC B3 ;  /* 0x0000000000037941 */ /* 0x000fea0003800000 */
.L_x_1549:
        /* <DEDUP_REMOVED lines=42> */
.L_x_1548:
[----:B------:R-:W-:Y:S05]  /*0f70*/  BSYNC B2 ;  /* 0x0000000000027941 */ /* 0x000fea0003800000 */
.L_x_1547:
[----:B------:R-:W-:Y:S01]  /*0f80*/  I2FP.F32.U32 R4, R4 ;  /* 0x0000000400047245 */ /* 0x000fe20000201000 */
[----:B-----5:R-:W-:Y:S01]  /*0f90*/  HADD2.F32 R7, -RZ, R20.H0_H0 ;  /* 0x20000014ff077230 */ /* 0x020fe20000004100 */
[----:B------:R-:W-:-:S04]  /*0fa0*/  MOV R25, 0x2f800000 ;  /* 0x2f80000000197802 */ /* 0x000fc80000000f00 */
[----:B------:R-:W-:Y:S01]  /*0fb0*/  FMUL.FTZ R7, R7, UR13 ;  /* 0x0000000d07077c20 */ /* 0x000fe20008410000 */
[----:B------:R-:W-:Y:S01]  /*0fc0*/  FFMA.FTZ R4, R4, R25, 1.1641532182693481445e-10 ;  /* 0x2f00000004047423 */ /* 0x000fe20000010019 */
[----:B------:R-:W-:Y:S02]  /*0fd0*/  @P0 HADD2.F32 R25, -RZ, R16.H0_H0 ;  /* 0x20000010ff190230 */ /* 0x000fe40000004100 */
[----:B------:R-:W-:Y:S02]  /*0fe0*/  FMUL.FTZ R7, R7, UR12 ;  /* 0x0000000c07077c20 */ /* 0x000fe40008410000 */
[----:B------:R-:W-:-:S04]  /*0ff0*/  FSETP.GTU.FTZ.AND P4, PT, R4, UR10, PT ;  /* 0x0000000a04007c0b */ /* 0x000fc8000bf9c000 */
[----:B------:R-:W-:Y:S02]  /*1000*/  FSEL R46, R7, RZ, !P4 ;  /* 0x000000ff072e7208 */ /* 0x000fe40006000000 */
[----:B------:R-:W-:-:S03]  /*1010*/  SEL R4, RZ, 0x1, P4 ;  /* 0x00000001ff047807 */ /* 0x000fc60002000000 */
[----:B------:R-:W-:-:S07]  /*1020*/  @P0 FADD.FTZ R46, R46, R25 ;  /* 0x000000192e2e0221 */ /* 0x000fce0000010000 */
.L_x_1543:
[----:B------:R-:W-:Y:S05]  /*1030*/  BSYNC B1 ;  /* 0x0000000000017941 */ /* 0x000fea0003800000 */
.L_x_1541:
[----:B------:R-:W-:Y:S04]  /*1040*/  BSSY B1, `(.L_x_1551) ;  /* 0x000005d000017945 */ /* 0x000fe80003800000 */
[----:B------:R-:W-:Y:S05]  /*1050*/  @P3 BRA `(.L_x_1552) ;  /* 0x0000000000183947 */ /* 0x000fea0003800000 */
[----:B------:R-:W-:Y:S01]  /*1060*/  IMAD.MOV.U32 R47, RZ, RZ, RZ ;  /* 0x000000ffff2f7224 */ /* 0x000fe200078e00ff */
[----:B------:R-:W-:Y:S01]  /*1070*/  MOV R7, R24 ;  /* 0x0000001800077202 */ /* 0x000fe20000000f00 */
[----:B------:R-:W-:Y:S06]  /*1080*/  @!P0 BRA `(.L_x_1553) ;  /* 0x0000000400608947 */ /* 0x000fec0003800000 */
[----:B------:R-:W-:Y:S01]  /*1090*/  MOV R7, R24 ;  /* 0x0000001800077202 */ /* 0x000fe20000000f00 */
[----:B-----5:R-:W-:Y:S01]  /*10a0*/  HADD2.F32 R47, -RZ, R16.H1_H1 ;  /* 0x30000010ff2f7230 */ /* 0x020fe20000004100 */
[----:B------:R-:W-:Y:S06]  /*10b0*/  BRA `(.L_x_1553) ;  /* 0x0000000400547947 */ /* 0x000fec0003800000 */
.L_x_1552:
        /* <DEDUP_REMOVED lines=12> */
.L_x_1555:
[----:B------:R-:W-:-:S07]  /*1180*/  MOV R3, R8 ;  /* 0x0000000800037202 */ /* 0x000fce0000000f00 */
.L_x_1556:
[----:B------:R-:W-:Y:S05]  /*1190*/  BSYNC B2 ;  /* 0x0000000000027941 */ /* 0x000fea0003800000 */
.L_x_1554:
        /* <DEDUP_REMOVED lines=16> */
.L_x_1560:
[----:B------:R-:W-:Y:S05]  /*12a0*/  BSYNC B3 ;  /* 0x0000000000037941 */ /* 0x000fea0003800000 */
.L_x_1559:
        /* <DEDUP_REMOVED lines=42> */
.L_x_1558:
[----:B------:R-:W-:Y:S05]  /*1550*/  BSYNC B2 ;  /* 0x0000000000027941 */ /* 0x000fea0003800000 */
.L_x_1557:
        /* <DEDUP_REMOVED lines=11> */
.L_x_1553:
[----:B------:R-:W-:Y:S05]  /*1610*/  BSYNC B1 ;  /* 0x0000000000017941 */ /* 0x000fea0003800000 */
.L_x_1551:
        /* <DEDUP_REMOVED lines=8> */
.L_x_1562:
        /* <DEDUP_REMOVED lines=12> */
.L_x_1565:
[----:B------:R-:W-:-:S07]  /*1760*/  IMAD.MOV.U32 R2, RZ, RZ, R8 ;  /* 0x000000ffff027224 */ /* 0x000fce00078e0008 */
.L_x_1566:
[----:B------:R-:W-:Y:S05]  /*1770*/  BSYNC B2 ;  /* 0x0000000000027941 */ /* 0x000fea0003800000 */
.L_x_1564:
        /* <DEDUP_REMOVED lines=16> */
.L_x_1570:
[----:B------:R-:W-:Y:S05]  /*1880*/  BSYNC B3 ;  /* 0x0000000000037941 */ /* 0x000fea0003800000 */
.L_x_1569:
        /* <DEDUP_REMOVED lines=42> */
.L_x_1568:
[----:B------:R-:W-:Y:S05]  /*1b30*/  BSYNC B2 ;  /* 0x0000000000027941 */ /* 0x000fea0003800000 */
.L_x_1567:
[----:B------:R-:W-:Y:S01]  /*1b40*/  I2FP.F32.U32 R2, R2 ;  /* 0x0000000200027245 */ /* 0x000fe20000201000 */
[----:B-----5:R-:W-:Y:S02]  /*1b50*/  HADD2.F32 R7, -RZ, R21.H0_H0 ;  /* 0x20000015ff077230 */ /* 0x020fe40000004100 */
[----:B------:R-:W-:-:S03]  /*1b60*/  IMAD.MOV.U32 R25, RZ, RZ, 0x2f800000 ;  /* 0x2f800000ff197424 */ /* 0x000fc600078e00ff */
        /* <DEDUP_REMOVED lines=8> */
.L_x_1563:
[----:B------:R-:W-:Y:S05]  /*1bf0*/  BSYNC B1 ;  /* 0x0000000000017941 */ /* 0x000fea0003800000 */
.L_x_1561:
[----:B------:R-:W-:Y:S04]  /*1c00*/  BSSY B1, `(.L_x_1571) ;  /* 0x000005d000017945 */ /* 0x000fe80003800000 */
[----:B------:R-:W-:Y:S05]  /*1c10*/  @P3 BRA `(.L_x_1572) ;  /* 0x0000000000183947 */ /* 0x000fea0003800000 */
[----:B------:R-:W-:Y:S02]  /*1c20*/  MOV R49, RZ ;  /* 0x000000ff00317202 */ /* 0x000fe40000000f00 */
[----:B------:R-:W-:Y:S01]  /*1c30*/  MOV R7, R24 ;  /* 0x0000001800077202 */ /* 0x000fe20000000f00 */
[----:B------:R-:W-:Y:S06]  /*1c40*/  @!P0 BRA `(.L_x_1573) ;  /* 0x0000000400608947 */ /* 0x000fec0003800000 */
[----:B------:R-:W-:Y:S02]  /*1c50*/  IMAD.MOV.U32 R7, RZ, RZ, R24 ;  /* 0x000000ffff077224 */ /* 0x000fe400078e0018 */
[----:B-----5:R-:W-:Y:S01]  /*1c60*/  HADD2.F32 R49, -RZ, R17.H1_H1 ;  /* 0x30000011ff317230 */ /* 0x020fe20000004100 */
[----:B------:R-:W-:Y:S06]  /*1c70*/  BRA `(.L_x_1573) ;  /* 0x0000000400547947 */ /* 0x000fec0003800000 */
.L_x_1572:
        /* <DEDUP_REMOVED lines=12> */
.L_x_1575:
[----:B------:R-:W-:-:S07]  /*1d40*/  MOV R0, R8 ;  /* 0x0000000800007202 */ /* 0x000fce0000000f00 */
.L_x_1576:
[----:B------:R-:W-:Y:S05]  /*1d50*/  BSYNC B2 ;  /* 0x0000000000027941 */ /* 0x000fea0003800000 */
.L_x_1574:
        /* <DEDUP_REMOVED lines=16> */
.L_x_1580:
[----:B------:R-:W-:Y:S05]  /*1e60*/  BSYNC B3 ;  /* 0x0000000000037941 */ /* 0x000fea0003800000 */
.L_x_1579:
        /* <DEDUP_REMOVED lines=42> */
.L_x_1578:
[----:B------:R-:W-:Y:S05]  /*2110*/  BSYNC B2 ;  /* 0x0000000000027941 */ /* 0x000fea0003800000 */
.L_x_1577:
[----:B------:R-:W-:Y:S01]  /*2120*/  I2FP.F32.U32 R0, R0 ;  /* 0x0000000000007245 */ /* 0x000fe20000201000 */
[----:B-----5:R-:W-:Y:S01]  /*2130*/  HADD2.F32 R24, -RZ, R21.H1_H1 ;  /* 0x30000015ff187230 */ /* 0x020fe20000004100 */
[----:B------:R-:W-:Y:S01]  /*2140*/  MOV R25, 0x2f800000 ;  /* 0x2f80000000197802 */ /* 0x000fe20000000f00 */
[----:B------:R-:W-:-:S03]  /*2150*/  @P0 HADD2.F32 R26, -RZ, R17.H1_H1 ;  /* 0x30000011ff1a0230 */ /* 0x000fc60000004100 */
[----:B------:R-:W-:Y:S01]  /*2160*/  FMUL.FTZ R24, R24, UR13 ;  /* 0x0000000d18187c20 */ /* 0x000fe20008410000 */
[----:B------:R-:W-:-:S03]  /*2170*/  FFMA.FTZ R0, R0, R25, 1.1641532182693481445e-10 ;  /* 0x2f00000000007423 */ /* 0x000fc60000010019 */
[----:B------:R-:W-:Y:S02]  /*2180*/  FMUL.FTZ R24, R24, UR12 ;  /* 0x0000000c18187c20 */ /* 0x000fe40008410000 */
[----:B------:R-:W-:-:S04]  /*2190*/  FSETP.GTU.FTZ.AND P4, PT, R0, UR10, PT ;  /* 0x0000000a00007c0b */ /* 0x000fc8000bf9c000 */
[----:B------:R-:W-:Y:S02]  /*21a0*/  FSEL R49, R24, RZ, !P4 ;  /* 0x000000ff18317208 */ /* 0x000fe40006000000 */
[----:B------:R-:W-:-:S03]  /*21b0*/  SEL R0, RZ, 0x1, P4 ;  /* 0x00000001ff007807 */ /* 0x000fc60002000000 */
[----:B------:R-:W-:-:S07]  /*21c0*/  @P0 FADD.FTZ R49, R49, R26 ;  /* 0x0000001a31310221 */ /* 0x000fce0000010000 */
.L_x_1573:
[----:B------:R-:W-:Y:S05]  /*21d0*/  BSYNC B1 ;  /* 0x0000000000017941 */ /* 0x000fea0003800000 */
.L_x_1571:
[----:B------:R-:W-:Y:S04]  /*21e0*/  BSSY B1, `(.L_x_1581) ;  /* 0x000005d000017945 */ /* 0x000fe80003800000 */
[----:B------:R-:W-:Y:S05]  /*21f0*/  @P3 BRA `(.L_x_1582) ;  /* 0x0000000000183947 */ /* 0x000fea0003800000 */
[----:B------:R-:W-:Y:S01]  /*2200*/  IMAD.MOV.U32 R50, RZ, RZ, RZ ;  /* 0x000000ffff327224 */ /* 0x000fe200078e00ff */
[----:B------:R-:W-:Y:S01]  /*2210*/  MOV R24, R7 ;  /* 0x0000000700187202 */ /* 0x000fe20000000f00 */
[----:B------:R-:W-:Y:S06]  /*2220*/  @!P0 BRA `(.L_x_1583) ;  /* 0x0000000400608947 */ /* 0x000fec0003800000 */
[----:B------:R-:W-:Y:S01]  /*2230*/  MOV R24, R7 ;  /* 0x0000000700187202 */ /* 0x000fe20000000f00 */
[----:B-----5:R-:W-:Y:S01]  /*2240*/  HADD2.F32 R50, -RZ, R18.H0_H0 ;  /* 0x20000012ff327230 */ /* 0x020fe20000004100 */
[----:B------:R-:W-:Y:S06]  /*2250*/  BRA `(.L_x_1583) ;  /* 0x0000000400547947 */ /* 0x000fec0003800000 */
.L_x_1582:
        /* <DEDUP_REMOVED lines=12> */
.L_x_1585:
[----:B------:R-:W-:-:S07]  /*2320*/  MOV R26, R8 ;  /* 0x00000008001a7202 */ /* 0x000fce0000000f00 */
.L_x_1586:
[----:B------:R-:W-:Y:S05]  /*2330*/  BSYNC B2 ;  /* 0x0000000000027941 */ /* 0x000fea0003800000 */
.L_x_1584:
        /* <DEDUP_REMOVED lines=16> */
.L_x_1590:
[----:B------:R-:W-:Y:S05]  /*2440*/  BSYNC B3 ;  /* 0x0000000000037941 */ /* 0x000fea0003800000 */
.L_x_1589:
        /* <DEDUP_REMOVED lines=42> */
.L_x_1588:
[----:B------:R-:W-:Y:S05]  /*26f0*/  BSYNC B2 ;  /* 0x0000000000027941 */ /* 0x000fea0003800000 */
.L_x_1587:
[----:B------:R-:W-:Y:S01]  /*2700*/  I2FP.F32.U32 R7, R26 ;  /* 0x0000001a00077245 */ /* 0x000fe20000201000 */
[----:B------:R-:W-:Y:S01]  /*2710*/  HFMA2.MMA R26, -RZ, RZ, 0.1171875, 0 ;  /* 0x2f800000ff1a7435 */ /* 0x000fe200000001ff */
[----:B-----5:R-:W-:-:S05]  /*2720*/  HADD2.F32 R25, -RZ, R22.H0_H0 ;  /* 0x20000016ff197230 */ /* 0x020fca0000004100 */
[----:B------:R-:W-:-:S04]  /*2730*/  FMUL.FTZ R25, R25, UR13 ;  /* 0x0000000d19197c20 */ /* 0x000fc80008410000 */
[----:B------:R-:W-:Y:S01]  /*2740*/  FFMA.FTZ R7, R7, R26, 1.1641532182693481445e-10 ;  /* 0x2f00000007077423 */ /* 0x000fe2000001001a */
[----:B------:R-:W-:-:S04]  /*2750*/  FMUL.FTZ R25, R25, UR12 ;  /* 0x0000000c19197c20 */ /* 0x000fc80008410000 */
[----:B------:R-:W-:Y:S01]  /*2760*/  FSETP.GTU.FTZ.AND P4, PT, R7, UR10, PT ;  /* 0x0000000a07007c0b */ /* 0x000fe2000bf9c000 */
[----:B------:R-:W-:-:S03]  /*2770*/  @P0 HADD2.F32 R7, -RZ, R18.H0_H0 ;  /* 0x20000012ff070230 */ /* 0x000fc60000004100 */
[----:B------:R-:W-:Y:S02]  /*2780*/  FSEL R50, R25, RZ, !P4 ;  /* 0x000000ff19327208 */ /* 0x000fe40006000000 */
[----:B------:R-:W-:-:S03]  /*2790*/  SEL R40, RZ, 0x1, P4 ;  /* 0x00000001ff287807 */ /* 0x000fc60002000000 */
[----:B------:R-:W-:-:S07]  /*27a0*/  @P0 FADD.FTZ R50, R50, R7 ;  /* 0x0000000732320221 */ /* 0x000fce0000010000 */
.L_x_1583:
[----:B------:R-:W-:Y:S05]  /*27b0*/  BSYNC B1 ;  /* 0x0000000000017941 */ /* 0x000fea0003800000 */
.L_x_1581:
        /* <DEDUP_REMOVED lines=8> */
.L_x_1592:
        /* <DEDUP_REMOVED lines=12> */
.L_x_1595:
[----:B------:R-:W-:-:S07]  /*2900*/  IMAD.MOV.U32 R26, RZ, RZ, R8 ;  /* 0x000000ffff1a7224 */ /* 0x000fce00078e0008 */
.L_x_1596:
[----:B------:R-:W-:Y:S05]  /*2910*/  BSYNC B2 ;  /* 0x0000000000027941 */ /* 0x000fea0003800000 */
.L_x_1594:
        /* <DEDUP_REMOVED lines=16> */
.L_x_1600:
[----:B------:R-:W-:Y:S05]  /*2a20*/  BSYNC B3 ;  /* 0x0000000000037941 */ /* 0x000fea0003800000 */
.L_x_1599:
        /* <DEDUP_REMOVED lines=42> */
.L_x_1598:
[----:B------:R-:W-:Y:S05]  /*2cd0*/  BSYNC B2 ;  /* 0x0000000000027941 */ /* 0x000fea0003800000 */
.L_x_1597:
[----:B------:R-:W-:Y:S01]  /*2ce0*/  I2FP.F32.U32 R24, R26 ;  /* 0x0000001a00187245 */ /* 0x000fe20000201000 */
[----:B-----5:R-:W-:Y:S02]  /*2cf0*/  HADD2.F32 R25, -RZ, R22.H1_H1 ;  /* 0x30000016ff197230 */ /* 0x020fe40000004100 */
[----:B------:R-:W-:-:S03]  /*2d00*/  IMAD.MOV.U32 R41, RZ, RZ, 0x2f800000 ;  /* 0x2f800000ff297424 */ /* 0x000fc600078e00ff */
[----:B------:R-:W-:Y:S01]  /*2d10*/  FMUL.FTZ R25, R25, UR13 ;  /* 0x0000000d19197c20 */ /* 0x000fe20008410000 */
[----:B------:R-:W-:-:S03]  /*2d20*/  FFMA.FTZ R24, R24, R41, 1.1641532182693481445e-10 ;  /* 0x2f00000018187423 */ /* 0x000fc60000010029 */
[----:B------:R-:W-:Y:S02]  /*2d30*/  FMUL.FTZ R25, R25, UR12 ;  /* 0x0000000c19197c20 */ /* 0x000fe40008410000 */
[----:B------:R-:W-:Y:S01]  /*2d40*/  FSETP.GTU.FTZ.AND P4, PT, R24, UR10, PT ;  /* 0x0000000a18007c0b */ /* 0x000fe2000bf9c000 */
[----:B------:R-:W-:-:S03]  /*2d50*/  @P0 HADD2.F32 R24, -RZ, R18.H1_H1 ;  /* 0x30000012ff180230 */ /* 0x000fc60000004100 */
[----:B------:R-:W-:Y:S02]  /*2d60*/  FSEL R51, R25, RZ, !P4 ;  /* 0x000000ff19337208 */ /* 0x000fe40006000000 */
[----:B------:R-:W-:-:S03]  /*2d70*/  SEL R41, RZ, 0x1, P4 ;  /* 0x00000001ff297807 */ /* 0x000fc60002000000 */
[----:B------:R-:W-:-:S07]  /*2d80*/  @P0 FADD.FTZ R51, R51, R24 ;  /* 0x0000001833330221 */ /* 0x000fce0000010000 */
.L_x_1593:
[----:B------:R-:W-:Y:S05]  /*2d90*/  BSYNC B1 ;  /* 0x0000000000017941 */ /* 0x000fea0003800000 */
.L_x_1591:
[----:B------:R-:W-:Y:S04]  /*2da0*/  BSSY B1, `(.L_x_1601) ;  /* 0x000005d000017945 */ /* 0x000fe80003800000 */
[----:B------:R-:W-:Y:S05]  /*2db0*/  @P3 BRA `(.L_x_1602) ;  /* 0x0000000000183947 */ /* 0x000fea0003800000 */
[----:B------:R-:W-:Y:S02]  /*2dc0*/  MOV R52, RZ ;  /* 0x000000ff00347202 */ /* 0x000fe40000000f00 */
[----:B------:R-:W-:Y:S01]  /*2dd0*/  MOV R24, R7 ;  /* 0x0000000700187202 */ /* 0x000fe20000000f00 */
[----:B------:R-:W-:Y:S06]  /*2de0*/  @!P0 BRA `(.L_x_1603) ;  /* 0x0000000400608947 */ /* 0x000fec0003800000 */
[----:B------:R-:W-:Y:S02]  /*2df0*/  IMAD.MOV.U32 R24, RZ, RZ, R7 ;  /* 0x000000ffff187224 */ /* 0x000fe400078e0007 */
[----:B-----5:R-:W-:Y:S01]  /*2e00*/  HADD2.F32 R52, -RZ, R19.H0_H0 ;  /* 0x20000013ff347230 */ /* 0x020fe20000004100 */
[----:B------:R-:W-:Y:S06]  /*2e10*/  BRA `(.L_x_1603) ;  /* 0x0000000400547947 */ /* 0x000fec0003800000 */
.L_x_1602:
        /* <DEDUP_REMOVED lines=12> */
.L_x_1605:
[----:B------:R-:W-:-:S07]  /*2ee0*/  MOV R26, R8 ;  /* 0x00000008001a7202 */ /* 0x000fce0000000f00 */
.L_x_1606:
[----:B------:R-:W-:Y:S05]  /*2ef0*/  BSYNC B2 ;  /* 0x0000000000027941 */ /* 0x000fea0003800000 */
.L_x_1604:
        /* <DEDUP_REMOVED lines=16> */
.L_x_1610:
[----:B------:R-:W-:Y:S05]  /*3000*/  BSYNC B3 ;  /* 0x0000000000037941 */ /* 0x000fea0003800000 */
.L_x_1609:
        /* <DEDUP_REMOVED lines=42> */
.L_x_1608:
[----:B------:R-:W-:Y:S05]  /*32b0*/  BSYNC B2 ;  /* 0x0000000000027941 */ /* 0x000fea0003800000 */
.L_x_1607:
[----:B------:R-:W-:Y:S01]  /*32c0*/  I2FP.F32.U32 R7, R26 ;  /* 0x0000001a00077245 */ /* 0x000fe20000201000 */
[----:B-----5:R-:W-:Y:S01]  /*32d0*/  HADD2.F32 R25, -RZ, R23.H0_H0 ;  /* 0x20000017ff197230 */ /* 0x020fe20000004100 */
[----:B------:R-:W-:-:S04]  /*32e0*/  MOV R26, 0x2f800000 ;  /* 0x2f800000001a7802 */ /* 0x000fc80000000f00 */
[----:B------:R-:W-:Y:S01]  /*32f0*/  FMUL.FTZ R25, R25, UR13 ;  /* 0x0000000d19197c20 */ /* 0x000fe20008410000 */
[----:B------:R-:W-:-:S03]  /*3300*/  FFMA.FTZ R7, R7, R26, 1.1641532182693481445e-10 ;  /* 0x2f00000007077423 */ /* 0x000fc6000001001a */
[----:B------:R-:W-:Y:S02]  /*3310*/  FMUL.FTZ R25, R25, UR12 ;  /* 0x0000000c19197c20 */ /* 0x000fe40008410000 */
[----:B------:R-:W-:Y:S01]  /*3320*/  FSETP.GTU.FTZ.AND P4, PT, R7, UR10, PT ;  /* 0x0000000a07007c0b */ /* 0x000fe2000bf9c000 */
[----:B------:R-:W-:-:S03]  /*3330*/  @P0 HADD2.F32 R7, -RZ, R19.H0_H0 ;  /* 0x20000013ff070230 */ /* 0x000fc60000004100 */
[----:B------:R-:W-:Y:S02]  /*3340*/  FSEL R52, R25, RZ, !P4 ;  /* 0x000000ff19347208 */ /* 0x000fe40006000000 */
[----:B------:R-:W-:-:S03]  /*3350*/  SEL R42, RZ, 0x1, P4 ;  /* 0x00000001ff2a7807 */ /* 0x000fc60002000000 */
[----:B------:R-:W-:-:S07]  /*3360*/  @P0 FADD.FTZ R52, R52, R7 ;  /* 0x0000000734340221 */ /* 0x000fce0000010000 */
.L_x_1603:
[----:B------:R-:W-:Y:S05]  /*3370*/  BSYNC B1 ;  /* 0x0000000000017941 */ /* 0x000fea0003800000 */
.L_x_1601:
        /* <DEDUP_REMOVED lines=8> */
.L_x_1612:
        /* <DEDUP_REMOVED lines=12> */
.L_x_1615:
[----:B------:R-:W-:-:S07]  /*34c0*/  MOV R26, R8 ;  /* 0x00000008001a7202 */ /* 0x000fce0000000f00 */
.L_x_1616:
[----:B------:R-:W-:Y:S05]  /*34d0*/  BSYNC B2 ;  /* 0x0000000000027941 */ /* 0x000fea0003800000 */
.L_x_1614:
        /* <DEDUP_REMOVED lines=16> */
.L_x_1620:
[----:B------:R-:W-:Y:S05]  /*35e0*/  BSYNC B3 ;  /* 0x0000000000037941 */ /* 0x000fea0003800000 */
.L_x_1619:
        /* <DEDUP_REMOVED lines=42> */
.L_x_1618:
[----:B------:R-:W-:Y:S05]  /*3890*/  BSYNC B2 ;  /* 0x0000000000027941 */ /* 0x000fea0003800000 */
.L_x_1617:
        /* <DEDUP_REMOVED lines=11> */
.L_x_1613:
[----:B------:R-:W-:Y:S05]  /*3950*/  BSYNC B1 ;  /* 0x0000000000017941 */ /* 0x000fea0003800000 */
.L_x_1611:
[----:B------:R-:W0:Y:S01]  /*3960*/  LDC.64 R56, c[0x0][0x238] ;  /* 0x00008e00ff387b82 */ /* 0x000e220000000a00 */
[----:B------:R-:W-:Y:S01]  /*3970*/  F2FP.F16.F32.PACK_AB R26, R51, R50 ;  /* 0x00000032331a723e */ /* 0x000fe200000000ff */
[----:B------:R-:W-:Y:S01]  /*3980*/  BSSY B1, `(.L_x_1621) ;  /* 0x0000017000017945 */ /* 0x000fe20003800000 */
[----:B------:R-:W-:Y:S02]  /*3990*/  F2FP.F16.F32.PACK_AB R25, R49, R48 ;  /* 0x000000303119723e */ /* 0x000fe400000000ff */
[----:B------:R-:W-:Y:S01]  /*39a0*/  F2FP.F16.F32.PACK_AB R24, R47, R46 ;  /* 0x0000002e2f18723e */ /* 0x000fe200000000ff */
[----:B0-----:R-:W-:Y:S01]  /*39b0*/  IMAD.WIDE.U32 R56, R27, 0x10, R56 ;  /* 0x000000101b387825 */ /* 0x001fe200078e0038 */
[----:B------:R-:W-:-:S05]  /*39c0*/  F2FP.F16.F32.PACK_AB R27, R53, R52 ;  /* 0x00000034351b723e */ /* 0x000fca00000000ff */
[----:B------:R0:W-:Y:S01]  /*39d0*/  STG.E.128 desc[UR6][R56.64], R24 ;  /* 0x0000001838007986 */ /* 0x0001e2000c101d06 */
[----:B------:R-:W-:Y:S05]  /*39e0*/  @!P2 BRA `(.L_x_1622) ;  /* 0x000000000040a947 */ /* 0x000fea0003800000 */
[----:B0-----:R-:W-:Y:S01]  /*39f0*/  SHF.L.U32 R24, R42, 0x10, RZ ;  /* 0x000000102a187819 */ /* 0x001fe200000006ff */
[----:B------:R-:W-:-:S03]  /*3a00*/  IMAD.WIDE.U32 R56, R0, 0x1000000, RZ ;  /* 0x0100000000387825 */ /* 0x000fc600078e00ff */
[----:B------:R-:W-:Y:S02]  /*3a10*/  LOP3.LUT R26, R24, 0xff0000, RZ, 0xc0, !PT ;  /* 0x00ff0000181a7812 */ /* 0x000fe400078ec0ff */
[----:B------:R-:W-:Y:S02]  /*3a20*/  SHF.L.U32 R24, R41, 0x8, RZ ;  /* 0x0000000829187819 */ /* 0x000fe400000006ff */
        /* <DEDUP_REMOVED lines=12> */
.L_x_1622:
[----:B------:R-:W-:Y:S05]  /*3af0*/  BSYNC B1 ;  /* 0x0000000000017941 */ /* 0x000fea0003800000 */
.L_x_1621:
        /* <DEDUP_REMOVED lines=48> */
.L_x_1638:
        /* <DEDUP_REMOVED lines=18> */
[----:B------:R-:W-:Y:S01]  /*3f20*/  HADD2.F32 R25, -RZ, R15.H0_H0 ;  /* 0x2000000fff197230 */ /* 0x000fe20000004100 */
[----:B------:R-:W-:-:S03]  /*3f30*/  FSEL R57, R57, RZ, !P1 ;  /* 0x000000ff39397208 */ /* 0x000fc60004800000 */
[----:B------:R-:W-:Y:S02]  /*3f40*/  IMAD R24, R24, R45, RZ ;  /* 0x0000002d18187224 */ /* 0x000fe400078e02ff */
[----:B------:R-:W1:Y:S01]  /*3f50*/  LDC.64 R44, c[0x0][0x2b8] ;  /* 0x0000ae00ff2c7b82 */ /* 0x000e620000000a00 */
[C---:B------:R-:W-:Y:S01]  /*3f60*/  FADD.FTZ R46, -R57.reuse, R46 ;  /* 0x0000002e392e7221 */ /* 0x040fe20000010100 */
[C---:B------:R-:W-:Y:S01]  /*3f70*/  FADD.FTZ R26, -R57.reuse, R47 ;  /* 0x0000002f391a7221 */ /* 0x040fe20000010100 */
[C---:B------:R-:W-:Y:S01]  /*3f80*/  FADD.FTZ R54, -R57.reuse, R49 ;  /* 0x0000003139367221 */ /* 0x040fe20000010100 */
[C---:B------:R-:W-:Y:S01]  /*3f90*/  FADD.FTZ R52, -R57.reuse, R52 ;  /* 0x0000003439347221 */ /* 0x040fe20000010100 */
[C---:B------:R-:W-:Y:S01]  /*3fa0*/  FADD.FTZ R56, -R57.reuse, R50 ;  /* 0x0000003239387221 */ /* 0x040fe20000010100 */
[C---:B------:R-:W-:Y:S01]  /*3fb0*/  FADD.FTZ R58, -R57.reuse, R51 ;  /* 0x00000033393a7221 */ /* 0x040fe20000010100 */
[----:B------:R-:W-:Y:S01]  /*3fc0*/  FADD.FTZ R60, -R57, R53 ;  /* 0x00000035393c7221 */ /* 0x000fe20000010100 */
[----:B------:R-:W-:Y:S01]  /*3fd0*/  FMUL.FTZ R27, R55, R46 ;  /* 0x0000002e371b7220 */ /* 0x000fe20000410000 */
[----:B------:R-:W-:Y:S01]  /*3fe0*/  FADD.FTZ R48, -R57, R48 ;  /* 0x0000003039307221 */ /* 0x000fe20000010100 */
[C---:B------:R-:W-:Y:S01]  /*3ff0*/  FMUL.FTZ R46, R55.reuse, R26 ;  /* 0x0000001a372e7220 */ /* 0x040fe20000410000 */
[C---:B------:R-:W-:Y:S01]  /*4000*/  FMUL.FTZ R50, R55.reuse, R54 ;  /* 0x0000003637327220 */ /* 0x040fe20000410000 */
[----:B------:R-:W-:Y:S01]  /*4010*/  FMUL.FTZ R47, R55, R52 ;  /* 0x00000034372f7220 */ /* 0x000fe20000410000 */
[----:B------:R-:W-:-:S02]  /*4020*/  HADD2.F32 R26, -RZ, R14.H0_H0 ;  /* 0x2000000eff1a7230 */ /* 0x000fc40000004100 */
[C---:B------:R-:W-:Y:S01]  /*4030*/  FMUL.FTZ R53, R55.reuse, R56 ;  /* 0x0000003837357220 */ /* 0x040fe20000410000 */
[----:B------:R-:W-:Y:S02]  /*4040*/  HADD2.F32 R54, -RZ, R15.H1_H1 ;  /* 0x3000000fff367230 */ /* 0x000fe40000004100 */
[C---:B------:R-:W-:Y:S01]  /*4050*/  FMUL.FTZ R58, R55.reuse, R58 ;  /* 0x0000003a373a7220 */ /* 0x040fe20000410000 */
[----:B------:R-:W-:Y:S02]  /*4060*/  HADD2.F32 R52, -RZ, R14.H1_H1 ;  /* 0x3000000eff347230 */ /* 0x000fe40000004100 */
[C---:B------:R-:W-:Y:S01]  /*4070*/  FMUL.FTZ R60, R55.reuse, R60 ;  /* 0x0000003c373c7220 */ /* 0x040fe20000410000 */
[----:B------:R-:W-:Y:S01]  /*4080*/  SHF.R.S32.HI R51, RZ, 0x1f, R24 ;  /* 0x0000001fff337819 */ /* 0x000fe20000011418 */
[----:B------:R-:W-:Y:S01]  /*4090*/  FMUL.FTZ R49, R55, R48 ;  /* 0x0000003037317220 */ /* 0x000fe20000410000 */
[----:B------:R-:W-:Y:S01]  /*40a0*/  FFMA.FTZ R48, R47, R25, R28 ;  /* 0x000000192f307223 */ /* 0x000fe2000001001c */
[----:B------:R-:W-:Y:S01]  /*40b0*/  FFMA.FTZ R25, R53, R26, R30 ;  /* 0x0000001a35197223 */ /* 0x000fe2000001001e */
[----:B------:R-:W-:Y:S01]  /*40c0*/  FFMA.FTZ R47, R60, R54, R11 ;  /* 0x000000363c2f7223 */ /* 0x000fe2000001000b */
[----:B------:R-:W-:Y:S01]  /*40d0*/  FFMA.FTZ R26, R58, R52, R29 ;  /* 0x000000343a1a7223 */ /* 0x000fe2000001001d */
[----:B------:R-:W-:Y:S01]  /*40e0*/  LEA.HI R24, R51, R24, RZ, 0x3 ;  /* 0x0000001833187211 */ /* 0x000fe200078f18ff */
[----:B------:R-:W-:-:S02]  /*40f0*/  HADD2.F32 R53, -RZ, R13.H0_H0 ;  /* 0x2000000dff357230 */ /* 0x000fc40000004100 */
[----:B------:R-:W-:Y:S01]  /*4100*/  HADD2.F32 R54, -RZ, R13.H1_H1 ;  /* 0x3000000dff367230 */ /* 0x000fe20000004100 */
[----:B------:R-:W-:Y:S01]  /*4110*/  LEA.HI.SX32 R55, R24, R39, 0x1d ;  /* 0x0000002718377211 */ /* 0x000fe200078feaff */
[--C-:B------:R-:W-:Y:S02]  /*4120*/  HADD2.F32 R51, -RZ, R12.reuse.H0_H0 ;  /* 0x2000000cff337230 */ /* 0x100fe40000004100 */
[----:B------:R-:W-:Y:S01]  /*4130*/  FFMA.FTZ R53, R49, R53, R32 ;  /* 0x0000003531357223 */ /* 0x000fe20000010020 */
[----:B------:R-:W-:Y:S02]  /*4140*/  HADD2.F32 R52, -RZ, R12.H1_H1 ;  /* 0x3000000cff347230 */ /* 0x000fe40000004100 */
[----:B------:R-:W-:Y:S01]  /*4150*/  FFMA.FTZ R50, R50, R54, R31 ;  /* 0x0000003632327223 */ /* 0x000fe2000001001f */
[----:B------:R-:W-:Y:S01]  /*4160*/  F2FP.F16.F32.PACK_AB R26, R26, R25 ;  /* 0x000000191a1a723e */ /* 0x000fe200000000ff */
[----:B------:R-:W-:Y:S01]  /*4170*/  FFMA.FTZ R24, R27, R51, R34 ;  /* 0x000000331b187223 */ /* 0x000fe20000010022 */
[----:B-1----:R-:W-:-:S04]  /*4180*/  IMAD.WIDE.U32 R44, R55, 0x10, R44 ;  /* 0x00000010372c7825 */ /* 0x002fc800078e002c */
[----:B------:R-:W-:Y:S01]  /*4190*/  FFMA.FTZ R49, R46, R52, R33 ;  /* 0x000000342e317223 */ /* 0x000fe20000010021 */
[----:B------:R-:W-:Y:S02]  /*41a0*/  F2FP.F16.F32.PACK_AB R27, R47, R48 ;  /* 0x000000302f1b723e */ /* 0x000fe400000000ff */
[----:B------:R-:W-:Y:S02]  /*41b0*/  F2FP.F16.F32.PACK_AB R25, R50, R53 ;  /* 0x000000353219723e */ /* 0x000fe400000000ff */
[----:B------:R-:W-:-:S05]  /*41c0*/  F2FP.F16.F32.PACK_AB R24, R49, R24 ;  /* 0x000000183118723e */ /* 0x000fca00000000ff */
[----:B------:R1:W-:Y:S02]  /*41d0*/  STG.E.128 desc[UR6][R44.64], R24 ;  /* 0x000000182c007986 */ /* 0x0003e4000c101d06 */
.L_x_1625:
[----:B------:R-:W-:Y:S05]  /*41e0*/  BSYNC B1 ;  /* 0x0000000000017941 */ /* 0x000fea0003800000 */
.L_x_1624:
[----:B-1----:R-:W1:Y:S02]  /*41f0*/  LDC.64 R24, c[0x0][0x210] ;  /* 0x00008400ff187b82 */ /* 0x002e640000000a00 */
[----:B-1----:R-:W-:-:S05]  /*4200*/  IMAD R38, R24, 0x4, R38 ;  /* 0x0000000418267824 */ /* 0x002fca00078e0226 */
[----:B------:R-:W-:-:S13]  /*4210*/  ISETP.GE.AND P0, PT, R38, R25, PT ;  /* 0x000000192600720c */ /* 0x000fda0003f06270 */
[----:B------:R-:W-:Y:S05]  /*4220*/  @!P0 BRA `(.L_x_1626) ;  /* 0xffffffc4009c8947 */ /* 0x000fea000383ffff */
[----:B------:R-:W-:Y:S05]  /*4230*/  BSYNC B0 ;  /* 0x0000000000007941 */ /* 0x000fea0003800000 */
.L_x_1540:
[----:B------:R-:W-:Y:S05]  /*4240*/  EXIT ;  /* 0x000000000000794d */ /* 0x000fea0003800000 */
.L_x_1623:
[----:B------:R-:W-:Y:S01]  /*4250*/  HFMA2.MMA R55, -RZ, RZ, 0, 5.9604644775390625e-08 ;  /* 0x00000001ff377435 */ /* 0x000fe200000001ff */
[----:B------:R-:W-:Y:S01]  /*4260*/  BSSY B1, `(.L_x_1627) ;  /* 0x0000006000017945 */ /* 0x000fe20003800000 */
[----:B------:R-:W-:Y:S02]  /*4270*/  MOV R27, 0x1f ;  /* 0x0000001f001b7802 */ /* 0x000fe40000000f00 */
[----:B------:R-:W-:-:S07]  /*4280*/  MOV R26, 0xffffffff ;  /* 0xffffffff001a7802 */ /* 0x000fce0000000f00 */
[----:B-----5:R-:W-:Y:S05]  /*4290*/  WARPSYNC.COLLECTIVE R26, `(.L_x_1628) ;  /* 0x000000001a087348 */ /* 0x020fea0003c00000 */
[----:B------:R0:W1:Y:S02]  /*42a0*/  SHFL.BFLY P2, R24, R56, R55, R27 ;  /* 0x0c00003738187389 */ /* 0x000064000004001b */
[----:B01---5:R-:W-:Y:S01]  /*42b0*/  ENDCOLLECTIVE ;  /* 0x000000000000791b */ /* 0x023fe20003800000 */
.L_x_1628:
[----:B------:R-:W-:Y:S05]  /*42c0*/  BSYNC B1 ;  /* 0x0000000000017941 */ /* 0x000fea0003800000 */
.L_x_1627:
[----:B------:R-:W-:Y:S01]  /*42d0*/  FADD.FTZ R58, R56, R24 ;  /* 0x00000018383a7221 */ /* 0x000fe20000010000 */
[----:B------:R-:W-:Y:S01]  /*42e0*/  HFMA2.MMA R55, -RZ, RZ, 0, 1.1920928955078125e-07 ;  /* 0x00000002ff377435 */ /* 0x000fe200000001ff */
[----:B------:R-:W-:Y:S01]  /*42f0*/  MOV R27, 0x1f ;  /* 0x0000001f001b7802 */ /* 0x000fe20000000f00 */
[----:B------:R-:W0:Y:S01]  /*4300*/  LDC R25, c[0x0][0x290] ;  /* 0x0000a400ff197b82 */ /* 0x000e220000000800 */
[----:B------:R-:W-:Y:S01]  /*4310*/  IMAD.MOV.U32 R56, RZ, RZ, R58 ;  /* 0x000000ffff387224 */ /* 0x000fe200078e003a */
[----:B------:R-:W-:-:S07]  /*4320*/  MOV R26, 0xffffffff ;  /* 0xffffffff001a7802 */ /* 0x000fce0000000f00 */
[----:B0-----:R-:W-:Y:S05]  /*4330*/  WARPSYNC.COLLECTIVE R26, `(.L_x_1629) ;  /* 0x000000001a087348 */ /* 0x001fea0003c00000 */
[----:B------:R1:W2:Y:S02]  /*4340*/  SHFL.BFLY P2, R24, R56, R55, R27 ;  /* 0x0c00003738187389 */ /* 0x0002a4000004001b */
[----:B012---:R-:W-:Y:S01]  /*4350*/  ENDCOLLECTIVE ;  /* 0x000000000000791b */ /* 0x007fe20003800000 */
.L_x_1629:
[----:B------:R-:W-:Y:S01]  /*4360*/  HFMA2.MMA R55, -RZ, RZ, 0, 2.384185791015625e-07 ;  /* 0x00000004ff377435 */ /* 0x000fe200000001ff */
[----:B------:R-:W-:-:S04]  /*4370*/  FADD.FTZ R59, R58, R24 ;  /* 0x000000183a3b7221 */ /* 0x000fc80000010000 */
[----:B------:R-:W-:-:S07]  /*4380*/  IMAD.MOV.U32 R56, RZ, RZ, R59 ;  /* 0x000000ffff387224 */ /* 0x000fce00078e003b */
[----:B------:R-:W-:Y:S05]  /*4390*/  WARPSYNC.COLLECTIVE R26, `(.L_x_1630) ;  /* 0x000000001a087348 */ /* 0x000fea0003c00000 */
[----:B------:R0:W1:Y:S02]  /*43a0*/  SHFL.BFLY P2, R24, R56, R55, R27 ;  /* 0x0c00003738187389 */ /* 0x000064000004001b */
[----:B01----:R-:W-:Y:S01]  /*43b0*/  ENDCOLLECTIVE ;  /* 0x000000000000791b */ /* 0x003fe20003800000 */
.L_x_1630:
[----:B------:R-:W-:Y:S01]  /*43c0*/  HFMA2.MMA R55, -RZ, RZ, 0, 4.76837158203125e-07 ;  /* 0x00000008ff377435 */ /* 0x000fe200000001ff */
[----:B------:R-:W-:-:S05]  /*43d0*/  FADD.FTZ R60, R59, R24 ;  /* 0x000000183b3c7221 */ /* 0x000fca0000010000 */
[----:B------:R-:W-:-:S07]  /*43e0*/  MOV R56, R60 ;  /* 0x0000003c00387202 */ /* 0x000fce0000000f00 */
[----:B------:R-:W-:Y:S05]  /*43f0*/  WARPSYNC.COLLECTIVE R26, `(.L_x_1631) ;  /* 0x000000001a087348 */ /* 0x000fea0003c00000 */
[----:B------:R0:W1:Y:S02]  /*4400*/  SHFL.BFLY P2, R24, R56, R55, R27 ;  /* 0x0c00003738187389 */ /* 0x000064000004001b */
[----:B01----:R-:W-:Y:S01]  /*4410*/  ENDCOLLECTIVE ;  /* 0x000000000000791b */ /* 0x003fe20003800000 */
.L_x_1631:
[----:B------:R-:W-:Y:S01]  /*4420*/  MOV R55, 0x10 ;  /* 0x0000001000377802 */ /* 0x000fe20000000f00 */
[----:B------:R-:W-:-:S04]  /*4430*/  FADD.FTZ R61, R60, R24 ;  /* 0x000000183c3d7221 */ /* 0x000fc80000010000 */
[----:B------:R-:W-:-:S07]  /*4440*/  IMAD.MOV.U32 R56, RZ, RZ, R61 ;  /* 0x000000ffff387224 */ /* 0x000fce00078e003d */
[----:B------:R-:W-:Y:S05]  /*4450*/  WARPSYNC.COLLECTIVE R26, `(.L_x_1632) ;  /* 0x000000001a087348 */ /* 0x000fea0003c00000 */
[----:B------:R0:W1:Y:S02]  /*4460*/  SHFL.BFLY P2, R24, R56, R55, R27 ;  /* 0x0c00003738187389 */ /* 0x000064000004001b */
[----:B01----:R-:W-:Y:S01]  /*4470*/  ENDCOLLECTIVE ;  /* 0x000000000000791b */ /* 0x003fe20003800000 */
.L_x_1632:
        /* <DEDUP_REMOVED lines=23> */
.L_x_1633:
[----:B------:R-:W-:Y:S01]  /*45f0*/  HFMA2.MMA R55, -RZ, RZ, 0, 1.1920928955078125e-07 ;  /* 0x00000002ff377435 */ /* 0x000fe200000001ff */
[----:B------:R-:W-:-:S04]  /*4600*/  FADD.FTZ R58, R56, R24 ;  /* 0x00000018383a7221 */ /* 0x000fc80000010000 */
[----:B------:R-:W-:-:S07]  /*4610*/  IMAD.MOV.U32 R56, RZ, RZ, R58 ;  /* 0x000000ffff387224 */ /* 0x000fce00078e003a */
[----:B------:R-:W-:Y:S05]  /*4620*/  WARPSYNC.COLLECTIVE R26, `(.L_x_1634) ;  /* 0x000000001a087348 */ /* 0x000fea0003c00000 */
[----:B------:R0:W1:Y:S02]  /*4630*/  SHFL.BFLY P2, R24, R56, R55, R27 ;  /* 0x0c00003738187389 */ /* 0x000064000004001b */
[----:B01----:R-:W-:Y:S01]  /*4640*/  ENDCOLLECTIVE ;  /* 0x000000000000791b */ /* 0x003fe20003800000 */
.L_x_1634:
[----:B------:R-:W-:Y:S01]  /*4650*/  HFMA2.MMA R55, -RZ, RZ, 0, 2.384185791015625e-07 ;  /* 0x00000004ff377435 */ /* 0x000fe200000001ff */
[----:B------:R-:W-:-:S05]  /*4660*/  FADD.FTZ R59, R58, R24 ;  /* 0x000000183a3b7221 */ /* 0x000fca0000010000 */
[----:B------:R-:W-:-:S07]  /*4670*/  MOV R56, R59 ;  /* 0x0000003b00387202 */ /* 0x000fce0000000f00 */
[----:B------:R-:W-:Y:S05]  /*4680*/  WARPSYNC.COLLECTIVE R26, `(.L_x_1635) ;  /* 0x000000001a087348 */ /* 0x000fea0003c00000 */
[----:B------:R0:W1:Y:S02]  /*4690*/  SHFL.BFLY P2, R24, R56, R55, R27 ;  /* 0x0c00003738187389 */ /* 0x000064000004001b */
[----:B01----:R-:W-:Y:S01]  /*46a0*/  ENDCOLLECTIVE ;  /* 0x000000000000791b */ /* 0x003fe20003800000 */
.L_x_1635:
[----:B------:R-:W-:Y:S01]  /*46b0*/  MOV R55, 0x8 ;  /* 0x0000000800377802 */ /* 0x000fe20000000f00 */
[----:B------:R-:W-:-:S04]  /*46c0*/  FADD.FTZ R60, R59, R24 ;  /* 0x000000183b3c7221 */ /* 0x000fc80000010000 */
[----:B------:R-:W-:-:S07]  /*46d0*/  IMAD.MOV.U32 R56, RZ, RZ, R60 ;  /* 0x000000ffff387224 */ /* 0x000fce00078e003c */
[----:B------:R-:W-:Y:S05]  /*46e0*/  WARPSYNC.COLLECTIVE R26, `(.L_x_1636) ;  /* 0x000000001a087348 */ /* 0x000fea0003c00000 */
[----:B------:R0:W1:Y:S02]  /*46f0*/  SHFL.BFLY P2, R24, R56, R55, R27 ;  /* 0x0c00003738187389 */ /* 0x000064000004001b */
[----:B01----:R-:W-:Y:S01]  /*4700*/  ENDCOLLECTIVE ;  /* 0x000000000000791b */ /* 0x003fe20003800000 */
.L_x_1636:
[----:B------:R-:W-:Y:S01]  /*4710*/  HFMA2.MMA R55, -RZ, RZ, 0, 9.5367431640625e-07 ;  /* 0x00000010ff377435 */ /* 0x000fe200000001ff */
[----:B------:R-:W-:-:S05]  /*4720*/  FADD.FTZ R61, R60, R24 ;  /* 0x000000183c3d7221 */ /* 0x000fca0000010000 */
[----:B------:R-:W-:-:S07]  /*4730*/  MOV R56, R61 ;  /* 0x0000003d00387202 */ /* 0x000fce0000000f00 */
[----:B------:R-:W-:Y:S05]  /*4740*/  WARPSYNC.COLLECTIVE R26, `(.L_x_1637) ;  /* 0x000000001a087348 */ /* 0x000fea0003c00000 */
[----:B------:R0:W1:Y:S02]  /*4750*/  SHFL.BFLY P2, R24, R56, R55, R27 ;  /* 0x0c00003738187389 */ /* 0x000064000004001b */
[----:B01----:R-:W-:Y:S01]  /*4760*/  ENDCOLLECTIVE ;  /* 0x000000000000791b */ /* 0x003fe20003800000 */
.L_x_1637:
[----:B------:R-:W-:Y:S05]  /*4770*/  BRA `(.L_x_1638) ;  /* 0xfffffff400a07947 */ /* 0x000fea000383ffff */
.L_x_1639:
        /* <DEDUP_REMOVED lines=16> */
.L_x_9523:


//--------------------- .text._ZN10layer_norm13ln_fwd_kernelINS_13Kernel_traitsI6__halfS2_S2_S2_fjLj256ELj1ELj4ELj1ELj16ENS_18Kernel_traits_baseILj256ES2_S2_S2_S2_fjLj128EEEEELb1ELb1ELb0ELb0EEEvNS_9FwdParamsE --------------------------
	.section	.text._ZN10layer_norm13ln_fwd_kernelINS_13Kernel_traitsI6__halfS2_S2_S2_fjLj256ELj1ELj4ELj1ELj16ENS_18Kernel_traits_baseILj256ES2_S2_S2_S2_fjLj128EEEEELb1ELb1ELb0ELb0EEEvNS_9FwdParamsE,"ax",@progbits
	.align	128
        .global         _ZN10layer_norm13ln_fwd_kernelINS_13Kernel_traitsI6__halfS2_S2_S2_fjLj256ELj1ELj4ELj1ELj16ENS_18Kernel_traits_baseILj256ES2_S2_S2_S2_fjLj128EEEEELb1ELb1ELb0ELb0EEEvNS_9FwdParamsE
        .type           _ZN10layer_norm13ln_fwd_kernelINS_13Kernel_traitsI6__halfS2_S2_S2_fjLj256ELj1ELj4ELj1ELj16ENS_18Kernel_traits_baseILj256ES2_S2_S2_S2_fjLj128EEEEELb1ELb1ELb0ELb0EEEvNS_9FwdParamsE,@function
        .size           _ZN10layer_norm13ln_fwd_kernelINS_13Kernel_traitsI6__halfS2_S2_S2_fjLj256ELj1ELj4ELj1ELj16ENS_18Kernel_traits_baseILj256ES2_S2_S2_S2_fjLj128EEEEELb1ELb1ELb0ELb0EEEvNS_9FwdParamsE,(.L_x_9524 - _ZN10layer_norm13ln_fwd_kernelINS_13Kernel_traitsI6__halfS2_S2_S2_fjLj256ELj1ELj4ELj1ELj16ENS_18Kernel_traits_baseILj256ES2_S2_S2_S2_fjLj128EEEEELb1ELb1ELb0ELb0EEEvNS_9FwdParamsE)
        .other          _ZN10layer_norm13ln_fwd_kernelINS_13Kernel_traitsI6__halfS2_S2_S2_fjLj256ELj1ELj4ELj1ELj16ENS_18Kernel_traits_baseILj256ES2_S2_S2_S2_fjLj128EEEEELb1ELb1ELb0ELb0EEEvNS_9FwdParamsE,@"STO_CUDA_ENTRY STV_DEFAULT"
_ZN10layer_norm13ln_fwd_kernelINS_13Kernel_traitsI6__halfS2_S2_S2_fjLj256ELj1ELj4ELj1ELj16ENS_18Kernel_traits_baseILj256ES2_S2_S2_S2_fjLj128EEEEELb1ELb1ELb0ELb0EEEvNS_9FwdParamsE:
.text._ZN10layer_norm13ln_fwd_kernelINS_13Kernel_traitsI6__halfS2_S2_S2_fjLj256ELj1ELj4ELj1ELj16ENS_18Kernel_traits_baseILj256ES2_S2_S2_S2_fjLj128EEEEELb1ELb1ELb0ELb0EEEvNS_9FwdParamsE:
[----:B------:R-:W-:Y:S08]  /*0000*/  LDC R1, c[0x0][0x28] ;  /* 0x00000a00ff017b82 */ /* 0x000ff00000000800 */
[----:B------:R-:W0:Y:S01]  /*0010*/  LDC R20, c[0x0][0x2e8] ;  /* 0x0000ba00ff147b82 */ /* 0x000e220000000800 */
[----:B------:R-:W-:Y:S01]  /*0020*/  ULDC.U8 UR4, c[0x0][0x2f4] ;  /* 0x0000bd0000047ab9 */ /* 0x000fe20000000000 */
[----:B------:R-:W-:Y:S01]  /*0030*/  ULDC.64 UR6, c[0x0][0x2e0] ;  /* 0x0000b80000067ab9 */ /* 0x000fe20000000a00 */
[----:B------:R-:W-:Y:S01]  /*0040*/  ISETP.NE.AND P2, PT, RZ, UR4, PT ;  /* 0x00000004ff007c0c */ /* 0x000fe2000bf45270 */
[----:B------:R-:W-:Y:S01]  /*0050*/  ULDC.64 UR4, c[0x0][0x208] ;  /* 0x0000820000047ab9 */ /* 0x000fe20000000a00 */
[----:B------:R-:W-:-:S02]  /*0060*/  MOV R2, UR6 ;  /* 0x0000000600027c02 */ /* 0x000fc40008000f00 */
[----:B------:R-:W-:Y:S01]  /*0070*/  MOV R3, UR7 ;  /* 0x0000000700037c02 */ /* 0x000fe20008000f00 */
        /* <DEDUP_REMOVED lines=14> */
[----:B------:R-:W-:-:S05]  /*0160*/  SHF.R.U32.HI R0, RZ, 0x5, R60 ;  /* 0x00000005ff007819 */ /* 0x000fca000001163c */
[C---:B----4-:R-:W-:Y:S01]  /*0170*/  IMAD R0, R9.reuse, 0x4, R0 ;  /* 0x0000000409007824 */ /* 0x050fe200078e0200 */
[----:B--2---:R-:W-:Y:S01]  /*0180*/  @P2 R2UR UR6, R2 ;  /* 0x00000000020622ca */ /* 0x004fe200000e0000 */
[----:B------:R-:W-:Y:S01]  /*0190*/  IMAD R2, R9, UR8, R60 ;  /* 0x0000000809027c24 */ /* 0x000fe2000f8e023c */
[----:B------:R-:W-:Y:S02]  /*01a0*/  @P2 R2UR UR7, R3 ;  /* 0x00000000030722ca */ /* 0x000fe400000e0000 */
[----:B------:R-:W-:Y:S02]  /*01b0*/  LOP3.LUT R60, R60, 0x1f, RZ, 0xc0, !PT ;  /* 0x0000001f3c3c7812 */ /* 0x000fe400078ec0ff */
[----:B-----5:R-:W-:Y:S01]  /*01c0*/  @P2 IADD3 R20, P3, R4, R11, RZ ;  /* 0x0000000b04142210 */ /* 0x020fe20007f7e0ff */
[----:B------:R-:W-:-:S12]  /*01d0*/  @!P0 BRA `(.L_x_1641) ;  /* 0x00000000003c8947 */ /* 0x000fd80003800000 */
        /* <DEDUP_REMOVED lines=12> */
[----:B------:R-:W5:Y:S01]  /*02a0*/  LDG.E.128 R16, desc[UR4][R16.64] ;  /* 0x0000000410107981 */ /* 0x000f62000c1e1d00 */
[----:B------:R-:W-:Y:S02]  /*02b0*/  @!P1 CS2R R8, SRZ ;  /* 0x0000000000089805 */ /* 0x000fe4000001ff00 */
[----:B0-----:R-:W-:-:S07]  /*02c0*/  @!P1 CS2R R10, SRZ ;  /* 0x00000000000a9805 */ /* 0x001fce000001ff00 */
.L_x_1641:
[----:B------:R-:W-:Y:S05]  /*02d0*/  BSYNC B0 ;  /* 0x0000000000007941 */ /* 0x000fea0003800000 */
.L_x_1640:
        /* <DEDUP_REMOVED lines=8> */
[----:B------:R-:W-:Y:S01]  /*0360*/  BSSY B1, `(.L_x_1642) ;  /* 0x00003b2000017945 */ /* 0x000fe20003800000 */
[----:B------:R-:W-:Y:S01]  /*0370*/  IMAD.HI.U32 R5, R2, -0x326172a9, RZ ;  /* 0xcd9e8d5702057827 */ /* 0x000fe200078e00ff */
[----:B------:R-:W-:Y:S01]  /*0380*/  LOP3.LUT R6, R6, UR7, RZ, 0x3c, !PT ;  /* 0x0000000706067c12 */ /* 0x000fe2000f8e3cff */
[----:B------:R-:W-:Y:S02]  /*0390*/  UIADD3 UR14, UR7, -0x4498517b, URZ ;  /* 0xbb67ae85070e7890 */ /* 0x000fe4000fffe03f */
[----:B------:R-:W-:Y:S01]  /*03a0*/  IMAD R22, R2, -0x326172a9, RZ ;  /* 0xcd9e8d5702167824 */ /* 0x000fe200078e02ff */
[----:B------:R-:W-:Y:S01]  /*03b0*/  LOP3.LUT R5, R5, UR6, R4, 0x96, !PT ;  /* 0x0000000605057c12 */ /* 0x000fe2000f8e9604 */
[----:B------:R-:W-:Y:S01]  /*03c0*/  IMAD.HI.U32 R7, R6, -0x326172a9, RZ ;  /* 0xcd9e8d5706077827 */ /* 0x000fe200078e00ff */
[----:B------:R-:W-:-:S02]  /*03d0*/  UIADD3 UR16, UR7, 0x76cf5d0a, URZ ;  /* 0x76cf5d0a07107890 */ /* 0x000fc4000fffe03f */
[----:B------:R-:W-:Y:S01]  /*03e0*/  UIADD3 UR15, UR6, 0x3c6ef372, URZ ;  /* 0x3c6ef372060f7890 */ /* 0x000fe2000fffe03f */
[----:B------:R-:W-:Y:S01]  /*03f0*/  IMAD R24, R3, -0x2daee0ad, RZ ;  /* 0xd2511f5303187824 */ /* 0x000fe200078e02ff */
[----:B------:R-:W-:Y:S01]  /*0400*/  LOP3.LUT R7, R7, UR13, R22, 0x96, !PT ;  /* 0x0000000d07077c12 */ /* 0x000fe2000f8e9616 */
[C---:B------:R-:W-:Y:S01]  /*0410*/  IMAD.HI.U32 R21, R5.reuse, -0x2daee0ad, RZ ;  /* 0xd2511f5305157827 */ /* 0x040fe200078e00ff */
[----:B------:R-:W-:Y:S02]  /*0420*/  UIADD3 UR17, UR6, -0x255992d5, URZ ;  /* 0xdaa66d2b06117890 */ /* 0x000fe4000fffe03f */
[----:B------:R-:W-:Y:S01]  /*0430*/  UIADD3 UR18, UR7, 0x32370b8f, URZ ;  /* 0x32370b8f07127890 */ /* 0x000fe2000fffe03f */
        /* <DEDUP_REMOVED lines=17> */
[C---:B------:R-:W-:Y:S01]  /*0550*/  IMAD.HI.U32 R23, R6.reuse, -0x2daee0ad, RZ ;  /* 0xd2511f5306177827 */ /* 0x040fe200078e00ff */
        /* <DEDUP_REMOVED lines=9> */
[----:B------:R-:W-:Y:S01]  /*05f0*/  IMAD.HI.U32 R5, R23, -0x326172a9, RZ ;  /* 0xcd9e8d5717057827 */ /* 0x000fe200078e00ff */
[----:B------:R-:W-:Y:S01]  /*0600*/  LOP3.LUT R6, R6, UR20, R21, 0x96, !PT ;  /* 0x0000001406067c12 */ /* 0x000fe2000f8e9615 */
[----:B------:R-:W-:Y:S02]  /*0610*/  UIADD3 UR30, UR7, -0x695add53, URZ ;  /* 0x96a522ad071e7890 */ /* 0x000fe4000fffe03f */
[----:B------:R-:W-:Y:S01]  /*0620*/  IMAD R24, R7, -0x2daee0ad, RZ ;  /* 0xd2511f5307187824 */ /* 0x000fe200078e02ff */
[----:B------:R-:W-:Y:S01]  /*0630*/  LOP3.LUT R5, R5, UR19, R22, 0x96, !PT ;  /* 0x0000001305057c12 */ /* 0x000fe2000f8e9616 */
[----:B------:R-:W-:Y:S01]  /*0640*/  IMAD R22, R23, -0x326172a9, RZ ;  /* 0xcd9e8d5717167824 */ /* 0x000fe200078e02ff */
[----:B------:R-:W-:Y:S01]  /*0650*/  ULDC.64 UR8, c[0x0][0x270] ;  /* 0x00009c0000087ab9 */ /* 0x000fe20000000a00 */
[----:B------:R-:W-:Y:S01]  /*0660*/  IMAD.HI.U32 R7, R6, -0x326172a9, RZ ;  /* 0xcd9e8d5706077827 */ /* 0x000fe200078e00ff */
[----:B------:R-:W-:Y:S01]  /*0670*/  UISETP.NE.U32.AND UP0, UPT, UR8, URZ, UPT ;  /* 0x0000003f0800728c */ /* 0x000fe2000bf05070 */
[----:B------:R-:W-:-:S02]  /*0680*/  ULDC UR31, c[0x0][0x218] ;  /* 0x00008600001f7ab9 */ /* 0x000fc40000000800 */
        /* <DEDUP_REMOVED lines=9> */
[----:B------:R-:W-:Y:S01]  /*0720*/  ULDC UR12, c[0x0][0x2d8] ;  /* 0x0000b600000c7ab9 */ /* 0x000fe20000000800 */
[----:B------:R-:W-:-:S02]  /*0730*/  ULDC.64 UR10, c[0x0][0x230] ;  /* 0x00008c00000a7ab9 */ /* 0x000fc40000000a00 */
[----:B------:R-:W-:Y:S01]  /*0740*/  IMAD.HI.U32 R6, R21, -0x326172a9, RZ ;  /* 0xcd9e8d5715067827 */ /* 0x000fe200078e00ff */
[----:B------:R-:W-:-:S03]  /*0750*/  LOP3.LUT R5, R5, UR24, R22, 0x96, !PT ;  /* 0x0000001805057c12 */ /* 0x000fc6000f8e9616 */
[--C-:B-----5:R-:W-:Y:S01]  /*0760*/  HADD2.F32 R56, -RZ, R16.reuse.H0_H0 ;  /* 0x20000010ff387230 */ /* 0x120fe20000004100 */
[----:B------:R-:W-:Y:S01]  /*0770*/  LOP3.LUT R6, R6, UR23, R23, 0x96, !PT ;  /* 0x0000001706067c12 */ /* 0x000fe2000f8e9617 */
[----:B------:R-:W-:Y:S02]  /*0780*/  HADD2.F32 R55, -RZ, R16.H1_H1 ;  /* 0x30000010ff377230 */ /* 0x000fe40000004100 */
[----:B------:R-:W-:Y:S02]  /*0790*/  IMAD R22, R7, -0x2daee0ad, RZ ;  /* 0xd2511f5307167824 */ /* 0x000fe400078e02ff */
[--C-:B------:R-:W-:Y:S02]  /*07a0*/  HADD2.F32 R54, -RZ, R17.reuse.H0_H0 ;  /* 0x20000011ff367230 */ /* 0x100fe40000004100 */
[----:B------:R-:W-:Y:S02]  /*07b0*/  HADD2.F32 R53, -RZ, R17.H1_H1 ;  /* 0x30000011ff357230 */ /* 0x000fe40000004100 */
[----:B------:R-:W-:-:S02]  /*07c0*/  IMAD R16, R21, -0x326172a9, RZ ;  /* 0xcd9e8d5715107824 */ /* 0x000fc400078e02ff */
[----:B------:R-:W-:-:S04]  /*07d0*/  IMAD.HI.U32 R7, R5, -0x326172a9, RZ ;  /* 0xcd9e8d5705077827 */ /* 0x000fc800078e00ff */
[----:B------:R-:W-:Y:S01]  /*07e0*/  IMAD.HI.U32 R17, R6, -0x2daee0ad, RZ ;  /* 0xd2511f5306117827 */ /* 0x000fe200078e00ff */
[----:B------:R-:W-:-:S03]  /*07f0*/  LOP3.LUT R16, R7, UR25, R16, 0x96, !PT ;  /* 0x0000001907107c12 */ /* 0x000fc6000f8e9610 */
[--C-:B------:R-:W-:Y:S01]  /*0800*/  HADD2.F32 R48, -RZ, R12.reuse.H0_H0 ;  /* 0x2000000cff307230 */ /* 0x100fe20000004100 */
[----:B------:R-:W-:Y:S01]  /*0810*/  LOP3.LUT R17, R17, UR26, R22, 0x96, !PT ;  /* 0x0000001a11117c12 */ /* 0x000fe2000f8e9616 */
[----:B------:R-:W-:Y:S02]  /*0820*/  HADD2.F32 R47, -RZ, R12.H1_H1 ;  /* 0x3000000cff2f7230 */ /* 0x000fe40000004100 */
        /* <DEDUP_REMOVED lines=16> */
[----:B------:R-:W-:Y:S01]  /*0930*/  HADD2.F32 R7, -RZ, R10.H1_H1 ;  /* 0x3000000aff077230 */ /* 0x000fe20000004100 */
[----:B------:R-:W-:Y:S01]  /*0940*/  HFMA2.MMA R10, -RZ, RZ, 0, 0 ;  /* 0x00000000ff0a7435 */ /* 0x000fe200000001ff */
        /* <DEDUP_REMOVED lines=14> */
[----:B------:R-:W-:-:S07]  /*0a30*/  IMAD R32, R12, -0x2daee0ad, RZ ;  /* 0xd2511f530c207824 */ /* 0x000fce00078e02ff */
.L_x_1704:
[----:B------:R-:W-:Y:S01]  /*0a40*/  PLOP3.LUT P1, PT, PT, PT, UP0, 0x80, 0x0 ;  /* 0x000000000000781c */ /* 0x000fe20003f2f008 */
[----:B------:R-:W-:Y:S01]  /*0a50*/  @UP0 ULDC.64 UR8, c[0x0][0x270] ;  /* 0x00009c0000080ab9 */ /* 0x000fe20000000a00 */
[----:B------:R-:W-:Y:S02]  /*0a60*/  PLOP3.LUT P2, PT, PT, PT, UP0, 0x80, 0x0 ;  /* 0x000000000000781c */ /* 0x000fe40003f4f008 */
[----:B------:R-:W-:-:S09]  /*0a70*/  MOV R21, 0x2 ;  /* 0x0000000200157802 */ /* 0x000fd20000000f00 */
        /* <DEDUP_REMOVED lines=21> */
[----:B------:R-:W-:-:S11]  /*0bd0*/  IADD3 R14, R31, 0x1, RZ ;  /* 0x000000011f0e7810 */ /* 0x000fd60007ffe0ff */
        /* <DEDUP_REMOVED lines=9> */
.L_x_1646:
[----:B------:R-:W-:-:S07]  /*0c70*/  MOV R12, R30 ;  /* 0x0000001e000c7202 */ /* 0x000fce0000000f00 */
.L_x_1647:
[----:B------:R-:W-:Y:S05]  /*0c80*/  BSYNC B2 ;  /* 0x0000000000027941 */ /* 0x000fea0003800000 */
.L_x_1645:
        /* <DEDUP_REMOVED lines=16> */
.L_x_1651:
[----:B------:R-:W-:Y:S05]  /*0d90*/  BSYNC B3 ;  /* 0x0000000000037941 */ /* 0x000fea0003800000 */
.L_x_1650:
        /* <DEDUP_REMOVED lines=40> */
[----:B------:R-:W-:-:S04]  /*1020*/  LOP3.LUT R34, R31, UR29, R34, 0x96, !PT ;  /* 0x0000001d1f227c12 */ /* 0x000fc8000f8e9622 */
[----:B------:R-:W-:-:S07]  /*1030*/  LOP3.LUT R36, R33, UR30, R36, 0x96, !PT ;  /* 0x0000001e21247c12 */ /* 0x000fce000f8e9624 */
.L_x_1649:
[----:B------:R-:W-:Y:S05]  /*1040*/  BSYNC B2 ;  /* 0x0000000000027941 */ /* 0x000fea0003800000 */
.L_x_1648:
[----:B------:R-:W0:Y:S01]  /*1050*/  LDC R58, c[0x0][0x298] ;  /* 0x0000a600ff3a7b82 */ /* 0x000e220000000800 */
[----:B------:R-:W-:Y:S01]  /*1060*/  I2FP.F32.U32 R12, R12 ;  /* 0x0000000c000c7245 */ /* 0x000fe20000201000 */
[----:B-----5:R-:W-:Y:S01]  /*1070*/  HADD2.F32 R24, -RZ, R20.H0_H0 ;  /* 0x20000014ff187230 */ /* 0x020fe20000004100 */
[----:B------:R-:W-:Y:S01]  /*1080*/  MOV R57, 0x2f800000 ;  /* 0x2f80000000397802 */ /* 0x000fe20000000f00 */
[----:B------:R-:W-:Y:S01]  /*1090*/  @P1 HADD2.F32 R15, -RZ, R16.H0_H0 ;  /* 0x20000010ff0f1230 */ /* 0x000fe20000004100 */
[----:B------:R-:W-:Y:S02]  /*10a0*/  BSSY B2, `(.L_x_1652) ;  /* 0x0000016000027945 */ /* 0x000fe40003800000 */
[----:B------:R-:W-:Y:S01]  /*10b0*/  FMUL.FTZ R13, R24, R27 ;  /* 0x0000001b180d7220 */ /* 0x000fe20000410000 */
[----:B------:R-:W1:Y:S01]  /*10c0*/  LDC R59, c[0x0][0x294] ;  /* 0x0000a500ff3b7b82 */ /* 0x000e620000000800 */
[----:B------:R-:W-:Y:S01]  /*10d0*/  FFMA.FTZ R12, R12, R57, 1.1641532182693481445e-10 ;  /* 0x2f0000000c0c7423 */ /* 0x000fe20000010039 */
[----:B------:R-:W-:-:S02]  /*10e0*/  VIADD R24, R14, 0x1 ;  /* 0x000000010e187836 */ /* 0x000fc40000000000 */
[----:B0-----:R-:W-:Y:S02]  /*10f0*/  FMUL.FTZ R13, R13, R58 ;  /* 0x0000003a0d0d7220 */ /* 0x001fe40000410000 */
[----:B-1----:R-:W-:-:S04]  /*1100*/  FSETP.GTU.FTZ.AND P2, PT, R12, R59, PT ;  /* 0x0000003b0c00720b */ /* 0x002fc80003f5c000 */
[----:B------:R-:W-:Y:S02]  /*1110*/  P2R R28, PR, RZ, 0x4 ;  /* 0x00000004ff1c7803 */ /* 0x000fe40000000000 */
[----:B------:R-:W-:Y:S02]  /*1120*/  FSEL R13, R13, RZ, !P2 ;  /* 0x000000ff0d0d7208 */ /* 0x000fe40005000000 */
[----:B------:R-:W-:-:S03]  /*1130*/  ISETP.NE.AND P2, PT, R14, 0x1, PT ;  /* 0x000000010e00780c */ /* 0x000fc60003f45270 */
[----:B------:R-:W-:-:S04]  /*1140*/  FMUL.FTZ R12, R56, R13 ;  /* 0x0000000d380c7220 */ /* 0x000fc80000410000 */
[----:B------:R-:W-:-:S06]  /*1150*/  @P1 FADD.FTZ R12, R15, R12 ;  /* 0x0000000c0f0c1221 */ /* 0x000fcc0000010000 */
        /* <DEDUP_REMOVED lines=9> */
.L_x_1653:
[----:B------:R-:W-:-:S07]  /*11f0*/  MOV R13, R30 ;  /* 0x0000001e000d7202 */ /* 0x000fce0000000f00 */
.L_x_1654:
[----:B------:R-:W-:Y:S05]  /*1200*/  BSYNC B2 ;  /* 0x0000000000027941 */ /* 0x000fea0003800000 */
.L_x_1652:
        /* <DEDUP_REMOVED lines=11> */
[----:B------:R-:W-:Y:S01]  /*12c0*/  @!P2 IMAD.MOV.U32 R4, RZ, RZ, RZ ;  /* 0x000000ffff04a224 */ /* 0x000fe200078e00ff */
[----:B------:R-:W-:Y:S02]  /*12d0*/  @!P2 IADD3 R14, R10, 0x1, RZ ;  /* 0x000000010a0ea810 */ /* 0x000fe40007ffe0ff */
[----:B------:R-:W-:-:S13]  /*12e0*/  ISETP.NE.AND P3, PT, R2, RZ, !P2 ;  /* 0x000000ff0200720c */ /* 0x000fda0005765270 */
[----:B------:R-:W-:-:S04]  /*12f0*/  @P3 IADD3 R14, R10, RZ, RZ ;  /* 0x000000ff0a0e3210 */ /* 0x000fc80007ffe0ff */
[----:B------:R-:W-:-:S07]  /*1300*/  @!P2 MOV R10, R14 ;  /* 0x0000000e000aa202 */ /* 0x000fce0000000f00 */
.L_x_1658:
[----:B------:R-:W-:Y:S05]  /*1310*/  BSYNC B3 ;  /* 0x0000000000037941 */ /* 0x000fea0003800000 */
.L_x_1657:
        /* <DEDUP_REMOVED lines=42> */
.L_x_1656:
[----:B------:R-:W-:Y:S05]  /*15c0*/  BSYNC B2 ;  /* 0x0000000000027941 */ /* 0x000fea0003800000 */
.L_x_1655:
[----:B------:R-:W-:Y:S01]  /*15d0*/  I2FP.F32.U32 R14, R13 ;  /* 0x0000000d000e7245 */ /* 0x000fe20000201000 */
[----:B------:R-:W-:Y:S01]  /*15e0*/  HADD2.F32 R20, -RZ, R20.H1_H1 ;  /* 0x30000014ff147230 */ /* 0x000fe20000004100 */
[----:B------:R-:W-:Y:S01]  /*15f0*/  BSSY B2, `(.L_x_1659) ;  /* 0x0000016000027945 */ /* 0x000fe20003800000 */
[----:B------:R-:W-:Y:S02]  /*1600*/  IADD3 R25, R24, 0x1, RZ ;  /* 0x0000000118197810 */ /* 0x000fe40007ffe0ff */
[----:B------:R-:W-:Y:S01]  /*1610*/  FFMA.FTZ R14, R14, R57, 1.1641532182693481445e-10 ;  /* 0x2f0000000e0e7423 */ /* 0x000fe20000010039 */
[----:B------:R-:W-:Y:S01]  /*1620*/  FMUL.FTZ R13, R20, R27 ;  /* 0x0000001b140d7220 */ /* 0x000fe20000410000 */
[----:B------:R-:W-:-:S03]  /*1630*/  @P1 HADD2.F32 R20, -RZ, R16.H1_H1 ;  /* 0x30000010ff141230 */ /* 0x000fc60000004100 */
[----:B------:R-:W-:Y:S01]  /*1640*/  FMUL.FTZ R13, R13, R58 ;  /* 0x0000003a0d0d7220 */ /* 0x000fe20000410000 */
[----:B------:R-:W-:-:S04]  /*1650*/  FSETP.GTU.FTZ.AND P2, PT, R14, R59, PT ;  /* 0x0000003b0e00720b */ /* 0x000fc80003f5c000 */
        /* <DEDUP_REMOVED lines=14> */
.L_x_1660:
[----:B------:R-:W-:-:S07]  /*1740*/  MOV R14, R30 ;  /* 0x0000001e000e7202 */ /* 0x000fce0000000f00 */
.L_x_1661:
[----:B------:R-:W-:Y:S05]  /*1750*/  BSYNC B2 ;  /* 0x0000000000027941 */ /* 0x000fea0003800000 */
.L_x_1659:
        /* <DEDUP_REMOVED lines=10> */
[----:B------:R-:W-:Y:S02]  /*1800*/  @!P2 IADD3 R2, R2, 0x1, RZ ;  /* 0x000000010202a810 */ /* 0x000fe40007ffe0ff */
[----:B------:R-:W-:Y:S02]  /*1810*/  @!P2 IADD3 R15, R10, 0x1, RZ ;  /* 0x000000010a0fa810 */ /* 0x000fe40007ffe0ff */
[----:B------:R-:W-:Y:S02]  /*1820*/  ISETP.NE.AND P3, PT, R2, RZ, !P2 ;  /* 0x000000ff0200720c */ /* 0x000fe40005765270 */
[----:B------:R-:W-:-:S11]  /*1830*/  @!P2 MOV R4, RZ ;  /* 0x000000ff0004a202 */ /* 0x000fd60000000f00 */
[----:B------:R-:W-:-:S05]  /*1840*/  @P3 IMAD.MOV R15, RZ, RZ, R10 ;  /* 0x000000ffff0f3224 */ /* 0x000fca00078e020a */
[----:B------:R-:W-:-:S07]  /*1850*/  @!P2 MOV R10, R15 ;  /* 0x0000000f000aa202 */ /* 0x000fce0000000f00 */
.L_x_1665:
[----:B------:R-:W-:Y:S05]  /*1860*/  BSYNC B3 ;  /* 0x0000000000037941 */ /* 0x000fea0003800000 */
.L_x_1664:
        /* <DEDUP_REMOVED lines=42> */
.L_x_1663:
[----:B------:R-:W-:Y:S05]  /*1b10*/  BSYNC B2 ;  /* 0x0000000000027941 */ /* 0x000fea0003800000 */
.L_x_1662:
[----:B------:R-:W-:Y:S01]  /*1b20*/  I2FP.F32.U32 R14, R14 ;  /* 0x0000000e000e7245 */ /* 0x000fe20000201000 */
[----:B------:R-:W-:Y:S01]  /*1b30*/  HADD2.F32 R20, -RZ, R21.H0_H0 ;  /* 0x20000015ff147230 */ /* 0x000fe20000004100 */
[----:B------:R-:W-:Y:S01]  /*1b40*/  BSSY B2, `(.L_x_1666) ;  /* 0x0000016000027945 */ /* 0x000fe20003800000 */
[----:B------:R-:W-:Y:S02]  /*1b50*/  @P1 HADD2.F32 R31, -RZ, R17.H0_H0 ;  /* 0x20000011ff1f1230 */ /* 0x000fe40000004100 */
[----:B------:R-:W-:Y:S01]  /*1b60*/  FFMA.FTZ R14, R14, R57, 1.1641532182693481445e-10 ;  /* 0x2f0000000e0e7423 */ /* 0x000fe20000010039 */
[----:B------:R-:W-:Y:S01]  /*1b70*/  FMUL.FTZ R15, R20, R27 ;  /* 0x0000001b140f7220 */ /* 0x000fe20000410000 */
[----:B------:R-:W-:-:S03]  /*1b80*/  VIADD R33, R25, 0x1 ;  /* 0x0000000119217836 */ /* 0x000fc60000000000 */
        /* <DEDUP_REMOVED lines=14> */
[----:B------:R-:W-:Y:S01]  /*1c70*/  MOV R15, R32 ;  /* 0x00000020000f7202 */ /* 0x000fe20000000f00 */
[----:B------:R-:W-:Y:S06]  /*1c80*/  BRA `(.L_x_1668) ;  /* 0x0000000000047947 */ /* 0x000fec0003800000 */
.L_x_1667:
[----:B------:R-:W-:-:S07]  /*1c90*/  IMAD.MOV.U32 R15, RZ, RZ, R30 ;  /* 0x000000ffff0f7224 */ /* 0x000fce00078e001e */
.L_x_1668:
[----:B------:R-:W-:Y:S05]  /*1ca0*/  BSYNC B2 ;  /* 0x0000000000027941 */ /* 0x000fea0003800000 */
.L_x_1666:
        /* <DEDUP_REMOVED lines=10> */
[----:B------:R-:W-:Y:S01]  /*1d50*/  @!P2 IADD3 R2, R2, 0x1, RZ ;  /* 0x000000010202a810 */ /* 0x000fe20007ffe0ff */
[----:B------:R-:W-:Y:S01]  /*1d60*/  @!P2 VIADD R24, R10, 0x1 ;  /* 0x000000010a18a836 */ /* 0x000fe20000000000 */
[----:B------:R-:W-:Y:S02]  /*1d70*/  @!P2 MOV R4, RZ ;  /* 0x000000ff0004a202 */ /* 0x000fe40000000f00 */
[----:B------:R-:W-:-:S13]  /*1d80*/  ISETP.NE.AND P3, PT, R2, RZ, !P2 ;  /* 0x000000ff0200720c */ /* 0x000fda0005765270 */
[----:B------:R-:W-:-:S04]  /*1d90*/  @P3 IADD3 R24, R10, RZ, RZ ;  /* 0x000000ff0a183210 */ /* 0x000fc80007ffe0ff */
[----:B------:R-:W-:-:S07]  /*1da0*/  @!P2 MOV R10, R24 ;  /* 0x00000018000aa202 */ /* 0x000fce0000000f00 */
.L_x_1672:
[----:B------:R-:W-:Y:S05]  /*1db0*/  BSYNC B3 ;  /* 0x0000000000037941 */ /* 0x000fea0003800000 */
.L_x_1671:
        /* <DEDUP_REMOVED lines=42> */
.L_x_1670:
[----:B------:R-:W-:Y:S05]  /*2060*/  BSYNC B2 ;  /* 0x0000000000027941 */ /* 0x000fea0003800000 */
.L_x_1669:
[----:B------:R-:W-:Y:S01]  /*2070*/  I2FP.F32.U32 R24, R15 ;  /* 0x0000000f00187245 */ /* 0x000fe20000201000 */
[----:B------:R-:W-:Y:S01]  /*2080*/  HADD2.F32 R26, -RZ, R21.H1_H1 ;  /* 0x30000015ff1a7230 */ /* 0x000fe20000004100 */
[C---:B------:R-:W-:Y:S01]  /*2090*/  ISETP.NE.AND P3, PT, R33.reuse, 0x1, PT ;  /* 0x000000012100780c */ /* 0x040fe20003f65270 */
[----:B------:R-:W-:Y:S01]  /*20a0*/  BSSY B2, `(.L_x_1673) ;  /* 0x0000014000027945 */ /* 0x000fe20003800000 */
[----:B------:R-:W-:Y:S01]  /*20b0*/  IADD3 R25, R33, 0x1, RZ ;  /* 0x0000000121197810 */ /* 0x000fe20007ffe0ff */
[----:B------:R-:W-:Y:S01]  /*20c0*/  FFMA.FTZ R24, R24, R57, 1.1641532182693481445e-10 ;  /* 0x2f00000018187423 */ /* 0x000fe20000010039 */
[----:B------:R-:W-:Y:S01]  /*20d0*/  FMUL.FTZ R15, R26, R27 ;  /* 0x0000001b1a0f7220 */ /* 0x000fe20000410000 */
[----:B------:R-:W-:-:S03]  /*20e0*/  @P1 HADD2.F32 R26, -RZ, R17.H1_H1 ;  /* 0x30000011ff1a1230 */ /* 0x000fc60000004100 */
[----:B------:R-:W-:Y:S01]  /*20f0*/  FMUL.FTZ R15, R15, R58 ;  /* 0x0000003a0f0f7220 */ /* 0x000fe20000410000 */
[----:B------:R-:W-:-:S04]  /*2100*/  FSETP.GTU.FTZ.AND P2, PT, R24, R59, PT ;  /* 0x0000003b1800720b */ /* 0x000fc80003f5c000 */
[----:B------:R-:W-:-:S05]  /*2110*/  FSEL R24, R15, RZ, !P2 ;  /* 0x000000ff0f187208 */ /* 0x000fca0005000000 */
[----:B------:R-:W-:-:S04]  /*2120*/  FMUL.FTZ R15, R53, R24 ;  /* 0x00000018350f7220 */ /* 0x000fc80000410000 */
        /* <DEDUP_REMOVED lines=10> */
.L_x_1674:
[----:B------:R-:W-:-:S07]  /*21d0*/  MOV R21, R30 ;  /* 0x0000001e00157202 */ /* 0x000fce0000000f00 */
.L_x_1675:
[----:B------:R-:W-:Y:S05]  /*21e0*/  BSYNC B2 ;  /* 0x0000000000027941 */ /* 0x000fea0003800000 */
.L_x_1673:
        /* <DEDUP_REMOVED lines=16> */
.L_x_1679:
[----:B------:R-:W-:Y:S05]  /*22f0*/  BSYNC B3 ;  /* 0x0000000000037941 */ /* 0x000fea0003800000 */
.L_x_1678:
        /* <DEDUP_REMOVED lines=42> */
.L_x_1677:
[----:B------:R-:W-:Y:S05]  /*25a0*/  BSYNC B2 ;  /* 0x0000000000027941 */ /* 0x000fea0003800000 */
.L_x_1676:
[----:B------:R-:W-:Y:S01]  /*25b0*/  I2FP.F32.U32 R24, R21 ;  /* 0x0000001500187245 */ /* 0x000fe20000201000 */
[----:B------:R-:W-:Y:S01]  /*25c0*/  HADD2.F32 R26, -RZ, R22.H0_H0 ;  /* 0x20000016ff1a7230 */ /* 0x000fe20000004100 */
[C---:B------:R-:W-:Y:S01]  /*25d0*/  ISETP.NE.AND P4, PT, R25.reuse, 0x1, PT ;  /* 0x000000011900780c */ /* 0x040fe20003f85270 */
[----:B------:R-:W-:Y:S01]  /*25e0*/  @P1 HADD2.F32 R31, -RZ, R18.H0_H0 ;  /* 0x20000012ff1f1230 */ /* 0x000fe20000004100 */
[----:B------:R-:W-:Y:S01]  /*25f0*/  BSSY B2, `(.L_x_1680) ;  /* 0x0000013000027945 */ /* 0x000fe20003800000 */
[----:B------:R-:W-:Y:S01]  /*2600*/  FFMA.FTZ R24, R24, R57, 1.1641532182693481445e-10 ;  /* 0x2f00000018187423 */ /* 0x000fe20000010039 */
[----:B------:R-:W-:Y:S01]  /*2610*/  FMUL.FTZ R21, R26, R27 ;  /* 0x0000001b1a157220 */ /* 0x000fe20000410000 */
[----:B------:R-:W-:-:S03]  /*2620*/  IADD3 R33, R25, 0x1, RZ ;  /* 0x0000000119217810 */ /* 0x000fc60007ffe0ff */
        /* <DEDUP_REMOVED lines=14> */
.L_x_1681:
[----:B------:R-:W-:-:S07]  /*2710*/  MOV R21, R30 ;  /* 0x0000001e00157202 */ /* 0x000fce0000000f00 */
.L_x_1682:
[----:B------:R-:W-:Y:S05]  /*2720*/  BSYNC B2 ;  /* 0x0000000000027941 */ /* 0x000fea0003800000 */
.L_x_1680:
        /* <DEDUP_REMOVED lines=16> */
.L_x_1686:
[----:B------:R-:W-:Y:S05]  /*2830*/  BSYNC B3 ;  /* 0x0000000000037941 */ /* 0x000fea0003800000 */
.L_x_1685:
        /* <DEDUP_REMOVED lines=42> */
.L_x_1684:
[----:B------:R-:W-:Y:S05]  /*2ae0*/  BSYNC B2 ;  /* 0x0000000000027941 */ /* 0x000fea0003800000 */
.L_x_1683:
        /* <DEDUP_REMOVED lines=22> */
.L_x_1688:
[----:B------:R-:W-:-:S07]  /*2c50*/  MOV R21, R30 ;  /* 0x0000001e00157202 */ /* 0x000fce0000000f00 */
.L_x_1689:
[----:B------:R-:W-:Y:S05]  /*2c60*/  BSYNC B2 ;  /* 0x0000000000027941 */ /* 0x000fea0003800000 */
.L_x_1687:
        /* <DEDUP_REMOVED lines=16> */
.L_x_1693:
[----:B------:R-:W-:Y:S05]  /*2d70*/  BSYNC B3 ;  /* 0x0000000000037941 */ /* 0x000fea0003800000 */
.L_x_1692:
        /* <DEDUP_REMOVED lines=42> */
.L_x_1691:
[----:B------:R-:W-:Y:S05]  /*3020*/  BSYNC B2 ;  /* 0x0000000000027941 */ /* 0x000fea0003800000 */
.L_x_1690:
[----:B------:R-:W-:Y:S01]  /*3030*/  I2FP.F32.U32 R22, R21 ;  /* 0x0000001500167245 */ /* 0x000fe20000201000 */
[----:B------:R-:W-:Y:S01]  /*3040*/  HADD2.F32 R26, -RZ, R23.H0_H0 ;  /* 0x20000017ff1a7230 */ /* 0x000fe20000004100 */
[C---:B------:R-:W-:Y:S01]  /*3050*/  ISETP.NE.AND P6, PT, R35.reuse, 0x1, PT ;  /* 0x000000012300780c */ /* 0x040fe20003fc5270 */
[----:B------:R-:W-:Y:S01]  /*3060*/  @P1 HADD2.F32 R33, -RZ, R19.H0_H0 ;  /* 0x20000013ff211230 */ /* 0x000fe20000004100 */
[----:B------:R-:W-:Y:S01]  /*3070*/  BSSY B2, `(.L_x_1694) ;  /* 0x0000013000027945 */ /* 0x000fe20003800000 */
[----:B------:R-:W-:Y:S01]  /*3080*/  FFMA.FTZ R22, R22, R57, 1.1641532182693481445e-10 ;  /* 0x2f00000016167423 */ /* 0x000fe20000010039 */
[----:B------:R-:W-:Y:S01]  /*3090*/  FMUL.FTZ R21, R26, R27 ;  /* 0x0000001b1a157220 */ /* 0x000fe20000410000 */
[----:B------:R-:W-:-:S03]  /*30a0*/  VIADD R31, R35, 0x1 ;  /* 0x00000001231f7836 */ /* 0x000fc60000000000 */
        /* <DEDUP_REMOVED lines=14> */
.L_x_1695:
[----:B------:R-:W-:-:S07]  /*3190*/  IMAD.MOV.U32 R21, RZ, RZ, R30 ;  /* 0x000000ffff157224 */ /* 0x000fce00078e001e */
.L_x_1696:
[----:B------:R-:W-:Y:S05]  /*31a0*/  BSYNC B2 ;  /* 0x0000000000027941 */ /* 0x000fea0003800000 */
.L_x_1694:
        /* <DEDUP_REMOVED lines=11> */
[----:B------:R-:W-:Y:S01]  /*3260*/  @!P6 IADD3 R2, R2, 0x1, RZ ;  /* 0x000000010202e810 */ /* 0x000fe20007ffe0ff */
[----:B------:R-:W-:Y:S01]  /*3270*/  @!P6 VIADD R30, R10, 0x1 ;  /* 0x000000010a1ee836 */ /* 0x000fe20000000000 */
[----:B------:R-:W-:Y:S02]  /*3280*/  @!P6 MOV R4, RZ ;  /* 0x000000ff0004e202 */ /* 0x000fe40000000f00 */
[----:B------:R-:W-:-:S13]  /*3290*/  ISETP.NE.AND P0, PT, R2, RZ, !P6 ;  /* 0x000000ff0200720c */ /* 0x000fda0007705270 */
[----:B------:R-:W-:Y:S02]  /*32a0*/  @P0 IADD3 R30, R10, RZ, RZ ;  /* 0x000000ff0a1e0210 */ /* 0x000fe40007ffe0ff */
[----:B------:R-:W-:Y:S02]  /*32b0*/  ISETP.NE.AND P0, PT, R22, RZ, PT ;  /* 0x000000ff1600720c */ /* 0x000fe40003f05270 */
[----:B------:R-:W-:-:S11]  /*32c0*/  @!P6 MOV R10, R30 ;  /* 0x0000001e000ae202 */ /* 0x000fd60000000f00 */
.L_x_1700:
[----:B------:R-:W-:Y:S05]  /*32d0*/  BSYNC B3 ;  /* 0x0000000000037941 */ /* 0x000fea0003800000 */
.L_x_1699:
        /* <DEDUP_REMOVED lines=41> */
[----:B------:R-:W-:-:S07]  /*3570*/  LOP3.LUT R36, R33, UR30, R36, 0x96, !PT ;  /* 0x0000001e21247c12 */ /* 0x000fce000f8e9624 */
.L_x_1698:
[----:B------:R-:W-:Y:S05]  /*3580*/  BSYNC B2 ;  /* 0x0000000000027941 */ /* 0x000fea0003800000 */
.L_x_1697:
[----:B------:R-:W-:Y:S01]  /*3590*/  ISETP.NE.AND P6, PT, R28, RZ, PT ;  /* 0x000000ff1c00720c */ /* 0x000fe20003fc5270 */
[----:B------:R-:W-:Y:S01]  /*35a0*/  HADD2.F32 R28, -RZ, R23.H1_H1 ;  /* 0x30000017ff1c7230 */ /* 0x000fe20000004100 */
[----:B------:R-:W-:Y:S02]  /*35b0*/  I2FP.F32.U32 R22, R21 ;  /* 0x0000001500167245 */ /* 0x000fe40000201000 */
[----:B------:R-:W-:Y:S02]  /*35c0*/  SEL R37, RZ, 0x100, P4 ;  /* 0x00000100ff257807 */ /* 0x000fe40002000000 */
[----:B------:R-:W-:Y:S01]  /*35d0*/  FMUL.FTZ R27, R28, R27 ;  /* 0x0000001b1c1b7220 */ /* 0x000fe20000410000 */
[----:B------:R-:W-:Y:S01]  /*35e0*/  FFMA.FTZ R22, R22, R57, 1.1641532182693481445e-10 ;  /* 0x2f00000016167423 */ /* 0x000fe20000010039 */
[----:B------:R-:W-:Y:S01]  /*35f0*/  @P1 HADD2.F32 R28, -RZ, R19.H1_H1 ;  /* 0x30000013ff1c1230 */ /* 0x000fe20000004100 */
[----:B------:R-:W-:Y:S01]  /*3600*/  SEL R35, RZ, 0x10000, P5 ;  /* 0x00010000ff237807 */ /* 0x000fe20002800000 */
[----:B------:R-:W-:Y:S01]  /*3610*/  FMUL.FTZ R27, R27, R58 ;  /* 0x0000003a1b1b7220 */ /* 0x000fe20000410000 */
[----:B------:R-:W-:-:S02]  /*3620*/  ISETP.NE.AND P5, PT, R29, RZ, PT ;  /* 0x000000ff1d00720c */ /* 0x000fc40003fa5270 */
[----:B------:R-:W-:Y:S02]  /*3630*/  FSETP.GTU.FTZ.AND P4, PT, R22, R59, PT ;  /* 0x0000003b1600720b */ /* 0x000fe40003f9c000 */
[----:B------:R-:W0:Y:S01]  /*3640*/  LDC.64 R58, c[0x0][0x240] ;  /* 0x00009000ff3a7b82 */ /* 0x000e220000000a00 */
[----:B------:R-:W-:Y:S02]  /*3650*/  F2FP.F16.F32.PACK_AB R21, R15, R14 ;  /* 0x0000000e0f15723e */ /* 0x000fe400000000ff */
[----:B------:R-:W-:Y:S02]  /*3660*/  FSEL R22, R27, RZ, !P4 ;  /* 0x000000ff1b167208 */ /* 0x000fe40006000000 */
[----:B------:R-:W-:Y:S02]  /*3670*/  SEL R27, RZ, 0x1, P2 ;  /* 0x00000001ff1b7807 */ /* 0x000fe40001000000 */
[----:B------:R-:W-:Y:S01]  /*3680*/  SEL R57, RZ, 0x1000000, P4 ;  /* 0x01000000ff397807 */ /* 0x000fe20002000000 */
[----:B------:R-:W-:Y:S01]  /*3690*/  FMUL.FTZ R33, R49, R22 ;  /* 0x0000001631217220 */ /* 0x000fe20000410000 */
[----:B------:R-:W-:-:S02]  /*36a0*/  F2FP.F16.F32.PACK_AB R22, R25, R24 ;  /* 0x000000181916723e */ /* 0x000fc400000000ff */
[----:B------:R-:W-:Y:S01]  /*36b0*/  LOP3.LUT R57, R37, R57, R35, 0xfe, !PT ;  /* 0x0000003925397212 */ /* 0x000fe200078efe23 */
[----:B------:R-:W-:Y:S01]  /*36c0*/  @P1 FADD.FTZ R33, R28, R33 ;  /* 0x000000211c211221 */ /* 0x000fe20000010000 */
[----:B------:R-:W-:Y:S01]  /*36d0*/  ISETP.NE.AND P1, PT, R20, RZ, PT ;  /* 0x000000ff1400720c */ /* 0x000fe20003f25270 */
[----:B------:R-:W1:Y:S01]  /*36e0*/  LDC.64 R28, c[0x0][0x238] ;  /* 0x00008e00ff1c7b82 */ /* 0x000e620000000a00 */
[----:B------:R-:W-:Y:S02]  /*36f0*/  F2FP.F16.F32.PACK_AB R20, R13, R12 ;  /* 0x0000000c0d14723e */ /* 0x000fe400000000ff */
[----:B------:R-:W-:Y:S02]  /*3700*/  F2FP.F16.F32.PACK_AB R23, R33, R26 ;  /* 0x0000001a2117723e */ /* 0x000fe400000000ff */
[----:B------:R-:W-:Y:S02]  /*3710*/  SEL R35, RZ, 0x1, P5 ;  /* 0x00000001ff237807 */ /* 0x000fe40002800000 */
[----:B------:R-:W-:Y:S01]  /*3720*/  SEL R37, RZ, 0x1, P3 ;  /* 0x00000001ff257807 */ /* 0x000fe20001800000 */
[----:B-1----:R-:W-:-:S05]  /*3730*/  IMAD.WIDE.U32 R28, R11, 0x10, R28 ;  /* 0x000000100b1c7825 */ /* 0x002fca00078e001c */
[----:B------:R1:W-:Y:S02]  /*3740*/  STG.E.128 desc[UR4][R28.64], R20 ;  /* 0x000000141c007986 */ /* 0x0003e4000c101d04 */
[----:B-1----:R-:W-:Y:S01]  /*3750*/  IMAD.WIDE.U32 R20, R27, 0x1000000, RZ ;  /* 0x010000001b147825 */ /* 0x002fe200078e00ff */
[----:B------:R-:W-:-:S03]  /*3760*/  SEL R27, RZ, 0x1, P1 ;  /* 0x00000001ff1b7807 */ /* 0x000fc60000800000 */
[----:B------:R-:W-:Y:S01]  /*3770*/  IMAD.WIDE.U32 R28, R35, 0x100, RZ ;  /* 0x00000100231c7825 */ /* 0x000fe200078e00ff */
[----:B------:R-:W-:Y:S02]  /*3780*/  LOP3.LUT R37, R21, R57, R37, 0xfe, !PT ;  /* 0x0000003915257212 */ /* 0x000fe400078efe25 */
[----:B------:R-:W-:Y:S01]  /*3790*/  SEL R21, RZ, 0x1, P6 ;  /* 0x00000001ff157807 */ /* 0x000fe20003000000 */
[----:B------:R-:W-:-:S03]  /*37a0*/  IMAD.WIDE.U32 R22, R27, 0x10000, RZ ;  /* 0x000100001b167825 */ /* 0x000fc600078e00ff */
[----:B------:R-:W-:Y:S02]  /*37b0*/  LOP3.LUT R20, R28, R20, R22, 0xfe, !PT ;  /* 0x000000141c147212 */ /* 0x000fe400078efe16 */
[----:B------:R-:W-:Y:S02]  /*37c0*/  LOP3.LUT R23, R29, R37, R23, 0xfe, !PT ;  /* 0x000000251d177212 */ /* 0x000fe400078efe17 */
[----:B------:R-:W-:Y:S01]  /*37d0*/  LOP3.LUT R22, R20, R21, RZ, 0xfc, !PT ;  /* 0x0000001514167212 */ /* 0x000fe200078efcff */
[----:B0-----:R-:W-:-:S05]  /*37e0*/  IMAD.WIDE.U32 R20, R11, 0x8, R58 ;  /* 0x000000080b147825 */ /* 0x001fca00078e003a */
[----:B------:R0:W-:Y:S02]  /*37f0*/  STG.E.64 desc[UR4][R20.64], R22 ;  /* 0x0000001614007986 */ /* 0x0001e4000c101b04 */
.L_x_1644:
[----:B------:R-:W-:Y:S05]  /*3800*/  BSYNC B0 ;  /* 0x0000000000007941 */ /* 0x000fea0003800000 */
.L_x_1643:
        /* <DEDUP_REMOVED lines=50> */
.L_x_1716:
[----:B01----:R-:W-:Y:S01]  /*3b30*/  FADD.FTZ R58, R58, R57 ;  /* 0x000000393a3a7221 */ /* 0x003fe20000010000 */
[----:B------:R-:W-:Y:S01]  /*3b40*/  FMUL.FTZ R28, R29, R29 ;  /* 0x0000001d1d1c7220 */ /* 0x000fe20000410000 */
[----:B------:R-:W-:Y:S01]  /*3b50*/  PLOP3.LUT P2, PT, PT, PT, UP1, 0x40, 0x0 ;  /* 0x000000000000781c */ /* 0x000fe20003f4e818 */
[----:B------:R-:W0:Y:S01]  /*3b60*/  @!P1 LDC.64 R22, c[0x0][0x250] ;  /* 0x00009400ff169b82 */ /* 0x000e220000000a00 */
[----:B------:R-:W-:Y:S01]  /*3b70*/  FFMA.FTZ R27, R58, R21, UR12 ;  /* 0x0000000c3a1b7e23 */ /* 0x000fe20008010015 */
[----:B------:R-:W-:Y:S01]  /*3b80*/  BSSY B0, `(.L_x_1702) ;  /* 0x000002b000007945 */ /* 0x000fe20003800000 */
[----:B------:R-:W-:-:S05]  /*3b90*/  FSEL R28, R28, RZ, !P2 ;  /* 0x000000ff1c1c7208 */ /* 0x000fca0005000000 */
        /* <DEDUP_REMOVED lines=8> */
[----:B------:R-:W-:-:S04]  /*3c20*/  PLOP3.LUT P1, PT, PT, PT, UP1, 0x40, 0x0 ;  /* 0x000000000000781c */ /* 0x000fc80003f2e818 */
[----:B0-----:R-:W-:-:S05]  /*3c30*/  FSEL R23, R29, RZ, P1 ;  /* 0x000000ff1d177208 */ /* 0x001fca0000800000 */
[--C-:B------:R-:W-:Y:S01]  /*3c40*/  FADD.FTZ R20, R12, -R23.reuse ;  /* 0x800000170c147221 */ /* 0x100fe20000010000 */
[--C-:B------:R-:W-:Y:S01]  /*3c50*/  FADD.FTZ R58, R13, -R23.reuse ;  /* 0x800000170d3a7221 */ /* 0x100fe20000010000 */
[--C-:B------:R-:W-:Y:S01]  /*3c60*/  FADD.FTZ R37, R15, -R23.reuse ;  /* 0x800000170f257221 */ /* 0x100fe20000010000 */
[--C-:B------:R-:W-:Y:S01]  /*3c70*/  FADD.FTZ R29, R24, -R23.reuse ;  /* 0x80000017181d7221 */ /* 0x100fe20000010000 */
[--C-:B------:R-:W-:Y:S01]  /*3c80*/  FADD.FTZ R28, R25, -R23.reuse ;  /* 0x80000017191c7221 */ /* 0x100fe20000010000 */
[C---:B------:R-:W-:Y:S01]  /*3c90*/  FMUL.FTZ R21, R27.reuse, R20 ;  /* 0x000000141b157220 */ /* 0x040fe20000410000 */
[C---:B------:R-:W-:Y:S01]  /*3ca0*/  FMUL.FTZ R20, R27.reuse, R58 ;  /* 0x0000003a1b147220 */ /* 0x040fe20000410000 */
[C---:B------:R-:W-:Y:S01]  /*3cb0*/  FMUL.FTZ R58, R27.reuse, R37 ;  /* 0x000000251b3a7220 */ /* 0x040fe20000410000 */
[C---:B------:R-:W-:Y:S01]  /*3cc0*/  FMUL.FTZ R57, R27.reuse, R29 ;  /* 0x0000001d1b397220 */ /* 0x040fe20000410000 */
[----:B------:R-:W-:Y:S01]  /*3cd0*/  FMUL.FTZ R37, R27, R28 ;  /* 0x0000001c1b257220 */ /* 0x000fe20000410000 */
[--C-:B------:R-:W-:Y:S01]  /*3ce0*/  FADD.FTZ R35, R14, -R23.reuse ;  /* 0x800000170e237221 */ /* 0x100fe20000010000 */
[----:B------:R-:W0:Y:S01]  /*3cf0*/  LDC.64 R28, c[0x0][0x2b8] ;  /* 0x0000ae00ff1c7b82 */ /* 0x000e220000000a00 */
[--C-:B------:R-:W-:Y:S01]  /*3d00*/  FADD.FTZ R22, R26, -R23.reuse ;  /* 0x800000171a167221 */ /* 0x100fe20000010000 */
[----:B------:R-:W-:Y:S01]  /*3d10*/  FADD.FTZ R23, R33, -R23 ;  /* 0x8000001721177221 */ /* 0x000fe20000010000 */
[----:B------:R-:W-:Y:S01]  /*3d20*/  FMUL.FTZ R35, R27, R35 ;  /* 0x000000231b237220 */ /* 0x000fe20000410000 */
[----:B------:R-:W-:Y:S01]  /*3d30*/  FFMA.FTZ R37, R43, R37, R7 ;  /* 0x000000252b257223 */ /* 0x000fe20000010007 */
        /* <DEDUP_REMOVED lines=8> */
[----:B------:R-:W-:-:S02]  /*3dc0*/  F2FP.F16.F32.PACK_AB R22, R37, R22 ;  /* 0x000000162516723e */ /* 0x000fc400000000ff */
[----:B------:R-:W-:Y:S01]  /*3dd0*/  F2FP.F16.F32.PACK_AB R23, R27, R23 ;  /* 0x000000171b17723e */ /* 0x000fe200000000ff */
[----:B------:R-:W-:Y:S01]  /*3de0*/  FFMA.FTZ R27, R48, R21, R40 ;  /* 0x00000015301b7223 */ /* 0x000fe20000010028 */
[----:B------:R-:W-:-:S04]  /*3df0*/  F2FP.F16.F32.PACK_AB R21, R58, R35 ;  /* 0x000000233a15723e */ /* 0x000fc800000000ff */
[----:B------:R-:W-:Y:S01]  /*3e00*/  F2FP.F16.F32.PACK_AB R20, R20, R27 ;  /* 0x0000001b1414723e */ /* 0x000fe200000000ff */
[----:B0-----:R-:W-:-:S05]  /*3e10*/  IMAD.WIDE.U32 R28, R11, 0x10, R28 ;  /* 0x000000100b1c7825 */ /* 0x001fca00078e001c */
[----:B------:R1:W-:Y:S02]  /*3e20*/  STG.E.128 desc[UR4][R28.64], R20 ;  /* 0x000000141c007986 */ /* 0x0003e4000c101d04 */
.L_x_1703:
[----:B------:R-:W-:Y:S05]  /*3e30*/  BSYNC B0 ;  /* 0x0000000000007941 */ /* 0x000fea0003800000 */
.L_x_1702:
[----:B01----:R-:W0:Y:S02]  /*3e40*/  LDC.64 R20, c[0x0][0x210] ;  /* 0x00008400ff147b82 */ /* 0x003e240000000a00 */
[----:B0-----:R-:W-:-:S04]  /*3e50*/  LEA R0, R20, R0, 0x2 ;  /* 0x0000000014007211 */ /* 0x001fc800078e10ff */
[----:B------:R-:W-:-:S13]  /*3e60*/  ISETP.GE.AND P1, PT, R0, R21, PT ;  /* 0x000000150000720c */ /* 0x000fda0003f26270 */
[----:B------:R-:W-:Y:S05]  /*3e70*/  @!P1 BRA `(.L_x_1704) ;  /* 0xffffffc800f09947 */ /* 0x000fea000383ffff */
[----:B------:R-:W-:Y:S05]  /*3e80*/  BSYNC B1 ;  /* 0x0000000000017941 */ /* 0x000fea0003800000 */
.L_x_1642:
[----:B------:R-:W-:Y:S05]  /*3e90*/  EXIT ;  /* 0x000000000000794d */ /* 0x000fea0003800000 */
.L_x_1701:
        /* <DEDUP_REMOVED lines=8> */
.L_x_1706:
[----:B------:R-:W-:Y:S05]  /*3f20*/  BSYNC B0 ;  /* 0x0000000000007941 */ /* 0x000fea0003800000 */
.L_x_1705:
        /* <DEDUP_REMOVED lines=9> */
.L_x_1707:
[----:B------:R-:W-:Y:S01]  /*3fc0*/  HFMA2.MMA R27, -RZ, RZ, 0, 2.384185791015625e-07 ;  /* 0x00000004ff1b7435 */ /* 0x000fe200000001ff */
[----:B------:R-:W-:-:S05]  /*3fd0*/  MOV R21, R57 ;  /* 0x0000003900157202 */ /* 0x000fca0000000f00 */
[----:B------:R-:W-:-:S04]  /*3fe0*/  FADD.FTZ R35, R28, R21 ;  /* 0x000000151c237221 */ /* 0x000fc80000010000 */
[----:B------:R-:W-:-:S07]  /*3ff0*/  IMAD.MOV.U32 R59, RZ, RZ, R35 ;  /* 0x000000ffff3b7224 */ /* 0x000fce00078e0023 */
[----:B------:R-:W-:Y:S05]  /*4000*/  WARPSYNC.COLLECTIVE R22, `(.L_x_1708) ;  /* 0x0000000016087348 */ /* 0x000fea0003c00000 */
[----:B------:R0:W1:Y:S02]  /*4010*/  SHFL.BFLY P2, R57, R59, R27, R23 ;  /* 0x0c00001b3b397389 */ /* 0x0000640000040017 */
[----:B01----:R-:W-:Y:S01]  /*4020*/  ENDCOLLECTIVE ;  /* 0x000000000000791b */ /* 0x003fe20003800000 */
.L_x_1708:
[----:B------:R-:W-:Y:S01]  /*4030*/  IMAD.MOV.U32 R27, RZ, RZ, 0x8 ;  /* 0x00000008ff1b7424 */ /* 0x000fe200078e00ff */
[----:B------:R-:W-:-:S05]  /*4040*/  MOV R58, R57 ;  /* 0x00000039003a7202 */ /* 0x000fca0000000f00 */
[----:B------:R-:W-:-:S05]  /*4050*/  FADD.FTZ R58, R35, R58 ;  /* 0x0000003a233a7221 */ /* 0x000fca0000010000 */
[----:B------:R-:W-:-:S07]  /*4060*/  MOV R59, R58 ;  /* 0x0000003a003b7202 */ /* 0x000fce0000000f00 */
[----:B------:R-:W-:Y:S05]  /*4070*/  WARPSYNC.COLLECTIVE R22, `(.L_x_1709) ;  /* 0x0000000016087348 */ /* 0x000fea0003c00000 */
[----:B------:R0:W1:Y:S02]  /*4080*/  SHFL.BFLY P2, R57, R59, R27, R23 ;  /* 0x0c00001b3b397389 */ /* 0x0000640000040017 */
[----:B01----:R-:W-:Y:S01]  /*4090*/  ENDCOLLECTIVE ;  /* 0x000000000000791b */ /* 0x003fe20003800000 */
.L_x_1709:
[----:B------:R-:W-:Y:S01]  /*40a0*/  HFMA2.MMA R27, -RZ, RZ, 0, 9.5367431640625e-07 ;  /* 0x00000010ff1b7435 */ /* 0x000fe200000001ff */
[----:B------:R-:W-:-:S05]  /*40b0*/  MOV R21, R57 ;  /* 0x0000003900157202 */ /* 0x000fca0000000f00 */
[----:B------:R-:W-:Y:S02]  /*40c0*/  FADD.FTZ R37, R58, R21 ;  /* 0x000000153a257221 */ /* 0x000fe40000010000 */
[----:B------:R-:W0:Y:S03]  /*40d0*/  LDC R21, c[0x0][0x290] ;  /* 0x0000a400ff157b82 */ /* 0x000e260000000800 */
[----:B------:R-:W-:-:S07]  /*40e0*/  MOV R59, R37 ;  /* 0x00000025003b7202 */ /* 0x000fce0000000f00 */
[----:B0-----:R-:W-:Y:S05]  /*40f0*/  WARPSYNC.COLLECTIVE R22, `(.L_x_1710) ;  /* 0x0000000016087348 */ /* 0x001fea0003c00000 */
[----:B------:R1:W2:Y:S02]  /*4100*/  SHFL.BFLY P2, R57, R59, R27, R23 ;  /* 0x0c00001b3b397389 */ /* 0x0002a40000040017 */
[----:B012---:R-:W-:Y:S01]  /*4110*/  ENDCOLLECTIVE ;  /* 0x000000000000791b */ /* 0x007fe20003800000 */
.L_x_1710:
        /* <DEDUP_REMOVED lines=26> */
.L_x_1711:
[----:B------:R-:W-:Y:S01]  /*42c0*/  HFMA2.MMA R27, -RZ, RZ, 0, 1.1920928955078125e-07 ;  /* 0x00000002ff1b7435 */ /* 0x000fe200000001ff */
[----:B------:R-:W-:-:S04]  /*42d0*/  IMAD.MOV.U32 R35, RZ, RZ, R57 ;  /* 0x000000ffff237224 */ /* 0x000fc800078e0039 */
[----:B------:R-:W-:-:S05]  /*42e0*/  FADD.FTZ R35, R20, R35 ;  /* 0x0000002314237221 */ /* 0x000fca0000010000 */
[----:B------:R-:W-:-:S07]  /*42f0*/  MOV R59, R35 ;  /* 0x00000023003b7202 */ /* 0x000fce0000000f00 */
[----:B------:R-:W-:Y:S05]  /*4300*/  WARPSYNC.COLLECTIVE R22, `(.L_x_1712) ;  /* 0x0000000016087348 */ /* 0x000fea0003c00000 */
[----:B------:R0:W1:Y:S02]  /*4310*/  SHFL.BFLY P2, R57, R59, R27, R23 ;  /* 0x0c00001b3b397389 */ /* 0x0000640000040017 */
[----:B01----:R-:W-:Y:S01]  /*4320*/  ENDCOLLECTIVE ;  /* 0x000000000000791b */ /* 0x003fe20003800000 */
.L_x_1712:
[----:B------:R-:W-:Y:S01]  /*4330*/  HFMA2.MMA R27, -RZ, RZ, 0, 2.384185791015625e-07 ;  /* 0x00000004ff1b7435 */ /* 0x000fe200000001ff */
[----:B------:R-:W-:-:S05]  /*4340*/  MOV R28, R57 ;  /* 0x00000039001c7202 */ /* 0x000fca0000000f00 */
[----:B------:R-:W-:-:S04]  /*4350*/  FADD.FTZ R28, R35, R28 ;  /* 0x0000001c231c7221 */ /* 0x000fc80000010000 */
[----:B------:R-:W-:-:S07]  /*4360*/  IMAD.MOV.U32 R59, RZ, RZ, R28 ;  /* 0x000000ffff3b7224 */ /* 0x000fce00078e001c */
[----:B------:R-:W-:Y:S05]  /*4370*/  WARPSYNC.COLLECTIVE R22, `(.L_x_1713) ;  /* 0x0000000016087348 */ /* 0x000fea0003c00000 */
[----:B------:R0:W1:Y:S02]  /*4380*/  SHFL.BFLY P2, R57, R59, R27, R23 ;  /* 0x0c00001b3b397389 */ /* 0x0000640000040017 */
[----:B01----:R-:W-:Y:S01]  /*4390*/  ENDCOLLECTIVE ;  /* 0x000000000000791b */ /* 0x003fe20003800000 */
.L_x_1713:
[----:B------:R-:W-:Y:S01]  /*43a0*/  IMAD.MOV.U32 R27, RZ, RZ, 0x8 ;  /* 0x00000008ff1b7424 */ /* 0x000fe200078e00ff */
[----:B------:R-:W-:-:S05]  /*43b0*/  MOV R37, R57 ;  /* 0x0000003900257202 */ /* 0x000fca0000000f00 */
[----:B------:R-:W-:-:S05]  /*43c0*/  FADD.FTZ R37, R28, R37 ;  /* 0x000000251c257221 */ /* 0x000fca0000010000 */
[----:B------:R-:W-:-:S07]  /*43d0*/  MOV R59, R37 ;  /* 0x00000025003b7202 */ /* 0x000fce0000000f00 */
[----:B------:R-:W-:Y:S05]  /*43e0*/  WARPSYNC.COLLECTIVE R22, `(.L_x_1714) ;  /* 0x0000000016087348 */ /* 0x000fea0003c00000 */
[----:B------:R0:W1:Y:S02]  /*43f0*/  SHFL.BFLY P2, R57, R59, R27, R23 ;  /* 0x0c00001b3b397389 */ /* 0x0000640000040017 */
[----:B01----:R-:W-:Y:S01]  /*4400*/  ENDCOLLECTIVE ;  /* 0x000000000000791b */ /* 0x003fe20003800000 */
.L_x_1714:
[----:B------:R-:W-:Y:S01]  /*4410*/  HFMA2.MMA R27, -RZ, RZ, 0, 9.5367431640625e-07 ;  /* 0x00000010ff1b7435 */ /* 0x000fe200000001ff */
[----:B------:R-:W-:-:S05]  /*4420*/  MOV R58, R57 ;  /* 0x00000039003a7202 */ /* 0x000fca0000000f00 */
[----:B------:R-:W-:-:S05]  /*4430*/  FADD.FTZ R58, R37, R58 ;  /* 0x0000003a253a7221 */ /* 0x000fca0000010000 */
[----:B------:R-:W-:-:S07]  /*4440*/  MOV R59, R58 ;  /* 0x0000003a003b7202 */ /* 0x000fce0000000f00 */
[----:B------:R-:W-:Y:S05]  /*4450*/  WARPSYNC.COLLECTIVE R22, `(.L_x_1715) ;  /* 0x0000000016087348 */ /* 0x000fea0003c00000 */
[----:B------:R0:W1:Y:S02]  /*4460*/  SHFL.BFLY P2, R57, R59, R27, R23 ;  /* 0x0c00001b3b397389 */ /* 0x0000640000040017 */
[----:B01----:R-:W-:Y:S01]  /*4470*/  ENDCOLLECTIVE ;  /* 0x000000000000791b */ /* 0x003fe20003800000 */
.L_x_1715:
[----:B------:R-:W-:Y:S05]  /*4480*/  BRA `(.L_x_1716) ;  /* 0xfffffff400a87947 */ /* 0x000fea000383ffff */
.L_x_1717:
        /* <DEDUP_REMOVED lines=15> */
.L_x_9524:


//--------------------- .text._ZN10layer_norm13ln_fwd_kernelINS_13Kernel_traitsI6__halfS2_S2_S2_fjLj256ELj1ELj4ELj1ELj16ENS_18Kernel_traits_baseILj256ES2_S2_S2_S2_fjLj128EEEEELb1ELb1ELb0ELb1EEEvNS_9FwdParamsE --------------------------
	.section	.text._ZN10layer_norm13ln_fwd_kernelINS_13Kernel_traitsI6__halfS2_S2_S2_fjLj256ELj1ELj4ELj1ELj16ENS_18Kernel_traits_baseILj256ES2_S2_S2_S2_fjLj128EEEEELb1ELb1ELb0ELb1EEEvNS_9FwdParamsE,"ax",@progbits
	.align	128
        .global         _ZN10layer_norm13ln_fwd_kernelINS_13Kernel_traitsI6__halfS2_S2_S2_fjLj256ELj1ELj4ELj1ELj16ENS_18Kernel_traits_baseILj256ES2_S2_S2_S2_fjLj128EEEEELb1ELb1ELb0ELb1EEEvNS_9FwdParamsE
        .type           _ZN10layer_norm13ln_fwd_kernelINS_13Kernel_traitsI6__halfS2_S2_S2_fjLj256ELj1ELj4ELj1ELj16ENS_18Kernel_traits_baseILj256ES2_S2_S2_S2_fjLj128EEEEELb1ELb1ELb0ELb1EEEvNS_9FwdParamsE,@function
        .size           _ZN10layer_norm13ln_fwd_kernelINS_13Kernel_traitsI6__halfS2_S2_S2_fjLj256ELj1ELj4ELj1ELj16ENS_18Kernel_traits_baseILj256ES2_S2_S2_S2_fjLj128EEEEELb1ELb1ELb0ELb1EEEvNS_9FwdParamsE,(.L_x_9525 - _ZN10layer_norm13ln_fwd_kernelINS_13Kernel_traitsI6__halfS2_S2_S2_fjLj256ELj1ELj4ELj1ELj16ENS_18Kernel_traits_baseILj256ES2_S2_S2_S2_fjLj128EEEEELb1ELb1ELb0ELb1EEEvNS_9FwdParamsE)
        .other          _ZN10layer_norm13ln_fwd_kernelINS_13Kernel_traitsI6__halfS2_S2_S2_fjLj256ELj1ELj4ELj1ELj16ENS_18Kernel_traits_baseILj256ES2_S2_S2_S2_fjLj128EEEEELb1ELb1ELb0ELb1EEEvNS_9FwdParamsE,@"STO_CUDA_ENTRY STV_DEFAULT"
_ZN10layer_norm13ln_fwd_kernelINS_13Kernel_traitsI6__halfS2_S2_S2_fjLj256ELj1ELj4ELj1ELj16ENS_18Kernel_traits_baseILj256ES2_S2_S2_S2_fjLj128EEEEELb1ELb1ELb0ELb1EEEvNS_9FwdParamsE:
.text._ZN10layer_norm13ln_fwd_kernelINS_13Kernel_traitsI6__halfS2_S2_S2_fjLj256ELj1ELj4ELj1ELj16ENS_18Kernel_traits_baseILj256ES2_S2_S2_S2_fjLj128EEEEELb1ELb1ELb0ELb1EEEvNS_9FwdParamsE:
        /* <DEDUP_REMOVED lines=40> */
[----:B------:R-:W-:-:S02]  /*0280*/  UIADD3 UR25, UR7, 0x32370b8f, URZ ;  /* 0x32370b8f07197890 */ /* 0x000fc4000fffe03f */
[----:B------:R-:W-:Y:S01]  /*0290*/  UIADD3 UR24, UR6, -0x255992d5, URZ ;  /* 0xdaa66d2b06187890 */ /* 0x000fe2000fffe03f */
[----:B0-----:R-:W-:Y:S01]  /*02a0*/  IMAD.WIDE.U32 R20, R6, 0x10, R20 ;  /* 0x0000001006147825 */ /* 0x001fe200078e0014 */
[----:B------:R-:W-:Y:S02]  /*02b0*/  UIADD3 UR26, UR6, 0x78dde6e4, URZ ;  /* 0x78dde6e4061a7890 */ /* 0x000fe4000fffe03f */
[----:B------:R-:W-:Y:S02]  /*02c0*/  UIADD3 UR27, UR7, -0x126145ec, URZ ;  /* 0xed9eba14071b7890 */ /* 0x000fe4000fffe03f */
[----:B------:R-:W-:Y:S01]  /*02d0*/  UIADD3 UR29, UR7, -0x56f99767, URZ ;  /* 0xa9066899071d7890 */ /* 0x000fe2000fffe03f */
[----:B------:R-:W3:Y:S01]  /*02e0*/  LDG.E.128 R20, desc[UR4][R20.64] ;  /* 0x0000000414147981 */ /* 0x000ee2000c1e1d00 */
[----:B------:R-:W-:Y:S01]  /*02f0*/  UIADD3 UR28, UR6, 0x1715609d, URZ ;  /* 0x1715609d061c7890 */ /* 0x000fe2000fffe03f */
[----:B-1---5:R-:W-:Y:S01]  /*0300*/  @P1 IADD3 R34, P2, R8, R3, RZ ;  /* 0x0000000308221210 */ /* 0x022fe20007f5e0ff */
[----:B------:R-:W-:Y:S01]  /*0310*/  UIADD3 UR30, UR6, -0x4ab325aa, URZ ;  /* 0xb54cda56061e7890 */ /* 0x000fe2000fffe03f */
[----:B------:R-:W-:Y:S01]  /*0320*/  @!P0 CS2R R12, SRZ ;  /* 0x00000000000c8805 */ /* 0x000fe2000001ff00 */
[----:B------:R-:W-:Y:S01]  /*0330*/  UIADD3 UR31, UR7, 0x646e171e, URZ ;  /* 0x646e171e071f7890 */ /* 0x000fe2000fffe03f */
[----:B------:R-:W-:Y:S01]  /*0340*/  @!P0 CS2R R14, SRZ ;  /* 0x00000000000e8805 */ /* 0x000fe2000001ff00 */
[----:B------:R-:W-:Y:S01]  /*0350*/  @P1 IMAD.X R35, RZ, RZ, R9, P2 ;  /* 0x000000ffff231224 */ /* 0x000fe200010e0609 */
[----:B------:R-:W-:Y:S01]  /*0360*/  UIADD3 UR33, UR7, 0x1fd5c5a3, URZ ;  /* 0x1fd5c5a307217890 */ /* 0x000fe2000fffe03f */
[----:B------:R-:W-:Y:S01]  /*0370*/  IMAD R9, R4, -0x326172a9, RZ ;  /* 0xcd9e8d5704097824 */ /* 0x000fe200078e02ff */
[----:B------:R-:W-:Y:S01]  /*0380*/  UIADD3 UR32, UR6, 0x5384540f, URZ ;  /* 0x5384540f06207890 */ /* 0x000fe2000fffe03f */
[----:B------:R-:W-:Y:S01]  /*0390*/  HFMA2.MMA R42, -RZ, RZ, 0, 0 ;  /* 0x00000000ff2a7435 */ /* 0x000fe200000001ff */
        /* <DEDUP_REMOVED lines=13> */
[----:B------:R-:W-:-:S02]  /*0470*/  ULDC.64 UR8, c[0x0][0x270] ;  /* 0x00009c0000087ab9 */ /* 0x000fc40000000a00 */
[----:B------:R-:W-:Y:S01]  /*0480*/  IMAD.HI.U32 R8, R0, -0x326172a9, RZ ;  /* 0xcd9e8d5700087827 */ /* 0x000fe200078e00ff */
[----:B------:R-:W-:Y:S01]  /*0490*/  LOP3.LUT R10, R10, UR21, R11, 0x96, !PT ;  /* 0x000000150a0a7c12 */ /* 0x000fe2000f8e960b */
[----:B------:R-:W-:Y:S02]  /*04a0*/  UISETP.NE.U32.AND UP0, UPT, UR8, URZ, UPT ;  /* 0x0000003f0800728c */ /* 0x000fe4000bf05070 */
[----:B------:R-:W-:Y:S01]  /*04b0*/  IMAD R24, R7, -0x2daee0ad, RZ ;  /* 0xd2511f5307187824 */ /* 0x000fe200078e02ff */
[----:B------:R-:W-:Y:S01]  /*04c0*/  LOP3.LUT R8, R8, UR20, R9, 0x96, !PT ;  /* 0x0000001408087c12 */ /* 0x000fe2000f8e9609 */
[----:B------:R-:W-:Y:S01]  /*04d0*/  IMAD R9, R0, -0x326172a9, RZ ;  /* 0xcd9e8d5700097824 */ /* 0x000fe200078e02ff */
[----:B------:R-:W-:Y:S01]  /*04e0*/  ULDC.U8 UR8, c[0x0][0x2a0] ;  /* 0x0000a80000087ab9 */ /* 0x000fe20000000000 */
[----:B------:R-:W-:Y:S01]  /*04f0*/  IMAD.HI.U32 R0, R10, -0x326172a9, RZ ;  /* 0xcd9e8d570a007827 */ /* 0x000fe200078e00ff */
[----:B------:R-:W-:Y:S01]  /*0500*/  UISETP.NE.AND.EX UP0, UPT, UR9, URZ, UPT, UP0 ;  /* 0x0000003f0900728c */ /* 0x000fe2000bf05300 */
[----:B------:R-:W-:-:S02]  /*0510*/  ULDC UR10, c[0x0][0x218] ;  /* 0x00008600000a7ab9 */ /* 0x000fc40000000800 */
[----:B------:R-:W-:Y:S01]  /*0520*/  IMAD.HI.U32 R7, R8, -0x2daee0ad, RZ ;  /* 0xd2511f5308077827 */ /* 0x000fe200078e00ff */
[----:B------:R-:W-:Y:S01]  /*0530*/  LOP3.LUT R0, R0, UR22, R9, 0x96, !PT ;  /* 0x0000001600007c12 */ /* 0x000fe2000f8e9609 */
[----:B------:R-:W-:Y:S01]  /*0540*/  ULDC UR11, c[0x0][0x2d8] ;  /* 0x0000b600000b7ab9 */ /* 0x000fe20000000800 */
[----:B------:R-:W-:Y:S01]  /*0550*/  UISETP.NE.AND UP1, UPT, UR8, URZ, UPT ;  /* 0x0000003f0800728c */ /* 0x000fe2000bf25270 */
[----:B------:R-:W-:Y:S01]  /*0560*/  IMAD R9, R10, -0x326172a9, RZ ;  /* 0xcd9e8d570a097824 */ /* 0x000fe200078e02ff */
[----:B------:R-:W-:Y:S01]  /*0570*/  LOP3.LUT R7, R7, UR23, R24, 0x96, !PT ;  /* 0x0000001707077c12 */ /* 0x000fe2000f8e9618 */
[----:B------:R-:W-:Y:S01]  /*0580*/  IMAD R24, R8, -0x2daee0ad, RZ ;  /* 0xd2511f5308187824 */ /* 0x000fe200078e02ff */
[----:B------:R-:W-:Y:S01]  /*0590*/  ULDC.64 UR12, c[0x0][0x230] ;  /* 0x00008c00000c7ab9 */ /* 0x000fe20000000a00 */
[----:B------:R-:W-:Y:S01]  /*05a0*/  IMAD.HI.U32 R11, R0, -0x2daee0ad, RZ ;  /* 0xd2511f53000b7827 */ /* 0x000fe200078e00ff */
[----:B------:R-:W-:Y:S01]  /*05b0*/  ULDC.64 UR14, c[0x0][0x238] ;  /* 0x00008e00000e7ab9 */ /* 0x000fe20000000a00 */
[----:B------:R-:W-:Y:S01]  /*05c0*/  ULDC.64 UR16, c[0x0][0x240] ;  /* 0x0000900000107ab9 */ /* 0x000fe20000000a00 */
[----:B------:R-:W-:Y:S01]  /*05d0*/  ULDC.64 UR18, c[0x0][0x2b8] ;  /* 0x0000ae0000127ab9 */ /* 0x000fe20000000a00 */
        /* <DEDUP_REMOVED lines=30> */
[----:B------:R-:W-:Y:S01]  /*07c0*/  IMAD R9, R0, -0x2daee0ad, RZ ;  /* 0xd2511f5300097824 */ /* 0x000fe200078e02ff */
[----:B------:R-:W-:Y:S01]  /*07d0*/  LOP3.LUT R46, R7, UR34, R8, 0x96, !PT ;  /* 0x00000022072e7c12 */ /* 0x000fe2000f8e9608 */
[----:B------:R-:W-:-:S04]  /*07e0*/  IMAD.HI.U32 R0, R11, -0x2daee0ad, RZ ;  /* 0xd2511f530b007827 */ /* 0x000fc800078e00ff */
[--C-:B------:R-:W-:Y:S01]  /*07f0*/  HADD2.F32 R8, -RZ, R12.reuse.H1_H1 ;  /* 0x3000000cff087230 */ /* 0x100fe20000004100 */
[----:B------:R-:W-:Y:S01]  /*0800*/  LOP3.LUT R25, R0, UR35, R9, 0x96, !PT ;  /* 0x0000002300197c12 */ /* 0x000fe2000f8e9609 */
[----:B------:R-:W-:Y:S02]  /*0810*/  HADD2.F32 R0, -RZ, R12.H0_H0 ;  /* 0x2000000cff007230 */ /* 0x000fe40000004100 */
[--C-:B------:R-:W-:Y:S02]  /*0820*/  HADD2.F32 R7, -RZ, R13.reuse.H0_H0 ;  /* 0x2000000dff077230 */ /* 0x100fe40000004100 */
[----:B------:R-:W-:Y:S02]  /*0830*/  HADD2.F32 R10, -RZ, R13.H1_H1 ;  /* 0x3000000dff0a7230 */ /* 0x000fe40000004100 */
[----:B------:R-:W-:Y:S02]  /*0840*/  IMAD R29, R11, -0x2daee0ad, RZ ;  /* 0xd2511f530b1d7824 */ /* 0x000fe400078e02ff */
[----:B------:R-:W-:-:S04]  /*0850*/  IMAD.HI.U32 R24, R46, -0x2daee0ad, RZ ;  /* 0xd2511f532e187827 */ /* 0x000fc800078e00ff */
[----:B------:R-:W-:Y:S01]  /*0860*/  IMAD.WIDE.U32 R12, R25, -0x326172a9, RZ ;  /* 0xcd9e8d57190c7825 */ /* 0x000fe200078e00ff */
[----:B------:R-:W-:-:S03]  /*0870*/  LOP3.LUT R25, R24, UR37, R29, 0x96, !PT ;  /* 0x0000002518197c12 */ /* 0x000fc6000f8e961d */
[--C-:B------:R-:W-:Y:S01]  /*0880*/  HADD2.F32 R9, -RZ, R14.reuse.H0_H0 ;  /* 0x2000000eff097230 */ /* 0x100fe20000004100 */
[----:B------:R-:W-:Y:S01]  /*0890*/  LOP3.LUT R13, R13, UR36, R27, 0x96, !PT ;  /* 0x000000240d0d7c12 */ /* 0x000fe2000f8e961b */
[--C-:B------:R-:W-:Y:S01]  /*08a0*/  HADD2.F32 R11, -RZ, R15.reuse.H0_H0 ;  /* 0x2000000fff0b7230 */ /* 0x100fe20000004100 */
[----:B------:R-:W-:Y:S01]  /*08b0*/  MOV R24, R12 ;  /* 0x0000000c00187202 */ /* 0x000fe20000000f00 */
[----:B------:R-:W-:Y:S02]  /*08c0*/  HADD2.F32 R14, -RZ, R14.H1_H1 ;  /* 0x3000000eff0e7230 */ /* 0x000fe40000004100 */
[----:B------:R-:W-:Y:S02]  /*08d0*/  HADD2.F32 R15, -RZ, R15.H1_H1 ;  /* 0x3000000fff0f7230 */ /* 0x000fe40000004100 */
[----:B------:R-:W-:Y:S02]  /*08e0*/  IMAD R46, R46, -0x2daee0ad, RZ ;  /* 0xd2511f532e2e7824 */ /* 0x000fe400078e02ff */
[----:B--2---:R-:W-:-:S02]  /*08f0*/  HADD2.F32 R12, -RZ, R16.H0_H0 ;  /* 0x20000010ff0c7230 */ /* 0x004fc40000004100 */
[----:B------:R-:W-:Y:S02]  /*0900*/  HADD2.F32 R27, -RZ, R16.H1_H1 ;  /* 0x30000010ff1b7230 */ /* 0x000fe40000004100 */
[--C-:B------:R-:W-:Y:S02]  /*0910*/  HADD2.F32 R26, -RZ, R17.reuse.H0_H0 ;  /* 0x20000011ff1a7230 */ /* 0x100fe40000004100 */
[----:B------:R-:W-:Y:S02]  /*0920*/  HADD2.F32 R29, -RZ, R17.H1_H1 ;  /* 0x30000011ff1d7230 */ /* 0x000fe40000004100 */
[--C-:B------:R-:W-:Y:S02]  /*0930*/  HADD2.F32 R28, -RZ, R18.reuse.H0_H0 ;  /* 0x20000012ff1c7230 */ /* 0x100fe40000004100 */
[----:B------:R-:W-:Y:S02]  /*0940*/  HADD2.F32 R31, -RZ, R18.H1_H1 ;  /* 0x30000012ff1f7230 */ /* 0x000fe40000004100 */
[----:B------:R-:W-:-:S02]  /*0950*/  HADD2.F32 R30, -RZ, R19.H0_H0 ;  /* 0x20000013ff1e7230 */ /* 0x000fc40000004100 */
[----:B------:R-:W-:Y:S02]  /*0960*/  HADD2.F32 R32, -RZ, R19.H1_H1 ;  /* 0x30000013ff207230 */ /* 0x000fe40000004100 */
[--C-:B---3--:R-:W-:Y:S02]  /*0970*/  HADD2.F32 R33, -RZ, R20.reuse.H1_H1 ;  /* 0x30000014ff217230 */ /* 0x108fe40000004100 */
[----:B------:R-:W-:Y:S02]  /*0980*/  HADD2.F32 R37, -RZ, R20.H0_H0 ;  /* 0x20000014ff257230 */ /* 0x000fe40000004100 */
[--C-:B------:R-:W-:Y:S02]  /*0990*/  HADD2.F32 R36, -RZ, R21.reuse.H0_H0 ;  /* 0x20000015ff247230 */ /* 0x100fe40000004100 */
[----:B------:R-:W-:Y:S02]  /*09a0*/  HADD2.F32 R39, -RZ, R21.H1_H1 ;  /* 0x30000015ff277230 */ /* 0x000fe40000004100 */
[----:B------:R-:W-:-:S02]  /*09b0*/  HADD2.F32 R38, -RZ, R22.H0_H0 ;  /* 0x20000016ff267230 */ /* 0x000fc40000004100 */
[----:B------:R-:W-:Y:S02]  /*09c0*/  HADD2.F32 R41, -RZ, R22.H1_H1 ;  /* 0x30000016ff297230 */ /* 0x000fe40000004100 */
[--C-:B------:R-:W-:Y:S02]  /*09d0*/  HADD2.F32 R40, -RZ, R23.reuse.H0_H0 ;  /* 0x20000017ff287230 */ /* 0x100fe40000004100 */
[----:B------:R-:W-:-:S07]  /*09e0*/  HADD2.F32 R44, -RZ, R23.H1_H1 ;  /* 0x30000017ff2c7230 */ /* 0x000fce0000004100 */
.L_x_1776:
[----:B------:R-:W0:Y:S01]  /*09f0*/  LDC.64 R20, c[0x0][0x220] ;  /* 0x00008800ff147b82 */ /* 0x000e220000000a00 */
        /* <DEDUP_REMOVED lines=22> */
[----:B--2---:R-:W-:Y:S01]  /*0b60*/  @P2 HADD2.F32 R55, -RZ, R48.H0_H0 ;  /* 0x20000030ff372230 */ /* 0x004fe20000004100 */
[----:B0-----:R-:W-:Y:S06]  /*0b70*/  @!P1 BRA `(.L_x_1720) ;  /* 0x0000000000209947 */ /* 0x001fec0003800000 */
        /* <DEDUP_REMOVED lines=8> */
.L_x_1720:
[----:B------:R-:W-:-:S07]  /*0c00*/  IMAD.MOV.U32 R50, RZ, RZ, R24 ;  /* 0x000000ffff327224 */ /* 0x000fce00078e0018 */
.L_x_1721:
[----:B------:R-:W-:Y:S05]  /*0c10*/  BSYNC B1 ;  /* 0x0000000000017941 */ /* 0x000fea0003800000 */
.L_x_1719:
        /* <DEDUP_REMOVED lines=16> */
.L_x_1725:
[----:B------:R-:W-:Y:S05]  /*0d20*/  BSYNC B2 ;  /* 0x0000000000027941 */ /* 0x000fea0003800000 */
.L_x_1724:
[C---:B------:R-:W-:Y:S01]  /*0d30*/  IMAD.HI.U32 R13, R4.reuse, -0x326172a9, RZ ;  /* 0xcd9e8d57040d7827 */ /* 0x040fe200078e00ff */
[----:B------:R-:W-:Y:S01]  /*0d40*/  LOP3.LUT R24, R25, UR7, R42, 0x96, !PT ;  /* 0x0000000719187c12 */ /* 0x000fe2000f8e962a */
[----:B------:R-:W-:Y:S02]  /*0d50*/  HFMA2.MMA R51, -RZ, RZ, 0, 0 ;  /* 0x00000000ff337435 */ /* 0x000fe400000001ff */
        /* <DEDUP_REMOVED lines=39> */
.L_x_1723:
[----:B------:R-:W-:Y:S05]  /*0fd0*/  BSYNC B1 ;  /* 0x0000000000017941 */ /* 0x000fea0003800000 */
.L_x_1722:
[----:B------:R-:W0:Y:S01]  /*0fe0*/  LDC R56, c[0x0][0x298] ;  /* 0x0000a600ff387b82 */ /* 0x000e220000000800 */
[----:B------:R-:W-:Y:S01]  /*0ff0*/  I2FP.F32.U32 R35, R50 ;  /* 0x0000003200237245 */ /* 0x000fe20000201000 */
[----:B------:R-:W-:Y:S01]  /*1000*/  IMAD.MOV.U32 R58, RZ, RZ, 0x2f800000 ;  /* 0x2f800000ff3a7424 */ /* 0x000fe200078e00ff */
[----:B------:R-:W-:Y:S01]  /*1010*/  BSSY B1, `(.L_x_1726) ;  /* 0x0000018000017945 */ /* 0x000fe20003800000 */
[----:B-----5:R-:W-:Y:S01]  /*1020*/  HADD2.F32 R48, -RZ, R20.H0_H0 ;  /* 0x20000014ff307230 */ /* 0x020fe20000004100 */
[----:B------:R-:W-:Y:S01]  /*1030*/  IADD3 R49, R51, 0x1, RZ ;  /* 0x0000000133317810 */ /* 0x000fe20007ffe0ff */
[----:B------:R-:W-:Y:S02]  /*1040*/  FFMA.FTZ R34, R35, R58, 1.1641532182693481445e-10 ;  /* 0x2f00000023227423 */ /* 0x000fe4000001003a */
[----:B------:R-:W1:Y:S01]  /*1050*/  LDC R57, c[0x0][0x294] ;  /* 0x0000a500ff397b82 */ /* 0x000e620000000800 */
[----:B------:R-:W-:-:S04]  /*1060*/  FMUL.FTZ R35, R48, R55 ;  /* 0x0000003730237220 */ /* 0x000fc80000410000 */
[----:B0-----:R-:W-:Y:S01]  /*1070*/  FMUL.FTZ R35, R35, R56 ;  /* 0x0000003823237220 */ /* 0x001fe20000410000 */
[----:B-1----:R-:W-:Y:S01]  /*1080*/  FSETP.GTU.FTZ.AND P1, PT, R34, R57, PT ;  /* 0x000000392200720b */ /* 0x002fe20003f3c000 */
[----:B------:R-:W-:-:S03]  /*1090*/  @P0 HADD2.F32 R34, -RZ, R16.H0_H0 ;  /* 0x20000010ff220230 */ /* 0x000fc60000004100 */
        /* <DEDUP_REMOVED lines=14> */
.L_x_1727:
[----:B------:R-:W-:-:S07]  /*1180*/  MOV R43, R24 ;  /* 0x00000018002b7202 */ /* 0x000fce0000000f00 */
.L_x_1728:
[----:B------:R-:W-:Y:S05]  /*1190*/  BSYNC B1 ;  /* 0x0000000000017941 */ /* 0x000fea0003800000 */
.L_x_1726:
        /* <DEDUP_REMOVED lines=16> */
.L_x_1732:
[----:B------:R-:W-:Y:S05]  /*12a0*/  BSYNC B2 ;  /* 0x0000000000027941 */ /* 0x000fea0003800000 */
.L_x_1731:
        /* <DEDUP_REMOVED lines=41> */
[----:B------:R-:W-:Y:S02]  /*1540*/  LOP3.LUT R25, R35, UR37, R48, 0x96, !PT ;  /* 0x0000002523197c12 */ /* 0x000fe4000f8e9630 */
[----:B------:R-:W-:-:S07]  /*1550*/  MOV R46, R34 ;  /* 0x00000022002e7202 */ /* 0x000fce0000000f00 */
.L_x_1730:
[----:B------:R-:W-:Y:S05]  /*1560*/  BSYNC B1 ;  /* 0x0000000000017941 */ /* 0x000fea0003800000 */
.L_x_1729:
[----:B------:R-:W-:Y:S01]  /*1570*/  I2FP.F32.U32 R35, R43 ;  /* 0x0000002b00237245 */ /* 0x000fe20000201000 */
[----:B------:R-:W-:Y:S01]  /*1580*/  HADD2.F32 R34, -RZ, R20.H1_H1 ;  /* 0x30000014ff227230 */ /* 0x000fe20000004100 */
[----:B------:R-:W-:Y:S01]  /*1590*/  BSSY B1, `(.L_x_1733) ;  /* 0x0000016000017945 */ /* 0x000fe20003800000 */
[----:B------:R-:W-:Y:S02]  /*15a0*/  IADD3 R43, R49, 0x1, RZ ;  /* 0x00000001312b7810 */ /* 0x000fe40007ffe0ff */
[----:B------:R-:W-:Y:S01]  /*15b0*/  FFMA.FTZ R20, R35, R58, 1.1641532182693481445e-10 ;  /* 0x2f00000023147423 */ /* 0x000fe2000001003a */
[----:B------:R-:W-:-:S04]  /*15c0*/  FMUL.FTZ R35, R34, R55 ;  /* 0x0000003722237220 */ /* 0x000fc80000410000 */
[----:B------:R-:W-:Y:S01]  /*15d0*/  FMUL.FTZ R35, R35, R56 ;  /* 0x0000003823237220 */ /* 0x000fe20000410000 */
[----:B------:R-:W-:-:S04]  /*15e0*/  FSETP.GTU.FTZ.AND P1, PT, R20, R57, PT ;  /* 0x000000391400720b */ /* 0x000fc80003f3c000 */
[----:B------:R-:W-:Y:S02]  /*15f0*/  P2R R59, PR, RZ, 0x2 ;  /* 0x00000002ff3b7803 */ /* 0x000fe40000000000 */
[----:B------:R-:W-:Y:S01]  /*1600*/  FSEL R48, R35, RZ, !P1 ;  /* 0x000000ff23307208 */ /* 0x000fe20004800000 */
[----:B------:R-:W-:Y:S01]  /*1610*/  @P0 HADD2.F32 R35, -RZ, R16.H1_H1 ;  /* 0x30000010ff230230 */ /* 0x000fe20000004100 */
        /* <DEDUP_REMOVED lines=12> */
.L_x_1734:
[----:B------:R-:W-:-:S07]  /*16e0*/  MOV R20, R24 ;  /* 0x0000001800147202 */ /* 0x000fce0000000f00 */
.L_x_1735:
[----:B------:R-:W-:Y:S05]  /*16f0*/  BSYNC B1 ;  /* 0x0000000000017941 */ /* 0x000fea0003800000 */
.L_x_1733:
        /* <DEDUP_REMOVED lines=16> */
.L_x_1739:
[----:B------:R-:W-:Y:S05]  /*1800*/  BSYNC B2 ;  /* 0x0000000000027941 */ /* 0x000fea0003800000 */
.L_x_1738:
        /* <DEDUP_REMOVED lines=41> */
[----:B------:R-:W-:Y:S02]  /*1aa0*/  LOP3.LUT R25, R35, UR37, R50, 0x96, !PT ;  /* 0x0000002523197c12 */ /* 0x000fe4000f8e9632 */
[----:B------:R-:W-:-:S07]  /*1ab0*/  MOV R46, R34 ;  /* 0x00000022002e7202 */ /* 0x000fce0000000f00 */
.L_x_1737:
[----:B------:R-:W-:Y:S05]  /*1ac0*/  BSYNC B1 ;  /* 0x0000000000017941 */ /* 0x000fea0003800000 */
.L_x_1736:
        /* <DEDUP_REMOVED lines=22> */
.L_x_1741:
[----:B------:R-:W-:-:S07]  /*1c30*/  MOV R20, R24 ;  /* 0x0000001800147202 */ /* 0x000fce0000000f00 */
.L_x_1742:
[----:B------:R-:W-:Y:S05]  /*1c40*/  BSYNC B1 ;  /* 0x0000000000017941 */ /* 0x000fea0003800000 */
.L_x_1740:
        /* <DEDUP_REMOVED lines=16> */
.L_x_1746:
[----:B------:R-:W-:Y:S05]  /*1d50*/  BSYNC B2 ;  /* 0x0000000000027941 */ /* 0x000fea0003800000 */
.L_x_1745:
        /* <DEDUP_REMOVED lines=43> */
.L_x_1744:
[----:B------:R-:W-:Y:S05]  /*2010*/  BSYNC B1 ;  /* 0x0000000000017941 */ /* 0x000fea0003800000 */
.L_x_1743:
[----:B------:R-:W-:Y:S01]  /*2020*/  I2FP.F32.U32 R35, R20 ;  /* 0x0000001400237245 */ /* 0x000fe20000201000 */
[----:B------:R-:W-:Y:S01]  /*2030*/  HADD2.F32 R34, -RZ, R21.H1_H1 ;  /* 0x30000015ff227230 */ /* 0x000fe20000004100 */
[----:B------:R-:W-:Y:S01]  /*2040*/  ISETP.NE.AND P3, PT, R51, 0x1, PT ;  /* 0x000000013300780c */ /* 0x000fe20003f65270 */
[----:B------:R-:W-:Y:S02]  /*2050*/  BSSY B1, `(.L_x_1747) ;  /* 0x0000014000017945 */ /* 0x000fe40003800000 */
[----:B------:R-:W-:Y:S01]  /*2060*/  FFMA.FTZ R20, R35, R58, 1.1641532182693481445e-10 ;  /* 0x2f00000023147423 */ /* 0x000fe2000001003a */
[----:B------:R-:W-:Y:S01]  /*2070*/  FMUL.FTZ R21, R34, R55 ;  /* 0x0000003722157220 */ /* 0x000fe20000410000 */
[----:B------:R-:W-:-:S03]  /*2080*/  IADD3 R35, R51, 0x1, RZ ;  /* 0x0000000133237810 */ /* 0x000fc60007ffe0ff */
[----:B------:R-:W-:Y:S01]  /*2090*/  FMUL.FTZ R21, R21, R56 ;  /* 0x0000003815157220 */ /* 0x000fe20000410000 */
[----:B------:R-:W-:-:S04]  /*20a0*/  FSETP.GTU.FTZ.AND P2, PT, R20, R57, PT ;  /* 0x000000391400720b */ /* 0x000fc80003f5c000 */
[----:B------:R-:W-:Y:S01]  /*20b0*/  FSEL R50, R21, RZ, !P2 ;  /* 0x000000ff15327208 */ /* 0x000fe20005000000 */
[----:B------:R-:W-:-:S04]  /*20c0*/  @P0 HADD2.F32 R21, -RZ, R17.H1_H1 ;  /* 0x30000011ff150230 */ /* 0x000fc80000004100 */
        /* <DEDUP_REMOVED lines=11> */
.L_x_1748:
[----:B------:R-:W-:-:S07]  /*2180*/  MOV R43, R24 ;  /* 0x00000018002b7202 */ /* 0x000fce0000000f00 */
.L_x_1749:
[----:B------:R-:W-:Y:S05]  /*2190*/  BSYNC B1 ;  /* 0x0000000000017941 */ /* 0x000fea0003800000 */
.L_x_1747:
        /* <DEDUP_REMOVED lines=16> */
.L_x_1753:
[----:B------:R-:W-:Y:S05]  /*22a0*/  BSYNC B2 ;  /* 0x0000000000027941 */ /* 0x000fea0003800000 */
.L_x_1752:
        /* <DEDUP_REMOVED lines=41> */
[----:B------:R-:W-:Y:S02]  /*2540*/  LOP3.LUT R25, R21, UR37, R34, 0x96, !PT ;  /* 0x0000002515197c12 */ /* 0x000fe4000f8e9622 */
[----:B------:R-:W-:-:S07]  /*2550*/  MOV R46, R20 ;  /* 0x00000014002e7202 */ /* 0x000fce0000000f00 */
.L_x_1751:
[----:B------:R-:W-:Y:S05]  /*2560*/  BSYNC B1 ;  /* 0x0000000000017941 */ /* 0x000fea0003800000 */
.L_x_1750:
[----:B------:R-:W-:Y:S01]  /*2570*/  I2FP.F32.U32 R21, R43 ;  /* 0x0000002b00157245 */ /* 0x000fe20000201000 */
[----:B------:R-:W-:Y:S01]  /*2580*/  HADD2.F32 R34, -RZ, R22.H0_H0 ;  /* 0x20000016ff227230 */ /* 0x000fe20000004100 */
[----:B------:R-:W-:Y:S01]  /*2590*/  ISETP.NE.AND P4, PT, R35, 0x1, PT ;  /* 0x000000012300780c */ /* 0x000fe20003f85270 */
[----:B------:R-:W-:Y:S02]  /*25a0*/  BSSY B1, `(.L_x_1754) ;  /* 0x0000014000017945 */ /* 0x000fe40003800000 */
[----:B------:R-:W-:Y:S01]  /*25b0*/  FFMA.FTZ R20, R21, R58, 1.1641532182693481445e-10 ;  /* 0x2f00000015147423 */ /* 0x000fe2000001003a */
[----:B------:R-:W-:Y:S01]  /*25c0*/  FMUL.FTZ R21, R34, R55 ;  /* 0x0000003722157220 */ /* 0x000fe20000410000 */
[----:B------:R-:W-:-:S03]  /*25d0*/  IADD3 R34, R35, 0x1, RZ ;  /* 0x0000000123227810 */ /* 0x000fc60007ffe0ff */
        /* <DEDUP_REMOVED lines=15> */
.L_x_1755:
[----:B------:R-:W-:-:S07]  /*26d0*/  MOV R43, R24 ;  /* 0x00000018002b7202 */ /* 0x000fce0000000f00 */
.L_x_1756:
[----:B------:R-:W-:Y:S05]  /*26e0*/  BSYNC B1 ;  /* 0x0000000000017941 */ /* 0x000fea0003800000 */
.L_x_1754:
        /* <DEDUP_REMOVED lines=16> */
.L_x_1760:
[----:B------:R-:W-:Y:S05]  /*27f0*/  BSYNC B2 ;  /* 0x0000000000027941 */ /* 0x000fea0003800000 */
.L_x_1759:
        /* <DEDUP_REMOVED lines=41> */
[----:B------:R-:W-:Y:S01]  /*2a90*/  HFMA2.MMA R34, -RZ, RZ, 0, 0 ;  /* 0x00000000ff227435 */ /* 0x000fe200000001ff */
[----:B------:R-:W-:-:S10]  /*2aa0*/  MOV R46, R20 ;  /* 0x00000014002e7202 */ /* 0x000fd40000000f00 */
.L_x_1758:
[----:B------:R-:W-:Y:S05]  /*2ab0*/  BSYNC B1 ;  /* 0x0000000000017941 */ /* 0x000fea0003800000 */
.L_x_1757:
        /* <DEDUP_REMOVED lines=22> */
.L_x_1762:
[----:B------:R-:W-:-:S07]  /*2c20*/  MOV R22, R24 ;  /* 0x0000001800167202 */ /* 0x000fce0000000f00 */
.L_x_1763:
[----:B------:R-:W-:Y:S05]  /*2c30*/  BSYNC B1 ;  /* 0x0000000000017941 */ /* 0x000fea0003800000 */
.L_x_1761:
        /* <DEDUP_REMOVED lines=16> */
.L_x_1767:
[----:B------:R-:W-:Y:S05]  /*2d40*/  BSYNC B2 ;  /* 0x0000000000027941 */ /* 0x000fea0003800000 */
.L_x_1766:
        /* <DEDUP_REMOVED lines=43> */
.L_x_1765:
[----:B------:R-:W-:Y:S05]  /*3000*/  BSYNC B1 ;  /* 0x0000000000017941 */ /* 0x000fea0003800000 */
.L_x_1764:
[----:B------:R-:W-:Y:S01]  /*3010*/  I2FP.F32.U32 R21, R22 ;  /* 0x0000001600157245 */ /* 0x000fe20000201000 */
[----:B------:R-:W-:Y:S01]  /*3020*/  HADD2.F32 R22, -RZ, R23.H0_H0 ;  /* 0x20000017ff167230 */ /* 0x000fe20000004100 */
[----:B------:R-:W-:Y:S01]  /*3030*/  ISETP.NE.AND P6, PT, R35, 0x1, PT ;  /* 0x000000012300780c */ /* 0x000fe20003fc5270 */
        /* <DEDUP_REMOVED lines=19> */
.L_x_1769:
[----:B------:R-:W-:-:S07]  /*3170*/  MOV R22, R24 ;  /* 0x0000001800167202 */ /* 0x000fce0000000f00 */
.L_x_1770:
[----:B------:R-:W-:Y:S05]  /*3180*/  BSYNC B1 ;  /* 0x0000000000017941 */ /* 0x000fea0003800000 */
.L_x_1768:
        /* <DEDUP_REMOVED lines=15> */
[----:B------:R-:W-:Y:S02]  /*3280*/  @P0 IADD3 R20, R42, RZ, RZ ;  /* 0x000000ff2a140210 */ /* 0x000fe40007ffe0ff */
[----:B------:R-:W-:-:S03]  /*3290*/  ISETP.NE.AND P0, PT, R13, RZ, PT ;  /* 0x000000ff0d00720c */ /* 0x000fc60003f05270 */
[----:B------:R-:W-:-:S10]  /*32a0*/  @!P6 IMAD.MOV.U32 R42, RZ, RZ, R20 ;  /* 0x000000ffff2ae224 */ /* 0x000fd400078e0014 */
.L_x_1774:
[----:B------:R-:W-:Y:S05]  /*32b0*/  BSYNC B2 ;  /* 0x0000000000027941 */ /* 0x000fea0003800000 */
.L_x_1773:
        /* <DEDUP_REMOVED lines=9> */
[----:B------:R-:W-:Y:S01]  /*3350*/  LOP3.LUT R34, R25, UR21, R43, 0x96, !PT ;  /* 0x0000001519227c12 */ /* 0x000fe2000f8e962b */
        /* <DEDUP_REMOVED lines=33> */
.L_x_1772:
[----:B------:R-:W-:Y:S05]  /*3570*/  BSYNC B1 ;  /* 0x0000000000017941 */ /* 0x000fea0003800000 */
.L_x_1771:
[----:B------:R-:W-:Y:S01]  /*3580*/  I2FP.F32.U32 R21, R22 ;  /* 0x0000001600157245 */ /* 0x000fe20000201000 */
[----:B------:R-:W-:Y:S01]  /*3590*/  HADD2.F32 R20, -RZ, R23.H1_H1 ;  /* 0x30000017ff147230 */ /* 0x000fe20000004100 */
[----:B------:R-:W-:Y:S01]  /*35a0*/  SEL R34, RZ, 0x10000, P5 ;  /* 0x00010000ff227807 */ /* 0x000fe20002800000 */
[----:B------:R-:W-:Y:S01]  /*35b0*/  UMOV UR8, 0xffffffff ;  /* 0xffffffff00087882 */ /* 0x000fe20000000000 */
[----:B------:R-:W-:Y:S01]  /*35c0*/  ISETP.NE.AND P6, PT, R53, RZ, PT ;  /* 0x000000ff3500720c */ /* 0x000fe20003fc5270 */
[----:B------:R-:W-:Y:S01]  /*35d0*/  FFMA.FTZ R58, R21, R58, 1.1641532182693481445e-10 ;  /* 0x2f000000153a7423 */ /* 0x000fe2000001003a */
[----:B------:R-:W-:Y:S01]  /*35e0*/  FMUL.FTZ R55, R20, R55 ;  /* 0x0000003714377220 */ /* 0x000fe20000410000 */
[----:B------:R-:W-:Y:S01]  /*35f0*/  @P0 HADD2.F32 R20, -RZ, R19.H1_H1 ;  /* 0x30000013ff140230 */ /* 0x000fe20000004100 */
[----:B------:R-:W-:Y:S02]  /*3600*/  SHF.L.U32 R53, R45, 0x4, RZ ;  /* 0x000000042d357819 */ /* 0x000fe400000006ff */
[----:B------:R-:W-:Y:S01]  /*3610*/  FMUL.FTZ R55, R55, R56 ;  /* 0x0000003837377220 */ /* 0x000fe20000410000 */
[----:B------:R-:W-:-:S02]  /*3620*/  FSETP.GTU.FTZ.AND P5, PT, R58, R57, PT ;  /* 0x000000393a00720b */ /* 0x000fc40003fbc000 */
[----:B------:R-:W-:Y:S02]  /*3630*/  F2FP.F16.F32.PACK_AB R22, R54, R51 ;  /* 0x000000333616723e */ /* 0x000fe400000000ff */
[----:B------:R-:W-:Y:S02]  /*3640*/  FSEL R55, R55, RZ, !P5 ;  /* 0x000000ff37377208 */ /* 0x000fe40006800000 */
[----:B------:R-:W-:Y:S02]  /*3650*/  F2FP.F16.F32.PACK_AB R21, R50, R49 ;  /* 0x000000313215723e */ /* 0x000fe400000000ff */
[----:B------:R-:W-:Y:S01]  /*3660*/  SEL R60, RZ, 0x1, P2 ;  /* 0x00000001ff3c7807 */ /* 0x000fe20001000000 */
[----:B------:R-:W-:Y:S01]  /*3670*/  FMUL.FTZ R35, R32, R55 ;  /* 0x0000003720237220 */ /* 0x000fe20000410000 */
[----:B------:R-:W-:Y:S02]  /*3680*/  SHF.R.U32.HI R55, RZ, 0x1c, R45 ;  /* 0x0000001cff377819 */ /* 0x000fe4000001162d */
[----:B------:R-:W-:Y:S01]  /*3690*/  SEL R58, RZ, 0x1000000, P5 ;  /* 0x01000000ff3a7807 */ /* 0x000fe20002800000 */
[----:B------:R-:W-:Y:S01]  /*36a0*/  @P0 FADD.FTZ R35, R35, R20 ;  /* 0x0000001423230221 */ /* 0x000fe20000010000 */
[----:B------:R-:W-:Y:S01]  /*36b0*/  IADD3 R56, P0, R53, UR14, RZ ;  /* 0x0000000e35387c10 */ /* 0x000fe2000ff1e0ff */
[----:B------:R-:W-:Y:S01]  /*36c0*/  IMAD.WIDE.U32 R60, R60, 0x1000000, RZ ;  /* 0x010000003c3c7825 */ /* 0x000fe200078e00ff */
[----:B------:R-:W-:-:S02]  /*36d0*/  F2FP.F16.F32.PACK_AB R20, R48, R47 ;  /* 0x0000002f3014723e */ /* 0x000fc400000000ff */
[----:B------:R-:W-:Y:S02]  /*36e0*/  IADD3.X R57, R55, UR15, RZ, P0, !PT ;  /* 0x0000000f37397c10 */ /* 0x000fe400087fe4ff */
[----:B------:R-:W-:Y:S02]  /*36f0*/  F2FP.F16.F32.PACK_AB R23, R35, R52 ;  /* 0x000000342317723e */ /* 0x000fe400000000ff */
[----:B------:R-:W-:Y:S02]  /*3700*/  ISETP.NE.AND P0, PT, R59, RZ, PT ;  /* 0x000000ff3b00720c */ /* 0x000fe40003f05270 */
[----:B------:R-:W-:Y:S01]  /*3710*/  SEL R59, RZ, 0x100, P4 ;  /* 0x00000100ff3b7807 */ /* 0x000fe20002000000 */
[----:B------:R0:W-:Y:S03]  /*3720*/  STG.E.128 desc[UR4][R56.64], R20 ;  /* 0x0000001438007986 */ /* 0x0001e6000c101d04 */
[----:B0-----:R-:W-:Y:S01]  /*3730*/  LOP3.LUT R20, R59, R58, R34, 0xfe, !PT ;  /* 0x0000003a3b147212 */ /* 0x001fe200078efe22 */
[----:B------:R-:W-:Y:S01]  /*3740*/  FADD.FTZ R23, RZ, R47 ;  /* 0x0000002fff177221 */ /* 0x000fe20000010000 */
[----:B------:R-:W-:-:S02]  /*3750*/  SEL R59, RZ, 0x1, P3 ;  /* 0x00000001ff3b7807 */ /* 0x000fc40001800000 */
        /* <DEDUP_REMOVED lines=57> */
.L_x_1788:
[----:B------:R-:W-:Y:S01]  /*3af0*/  FMUL.FTZ R22, R56, R56 ;  /* 0x0000003838167220 */ /* 0x000fe20000410000 */
[----:B------:R-:W-:Y:S01]  /*3b00*/  PLOP3.LUT P0, PT, PT, PT, UP1, 0x40, 0x0 ;  /* 0x000000000000781c */ /* 0x000fe20003f0e818 */
[----:B-1----:R-:W-:Y:S01]  /*3b10*/  FADD.FTZ R20, R60, R20 ;  /* 0x000000143c147221 */ /* 0x002fe20000010000 */
[----:B------:R-:W-:Y:S02]  /*3b20*/  PLOP3.LUT P1, PT, PT, PT, UP1, 0x40, 0x0 ;  /* 0x000000000000781c */ /* 0x000fe40003f2e818 */
[----:B------:R-:W-:Y:S01]  /*3b30*/  FSEL R22, R22, RZ, !P0 ;  /* 0x000000ff16167208 */ /* 0x000fe20004000000 */
[----:B------:R-:W-:Y:S01]  /*3b40*/  FFMA.FTZ R21, R20, R21, UR11 ;  /* 0x0000000b14157e23 */ /* 0x000fe20008010015 */
[----:B------:R-:W-:-:S03]  /*3b50*/  ISETP.NE.AND P0, PT, R6, RZ, PT ;  /* 0x000000ff0600720c */ /* 0x000fc60003f05270 */
[----:B------:R-:W-:Y:S01]  /*3b60*/  FADD.FTZ R21, R21, R22 ;  /* 0x0000001615157221 */ /* 0x000fe20000010000 */
[----:B------:R-:W-:-:S03]  /*3b70*/  FSEL R22, R56, RZ, P1 ;  /* 0x000000ff38167208 */ /* 0x000fc60000800000 */
[----:B------:R-:W1:Y:S02]  /*3b80*/  MUFU.RSQ R45, R21 ;  /* 0x00000015002d7308 */ /* 0x000e640000001400 */
[C---:B------:R-:W-:Y:S01]  /*3b90*/  FADD.FTZ R58, -R22.reuse, R48 ;  /* 0x00000030163a7221 */ /* 0x040fe20000010100 */
[C---:B------:R-:W-:Y:S01]  /*3ba0*/  FADD.FTZ R20, -R22.reuse, R47 ;  /* 0x0000002f16147221 */ /* 0x040fe20000010100 */
[C---:B------:R-:W-:Y:S01]  /*3bb0*/  FADD.FTZ R34, -R22.reuse, R49 ;  /* 0x0000003116227221 */ /* 0x040fe20000010100 */
[C---:B------:R-:W-:Y:S01]  /*3bc0*/  FADD.FTZ R48, -R22.reuse, R50 ;  /* 0x0000003216307221 */ /* 0x040fe20000010100 */
[C---:B0-----:R-:W-:Y:S01]  /*3bd0*/  FADD.FTZ R60, -R22.reuse, R51 ;  /* 0x00000033163c7221 */ /* 0x041fe20000010100 */
[C---:B------:R-:W-:Y:S01]  /*3be0*/  FADD.FTZ R54, -R22.reuse, R54 ;  /* 0x0000003616367221 */ /* 0x040fe20000010100 */
[C---:B------:R-:W-:Y:S01]  /*3bf0*/  FADD.FTZ R52, -R22.reuse, R52 ;  /* 0x0000003416347221 */ /* 0x040fe20000010100 */
[----:B------:R-:W-:Y:S01]  /*3c00*/  FADD.FTZ R22, -R22, R35 ;  /* 0x0000002316167221 */ /* 0x000fe20000010100 */
[----:B------:R-:W0:Y:S02]  /*3c10*/  @!P0 LDC.64 R50, c[0x0][0x250] ;  /* 0x00009400ff328b82 */ /* 0x000e240000000a00 */
[C---:B-1----:R-:W-:Y:S01]  /*3c20*/  FMUL.FTZ R52, R45.reuse, R52 ;  /* 0x000000342d347220 */ /* 0x042fe20000410000 */
[C---:B------:R-:W-:Y:S01]  /*3c30*/  FMUL.FTZ R35, R45.reuse, R22 ;  /* 0x000000162d237220 */ /* 0x040fe20000410000 */
[C---:B------:R-:W-:Y:S01]  /*3c40*/  FMUL.FTZ R34, R45.reuse, R34 ;  /* 0x000000222d227220 */ /* 0x040fe20000410000 */
[C---:B------:R-:W-:Y:S01]  /*3c50*/  FMUL.FTZ R21, R45.reuse, R48 ;  /* 0x000000302d157220 */ /* 0x040fe20000410000 */
[C---:B------:R-:W-:Y:S01]  /*3c60*/  FMUL.FTZ R60, R45.reuse, R60 ;  /* 0x0000003c2d3c7220 */ /* 0x040fe20000410000 */
[----:B------:R-:W-:Y:S01]  /*3c70*/  FMUL.FTZ R54, R45, R54 ;  /* 0x000000362d367220 */ /* 0x000fe20000410000 */
[----:B------:R-:W-:Y:S01]  /*3c80*/  FFMA.FTZ R23, R52, R40, R11 ;  /* 0x0000002834177223 */ /* 0x000fe2000001000b */
[----:B------:R-:W-:Y:S01]  /*3c90*/  FFMA.FTZ R52, R35, R44, R15 ;  /* 0x0000002c23347223 */ /* 0x000fe2000001000f */
[----:B------:R-:W1:Y:S01]  /*3ca0*/  @!P0 LDC.64 R48, c[0x0][0x258] ;  /* 0x00009600ff308b82 */ /* 0x000e620000000a00 */
[----:B------:R-:W-:Y:S01]  /*3cb0*/  FFMA.FTZ R34, R36, R34, R7 ;  /* 0x0000002224227223 */ /* 0x000fe20000010007 */
[----:B------:R-:W-:Y:S01]  /*3cc0*/  FFMA.FTZ R22, R38, R60, R9 ;  /* 0x0000003c26167223 */ /* 0x000fe20000010009 */
[----:B------:R-:W-:Y:S01]  /*3cd0*/  FFMA.FTZ R35, R41, R54, R14 ;  /* 0x0000003629237223 */ /* 0x000fe2000001000e */
[----:B------:R-:W-:Y:S01]  /*3ce0*/  FFMA.FTZ R21, R39, R21, R10 ;  /* 0x0000001527157223 */ /* 0x000fe2000001000a */
[C---:B------:R-:W-:Y:S01]  /*3cf0*/  FMUL.FTZ R47, R45.reuse, R20 ;  /* 0x000000142d2f7220 */ /* 0x040fe20000410000 */
[----:B------:R-:W-:Y:S01]  /*3d00*/  FMUL.FTZ R58, R45, R58 ;  /* 0x0000003a2d3a7220 */ /* 0x000fe20000410000 */
[----:B------:R-:W-:-:S02]  /*3d10*/  F2FP.F16.F32.PACK_AB R23, R52, R23 ;  /* 0x000000173417723e */ /* 0x000fc400000000ff */
[----:B------:R-:W-:Y:S01]  /*3d20*/  F2FP.F16.F32.PACK_AB R22, R35, R22 ;  /* 0x000000162316723e */ /* 0x000fe200000000ff */
[----:B------:R-:W-:Y:S01]  /*3d30*/  FFMA.FTZ R20, R47, R37, R0 ;  /* 0x000000252f147223 */ /* 0x000fe20000010000 */
[----:B------:R-:W-:Y:S01]  /*3d40*/  F2FP.F16.F32.PACK_AB R21, R21, R34 ;  /* 0x000000221515723e */ /* 0x000fe200000000ff */
[----:B------:R-:W-:Y:S01]  /*3d50*/  FFMA.FTZ R47, R33, R58, R8 ;  /* 0x0000003a212f7223 */ /* 0x000fe20000010008 */
[----:B------:R-:W2:Y:S01]  /*3d60*/  LDC.64 R34, c[0x0][0x210] ;  /* 0x00008400ff227b82 */ /* 0x000ea20000000a00 */
[----:B------:R-:W-:Y:S01]  /*3d70*/  IADD3 R52, P1, R53, UR18, RZ ;  /* 0x0000001235347c10 */ /* 0x000fe2000ff3e0ff */
[----:B0-----:R-:W-:Y:S02]  /*3d80*/  @!P0 IMAD.WIDE R50, R5, 0x4, R50 ;  /* 0x0000000405328825 */ /* 0x001fe400078e0232 */
[----:B------:R-:W-:Y:S02]  /*3d90*/  F2FP.F16.F32.PACK_AB R20, R47, R20 ;  /* 0x000000142f14723e */ /* 0x000fe400000000ff */
[----:B------:R-:W-:Y:S01]  /*3da0*/  IADD3.X R53, R55, UR19, RZ, P1, !PT ;  /* 0x0000001337357c10 */ /* 0x000fe20008ffe4ff */
[----:B------:R0:W-:Y:S01]  /*3db0*/  @!P0 STG.E desc[UR4][R50.64], R56 ;  /* 0x0000003832008986 */ /* 0x0001e2000c101904 */
[----:B-1----:R-:W-:-:S05]  /*3dc0*/  @!P0 IMAD.WIDE R48, R5, 0x4, R48 ;  /* 0x0000000405308825 */ /* 0x002fca00078e0230 */
[----:B------:R0:W-:Y:S04]  /*3dd0*/  @!P0 STG.E desc[UR4][R48.64], R45 ;  /* 0x0000002d30008986 */ /* 0x0001e8000c101904 */
[----:B------:R0:W-:Y:S01]  /*3de0*/  STG.E.128 desc[UR4][R52.64], R20 ;  /* 0x0000001434007986 */ /* 0x0001e2000c101d04 */
[----:B--2---:R-:W-:-:S05]  /*3df0*/  IMAD R5, R34, 0x4, R5 ;  /* 0x0000000422057824 */ /* 0x004fca00078e0205 */
[----:B------:R-:W-:-:S13]  /*3e00*/  ISETP.GE.AND P0, PT, R5, R35, PT ;  /* 0x000000230500720c */ /* 0x000fda0003f06270 */
[----:B0-----:R-:W-:Y:S05]  /*3e10*/  @!P0 BRA `(.L_x_1776) ;  /* 0xffffffc800f48947 */ /* 0x001fea000383ffff */
[----:B------:R-:W-:Y:S05]  /*3e20*/  BSYNC B0 ;  /* 0x0000000000007941 */ /* 0x000fea0003800000 */
.L_x_1718:
[----:B------:R-:W-:Y:S05]  /*3e30*/  EXIT ;  /* 0x000000000000794d */ /* 0x000fea0003800000 */
.L_x_1775:
[----:B------:R-:W-:Y:S01]  /*3e40*/  HFMA2.MMA R34, -RZ, RZ, 0, 5.9604644775390625e-08 ;  /* 0x00000001ff227435 */ /* 0x000fe200000001ff */
[----:B------:R-:W-:Y:S01]  /*3e50*/  BSSY B1, `(.L_x_1777) ;  /* 0x0000007000017945 */ /* 0x000fe20003800000 */
[----:B------:R-:W-:Y:S01]  /*3e60*/  MOV R57, R45 ;  /* 0x0000002d00397202 */ /* 0x000fe20000000f00 */
[----:B------:R-:W-:Y:S01]  /*3e70*/  IMAD.MOV.U32 R22, RZ, RZ, -0x1 ;  /* 0xffffffffff167424 */ /* 0x000fe200078e00ff */
[----:B------:R-:W-:-:S07]  /*3e80*/  MOV R23, 0x1f ;  /* 0x0000001f00177802 */ /* 0x000fce0000000f00 */
[----:B0-----:R-:W-:Y:S05]  /*3e90*/  WARPSYNC.COLLECTIVE R22, `(.L_x_1778) ;  /* 0x0000000016087348 */ /* 0x001fea0003c00000 */
[----:B0-----:R0:W1:Y:S02]  /*3ea0*/  SHFL.BFLY P0, R20, R57, R34, R23 ;  /* 0x0c00002239147389 */ /* 0x0010640000000017 */
[----:B01----:R-:W-:Y:S01]  /*3eb0*/  ENDCOLLECTIVE ;  /* 0x000000000000791b */ /* 0x003fe20003800000 */
.L_x_1778:
[----:B------:R-:W-:Y:S05]  /*3ec0*/  BSYNC B1 ;  /* 0x0000000000017941 */ /* 0x000fea0003800000 */
.L_x_1777:
        /* <DEDUP_REMOVED lines=8> */
.L_x_1779:
[----:B------:R-:W-:Y:S01]  /*3f50*/  HFMA2.MMA R34, -RZ, RZ, 0, 2.384185791015625e-07 ;  /* 0x00000004ff227435 */ /* 0x000fe200000001ff */
[----:B------:R-:W-:-:S04]  /*3f60*/  FADD.FTZ R58, R57, R20 ;  /* 0x00000014393a7221 */ /* 0x000fc80000010000 */
[----:B------:R-:W-:-:S07]  /*3f70*/  IMAD.MOV.U32 R57, RZ, RZ, R58 ;  /* 0x000000ffff397224 */ /* 0x000fce00078e003a */
[----:B------:R-:W-:Y:S05]  /*3f80*/  WARPSYNC.COLLECTIVE R22, `(.L_x_1780) ;  /* 0x0000000016087348 */ /* 0x000fea0003c00000 */
[----:B------:R0:W1:Y:S02]  /*3f90*/  SHFL.BFLY P0, R20, R57, R34, R23 ;  /* 0x0c00002239147389 */ /* 0x0000640000000017 */
[----:B01----:R-:W-:Y:S01]  /*3fa0*/  ENDCOLLECTIVE ;  /* 0x000000000000791b */ /* 0x003fe20003800000 */
.L_x_1780:
[----:B------:R-:W-:Y:S01]  /*3fb0*/  HFMA2.MMA R34, -RZ, RZ, 0, 4.76837158203125e-07 ;  /* 0x00000008ff227435 */ /* 0x000fe200000001ff */
[----:B------:R-:W-:-:S05]  /*3fc0*/  FADD.FTZ R59, R58, R20 ;  /* 0x000000143a3b7221 */ /* 0x000fca0000010000 */
[----:B------:R-:W-:-:S07]  /*3fd0*/  MOV R57, R59 ;  /* 0x0000003b00397202 */ /* 0x000fce0000000f00 */
[----:B------:R-:W-:Y:S05]  /*3fe0*/  WARPSYNC.COLLECTIVE R22, `(.L_x_1781) ;  /* 0x0000000016087348 */ /* 0x000fea0003c00000 */
[----:B------:R0:W1:Y:S02]  /*3ff0*/  SHFL.BFLY P0, R20, R57, R34, R23 ;  /* 0x0c00002239147389 */ /* 0x0000640000000017 */
[----:B01----:R-:W-:Y:S01]  /*4000*/  ENDCOLLECTIVE ;  /* 0x000000000000791b */ /* 0x003fe20003800000 */
.L_x_1781:
[----:B------:R-:W-:Y:S01]  /*4010*/  MOV R34, 0x10 ;  /* 0x0000001000227802 */ /* 0x000fe20000000f00 */
[----:B------:R-:W-:-:S04]  /*4020*/  FADD.FTZ R60, R59, R20 ;  /* 0x000000143b3c7221 */ /* 0x000fc80000010000 */
[----:B------:R-:W-:-:S07]  /*4030*/  IMAD.MOV.U32 R57, RZ, RZ, R60 ;  /* 0x000000ffff397224 */ /* 0x000fce00078e003c */
[----:B------:R-:W-:Y:S05]  /*4040*/  WARPSYNC.COLLECTIVE R22, `(.L_x_1782) ;  /* 0x0000000016087348 */ /* 0x000fea0003c00000 */
[----:B------:R0:W1:Y:S02]  /*4050*/  SHFL.BFLY P0, R20, R57, R34, R23 ;  /* 0x0c00002239147389 */ /* 0x0000640000000017 */
[----:B01----:R-:W-:Y:S01]  /*4060*/  ENDCOLLECTIVE ;  /* 0x000000000000791b */ /* 0x003fe20003800000 */
.L_x_1782:
        /* <DEDUP_REMOVED lines=18> */
[----:B------:R-:W-:-:S03]  /*4190*/  IMAD.MOV.U32 R23, RZ, RZ, 0x1f ;  /* 0x0000001fff177424 */ /* 0x000fc600078e00ff */
[----:B------:R-:W-:-:S05]  /*41a0*/  FFMA.FTZ R45, R45, R45, R20 ;  /* 0x0000002d2d2d7223 */ /* 0x000fca0000010014 */
[----:B------:R-:W-:-:S07]  /*41b0*/  MOV R57, R45 ;  /* 0x0000002d00397202 */ /* 0x000fce0000000f00 */
[----:B------:R-:W-:Y:S05]  /*41c0*/  WARPSYNC.COLLECTIVE R22, `(.L_x_1783) ;  /* 0x0000000016087348 */ /* 0x000fea0003c00000 */
[----:B------:R0:W1:Y:S02]  /*41d0*/  SHFL.BFLY P0, R20, R57, R34, R23 ;  /* 0x0c00002239147389 */ /* 0x0000640000000017 */
[----:B01----:R-:W-:Y:S01]  /*41e0*/  ENDCOLLECTIVE ;  /* 0x000000000000791b */ /* 0x003fe20003800000 */
.L_x_1783:
[----:B------:R-:W-:Y:S01]  /*41f0*/  MOV R34, 0x2 ;  /* 0x0000000200227802 */ /* 0x000fe20000000f00 */
[----:B------:R-:W-:-:S07]  /*4200*/  FADD.FTZ R57, R45, R20 ;  /* 0x000000142d397221 */ /* 0x000fce0000010000 */
[----:B------:R-:W-:Y:S05]  /*4210*/  WARPSYNC.COLLECTIVE R22, `(.L_x_1784) ;  /* 0x0000000016087348 */ /* 0x000fea0003c00000 */
[----:B------:R0:W1:Y:S02]  /*4220*/  SHFL.BFLY P0, R20, R57, R34, R23 ;  /* 0x0c00002239147389 */ /* 0x0000640000000017 */
[----:B01----:R-:W-:Y:S01]  /*4230*/  ENDCOLLECTIVE ;  /* 0x000000000000791b */ /* 0x003fe20003800000 */
.L_x_1784:
[----:B------:R-:W-:Y:S01]  /*4240*/  HFMA2.MMA R34, -RZ, RZ, 0, 2.384185791015625e-07 ;  /* 0x00000004ff227435 */ /* 0x000fe200000001ff */
[----:B------:R-:W-:-:S05]  /*4250*/  FADD.FTZ R58, R57, R20 ;  /* 0x00000014393a7221 */ /* 0x000fca0000010000 */
[----:B------:R-:W-:-:S07]  /*4260*/  MOV R57, R58 ;  /* 0x0000003a00397202 */ /* 0x000fce0000000f00 */
[----:B------:R-:W-:Y:S05]  /*4270*/  WARPSYNC.COLLECTIVE R22, `(.L_x_1785) ;  /* 0x0000000016087348 */ /* 0x000fea0003c00000 */
[----:B------:R0:W1:Y:S02]  /*4280*/  SHFL.BFLY P0, R20, R57, R34, R23 ;  /* 0x0c00002239147389 */ /* 0x0000640000000017 */
[----:B01----:R-:W-:Y:S01]  /*4290*/  ENDCOLLECTIVE ;  /* 0x000000000000791b */ /* 0x003fe20003800000 */
.L_x_1785:
[----:B------:R-:W-:Y:S01]  /*42a0*/  MOV R34, 0x8 ;  /* 0x0000000800227802 */ /* 0x000fe20000000f00 */
[----:B------:R-:W-:-:S04]  /*42b0*/  FADD.FTZ R59, R58, R20 ;  /* 0x000000143a3b7221 */ /* 0x000fc80000010000 */
[----:B------:R-:W-:-:S07]  /*42c0*/  IMAD.MOV.U32 R57, RZ, RZ, R59 ;  /* 0x000000ffff397224 */ /* 0x000fce00078e003b */
[----:B------:R-:W-:Y:S05]  /*42d0*/  WARPSYNC.COLLECTIVE R22, `(.L_x_1786) ;  /* 0x0000000016087348 */ /* 0x000fea0003c00000 */
[----:B------:R0:W1:Y:S02]  /*42e0*/  SHFL.BFLY P0, R20, R57, R34, R23 ;  /* 0x0c00002239147389 */ /* 0x0000640000000017 */
[----:B01----:R-:W-:Y:S01]  /*42f0*/  ENDCOLLECTIVE ;  /* 0x000000000000791b */ /* 0x003fe20003800000 */
.L_x_1786:
[----:B------:R-:W-:Y:S01]  /*4300*/  HFMA2.MMA R34, -RZ, RZ, 0, 9.5367431640625e-07 ;  /* 0x00000010ff227435 */ /* 0x000fe200000001ff */
[----:B------:R-:W-:-:S05]  /*4310*/  FADD.FTZ R60, R59, R20 ;  /* 0x000000143b3c7221 */ /* 0x000fca0000010000 */
[----:B------:R-:W-:-:S07]  /*4320*/  MOV R57, R60 ;  /* 0x0000003c00397202 */ /* 0x000fce0000000f00 */
[----:B------:R-:W-:Y:S05]  /*4330*/  WARPSYNC.COLLECTIVE R22, `(.L_x_1787) ;  /* 0x0000000016087348 */ /* 0x000fea0003c00000 */
[----:B------:R0:W1:Y:S02]  /*4340*/  SHFL.BFLY P0, R20, R57, R34, R23 ;  /* 0x0c00002239147389 */ /* 0x0000640000000017 */
[----:B01----:R-:W-:Y:S01]  /*4350*/  ENDCOLLECTIVE ;  /* 0x000000000000791b */ /* 0x003fe20003800000 */
.L_x_1787:
[----:B------:R-:W-:Y:S05]  /*4360*/  BRA `(.L_x_1788) ;  /* 0xfffffff400e07947 */ /* 0x000fea000383ffff */
.L_x_1789:
        /* <DEDUP_REMOVED lines=9> */
.L_x_9525:


//--------------------- .text._ZN10layer_norm13ln_fwd_kernelINS_13Kernel_traitsI6__halfS2_S2_S2_fjLj256ELj1ELj4ELj1ELj16ENS_18Kernel_traits_baseILj256ES2_S2_S2_S2_fjLj128EEEEELb1ELb1ELb1ELb0EEEvNS_9FwdParamsE --------------------------
	.section	.text._ZN10layer_norm13ln_fwd_kernelINS_13Kernel_traitsI6__halfS2_S2_S2_fjLj256ELj1ELj4ELj1ELj16ENS_18Kernel_traits_baseILj256ES2_S2_S2_S2_fjLj128EEEEELb1ELb1ELb1ELb0EEEvNS_9FwdParamsE,"ax",@progbits
	.align	128
        .global         _ZN10layer_norm13ln_fwd_kernelINS_13Kernel_traitsI6__halfS2_S2_S2_fjLj256ELj1ELj4ELj1ELj16ENS_18Kernel_traits_baseILj256ES2_S2_S2_S2_fjLj128EEEEELb1ELb1ELb1ELb0EEEvNS_9FwdParamsE
        .type           _ZN10layer_norm13ln_fwd_kernelINS_13Kernel_traitsI6__halfS2_S2_S2_fjLj256ELj1ELj4ELj1ELj16ENS_18Kernel_traits_baseILj256ES2_S2_S2_S2_fjLj128EEEEELb1ELb1ELb1ELb0EEEvNS_9FwdParamsE,@function
        .size           _ZN10layer_norm13ln_fwd_kernelINS_13Kernel_traitsI6__halfS2_S2_S2_fjLj256ELj1ELj4ELj1ELj16ENS_18Kernel_traits_baseILj256ES2_S2_S2_S2_fjLj128EEEEELb1ELb1ELb1ELb0EEEvNS_9FwdParamsE,(.L_x_9526 - _ZN10layer_norm13ln_fwd_kernelINS_13Kernel_traitsI6__halfS2_S2_S2_fjLj256ELj1ELj4ELj1ELj16ENS_18Kernel_traits_baseILj256ES2_S2_S2_S2_fjLj128EEEEELb1ELb1ELb1ELb0EEEvNS_9FwdParamsE)
        .other          _ZN10layer_norm13ln_fwd_kernelINS_13Kernel_traitsI6__halfS2_S2_S2_fjLj256ELj1ELj4ELj1ELj16ENS_18Kernel_traits_baseILj256ES2_S2_S2_S2_fjLj128EEEEELb1ELb1ELb1ELb0EEEvNS_9FwdParamsE,@"STO_CUDA_ENTRY STV_DEFAULT"
_ZN10layer_norm13ln_fwd_kernelINS_13Kernel_traitsI6__halfS2_S2_S2_fjLj256ELj1ELj4ELj1ELj16ENS_18Kernel_traits_baseILj256ES2_S2_S2_S2_fjLj128EEEEELb1ELb1ELb1ELb0EEEvNS_9FwdParamsE:
.text._ZN10layer_norm13ln_fwd_kernelINS_13Kernel_traitsI6__halfS2_S2_S2_fjLj256ELj1ELj4ELj1ELj16ENS_18Kernel_traits_baseILj256ES2_S2_S2_S2_fjLj128EEEEELb1ELb1ELb1ELb0EEEvNS_9FwdParamsE:
[----:B------:R-:W0:Y:S08]  /*0000*/  LDC R1, c[0x0][0x28] ;  /* 0x00000a00ff017b82 */ /* 0x000e300000000800 */
[----:B------:R-:W1:Y:S01]  /*0010*/  LDC R0, c[0x0][0x2e8] ;  /* 0x0000ba00ff007b82 */ /* 0x000e620000000800 */
[----:B------:R-:W-:Y:S01]  /*0020*/  ULDC.U8 UR4, c[0x0][0x2f4] ;  /* 0x0000bd0000047ab9 */ /* 0x000fe20000000000 */
[----:B------:R-:W-:Y:S01]  /*0030*/  ULDC.64 UR6, c[0x0][0x208] ;  /* 0x0000820000067ab9 */ /* 0x000fe20000000a00 */
[----:B------:R-:W-:Y:S01]  /*0040*/  ISETP.NE.AND P2, PT, RZ, UR4, PT ;  /* 0x00000004ff007c0c */ /* 0x000fe2000bf45270 */
[----:B------:R-:W-:Y:S01]  /*0050*/  ULDC.64 UR4, c[0x0][0x2e0] ;  /* 0x0000b80000047ab9 */ /* 0x000fe20000000a00 */
[----:B0-----:R-:W-:Y:S01]  /*0060*/  IADD3 R1, R1, -0x8, RZ ;  /* 0xfffffff801017810 */ /* 0x001fe20007ffe0ff */
[----:B------:R-:W-:Y:S01]  /*0070*/  IMAD.U32 R3, RZ, RZ, UR5 ;  /* 0x00000005ff037e24 */ /* 0x000fe2000f8e00ff */
[----:B------:R-:W-:Y:S01]  /*0080*/  MOV R2, UR4 ;  /* 0x0000000400027c02 */ /* 0x000fe20008000f00 */
[----:B------:R-:W0:Y:S08]  /*0090*/  LDC R13, c[0x0][0x2ec] ;  /* 0x0000bb00ff0d7b82 */ /* 0x000e300000000800 */
[----:B------:R-:W2:Y:S01]  /*00a0*/  @P2 LDG.E.64 R2, desc[UR6][R2.64] ;  /* 0x0000000602022981 */ /* 0x000ea2000c1e1b00 */
[----:B------:R-:W3:Y:S01]  /*00b0*/  LDC R7, c[0x0][0x218] ;  /* 0x00008600ff077b82 */ /* 0x000ee20000000800 */
[----:B-1----:R-:W-:Y:S01]  /*00c0*/  @P2 MOV R4, R0 ;  /* 0x0000000000042202 */ /* 0x002fe20000000f00 */
[----:B------:R-:W1:Y:S06]  /*00d0*/  S2R R10, SR_TID.X ;  /* 0x00000000000a7919 */ /* 0x000e6c0000002100 */
[----:B------:R-:W4:Y:S01]  /*00e0*/  @P2 LDC R15, c[0x0][0x2f0] ;  /* 0x0000bc00ff0f2b82 */ /* 0x000f220000000800 */
[----:B0-----:R-:W-:-:S05]  /*00f0*/  @P2 MOV R5, R13 ;  /* 0x0000000d00052202 */ /* 0x001fca0000000f00 */
[----:B------:R-:W4:Y:S01]  /*0100*/  @P2 LDG.E.64 R8, desc[UR6][R4.64] ;  /* 0x0000000604082981 */ /* 0x000f22000c1e1b00 */
[----:B------:R-:W-:Y:S01]  /*0110*/  ULDC UR8, c[0x0][0x0] ;  /* 0x0000000000087ab9 */ /* 0x000fe20000000800 */
[----:B------:R-:W-:Y:S01]  /*0120*/  BSSY B0, `(.L_x_1790) ;  /* 0x000001e000007945 */ /* 0x000fe20003800000 */
[----:B------:R-:W0:Y:S01]  /*0130*/  S2R R11, SR_CTAID.X ;  /* 0x00000000000b7919 */ /* 0x000e220000002500 */
[----:B---3--:R-:W-:-:S04]  /*0140*/  SHF.R.S32.HI R6, RZ, 0x1f, R7 ;  /* 0x0000001fff067819 */ /* 0x008fc80000011407 */
[----:B------:R-:W-:Y:S02]  /*0150*/  LEA.HI R6, R6, R7, RZ, 0x3 ;  /* 0x0000000706067211 */ /* 0x000fe400078f18ff */
[----:B-1----:R-:W-:Y:S02]  /*0160*/  LOP3.LUT R7, R10, 0x1f, RZ, 0xc, !PT ;  /* 0x0000001f0a077812 */ /* 0x002fe400078e0cff */
[----:B------:R-:W-:Y:S02]  /*0170*/  SHF.R.U32.HI R12, RZ, 0x5, R10 ;  /* 0x00000005ff0c7819 */ /* 0x000fe4000001160a */
[----:B------:R-:W-:Y:S02]  /*0180*/  LEA.HI.SX32 R6, R6, R7, 0x1d ;  /* 0x0000000706067211 */ /* 0x000fe400078feaff */
[----:B------:R-:W-:Y:S02]  /*0190*/  LOP3.LUT R14, R10, 0x1f, RZ, 0xc0, !PT ;  /* 0x0000001f0a0e7812 */ /* 0x000fe400078ec0ff */
[----:B------:R-:W-:Y:S01]  /*01a0*/  LOP3.LUT P1, RZ, R6, 0xffffffe0, RZ, 0xc0, !PT ;  /* 0xffffffe006ff7812 */ /* 0x000fe2000782c0ff */
[----:B0-----:R-:W-:-:S02]  /*01b0*/  IMAD R12, R11, 0x4, R12 ;  /* 0x000000040b0c7824 */ /* 0x001fc400078e020c */
[----:B------:R-:W-:Y:S01]  /*01c0*/  IMAD R11, R11, UR8, R10 ;  /* 0x000000080b0b7c24 */ /* 0x000fe2000f8e020a */
[----:B--2---:R-:W-:Y:S02]  /*01d0*/  @P2 R2UR UR4, R2 ;  /* 0x00000000020422ca */ /* 0x004fe400000e0000 */
[----:B------:R-:W-:Y:S02]  /*01e0*/  @P2 R2UR UR5, R3 ;  /* 0x00000000030522ca */ /* 0x000fe400000e0000 */
[----:B----4-:R-:W-:-:S05]  /*01f0*/  @P2 IADD3 R0, P3, R8, R15, RZ ;  /* 0x0000000f08002210 */ /* 0x010fca0007f7e0ff */
[----:B------:R-:W-:Y:S08]  /*0200*/  @!P1 BRA `(.L_x_1791) ;  /* 0x00000000003c9947 */ /* 0x000ff00003800000 */
        /* <DEDUP_REMOVED lines=15> */
.L_x_1791:
[----:B------:R-:W-:Y:S05]  /*0300*/  BSYNC B0 ;  /* 0x0000000000007941 */ /* 0x000fea0003800000 */
.L_x_1790:
        /* <DEDUP_REMOVED lines=14> */
[----:B------:R-:W-:Y:S01]  /*03f0*/  IMAD.HI.U32 R14, R2, -0x2daee0ad, RZ ;  /* 0xd2511f53020e7827 */ /* 0x000fe200078e00ff */
[----:B------:R-:W-:-:S02]  /*0400*/  UIADD3 UR16, UR4, 0x3c6ef372, URZ ;  /* 0x3c6ef37204107890 */ /* 0x000fc4000fffe03f */
[----:B------:R-:W-:Y:S01]  /*0410*/  UIADD3 UR17, UR5, 0x76cf5d0a, URZ ;  /* 0x76cf5d0a05117890 */ /* 0x000fe2000fffe03f */
[----:B------:R-:W-:Y:S01]  /*0420*/  IMAD R13, R11, -0x326172a9, RZ ;  /* 0xcd9e8d570b0d7824 */ /* 0x000fe200078e02ff */
[----:B------:R-:W-:Y:S01]  /*0430*/  LOP3.LUT R14, R14, UR15, R15, 0x96, !PT ;  /* 0x0000000f0e0e7c12 */ /* 0x000fe2000f8e960f */
[C---:B------:R-:W-:Y:S01]  /*0440*/  IMAD.HI.U32 R8, R3.reuse, -0x326172a9, RZ ;  /* 0xcd9e8d5703087827 */ /* 0x040fe200078e00ff */
[----:B------:R-:W-:Y:S02]  /*0450*/  UIADD3 UR19, UR5, 0x32370b8f, URZ ;  /* 0x32370b8f05137890 */ /* 0x000fe4000fffe03f */
[----:B------:R-:W-:Y:S01]  /*0460*/  UIADD3 UR18, UR4, -0x255992d5, URZ ;  /* 0xdaa66d2b04127890 */ /* 0x000fe2000fffe03f */
[----:B------:R-:W-:Y:S01]  /*0470*/  IMAD R24, R3, -0x326172a9, RZ ;  /* 0xcd9e8d5703187824 */ /* 0x000fe200078e02ff */
[----:B------:R-:W-:Y:S01]  /*0480*/  LOP3.LUT R8, R8, UR14, R13, 0x96, !PT ;  /* 0x0000000e08087c12 */ /* 0x000fe2000f8e960d */
[----:B------:R-:W-:Y:S01]  /*0490*/  IMAD.HI.U32 R3, R14, -0x326172a9, RZ ;  /* 0xcd9e8d570e037827 */ /* 0x000fe200078e00ff */
[----:B------:R-:W-:-:S02]  /*04a0*/  UIADD3 UR20, UR4, 0x78dde6e4, URZ ;  /* 0x78dde6e404147890 */ /* 0x000fc4000fffe03f */
[----:B------:R-:W-:Y:S01]  /*04b0*/  UIADD3 UR21, UR5, -0x126145ec, URZ ;  /* 0xed9eba1405157890 */ /* 0x000fe2000fffe03f */
[----:B------:R-:W-:Y:S01]  /*04c0*/  IMAD R13, R2, -0x2daee0ad, RZ ;  /* 0xd2511f53020d7824 */ /* 0x000fe200078e02ff */
[----:B------:R-:W-:Y:S01]  /*04d0*/  LOP3.LUT R3, R3, UR16, R24, 0x96, !PT ;  /* 0x0000001003037c12 */ /* 0x000fe2000f8e9618 */
[C---:B------:R-:W-:Y:S01]  /*04e0*/  IMAD.HI.U32 R2, R8.reuse, -0x2daee0ad, RZ ;  /* 0xd2511f5308027827 */ /* 0x040fe200078e00ff */
[----:B------:R-:W-:Y:S02]  /*04f0*/  UIADD3 UR23, UR5, -0x56f99767, URZ ;  /* 0xa906689905177890 */ /* 0x000fe4000fffe03f */
[----:B------:R-:W-:Y:S01]  /*0500*/  UIADD3 UR22, UR4, 0x1715609d, URZ ;  /* 0x1715609d04167890 */ /* 0x000fe2000fffe03f */
[----:B------:R-:W-:Y:S01]  /*0510*/  IMAD R24, R8, -0x2daee0ad, RZ ;  /* 0xd2511f5308187824 */ /* 0x000fe200078e02ff */
[----:B------:R-:W-:Y:S01]  /*0520*/  LOP3.LUT R2, R2, UR17, R13, 0x96, !PT ;  /* 0x0000001102027c12 */ /* 0x000fe2000f8e960d */
[----:B------:R-:W-:Y:S01]  /*0530*/  IMAD.HI.U32 R15, R3, -0x2daee0ad, RZ ;  /* 0xd2511f53030f7827 */ /* 0x000fe200078e00ff */
[----:B------:R-:W-:-:S02]  /*0540*/  UIADD3 UR24, UR4, -0x4ab325aa, URZ ;  /* 0xb54cda5604187890 */ /* 0x000fc4000fffe03f */
[----:B------:R-:W-:Y:S01]  /*0550*/  UIADD3 UR25, UR5, 0x646e171e, URZ ;  /* 0x646e171e05197890 */ /* 0x000fe2000fffe03f */
[----:B------:R-:W-:Y:S01]  /*0560*/  IMAD R13, R14, -0x326172a9, RZ ;  /* 0xcd9e8d570e0d7824 */ /* 0x000fe200078e02ff */
[----:B------:R-:W-:Y:S01]  /*0570*/  LOP3.LUT R15, R15, UR19, R24, 0x96, !PT ;  /* 0x000000130f0f7c12 */ /* 0x000fe2000f8e9618 */
[----:B------:R-:W-:Y:S01]  /*0580*/  IMAD.HI.U32 R8, R2, -0x326172a9, RZ ;  /* 0xcd9e8d5702087827 */ /* 0x000fe200078e00ff */
[----:B------:R-:W-:Y:S02]  /*0590*/  UIADD3 UR26, UR4, 0x5384540f, URZ ;  /* 0x5384540f041a7890 */ /* 0x000fe4000fffe03f */
[----:B------:R-:W-:Y:S01]  /*05a0*/  UIADD3 UR27, UR5, 0x1fd5c5a3, URZ ;  /* 0x1fd5c5a3051b7890 */ /* 0x000fe2000fffe03f */
        /* <DEDUP_REMOVED lines=13> */
[----:B------:R-:W-:Y:S01]  /*0680*/  ULDC.U8 UR8, c[0x0][0x2a0] ;  /* 0x0000a80000087ab9 */ /* 0x000fe20000000000 */
[----:B------:R-:W-:Y:S01]  /*0690*/  IMAD.HI.U32 R13, R2, -0x2daee0ad, RZ ;  /* 0xd2511f53020d7827 */ /* 0x000fe200078e00ff */
[----:B------:R-:W-:Y:S01]  /*06a0*/  ISETP.NE.AND P2, PT, RZ, UR8, PT ;  /* 0x00000008ff007c0c */ /* 0x000fe2000bf45270 */
[----:B------:R-:W-:Y:S01]  /*06b0*/  ULDC UR10, c[0x0][0x294] ;  /* 0x0000a500000a7ab9 */ /* 0x000fe20000000800 */
[----:B------:R-:W-:Y:S01]  /*06c0*/  ULDC UR11, c[0x0][0x2d8] ;  /* 0x0000b600000b7ab9 */ /* 0x000fe20000000800 */
[----:B------:R-:W-:Y:S01]  /*06d0*/  IMAD.HI.U32 R8, R3, -0x326172a9, RZ ;  /* 0xcd9e8d5703087827 */ /* 0x000fe200078e00ff */
[----:B------:R-:W-:Y:S01]  /*06e0*/  LOP3.LUT R13, R13, UR23, R14, 0x96, !PT ;  /* 0x000000170d0d7c12 */ /* 0x000fe2000f8e960e */
[----:B------:R-:W-:Y:S01]  /*06f0*/  ULDC.64 UR12, c[0x0][0x298] ;  /* 0x0000a600000c7ab9 */ /* 0x000fe20000000a00 */
[----:B------:R-:W-:Y:S01]  /*0700*/  ULDC.64 UR8, c[0x0][0x230] ;  /* 0x00008c0000087ab9 */ /* 0x000fe20000000a00 */
[----:B------:R-:W-:Y:S01]  /*0710*/  IMAD R14, R3, -0x326172a9, RZ ;  /* 0xcd9e8d57030e7824 */ /* 0x000fe200078e02ff */
[----:B------:R-:W-:Y:S01]  /*0720*/  LOP3.LUT R8, R8, UR22, R15, 0x96, !PT ;  /* 0x0000001608087c12 */ /* 0x000fe2000f8e960f */
[----:B------:R-:W-:-:S04]  /*0730*/  IMAD.HI.U32 R3, R13, -0x326172a9, RZ ;  /* 0xcd9e8d570d037827 */ /* 0x000fc800078e00ff */
[----:B------:R-:W-:Y:S01]  /*0740*/  IMAD R15, R2, -0x2daee0ad, RZ ;  /* 0xd2511f53020f7824 */ /* 0x000fe200078e02ff */
[----:B------:R-:W-:Y:S01]  /*0750*/  LOP3.LUT R3, R3, UR24, R14, 0x96, !PT ;  /* 0x0000001803037c12 */ /* 0x000fe2000f8e960e */
[----:B------:R-:W-:-:S04]  /*0760*/  IMAD.HI.U32 R2, R8, -0x2daee0ad, RZ ;  /* 0xd2511f5308027827 */ /* 0x000fc800078e00ff */
[--C-:B-----5:R-:W-:Y:S01]  /*0770*/  HADD2.F32 R24, -RZ, R20.reuse.H0_H0 ;  /* 0x20000014ff187230 */ /* 0x120fe20000004100 */
[----:B------:R-:W-:Y:S01]  /*0780*/  LOP3.LUT R2, R2, UR25, R15, 0x96, !PT ;  /* 0x0000001902027c12 */ /* 0x000fe2000f8e960f */
[----:B------:R-:W-:Y:S02]  /*0790*/  HADD2.F32 R14, -RZ, R20.H1_H1 ;  /* 0x30000014ff0e7230 */ /* 0x000fe40000004100 */
[----:B------:R-:W-:Y:S01]  /*07a0*/  IMAD R15, R8, -0x2daee0ad, RZ ;  /* 0xd2511f53080f7824 */ /* 0x000fe200078e02ff */
[----:B------:R-:W-:Y:S01]  /*07b0*/  STL [R1+0x4], R24 ;  /* 0x0000041801007387 */ /* 0x000fe20000100800 */
[----:B------:R-:W-:Y:S02]  /*07c0*/  IMAD R13, R13, -0x326172a9, RZ ;  /* 0xcd9e8d570d0d7824 */ /* 0x000fe400078e02ff */
[----:B------:R-:W-:Y:S01]  /*07d0*/  IMAD.HI.U32 R8, R2, -0x326172a9, RZ ;  /* 0xcd9e8d5702087827 */ /* 0x000fe200078e00ff */
[----:B------:R0:W-:Y:S03]  /*07e0*/  STL [R1], R14 ;  /* 0x0000000e01007387 */ /* 0x0001e60000100800 */
[----:B------:R-:W-:Y:S01]  /*07f0*/  HADD2.F32 R61, -RZ, R17.H0_H0 ;  /* 0x20000011ff3d7230 */ /* 0x000fe20000004100 */
[----:B------:R-:W-:Y:S01]  /*0800*/  LOP3.LUT R13, R8, UR26, R13, 0x96, !PT ;  /* 0x0000001a080d7c12 */ /* 0x000fe2000f8e960d */
[----:B------:R-:W-:-:S02]  /*0810*/  IMAD R8, R3, -0x2daee0ad, RZ ;  /* 0xd2511f5303087824 */ /* 0x000fc400078e02ff */
[----:B------:R-:W-:Y:S02]  /*0820*/  HADD2.F32 R60, -RZ, R17.H1_H1 ;  /* 0x30000011ff3c7230 */ /* 0x000fe40000004100 */
[----:B------:R-:W-:Y:S02]  /*0830*/  HADD2.F32 R55, -RZ, R4.H0_H0 ;  /* 0x20000004ff377230 */ /* 0x000fe40000004100 */
[----:B0-----:R-:W-:-:S04]  /*0840*/  IMAD.HI.U32 R14, R3, -0x2daee0ad, RZ ;  /* 0xd2511f53030e7827 */ /* 0x001fc800078e00ff */
[----:B------:R-:W-:Y:S01]  /*0850*/  IMAD.HI.U32 R3, R13, -0x2daee0ad, RZ ;  /* 0xd2511f530d037827 */ /* 0x000fe200078e00ff */
[----:B------:R-:W-:-:S03]  /*0860*/  LOP3.LUT R14, R14, UR27, R15, 0x96, !PT ;  /* 0x0000001b0e0e7c12 */ /* 0x000fc6000f8e960f */
[----:B------:R-:W-:Y:S01]  /*0870*/  IMAD R15, R2, -0x326172a9, RZ ;  /* 0xcd9e8d57020f7824 */ /* 0x000fe200078e02ff */
[----:B------:R-:W-:Y:S01]  /*0880*/  LOP3.LUT R3, R3, UR29, R8, 0x96, !PT ;  /* 0x0000001d03037c12 */ /* 0x000fe2000f8e9608 */
[----:B------:R-:W-:-:S04]  /*0890*/  IMAD.HI.U32 R2, R14, -0x326172a9, RZ ;  /* 0xcd9e8d570e027827 */ /* 0x000fc800078e00ff */
[----:B------:R-:W-:Y:S01]  /*08a0*/  HADD2.F32 R54, -RZ, R4.H1_H1 ;  /* 0x30000004ff367230 */ /* 0x000fe20000004100 */
[----:B------:R-:W-:Y:S01]  /*08b0*/  LOP3.LUT R15, R2, UR28, R15, 0x96, !PT ;  /* 0x0000001c020f7c12 */ /* 0x000fe2000f8e960f */
[--C-:B------:R-:W-:Y:S01]  /*08c0*/  HADD2.F32 R53, -RZ, R5.reuse.H0_H0 ;  /* 0x20000005ff357230 */ /* 0x100fe20000004100 */
[----:B------:R-:W-:Y:S01]  /*08d0*/  HFMA2.MMA R2, -RZ, RZ, 0, 0 ;  /* 0x00000000ff027435 */ /* 0x000fe200000001ff */
[----:B------:R-:W-:Y:S02]  /*08e0*/  HADD2.F32 R52, -RZ, R5.H1_H1 ;  /* 0x30000005ff347230 */ /* 0x000fe40000004100 */
[--C-:B------:R-:W-:Y:S02]  /*08f0*/  HADD2.F32 R51, -RZ, R6.reuse.H0_H0 ;  /* 0x20000006ff337230 */ /* 0x100fe40000004100 */
[----:B------:R-:W-:Y:S02]  /*0900*/  HADD2.F32 R50, -RZ, R6.H1_H1 ;  /* 0x30000006ff327230 */ /* 0x000fe40000004100 */
[----:B------:R-:W-:-:S02]  /*0910*/  IMAD R17, R13, -0x2daee0ad, RZ ;  /* 0xd2511f530d117824 */ /* 0x000fc400078e02ff */
[----:B------:R-:W-:-:S04]  /*0920*/  IMAD.HI.U32 R6, R15, -0x2daee0ad, RZ ;  /* 0xd2511f530f067827 */ /* 0x000fc800078e00ff */
[----:B------:R-:W-:Y:S01]  /*0930*/  IMAD R13, R14, -0x326172a9, RZ ;  /* 0xcd9e8d570e0d7824 */ /* 0x000fe200078e02ff */
[----:B------:R-:W-:Y:S01]  /*0940*/  LOP3.LUT R6, R6, UR31, R17, 0x96, !PT ;  /* 0x0000001f06067c12 */ /* 0x000fe2000f8e9611 */
[----:B------:R-:W-:Y:S01]  /*0950*/  IMAD.WIDE.U32 R4, R3, -0x326172a9, RZ ;  /* 0xcd9e8d5703047825 */ /* 0x000fe200078e00ff */
[----:B------:R-:W-:-:S03]  /*0960*/  LOP3.LUT R3, R0, 0x3, RZ, 0xc0, !PT ;  /* 0x0000000300037812 */ /* 0x000fc600078ec0ff */
[----:B------:R-:W-:Y:S01]  /*0970*/  HADD2.F32 R8, -RZ, R7.H0_H0 ;  /* 0x20000007ff087230 */ /* 0x000fe20000004100 */
[----:B------:R-:W-:Y:S01]  /*0980*/  LOP3.LUT R5, R5, UR30, R13, 0x96, !PT ;  /* 0x0000001e05057c12 */ /* 0x000fe2000f8e960d */
[--C-:B------:R-:W-:Y:S02]  /*0990*/  HADD2.F32 R69, -RZ, R21.reuse.H0_H0 ;  /* 0x20000015ff457230 */ /* 0x100fe40000004100 */
[----:B------:R-:W-:Y:S02]  /*09a0*/  HADD2.F32 R68, -RZ, R21.H1_H1 ;  /* 0x30000015ff447230 */ /* 0x000fe40000004100 */
[--C-:B------:R-:W-:Y:S02]  /*09b0*/  HADD2.F32 R67, -RZ, R22.reuse.H0_H0 ;  /* 0x20000016ff437230 */ /* 0x100fe40000004100 */
[----:B------:R-:W-:Y:S02]  /*09c0*/  HADD2.F32 R66, -RZ, R22.H1_H1 ;  /* 0x30000016ff427230 */ /* 0x000fe40000004100 */
[----:B------:R-:W-:-:S02]  /*09d0*/  HADD2.F32 R65, -RZ, R23.H0_H0 ;  /* 0x20000017ff417230 */ /* 0x000fc40000004100 */
[----:B------:R-:W-:Y:S02]  /*09e0*/  HADD2.F32 R64, -RZ, R23.H1_H1 ;  /* 0x30000017ff407230 */ /* 0x000fe40000004100 */
[--C-:B------:R-:W-:Y:S02]  /*09f0*/  HADD2.F32 R63, -RZ, R16.reuse.H0_H0 ;  /* 0x20000010ff3f7230 */ /* 0x100fe40000004100 */
[----:B------:R-:W-:Y:S02]  /*0a00*/  HADD2.F32 R62, -RZ, R16.H1_H1 ;  /* 0x30000010ff3e7230 */ /* 0x000fe40000004100 */
[--C-:B------:R-:W-:Y:S02]  /*0a10*/  HADD2.F32 R59, -RZ, R18.reuse.H0_H0 ;  /* 0x20000012ff3b7230 */ /* 0x100fe40000004100 */
[----:B------:R-:W-:Y:S02]  /*0a20*/  HADD2.F32 R58, -RZ, R18.H1_H1 ;  /* 0x30000012ff3a7230 */ /* 0x000fe40000004100 */
[----:B------:R-:W-:-:S02]  /*0a30*/  HADD2.F32 R57, -RZ, R19.H0_H0 ;  /* 0x20000013ff397230 */ /* 0x000fc40000004100 */
[----:B------:R-:W-:Y:S02]  /*0a40*/  HADD2.F32 R56, -RZ, R19.H1_H1 ;  /* 0x30000013ff387230 */ /* 0x000fe40000004100 */
[----:B------:R-:W-:Y:S02]  /*0a50*/  HADD2.F32 R7, -RZ, R7.H1_H1 ;  /* 0x30000007ff077230 */ /* 0x000fe40000004100 */
[----:B------:R-:W-:-:S07]  /*0a60*/  IMAD R0, R15, -0x2daee0ad, RZ ;  /* 0xd2511f530f007824 */ /* 0x000fce00078e02ff */
.L_x_1878:
[----:B0-----:R-:W0:Y:S08]  /*0a70*/  LDC.64 R24, c[0x0][0x280] ;  /* 0x0000a000ff187b82 */ /* 0x001e300000000a00 */
        /* <DEDUP_REMOVED lines=33> */
[----:B------:R-:W-:Y:S02]  /*0c90*/  MOV R13, RZ ;  /* 0x000000ff000d7202 */ /* 0x000fe40000000f00 */
[----:B------:R-:W-:Y:S01]  /*0ca0*/  MOV R24, R3 ;  /* 0x0000000300187202 */ /* 0x000fe20000000f00 */
[----:B------:R-:W-:Y:S06]  /*0cb0*/  @!P0 BRA `(.L_x_1797) ;  /* 0x00000004006c8947 */ /* 0x000fec0003800000 */
[----:B------:R-:W-:Y:S02]  /*0cc0*/  IMAD.MOV.U32 R24, RZ, RZ, R3 ;  /* 0x000000ffff187224 */ /* 0x000fe400078e0003 */
[----:B-----5:R-:W-:Y:S01]  /*0cd0*/  HADD2.F32 R13, -RZ, R16.H0_H0 ;  /* 0x20000010ff0d7230 */ /* 0x020fe20000004100 */
[----:B------:R-:W-:Y:S06]  /*0ce0*/  BRA `(.L_x_1797) ;  /* 0x0000000400607947 */ /* 0x000fec0003800000 */
.L_x_1796:
        /* <DEDUP_REMOVED lines=12> */
.L_x_1799:
[----:B------:R-:W-:-:S07]  /*0db0*/  MOV R13, R4 ;  /* 0x00000004000d7202 */ /* 0x000fce0000000f00 */
.L_x_1800:
[----:B------:R-:W-:Y:S05]  /*0dc0*/  BSYNC B3 ;  /* 0x0000000000037941 */ /* 0x000fea0003800000 */
.L_x_1798:
        /* <DEDUP_REMOVED lines=16> */
.L_x_1804:
[----:B------:R-:W-:Y:S05]  /*0ed0*/  BSYNC B4 ;  /* 0x0000000000047941 */ /* 0x000fea0003800000 */
.L_x_1803:
        /* <DEDUP_REMOVED lines=43> */
.L_x_1802:
[----:B------:R-:W-:Y:S05]  /*1190*/  BSYNC B3 ;  /* 0x0000000000037941 */ /* 0x000fea0003800000 */
.L_x_1801:
[----:B------:R-:W2:Y:S01]  /*11a0*/  LDL R15, [R1+0x4] ;  /* 0x00000400010f7983 */ /* 0x000ea20000100800 */
[----:B------:R-:W-:Y:S01]  /*11b0*/  I2FP.F32.U32 R3, R13 ;  /* 0x0000000d00037245 */ /* 0x000fe20000201000 */
[----:B-----5:R-:W-:Y:S02]  /*11c0*/  HADD2.F32 R13, -RZ, R20.H0_H0 ;  /* 0x20000014ff0d7230 */ /* 0x020fe40000004100 */
[----:B------:R-:W-:Y:S02]  /*11d0*/  IMAD.MOV.U32 R14, RZ, RZ, 0x2f800000 ;  /* 0x2f800000ff0e7424 */ /* 0x000fe400078e00ff */
[----:B------:R-:W-:Y:S02]  /*11e0*/  @P0 HADD2.F32 R26, -RZ, R16.H0_H0 ;  /* 0x20000010ff1a0230 */ /* 0x000fe40000004100 */
[----:B------:R-:W-:Y:S01]  /*11f0*/  FMUL.FTZ R13, R13, UR13 ;  /* 0x0000000d0d0d7c20 */ /* 0x000fe20008410000 */
[----:B------:R-:W-:-:S03]  /*1200*/  FFMA.FTZ R3, R3, R14, 1.1641532182693481445e-10 ;  /* 0x2f00000003037423 */ /* 0x000fc6000001000e */
[----:B------:R-:W-:Y:S02]  /*1210*/  FMUL.FTZ R13, R13, UR12 ;  /* 0x0000000c0d0d7c20 */ /* 0x000fe40008410000 */
[----:B------:R-:W-:-:S04]  /*1220*/  FSETP.GTU.FTZ.AND P5, PT, R3, UR10, PT ;  /* 0x0000000a03007c0b */ /* 0x000fc8000bfbc000 */
[----:B------:R-:W-:Y:S02]  /*1230*/  FSEL R13, R13, RZ, !P5 ;  /* 0x000000ff0d0d7208 */ /* 0x000fe40006800000 */
[----:B------:R-:W-:-:S03]  /*1240*/  SEL R14, RZ, 0x1, P5 ;  /* 0x00000001ff0e7807 */ /* 0x000fc60002800000 */
[----:B--2---:R-:W-:-:S04]  /*1250*/  FMUL.FTZ R13, R15, R13 ;  /* 0x0000000d0f0d7220 */ /* 0x004fc80000410000 */
[----:B------:R-:W-:-:S07]  /*1260*/  @P0 FADD.FTZ R13, R26, R13 ;  /* 0x0000000d1a0d0221 */ /* 0x000fce0000010000 */
.L_x_1797:
[----:B------:R-:W-:Y:S05]  /*1270*/  BSYNC B2 ;  /* 0x0000000000027941 */ /* 0x000fea0003800000 */
.L_x_1795:
        /* <DEDUP_REMOVED lines=8> */
.L_x_1806:
        /* <DEDUP_REMOVED lines=12> */
.L_x_1809:
[----:B------:R-:W-:-:S07]  /*13c0*/  MOV R3, R4 ;  /* 0x0000000400037202 */ /* 0x000fce0000000f00 */
.L_x_1810:
[----:B------:R-:W-:Y:S05]  /*13d0*/  BSYNC B3 ;  /* 0x0000000000037941 */ /* 0x000fea0003800000 */
.L_x_1808:
        /* <DEDUP_REMOVED lines=16> */
.L_x_1814:
[----:B------:R-:W-:Y:S05]  /*14e0*/  BSYNC B4 ;  /* 0x0000000000047941 */ /* 0x000fea0003800000 */
.L_x_1813:
        /* <DEDUP_REMOVED lines=43> */
.L_x_1812:
[----:B------:R-:W-:Y:S05]  /*17a0*/  BSYNC B3 ;  /* 0x0000000000037941 */ /* 0x000fea0003800000 */
.L_x_1811:
[----:B------:R-:W2:Y:S01]  /*17b0*/  LDL R26, [R1] ;  /* 0x00000000011a7983 */ /* 0x000ea20000100800 */
[----:B------:R-:W-:Y:S01]  /*17c0*/  I2FP.F32.U32 R3, R3 ;  /* 0x0000000300037245 */ /* 0x000fe20000201000 */
[----:B-----5:R-:W-:Y:S02]  /*17d0*/  HADD2.F32 R15, -RZ, R20.H1_H1 ;  /* 0x30000014ff0f7230 */ /* 0x020fe40000004100 */
[----:B------:R-:W-:-:S03]  /*17e0*/  IMAD.MOV.U32 R24, RZ, RZ, 0x2f800000 ;  /* 0x2f800000ff187424 */ /* 0x000fc600078e00ff */
[----:B------:R-:W-:Y:S01]  /*17f0*/  FMUL.FTZ R15, R15, UR13 ;  /* 0x0000000d0f0f7c20 */ /* 0x000fe20008410000 */
[----:B------:R-:W-:Y:S01]  /*1800*/  FFMA.FTZ R3, R3, R24, 1.1641532182693481445e-10 ;  /* 0x2f00000003037423 */ /* 0x000fe20000010018 */
[----:B------:R-:W-:Y:S02]  /*1810*/  @P0 HADD2.F32 R24, -RZ, R16.H1_H1 ;  /* 0x30000010ff180230 */ /* 0x000fe40000004100 */
[----:B------:R-:W-:Y:S02]  /*1820*/  FMUL.FTZ R15, R15, UR12 ;  /* 0x0000000c0f0f7c20 */ /* 0x000fe40008410000 */
[----:B------:R-:W-:-:S04]  /*1830*/  FSETP.GTU.FTZ.AND P5, PT, R3, UR10, PT ;  /* 0x0000000a03007c0b */ /* 0x000fc8000bfbc000 */
[----:B------:R-:W-:Y:S02]  /*1840*/  FSEL R15, R15, RZ, !P5 ;  /* 0x000000ff0f0f7208 */ /* 0x000fe40006800000 */
[----:B------:R-:W-:-:S03]  /*1850*/  SEL R28, RZ, 0x1, P5 ;  /* 0x00000001ff1c7807 */ /* 0x000fc60002800000 */
[----:B--2---:R-:W-:-:S04]  /*1860*/  FMUL.FTZ R15, R26, R15 ;  /* 0x0000000f1a0f7220 */ /* 0x004fc80000410000 */
[----:B------:R-:W-:-:S07]  /*1870*/  @P0 FADD.FTZ R15, R24, R15 ;  /* 0x0000000f180f0221 */ /* 0x000fce0000010000 */
.L_x_1807:
[----:B------:R-:W-:Y:S05]  /*1880*/  BSYNC B2 ;  /* 0x0000000000027941 */ /* 0x000fea0003800000 */
.L_x_1805:
        /* <DEDUP_REMOVED lines=8> */
.L_x_1816:
        /* <DEDUP_REMOVED lines=12> */
.L_x_1819:
[----:B------:R-:W-:-:S07]  /*19d0*/  MOV R3, R4 ;  /* 0x0000000400037202 */ /* 0x000fce0000000f00 */
.L_x_1820:
[----:B------:R-:W-:Y:S05]  /*19e0*/  BSYNC B3 ;  /* 0x0000000000037941 */ /* 0x000fea0003800000 */
.L_x_1818:
        /* <DEDUP_REMOVED lines=16> */
.L_x_1824:
[----:B------:R-:W-:Y:S05]  /*1af0*/  BSYNC B4 ;  /* 0x0000000000047941 */ /* 0x000fea0003800000 */
.L_x_1823:
        /* <DEDUP_REMOVED lines=41> */
[----:B------:R-:W-:Y:S01]  /*1d90*/  HFMA2.MMA R24, -RZ, RZ, 0, 0 ;  /* 0x00000000ff187435 */ /* 0x000fe200000001ff */
[----:B------:R-:W-:-:S10]  /*1da0*/  LOP3.LUT R6, R25, UR31, R26, 0x96, !PT ;  /* 0x0000001f19067c12 */ /* 0x000fd4000f8e961a */
.L_x_1822:
[----:B------:R-:W-:Y:S05]  /*1db0*/  BSYNC B3 ;  /* 0x0000000000037941 */ /* 0x000fea0003800000 */
.L_x_1821:
        /* <DEDUP_REMOVED lines=10> */
[----:B------:R-:W-:-:S04]  /*1e60*/  FMUL.FTZ R29, R69, R26 ;  /* 0x0000001a451d7220 */ /* 0x000fc80000410000 */
[----:B------:R-:W-:-:S07]  /*1e70*/  @P0 FADD.FTZ R29, R46, R29 ;  /* 0x0000001d2e1d0221 */ /* 0x000fce0000010000 */
.L_x_1817:
[----:B------:R-:W-:Y:S05]  /*1e80*/  BSYNC B2 ;  /* 0x0000000000027941 */ /* 0x000fea0003800000 */
.L_x_1815:
        /* <DEDUP_REMOVED lines=8> */
.L_x_1826:
        /* <DEDUP_REMOVED lines=12> */
.L_x_1829:
[----:B------:R-:W-:-:S07]  /*1fd0*/  MOV R3, R4 ;  /* 0x0000000400037202 */ /* 0x000fce0000000f00 */
.L_x_1830:
[----:B------:R-:W-:Y:S05]  /*1fe0*/  BSYNC B3 ;  /* 0x0000000000037941 */ /* 0x000fea0003800000 */
.L_x_1828:
        /* <DEDUP_REMOVED lines=16> */
.L_x_1834:
[----:B------:R-:W-:Y:S05]  /*20f0*/  BSYNC B4 ;  /* 0x0000000000047941 */ /* 0x000fea0003800000 */
.L_x_1833:
        /* <DEDUP_REMOVED lines=43> */
.L_x_1832:
[----:B------:R-:W-:Y:S05]  /*23b0*/  BSYNC B3 ;  /* 0x0000000000037941 */ /* 0x000fea0003800000 */
.L_x_1831:
[----:B------:R-:W-:Y:S01]  /*23c0*/  I2FP.F32.U32 R3, R3 ;  /* 0x0000000300037245 */ /* 0x000fe20000201000 */
[----:B-----5:R-:W-:Y:S02]  /*23d0*/  HADD2.F32 R24, -RZ, R21.H1_H1 ;  /* 0x30000015ff187230 */ /* 0x020fe40000004100 */
[----:B------:R-:W-:-:S03]  /*23e0*/  IMAD.MOV.U32 R26, RZ, RZ, 0x2f800000 ;  /* 0x2f800000ff1a7424 */ /* 0x000fc600078e00ff */
[----:B------:R-:W-:Y:S01]  /*23f0*/  FMUL.FTZ R24, R24, UR13 ;  /* 0x0000000d18187c20 */ /* 0x000fe20008410000 */
[----:B------:R-:W-:-:S03]  /*2400*/  FFMA.FTZ R3, R3, R26, 1.1641532182693481445e-10 ;  /* 0x2f00000003037423 */ /* 0x000fc6000001001a */
[----:B------:R-:W-:Y:S02]  /*2410*/  FMUL.FTZ R24, R24, UR12 ;  /* 0x0000000c18187c20 */ /* 0x000fe40008410000 */
[----:B------:R-:W-:-:S04]  /*2420*/  FSETP.GTU.FTZ.AND P5, PT, R3, UR10, PT ;  /* 0x0000000a03007c0b */ /* 0x000fc8000bfbc000 */
[----:B------:R-:W-:Y:S01]  /*2430*/  FSEL R31, R24, RZ, !P5 ;  /* 0x000000ff181f7208 */ /* 0x000fe20006800000 */
[----:B------:R-:W-:Y:S01]  /*2440*/  @P0 HADD2.F32 R24, -RZ, R17.H1_H1 ;  /* 0x30000011ff180230 */ /* 0x000fe20000004100 */
[----:B------:R-:W-:-:S03]  /*2450*/  SEL R32, RZ, 0x1, P5 ;  /* 0x00000001ff207807 */ /* 0x000fc60002800000 */
[----:B------:R-:W-:-:S04]  /*2460*/  FMUL.FTZ R31, R68, R31 ;  /* 0x0000001f441f7220 */ /* 0x000fc80000410000 */
[----:B------:R-:W-:-:S07]  /*2470*/  @P0 FADD.FTZ R31, R24, R31 ;  /* 0x0000001f181f0221 */ /* 0x000fce0000010000 */
.L_x_1827:
[----:B------:R-:W-:Y:S05]  /*2480*/  BSYNC B2 ;  /* 0x0000000000027941 */ /* 0x000fea0003800000 */
.L_x_1825:
        /* <DEDUP_REMOVED lines=8> */
.L_x_1836:
        /* <DEDUP_REMOVED lines=12> */
.L_x_1839:
[----:B------:R-:W-:-:S07]  /*25d0*/  MOV R3, R4 ;  /* 0x0000000400037202 */ /* 0x000fce0000000f00 */
.L_x_1840:
[----:B------:R-:W-:Y:S05]  /*25e0*/  BSYNC B3 ;  /* 0x0000000000037941 */ /* 0x000fea0003800000 */
.L_x_1838:
        /* <DEDUP_REMOVED lines=16> */
.L_x_1844:
[----:B------:R-:W-:Y:S05]  /*26f0*/  BSYNC B4 ;  /* 0x0000000000047941 */ /* 0x000fea0003800000 */
.L_x_1843:
        /* <DEDUP_REMOVED lines=43> */
.L_x_1842:
[----:B------:R-:W-:Y:S05]  /*29b0*/  BSYNC B3 ;  /* 0x0000000000037941 */ /* 0x000fea0003800000 */
.L_x_1841:
        /* <DEDUP_REMOVED lines=12> */
.L_x_1837:
[----:B------:R-:W-:Y:S05]  /*2a80*/  BSYNC B2 ;  /* 0x0000000000027941 */ /* 0x000fea0003800000 */
.L_x_1835:
        /* <DEDUP_REMOVED lines=8> */
.L_x_1846:
        /* <DEDUP_REMOVED lines=12> */
.L_x_1849:
[----:B------:R-:W-:-:S07]  /*2bd0*/  MOV R3, R4 ;  /* 0x0000000400037202 */ /* 0x000fce0000000f00 */
.L_x_1850:
[----:B------:R-:W-:Y:S05]  /*2be0*/  BSYNC B3 ;  /* 0x0000000000037941 */ /* 0x000fea0003800000 */
.L_x_1848:
        /* <DEDUP_REMOVED lines=16> */
.L_x_1854:
[----:B------:R-:W-:Y:S05]  /*2cf0*/  BSYNC B4 ;  /* 0x0000000000047941 */ /* 0x000fea0003800000 */
.L_x_1853:
        /* <DEDUP_REMOVED lines=43> */
.L_x_1852:
[----:B------:R-:W-:Y:S05]  /*2fb0*/  BSYNC B3 ;  /* 0x0000000000037941 */ /* 0x000fea0003800000 */
.L_x_1851:
        /* <DEDUP_REMOVED lines=12> */
.L_x_1847:
[----:B------:R-:W-:Y:S05]  /*3080*/  BSYNC B2 ;  /* 0x0000000000027941 */ /* 0x000fea0003800000 */
.L_x_1845:
        /* <DEDUP_REMOVED lines=8> */
.L_x_1856:
        /* <DEDUP_REMOVED lines=12> */
.L_x_1859:
[----:B------:R-:W-:-:S07]  /*31d0*/  MOV R3, R4 ;  /* 0x0000000400037202 */ /* 0x000fce0000000f00 */
.L_x_1860:
[----:B------:R-:W-:Y:S05]  /*31e0*/  BSYNC B3 ;  /* 0x0000000000037941 */ /* 0x000fea0003800000 */
.L_x_1858:
        /* <DEDUP_REMOVED lines=16> */
.L_x_1864:
[----:B------:R-:W-:Y:S05]  /*32f0*/  BSYNC B4 ;  /* 0x0000000000047941 */ /* 0x000fea0003800000 */
.L_x_1863:
        /* <DEDUP_REMOVED lines=43> */
.L_x_1862:
[----:B------:R-:W-:Y:S05]  /*35b0*/  BSYNC B3 ;  /* 0x0000000000037941 */ /* 0x000fea0003800000 */
.L_x_1861:
[----:B------:R-:W-:Y:S01]  /*35c0*/  I2FP.F32.U32 R3, R3 ;  /* 0x0000000300037245 */ /* 0x000fe20000201000 */
[----:B-----5:R-:W-:Y:S01]  /*35d0*/  HADD2.F32 R24, -RZ, R23.H0_H0 ;  /* 0x20000017ff187230 */ /* 0x020fe20000004100 */
[----:B------:R-:W-:Y:S01]  /*35e0*/  MOV R38, 0x2f800000 ;  /* 0x2f80000000267802 */ /* 0x000fe20000000f00 */
[----:B------:R-:W-:-:S03]  /*35f0*/  @P0 HADD2.F32 R46, -RZ, R19.H0_H0 ;  /* 0x20000013ff2e0230 */ /* 0x000fc60000004100 */
        /* <DEDUP_REMOVED lines=8> */
.L_x_1857:
[----:B------:R-:W-:Y:S05]  /*3680*/  BSYNC B2 ;  /* 0x0000000000027941 */ /* 0x000fea0003800000 */
.L_x_1855:
[----:B------:R-:W-:Y:S04]  /*3690*/  BSSY B2, `(.L_x_1865) ;  /* 0x000005f000027945 */ /* 0x000fe80003800000 */
[----:B------:R-:W-:Y:S05]  /*36a0*/  @P4 BRA `(.L_x_1866) ;  /* 0x0000000000184947 */ /* 0x000fea0003800000 */
[----:B------:R-:W-:Y:S01]  /*36b0*/  HFMA2.MMA R39, -RZ, RZ, 0, 0 ;  /* 0x00000000ff277435 */ /* 0x000fe200000001ff */
[----:B------:R-:W-:Y:S01]  /*36c0*/  IMAD.MOV.U32 R3, RZ, RZ, R26 ;  /* 0x000000ffff037224 */ /* 0x000fe200078e001a */
[----:B------:R-:W-:Y:S09]  /*36d0*/  @!P0 BRA `(.L_x_1867) ;  /* 0x0000000400688947 */ /* 0x000ff20003800000 */
[----:B------:R-:W-:Y:S01]  /*36e0*/  MOV R3, R26 ;  /* 0x0000001a00037202 */ /* 0x000fe20000000f00 */
[----:B-----5:R-:W-:Y:S01]  /*36f0*/  HADD2.F32 R39, -RZ, R19.H1_H1 ;  /* 0x30000013ff277230 */ /* 0x020fe20000004100 */
[----:B------:R-:W-:Y:S06]  /*3700*/  BRA `(.L_x_1867) ;  /* 0x00000004005c7947 */ /* 0x000fec0003800000 */
.L_x_1866:
        /* <DEDUP_REMOVED lines=12> */
.L_x_1869:
[----:B------:R-:W-:-:S07]  /*37d0*/  MOV R24, R4 ;  /* 0x0000000400187202 */ /* 0x000fce0000000f00 */
.L_x_1870:
[----:B------:R-:W-:Y:S05]  /*37e0*/  BSYNC B3 ;  /* 0x0000000000037941 */ /* 0x000fea0003800000 */
.L_x_1868:
        /* <DEDUP_REMOVED lines=16> */
.L_x_1874:
[----:B------:R-:W-:Y:S05]  /*38f0*/  BSYNC B4 ;  /* 0x0000000000047941 */ /* 0x000fea0003800000 */
.L_x_1873:
        /* <DEDUP_REMOVED lines=43> */
.L_x_1872:
[----:B------:R-:W-:Y:S05]  /*3bb0*/  BSYNC B3 ;  /* 0x0000000000037941 */ /* 0x000fea0003800000 */
.L_x_1871:
        /* <DEDUP_REMOVED lines=10> */
[----:B------:R-:W-:-:S04]  /*3c60*/  FMUL.FTZ R39, R64, R25 ;  /* 0x0000001940277220 */ /* 0x000fc80000410000 */
[----:B------:R-:W-:-:S07]  /*3c70*/  @P0 FADD.FTZ R39, R24, R39 ;  /* 0x0000002718270221 */ /* 0x000fce0000010000 */
.L_x_1867:
[----:B------:R-:W-:Y:S05]  /*3c80*/  BSYNC B2 ;  /* 0x0000000000027941 */ /* 0x000fea0003800000 */
.L_x_1865:
[----:B------:R-:W0:Y:S01]  /*3c90*/  LDC.64 R24, c[0x0][0x238] ;  /* 0x00008e00ff187b82 */ /* 0x000e220000000a00 */
[----:B------:R-:W-:Y:S02]  /*3ca0*/  F2FP.F16.F32.PACK_AB R27, R39, R37 ;  /* 0x00000025271b723e */ /* 0x000fe400000000ff */
[----:B------:R-:W-:Y:S01]  /*3cb0*/  F2FP.F16.F32.PACK_AB R26, R35, R33 ;  /* 0x00000021231a723e */ /* 0x000fe200000000ff */
[----:B0-----:R-:W-:Y:S01]  /*3cc0*/  IMAD.WIDE.U32 R40, R40, 0x10, R24 ;  /* 0x0000001028287825 */ /* 0x001fe200078e0018 */
[----:B------:R-:W-:Y:S02]  /*3cd0*/  F2FP.F16.F32.PACK_AB R25, R31, R29 ;  /* 0x0000001d1f19723e */ /* 0x000fe400000000ff */
[----:B------:R-:W-:-:S05]  /*3ce0*/  F2FP.F16.F32.PACK_AB R24, R15, R13 ;  /* 0x0000000d0f18723e */ /* 0x000fca00000000ff */
[----:B------:R0:W-:Y:S01]  /*3cf0*/  STG.E.128 desc[UR6][R40.64], R24 ;  /* 0x0000001828007986 */ /* 0x0001e2000c101d06 */
[----:B------:R-:W-:Y:S05]  /*3d00*/  @!P3 BRA `(.L_x_1794) ;  /* 0x000000000040b947 */ /* 0x000fea0003800000 */
[----:B0-----:R-:W-:Y:S01]  /*3d10*/  SHF.L.U32 R24, R38, 0x10, RZ ;  /* 0x0000001026187819 */ /* 0x001fe200000006ff */
[----:B------:R-:W0:Y:S01]  /*3d20*/  LDC.64 R48, c[0x0][0x240] ;  /* 0x00009000ff307b82 */ /* 0x000e220000000a00 */
[----:B------:R-:W-:Y:S02]  /*3d30*/  IMAD.WIDE.U32 R40, R28, 0x100, RZ ;  /* 0x000001001c287825 */ /* 0x000fe400078e00ff */
        /* <DEDUP_REMOVED lines=8> */
[----:B------:R-:W-:Y:S02]  /*3dc0*/  LOP3.LUT R24, R40, R24, R26, 0xfe, !PT ;  /* 0x0000001828187212 */ /* 0x000fe400078efe1a */
[----:B------:R-:W-:Y:S02]  /*3dd0*/  LOP3.LUT R41, R25, R41, RZ, 0xfc, !PT ;  /* 0x0000002919297212 */ /* 0x000fe400078efcff */
[----:B------:R-:W-:Y:S01]  /*3de0*/  LOP3.LUT R40, R24, 0xff, R14, 0xf8, !PT ;  /* 0x000000ff18287812 */ /* 0x000fe200078ef80e */
[----:B0-----:R-:W-:-:S05]  /*3df0*/  IMAD.WIDE.U32 R24, R45, 0x8, R48 ;  /* 0x000000082d187825 */ /* 0x001fca00078e0030 */
[----:B------:R1:W-:Y:S02]  /*3e00*/  STG.E.64 desc[UR6][R24.64], R40 ;  /* 0x0000002818007986 */ /* 0x0003e4000c101b06 */
.L_x_1794:
[----:B------:R-:W-:Y:S05]  /*3e10*/  BSYNC B0 ;  /* 0x0000000000007941 */ /* 0x000fea0003800000 */
.L_x_1793:
        /* <DEDUP_REMOVED lines=52> */
.L_x_1890:
        /* <DEDUP_REMOVED lines=17> */
[----:B------:R-:W1:Y:S01]  /*4270*/  LDC R47, c[0x0][0x218] ;  /* 0x00008600ff2f7b82 */ /* 0x000e620000000800 */
[----:B------:R-:W-:-:S05]  /*4280*/  IADD3 R43, R43, -0x1, RZ ;  /* 0xffffffff2b2b7810 */ /* 0x000fca0007ffe0ff */
[----:B-1----:R-:W-:Y:S01]  /*4290*/  IMAD R43, R43, R47, RZ ;  /* 0x0000002f2b2b7224 */ /* 0x002fe200078e02ff */
[----:B------:R-:W-:Y:S06]  /*42a0*/  @!P1 BRA `(.L_x_1877) ;  /* 0x0000000000949947 */ /* 0x000fec0003800000 */
[----:B------:R-:W1:Y:S01]  /*42b0*/  S2R R47, SR_TID.X ;  /* 0x00000000002f7919 */ /* 0x000e620000002100 */
[----:B0-----:R-:W0:Y:S01]  /*42c0*/  LDC.64 R48, c[0x0][0x2b8] ;  /* 0x0000ae00ff307b82 */ /* 0x001e220000000a00 */
[----:B------:R-:W-:Y:S02]  /*42d0*/  FSEL R45, R40, RZ, !P2 ;  /* 0x000000ff282d7208 */ /* 0x000fe40005000000 */
[----:B------:R-:W-:-:S03]  /*42e0*/  SHF.R.S32.HI R40, RZ, 0x1f, R43 ;  /* 0x0000001fff287819 */ /* 0x000fc6000001142b */
[--C-:B------:R-:W-:Y:S01]  /*42f0*/  FADD.FTZ R24, R13, -R45.reuse ;  /* 0x8000002d0d187221 */ /* 0x100fe20000010000 */
[----:B------:R-:W-:Y:S01]  /*4300*/  LEA.HI R40, R40, R43, RZ, 0x3 ;  /* 0x0000002b28287211 */ /* 0x000fe200078f18ff */
        /* <DEDUP_REMOVED lines=23> */
[----:B-1----:R-:W-:-:S02]  /*4480*/  LOP3.LUT R47, R47, 0x1f, RZ, 0xc0, !PT ;  /* 0x0000001f2f2f7812 */ /* 0x002fc400078ec0ff */
[----:B------:R-:W-:Y:S02]  /*4490*/  F2FP.F16.F32.PACK_AB R27, R46, R27 ;  /* 0x0000001b2e1b723e */ /* 0x000fe400000000ff */
[----:B------:R-:W-:Y:S02]  /*44a0*/  LEA.HI.SX32 R40, R40, R47, 0x1d ;  /* 0x0000002f28287211 */ /* 0x000fe400078feaff */
[----:B------:R-:W-:Y:S02]  /*44b0*/  F2FP.F16.F32.PACK_AB R26, R45, R26 ;  /* 0x0000001a2d1a723e */ /* 0x000fe400000000ff */
[----:B------:R-:W-:Y:S01]  /*44c0*/  F2FP.F16.F32.PACK_AB R25, R44, R25 ;  /* 0x000000192c19723e */ /* 0x000fe200000000ff */
[----:B0-----:R-:W-:Y:S01]  /*44d0*/  IMAD.WIDE.U32 R40, R40, 0x10, R48 ;  /* 0x0000001028287825 */ /* 0x001fe200078e0030 */
[----:B------:R-:W-:-:S05]  /*44e0*/  F2FP.F16.F32.PACK_AB R24, R43, R24 ;  /* 0x000000182b18723e */ /* 0x000fca00000000ff */
[----:B------:R1:W-:Y:S02]  /*44f0*/  STG.E.128 desc[UR6][R40.64], R24 ;  /* 0x0000001828007986 */ /* 0x0003e4000c101d06 */
.L_x_1877:
[----:B------:R-:W-:Y:S05]  /*4500*/  BSYNC B0 ;  /* 0x0000000000007941 */ /* 0x000fea0003800000 */
.L_x_1876:
[----:B-1----:R-:W1:Y:S02]  /*4510*/  LDC.64 R24, c[0x0][0x210] ;  /* 0x00008400ff187b82 */ /* 0x002e640000000a00 */
[----:B-1----:R-:W-:-:S05]  /*4520*/  IMAD R12, R24, 0x4, R12 ;  /* 0x00000004180c7824 */ /* 0x002fca00078e020c */
[----:B------:R-:W-:-:S13]  /*4530*/  ISETP.GE.AND P0, PT, R12, R25, PT ;  /* 0x000000190c00720c */ /* 0x000fda0003f06270 */
[----:B------:R-:W-:Y:S05]  /*4540*/  @!P0 BRA `(.L_x_1878) ;  /* 0xffffffc400488947 */ /* 0x000fea000383ffff */
[----:B------:R-:W-:Y:S05]  /*4550*/  BSYNC B1 ;  /* 0x0000000000017941 */ /* 0x000fea0003800000 */
.L_x_1792:
[----:B------:R-:W-:Y:S05]  /*4560*/  EXIT ;  /* 0x000000000000794d */ /* 0x000fea0003800000 */
.L_x_1875:
[----:B------:R-:W-:Y:S01]  /*4570*/  HFMA2.MMA R27, -RZ, RZ, 0, 5.9604644775390625e-08 ;  /* 0x00000001ff1b7435 */ /* 0x000fe200000001ff */
[----:B------:R-:W-:Y:S01]  /*4580*/  BSSY B0, `(.L_x_1879) ;  /* 0x0000007000007945 */ /* 0x000fe20003800000 */
[----:B------:R-:W-:Y:S01]  /*4590*/  MOV R46, R40 ;  /* 0x00000028002e7202 */ /* 0x000fe20000000f00 */
[----:B------:R-:W-:Y:S01]  /*45a0*/  IMAD.MOV.U32 R25, RZ, RZ, -0x1 ;  /* 0xffffffffff197424 */ /* 0x000fe200078e00ff */
[----:B------:R-:W-:-:S07]  /*45b0*/  MOV R26, 0x1f ;  /* 0x0000001f001a7802 */ /* 0x000fce0000000f00 */
[----:B-----5:R-:W-:Y:S05]  /*45c0*/  WARPSYNC.COLLECTIVE R25, `(.L_x_1880) ;  /* 0x0000000019087348 */ /* 0x020fea0003c00000 */
[----:B------:R0:W1:Y:S02]  /*45d0*/  SHFL.BFLY P3, R24, R46, R27, R26 ;  /* 0x0c00001b2e187389 */ /* 0x000064000006001a */
[----:B01---5:R-:W-:Y:S01]  /*45e0*/  ENDCOLLECTIVE ;  /* 0x000000000000791b */ /* 0x023fe20003800000 */
.L_x_1880:
[----:B------:R-:W-:Y:S05]  /*45f0*/  BSYNC B0 ;  /* 0x0000000000007941 */ /* 0x000fea0003800000 */
.L_x_1879:
[----:B------:R-:W-:Y:S01]  /*4600*/  FADD.FTZ R45, R40, R24 ;  /* 0x00000018282d7221 */ /* 0x000fe20000010000 */
[----:B------:R-:W-:Y:S01]  /*4610*/  HFMA2.MMA R27, -RZ, RZ, 0, 1.1920928955078125e-07 ;  /* 0x00000002ff1b7435 */ /* 0x000fe200000001ff */
[----:B------:R-:W-:Y:S01]  /*4620*/  MOV R26, 0x1f ;  /* 0x0000001f001a7802 */ /* 0x000fe20000000f00 */
[----:B------:R-:W-:Y:S01]  /*4630*/  IMAD.MOV.U32 R25, RZ, RZ, -0x1 ;  /* 0xffffffffff197424 */ /* 0x000fe200078e00ff */
[----:B------:R-:W0:Y:S01]  /*4640*/  LDC R41, c[0x0][0x290] ;  /* 0x0000a400ff297b82 */ /* 0x000e220000000800 */
[----:B------:R-:W-:-:S07]  /*4650*/  MOV R46, R45 ;  /* 0x0000002d002e7202 */ /* 0x000fce0000000f00 */
[----:B0-----:R-:W-:Y:S05]  /*4660*/  WARPSYNC.COLLECTIVE R25, `(.L_x_1881) ;  /* 0x0000000019087348 */ /* 0x001fea0003c00000 */
[----:B------:R1:W2:Y:S02]  /*4670*/  SHFL.BFLY P3, R24, R46, R27, R26 ;  /* 0x0c00001b2e187389 */ /* 0x0002a4000006001a */
[----:B012---:R-:W-:Y:S01]  /*4680*/  ENDCOLLECTIVE ;  /* 0x000000000000791b */ /* 0x007fe20003800000 */
.L_x_1881:
[----:B------:R-:W-:Y:S01]  /*4690*/  HFMA2.MMA R27, -RZ, RZ, 0, 2.384185791015625e-07 ;  /* 0x00000004ff1b7435 */ /* 0x000fe200000001ff */
[----:B------:R-:W-:-:S10]  /*46a0*/  FADD.FTZ R46, R45, R24 ;  /* 0x000000182d2e7221 */ /* 0x000fd40000010000 */
[----:B------:R-:W-:Y:S05]  /*46b0*/  WARPSYNC.COLLECTIVE R25, `(.L_x_1882) ;  /* 0x0000000019087348 */ /* 0x000fea0003c00000 */
[----:B------:R0:W1:Y:S02]  /*46c0*/  SHFL.BFLY P3, R24, R46, R27, R26 ;  /* 0x0c00001b2e187389 */ /* 0x000064000006001a */
[----:B01----:R-:W-:Y:S01]  /*46d0*/  ENDCOLLECTIVE ;  /* 0x000000000000791b */ /* 0x003fe20003800000 */
.L_x_1882:
[----:B------:R-:W-:Y:S01]  /*46e0*/  HFMA2.MMA R27, -RZ, RZ, 0, 4.76837158203125e-07 ;  /* 0x00000008ff1b7435 */ /* 0x000fe200000001ff */
[----:B------:R-:W-:-:S05]  /*46f0*/  FADD.FTZ R47, R46, R24 ;  /* 0x000000182e2f7221 */ /* 0x000fca0000010000 */
[----:B------:R-:W-:-:S07]  /*4700*/  MOV R46, R47 ;  /* 0x0000002f002e7202 */ /* 0x000fce0000000f00 */
[----:B------:R-:W-:Y:S05]  /*4710*/  WARPSYNC.COLLECTIVE R25, `(.L_x_1883) ;  /* 0x0000000019087348 */ /* 0x000fea0003c00000 */
[----:B------:R0:W1:Y:S02]  /*4720*/  SHFL.BFLY P3, R24, R46, R27, R26 ;  /* 0x0c00001b2e187389 */ /* 0x000064000006001a */
[----:B01----:R-:W-:Y:S01]  /*4730*/  ENDCOLLECTIVE ;  /* 0x000000000000791b */ /* 0x003fe20003800000 */
.L_x_1883:
[----:B------:R-:W-:Y:S01]  /*4740*/  MOV R27, 0x10 ;  /* 0x00000010001b7802 */ /* 0x000fe20000000f00 */
[----:B------:R-:W-:-:S04]  /*4750*/  FADD.FTZ R48, R47, R24 ;  /* 0x000000182f307221 */ /* 0x000fc80000010000 */
[----:B------:R-:W-:-:S07]  /*4760*/  IMAD.MOV.U32 R46, RZ, RZ, R48 ;  /* 0x000000ffff2e7224 */ /* 0x000fce00078e0030 */
[----:B------:R-:W-:Y:S05]  /*4770*/  WARPSYNC.COLLECTIVE R25, `(.L_x_1884) ;  /* 0x0000000019087348 */ /* 0x000fea0003c00000 */
[----:B------:R0:W1:Y:S02]  /*4780*/  SHFL.BFLY P3, R24, R46, R27, R26 ;  /* 0x0c00001b2e187389 */ /* 0x000064000006001a */
[----:B01----:R-:W-:Y:S01]  /*4790*/  ENDCOLLECTIVE ;  /* 0x000000000000791b */ /* 0x003fe20003800000 */
.L_x_1884:
        /* <DEDUP_REMOVED lines=19> */
[----:B------:R-:W-:-:S04]  /*48d0*/  IMAD.MOV.U32 R25, RZ, RZ, -0x1 ;  /* 0xffffffffff197424 */ /* 0x000fc800078e00ff */
[----:B------:R-:W-:-:S04]  /*48e0*/  FSEL R45, R24, RZ, P1 ;  /* 0x000000ff182d7208 */ /* 0x000fc80000800000 */
[----:B------:R-:W-:-:S07]  /*48f0*/  MOV R46, R45 ;  /* 0x0000002d002e7202 */ /* 0x000fce0000000f00 */
[----:B------:R-:W-:Y:S05]  /*4900*/  WARPSYNC.COLLECTIVE R25, `(.L_x_1885) ;  /* 0x0000000019087348 */ /* 0x000fea0003c00000 */
[----:B------:R0:W1:Y:S02]  /*4910*/  SHFL.BFLY P3, R24, R46, R27, R26 ;  /* 0x0c00001b2e187389 */ /* 0x000064000006001a */
[----:B01----:R-:W-:Y:S01]  /*4920*/  ENDCOLLECTIVE ;  /* 0x000000000000791b */ /* 0x003fe20003800000 */
.L_x_1885:
[----:B------:R-:W-:Y:S01]  /*4930*/  MOV R27, 0x2 ;  /* 0x00000002001b7802 */ /* 0x000fe20000000f00 */
[----:B------:R-:W-:-:S07]  /*4940*/  FADD.FTZ R46, R45, R24 ;  /* 0x000000182d2e7221 */ /* 0x000fce0000010000 */
[----:B------:R-:W-:Y:S05]  /*4950*/  WARPSYNC.COLLECTIVE R25, `(.L_x_1886) ;  /* 0x0000000019087348 */ /* 0x000fea0003c00000 */
[----:B------:R0:W1:Y:S02]  /*4960*/  SHFL.BFLY P3, R24, R46, R27, R26 ;  /* 0x0c00001b2e187389 */ /* 0x000064000006001a */
[----:B01----:R-:W-:Y:S01]  /*4970*/  ENDCOLLECTIVE ;  /* 0x000000000000791b */ /* 0x003fe20003800000 */
.L_x_1886:
[----:B------:R-:W-:Y:S01]  /*4980*/  HFMA2.MMA R27, -RZ, RZ, 0, 2.384185791015625e-07 ;  /* 0x00000004ff1b7435 */ /* 0x000fe200000001ff */
[----:B------:R-:W-:-:S05]  /*4990*/  FADD.FTZ R47, R46, R24 ;  /* 0x000000182e2f7221 */ /* 0x000fca0000010000 */
[----:B------:R-:W-:-:S07]  /*49a0*/  MOV R46, R47 ;  /* 0x0000002f002e7202 */ /* 0x000fce0000000f00 */
[----:B------:R-:W-:Y:S05]  /*49b0*/  WARPSYNC.COLLECTIVE R25, `(.L_x_1887) ;  /* 0x0000000019087348 */ /* 0x000fea0003c00000 */
[----:B------:R0:W1:Y:S02]  /*49c0*/  SHFL.BFLY P3, R24, R46, R27, R26 ;  /* 0x0c00001b2e187389 */ /* 0x000064000006001a */
[----:B01----:R-:W-:Y:S01]  /*49d0*/  ENDCOLLECTIVE ;  /* 0x000000000000791b */ /* 0x003fe20003800000 */
.L_x_1887:
[----:B------:R-:W-:Y:S01]  /*49e0*/  MOV R27, 0x8 ;  /* 0x00000008001b7802 */ /* 0x000fe20000000f00 */
[----:B------:R-:W-:-:S04]  /*49f0*/  FADD.FTZ R48, R47, R24 ;  /* 0x000000182f307221 */ /* 0x000fc80000010000 */
[----:B------:R-:W-:-:S07]  /*4a00*/  IMAD.MOV.U32 R46, RZ, RZ, R48 ;  /* 0x000000ffff2e7224 */ /* 0x000fce00078e0030 */
[----:B------:R-:W-:Y:S05]  /*4a10*/  WARPSYNC.COLLECTIVE R25, `(.L_x_1888) ;  /* 0x0000000019087348 */ /* 0x000fea0003c00000 */
[----:B------:R0:W1:Y:S02]  /*4a20*/  SHFL.BFLY P3, R24, R46, R27, R26 ;  /* 0x0c00001b2e187389 */ /* 0x000064000006001a */
[----:B01----:R-:W-:Y:S01]  /*4a30*/  ENDCOLLECTIVE ;  /* 0x000000000000791b */ /* 0x003fe20003800000 */
.L_x_1888:
[----:B------:R-:W-:Y:S01]  /*4a40*/  HFMA2.MMA R27, -RZ, RZ, 0, 9.5367431640625e-07 ;  /* 0x00000010ff1b7435 */ /* 0x000fe200000001ff */
[----:B------:R-:W-:-:S05]  /*4a50*/  FADD.FTZ R49, R48, R24 ;  /* 0x0000001830317221 */ /* 0x000fca0000010000 */
[----:B------:R-:W-:-:S07]  /*4a60*/  MOV R46, R49 ;  /* 0x00000031002e7202 */ /* 0x000fce0000000f00 */
[----:B------:R-:W-:Y:S05]  /*4a70*/  WARPSYNC.COLLECTIVE R25, `(.L_x_1889) ;  /* 0x0000000019087348 */ /* 0x000fea0003c00000 */
[----:B------:R0:W1:Y:S02]  /*4a80*/  SHFL.BFLY P3, R24, R46, R27, R26 ;  /* 0x0c00001b2e187389 */ /* 0x000064000006001a */
[----:B01----:R-:W-:Y:S01]  /*4a90*/  ENDCOLLECTIVE ;  /* 0x000000000000791b */ /* 0x003fe20003800000 */
.L_x_1889:
[----:B------:R-:W-:Y:S05]  /*4aa0*/  BRA `(.L_x_1890) ;  /* 0xfffffff400ac7947 */ /* 0x000fea000383ffff */
.L_x_1891:
        /* <DEDUP_REMOVED lines=13> */
.L_x_9526:


//--------------------- .text._ZN10layer_norm13ln_fwd_kernelINS_13Kernel_traitsI6__halfS2_S2_S2_fjLj256ELj1ELj4ELj1ELj16ENS_18Kernel_traits_baseILj256ES2_S2_S2_S2_fjLj128EEEEELb1ELb1ELb1ELb1EEEvNS_9FwdParamsE --------------------------
	.section	.text._ZN10layer_norm13ln_fwd_kernelINS_13Kernel_traitsI6__halfS2_S2_S2_fjLj256ELj1ELj4ELj1ELj16ENS_18Kernel_traits_baseILj256ES2_S2_S2_S2_fjLj128EEEEELb1ELb1ELb1ELb1EEEvNS_9FwdParamsE,"ax",@progbits
	.align	128
        .global         _ZN10layer_norm13ln_fwd_kernelINS_13Kernel_traitsI6__halfS2_S2_S2_fjLj256ELj1ELj4ELj1ELj16ENS_18Kernel_traits_baseILj256ES2_S2_S2_S2_fjLj128EEEEELb1ELb1ELb1ELb1EEEvNS_9FwdParamsE
        .type           _ZN10layer_norm13ln_fwd_kernelINS_13Kernel_traitsI6__halfS2_S2_S2_fjLj256ELj1ELj4ELj1ELj16ENS_18Kernel_traits_baseILj256ES2_S2_S2_S2_fjLj128EEEEELb1ELb1ELb1ELb1EEEvNS_9FwdParamsE,@function
        .size           _ZN10layer_norm13ln_fwd_kernelINS_13Kernel_traitsI6__halfS2_S2_S2_fjLj256ELj1ELj4ELj1ELj16ENS_18Kernel_traits_baseILj256ES2_S2_S2_S2_fjLj128EEEEELb1ELb1ELb1ELb1EEEvNS_9FwdParamsE,(.L_x_9527 - _ZN10layer_norm13ln_fwd_kernelINS_13Kernel_traitsI6__halfS2_S2_S2_fjLj256ELj1ELj4ELj1ELj16ENS_18Kernel_traits_baseILj256ES2_S2_S2_S2_fjLj128EEEEELb1ELb1ELb1ELb1EEEvNS_9FwdParamsE)
        .other          _ZN10layer_norm13ln_fwd_kernelINS_13Kernel_traitsI6__halfS2_S2_S2_fjLj256ELj1ELj4ELj1ELj16ENS_18Kernel_traits_baseILj256ES2_S2_S2_S2_fjLj128EEEEELb1ELb1ELb1ELb1EEEvNS_9FwdParamsE,@"STO_CUDA_ENTRY STV_DEFAULT"
_ZN10layer_norm13ln_fwd_kernelINS_13Kernel_traitsI6__halfS2_S2_S2_fjLj256ELj1ELj4ELj1ELj16ENS_18Kernel_traits_baseILj256ES2_S2_S2_S2_fjLj128EEEEELb1ELb1ELb1ELb1EEEvNS_9FwdParamsE:
.text._ZN10layer_norm13ln_fwd_kernelINS_13Kernel_traitsI6__halfS2_S2_S2_fjLj256ELj1ELj4ELj1ELj16ENS_18Kernel_traits_baseILj256ES2_S2_S2_S2_fjLj128EEEEELb1ELb1ELb1ELb1EEEvNS_9FwdParamsE:
        /* <DEDUP_REMOVED lines=14> */
[----:B------:R-:W-:Y:S01]  /*00e0*/  MOV R3, UR7 ;  /* 0x0000000700037c02 */ /* 0x000fe20008000f00 */
[----:B------:R-:W-:-:S05]  /*00f0*/  ULDC.64 UR10, c[0x0][0x278] ;  /* 0x00009e00000a7ab9 */ /* 0x000fca0000000a00 */
        /* <DEDUP_REMOVED lines=15> */
[----:B------:R-:W-:Y:S01]  /*01f0*/  ULDC UR8, c[0x0][0x0] ;  /* 0x0000000000087ab9 */ /* 0x000fe20000000800 */
[----:B------:R-:W-:Y:S01]  /*0200*/  LEA R16, P4, R42, UR10, 0x4 ;  /* 0x0000000a2a107c11 */ /* 0x000fe2000f8820ff */
[----:B------:R-:W-:Y:S02]  /*0210*/  IMAD R40, R11, UR8, R40 ;  /* 0x000000080b287c24 */ /* 0x000fe4000f8e0228 */
[----:B------:R-:W-:Y:S01]  /*0220*/  IMAD.X R13, RZ, RZ, UR9, P3 ;  /* 0x00000009ff0d7e24 */ /* 0x000fe200098e06ff */
[----:B------:R-:W-:Y:S02]  /*0230*/  IADD3.X R17, RZ, UR11, RZ, P4, !PT ;  /* 0x0000000bff117c10 */ /* 0x000fe4000a7fe4ff */
[----:B----4-:R-:W-:Y:S02]  /*0240*/  @P1 R2UR UR6, R2 ;  /* 0x00000000020612ca */ /* 0x010fe400000e0000 */
[----:B------:R-:W-:Y:S01]  /*0250*/  @P1 R2UR UR7, R3 ;  /* 0x00000000030712ca */ /* 0x000fe200000e0000 */
[----:B------:R-:W-:-:S14]  /*0260*/  @P2 EXIT ;  /* 0x000000000000294d */ /* 0x000fdc0003800000 */
        /* <DEDUP_REMOVED lines=21> */
[----:B------:R-:W-:Y:S01]  /*03c0*/  UIADD3 UR23, UR7, -0x56f99767, URZ ;  /* 0xa906689907177890 */ /* 0x000fe2000fffe03f */
[----:B0-----:R-:W-:Y:S01]  /*03d0*/  @P1 IADD3 R0, P2, R8, R3, RZ ;  /* 0x0000000308001210 */ /* 0x001fe20007f5e0ff */
[----:B------:R-:W-:Y:S01]  /*03e0*/  IMAD.HI.U32 R3, R40, -0x326172a9, RZ ;  /* 0xcd9e8d5728037827 */ /* 0x000fe200078e00ff */
[----:B------:R-:W-:-:S02]  /*03f0*/  UIADD3 UR24, UR6, -0x4ab325aa, URZ ;  /* 0xb54cda5606187890 */ /* 0x000fc4000fffe03f */
[----:B------:R-:W-:Y:S01]  /*0400*/  @P1 IADD3.X R21, RZ, R9, RZ, P2, !PT ;  /* 0x00000009ff151210 */ /* 0x000fe200017fe4ff */
[----:B------:R-:W-:Y:S01]  /*0410*/  IMAD R9, R40, -0x326172a9, RZ ;  /* 0xcd9e8d5728097824 */ /* 0x000fe200078e02ff */
[----:B------:R-:W-:Y:S01]  /*0420*/  UIADD3 UR25, UR7, 0x646e171e, URZ ;  /* 0x646e171e07197890 */ /* 0x000fe2000fffe03f */
[C---:B------:R-:W-:Y:S01]  /*0430*/  LOP3.LUT R6, R0.reuse, 0x3, RZ, 0xc0, !PT ;  /* 0x0000000300067812 */ /* 0x040fe200078ec0ff */
[----:B------:R-:W-:Y:S01]  /*0440*/  UIADD3 UR26, UR6, 0x5384540f, URZ ;  /* 0x5384540f061a7890 */ /* 0x000fe2000fffe03f */
[--C-:B------:R-:W-:Y:S01]  /*0450*/  SHF.R.U64 R39, R0, 0x2, R21.reuse ;  /* 0x0000000200277819 */ /* 0x100fe20000001215 */
[----:B------:R-:W-:Y:S01]  /*0460*/  UIADD3 UR27, UR7, 0x1fd5c5a3, URZ ;  /* 0x1fd5c5a3071b7890 */ /* 0x000fe2000fffe03f */
[----:B------:R-:W-:Y:S01]  /*0470*/  SHF.R.U32.HI R38, RZ, 0x2, R21 ;  /* 0x00000002ff267819 */ /* 0x000fe20000011615 */
[----:B------:R-:W-:Y:S02]  /*0480*/  UIADD3 UR28, UR6, -0xe443238, URZ ;  /* 0xf1bbcdc8061c7890 */ /* 0x000fe4000fffe03f */
[----:B------:R-:W-:Y:S01]  /*0490*/  IMAD.HI.U32 R2, R39, -0x2daee0ad, RZ ;  /* 0xd2511f5327027827 */ /* 0x000fe200078e00ff */
[----:B------:R-:W-:Y:S01]  /*04a0*/  LOP3.LUT R3, R3, UR6, R38, 0x96, !PT ;  /* 0x0000000603037c12 */ /* 0x000fe2000f8e9626 */
[----:B------:R-:W-:-:S02]  /*04b0*/  UIADD3 UR29, UR7, -0x24c28bd8, URZ ;  /* 0xdb3d7428071d7890 */ /* 0x000fc4000fffe03f */
[----:B------:R-:W-:Y:S01]  /*04c0*/  IMAD R11, R39, -0x2daee0ad, RZ ;  /* 0xd2511f53270b7824 */ /* 0x000fe200078e02ff */
[----:B------:R-:W-:Y:S01]  /*04d0*/  LOP3.LUT R2, R2, UR7, RZ, 0x3c, !PT ;  /* 0x0000000702027c12 */ /* 0x000fe2000f8e3cff */
[C---:B------:R-:W-:Y:S01]  /*04e0*/  IMAD.HI.U32 R10, R3.reuse, -0x2daee0ad, RZ ;  /* 0xd2511f53030a7827 */ /* 0x040fe200078e00ff */
[----:B------:R-:W-:Y:S02]  /*04f0*/  UIADD3 UR30, UR6, -0x700cb87f, URZ ;  /* 0x8ff34781061e7890 */ /* 0x000fe4000fffe03f */
[----:B------:R-:W-:Y:S01]  /*0500*/  UIADD3 UR31, UR7, -0x695add53, URZ ;  /* 0x96a522ad071f7890 */ /* 0x000fe2000fffe03f */
[----:B------:R-:W-:Y:S01]  /*0510*/  IMAD.HI.U32 R8, R2, -0x326172a9, RZ ;  /* 0xcd9e8d5702087827 */ /* 0x000fe200078e00ff */
[----:B------:R-:W-:Y:S01]  /*0520*/  LOP3.LUT R10, R10, UR15, R11, 0x96, !PT ;  /* 0x0000000f0a0a7c12 */ /* 0x000fe2000f8e960b */
[----:B------:R-:W-:Y:S01]  /*0530*/  ULDC.U8 UR8, c[0x0][0x2a0] ;  /* 0x0000a80000087ab9 */ /* 0x000fe20000000000 */
[----:B------:R-:W-:Y:S01]  /*0540*/  ULDC UR10, c[0x0][0x294] ;  /* 0x0000a500000a7ab9 */ /* 0x000fe20000000800 */
[----:B------:R-:W-:Y:S01]  /*0550*/  IMAD R20, R3, -0x2daee0ad, RZ ;  /* 0xd2511f5303147824 */ /* 0x000fe200078e02ff */
[----:B------:R-:W-:Y:S01]  /*0560*/  LOP3.LUT R8, R8, UR14, R9, 0x96, !PT ;  /* 0x0000000e08087c12 */ /* 0x000fe2000f8e9609 */
[----:B------:R-:W-:Y:S01]  /*0570*/  IMAD R9, R2, -0x326172a9, RZ ;  /* 0xcd9e8d5702097824 */ /* 0x000fe200078e02ff */
[----:B------:R-:W-:Y:S01]  /*0580*/  ISETP.NE.AND P1, PT, RZ, UR8, PT ;  /* 0x00000008ff007c0c */ /* 0x000fe2000bf25270 */
[----:B------:R-:W-:Y:S01]  /*0590*/  IMAD.HI.U32 R2, R10, -0x326172a9, RZ ;  /* 0xcd9e8d570a027827 */ /* 0x000fe200078e00ff */
[----:B------:R-:W-:Y:S01]  /*05a0*/  ULDC UR11, c[0x0][0x2d8] ;  /* 0x0000b600000b7ab9 */ /* 0x000fe20000000800 */
[----:B------:R-:W-:Y:S01]  /*05b0*/  ULDC.64 UR12, c[0x0][0x298] ;  /* 0x0000a600000c7ab9 */ /* 0x000fe20000000a00 */
        /* <DEDUP_REMOVED lines=44> */
[----:B------:R-:W-:-:S04]  /*0880*/  IMAD.WIDE.U32 R2, R2, -0x326172a9, RZ ;  /* 0xcd9e8d5702027825 */ /* 0x000fc800078e00ff */
[--C-:B------:R-:W-:Y:S01]  /*0890*/  HADD2.F32 R11, -RZ, R7.reuse.H0_H0 ;  /* 0x20000007ff0b7230 */ /* 0x100fe20000004100 */
[----:B------:R-:W-:Y:S01]  /*08a0*/  MOV R8, R2 ;  /* 0x0000000200087202 */ /* 0x000fe20000000f00 */
[----:B------:R-:W-:Y:S01]  /*08b0*/  HADD2.F32 R10, -RZ, R7.H1_H1 ;  /* 0x30000007ff0a7230 */ /* 0x000fe20000004100 */
[----:B------:R-:W-:Y:S01]  /*08c0*/  LOP3.LUT R7, R3, UR30, R5, 0x96, !PT ;  /* 0x0000001e03077c12 */ /* 0x000fe2000f8e9605 */
[----:B------:R-:W-:Y:S02]  /*08d0*/  IMAD.MOV.U32 R5, RZ, RZ, RZ ;  /* 0x000000ffff057224 */ /* 0x000fe400078e00ff */
[----:B------:R-:W-:-:S07]  /*08e0*/  IMAD R4, R20, -0x2daee0ad, RZ ;  /* 0xd2511f5314047824 */ /* 0x000fce00078e02ff */
.L_x_1978:
[----:B------:R-:W0:Y:S01]  /*08f0*/  LDC.64 R28, c[0x0][0x280] ;  /* 0x0000a000ff1c7b82 */ /* 0x000e220000000a00 */
[----:B------:R-:W-:-:S07]  /*0900*/  ISETP.NE.U32.AND P0, PT, RZ, UR8, PT ;  /* 0x00000008ff007c0c */ /* 0x000fce000bf05070 */
[----:B------:R-:W1:Y:S08]  /*0910*/  LDC R48, c[0x0][0x218] ;  /* 0x00008600ff307b82 */ /* 0x000e700000000800 */
[----:B------:R-:W2:Y:S01]  /*0920*/  LDC.64 R52, c[0x0][0x288] ;  /* 0x0000a200ff347b82 */ /* 0x000ea20000000a00 */
[----:B0-----:R-:W-:-:S06]  /*0930*/  IMAD.WIDE R50, R41, 0x4, R28 ;  /* 0x0000000429327825 */ /* 0x001fcc00078e021c */
[----:B------:R0:W3:Y:S01]  /*0940*/  LDG.E R51, desc[UR4][R50.64] ;  /* 0x0000000432337981 */ /* 0x0000e2000c1e1900 */
[----:B------:R-:W-:Y:S01]  /*0950*/  ISETP.NE.AND.EX P0, PT, RZ, UR9, PT, P0 ;  /* 0x00000009ff007c0c */ /* 0x000fe2000bf05300 */
[----:B-1----:R-:W-:Y:S01]  /*0960*/  IMAD R49, R41, R48, RZ ;  /* 0x0000003029317224 */ /* 0x002fe200078e02ff */
[----:B------:R-:W-:-:S04]  /*0970*/  HFMA2.MMA R59, -RZ, RZ, 0, 0 ;  /* 0x00000000ff3b7435 */ /* 0x000fc800000001ff */
        /* <DEDUP_REMOVED lines=21> */
[----:B------:R-:W-:Y:S01]  /*0ad0*/  IMAD.MOV.U32 R51, RZ, RZ, RZ ;  /* 0x000000ffff337224 */ /* 0x000fe200078e00ff */
[----:B------:R-:W-:Y:S01]  /*0ae0*/  MOV R28, R6 ;  /* 0x00000006001c7202 */ /* 0x000fe20000000f00 */
[----:B------:R-:W-:Y:S06]  /*0af0*/  @!P0 BRA `(.L_x_1895) ;  /* 0x00000004006c8947 */ /* 0x000fec0003800000 */
[----:B------:R-:W-:Y:S01]  /*0b00*/  MOV R28, R6 ;  /* 0x00000006001c7202 */ /* 0x000fe20000000f00 */
[----:B-----5:R-:W-:Y:S01]  /*0b10*/  HADD2.F32 R51, -RZ, R20.H0_H0 ;  /* 0x20000014ff337230 */ /* 0x020fe20000004100 */
[----:B------:R-:W-:Y:S06]  /*0b20*/  BRA `(.L_x_1895) ;  /* 0x0000000400607947 */ /* 0x000fec0003800000 */
.L_x_1894:
        /* <DEDUP_REMOVED lines=12> */
.L_x_1897:
[----:B------:R-:W-:-:S07]  /*0bf0*/  MOV R3, R8 ;  /* 0x0000000800037202 */ /* 0x000fce0000000f00 */
.L_x_1898:
[----:B------:R-:W-:Y:S05]  /*0c00*/  BSYNC B2 ;  /* 0x0000000000027941 */ /* 0x000fea0003800000 */
.L_x_1896:
        /* <DEDUP_REMOVED lines=16> */
.L_x_1902:
[----:B------:R-:W-:Y:S05]  /*0d10*/  BSYNC B3 ;  /* 0x0000000000037941 */ /* 0x000fea0003800000 */
.L_x_1901:
        /* <DEDUP_REMOVED lines=43> */
.L_x_1900:
[----:B------:R-:W-:Y:S05]  /*0fd0*/  BSYNC B2 ;  /* 0x0000000000027941 */ /* 0x000fea0003800000 */
.L_x_1899:
[----:B------:R-:W-:Y:S01]  /*0fe0*/  I2FP.F32.U32 R3, R3 ;  /* 0x0000000300037245 */ /* 0x000fe20000201000 */
[----:B-----5:R-:W-:Y:S01]  /*0ff0*/  HADD2.F32 R6, -RZ, R24.H0_H0 ;  /* 0x20000018ff067230 */ /* 0x020fe20000004100 */
[----:B------:R-:W-:Y:S01]  /*1000*/  MOV R30, 0x2f800000 ;  /* 0x2f800000001e7802 */ /* 0x000fe20000000f00 */
[----:B------:R-:W-:-:S03]  /*1010*/  HADD2.F32 R51, -RZ, R16.H0_H0 ;  /* 0x20000010ff337230 */ /* 0x000fc60000004100 */
[----:B------:R-:W-:Y:S01]  /*1020*/  FMUL.FTZ R6, R6, UR13 ;  /* 0x0000000d06067c20 */ /* 0x000fe20008410000 */
[----:B------:R-:W-:Y:S01]  /*1030*/  FFMA.FTZ R3, R3, R30, 1.1641532182693481445e-10 ;  /* 0x2f00000003037423 */ /* 0x000fe2000001001e */
[----:B------:R-:W-:Y:S02]  /*1040*/  @P0 HADD2.F32 R30, -RZ, R20.H0_H0 ;  /* 0x20000014ff1e0230 */ /* 0x000fe40000004100 */
[----:B------:R-:W-:Y:S02]  /*1050*/  FMUL.FTZ R6, R6, UR12 ;  /* 0x0000000c06067c20 */ /* 0x000fe40008410000 */
[----:B------:R-:W-:-:S04]  /*1060*/  FSETP.GTU.FTZ.AND P4, PT, R3, UR10, PT ;  /* 0x0000000a03007c0b */ /* 0x000fc8000bf9c000 */
[----:B------:R-:W-:Y:S02]  /*1070*/  FSEL R6, R6, RZ, !P4 ;  /* 0x000000ff06067208 */ /* 0x000fe40006000000 */
[----:B------:R-:W-:-:S03]  /*1080*/  SEL R3, RZ, 0x1, P4 ;  /* 0x00000001ff037807 */ /* 0x000fc60002000000 */
[----:B------:R-:W-:-:S04]  /*1090*/  FMUL.FTZ R51, R6, R51 ;  /* 0x0000003306337220 */ /* 0x000fc80000410000 */
[----:B------:R-:W-:-:S07]  /*10a0*/  @P0 FADD.FTZ R51, R51, R30 ;  /* 0x0000001e33330221 */ /* 0x000fce0000010000 */
.L_x_1895:
[----:B------:R-:W-:Y:S05]  /*10b0*/  BSYNC B1 ;  /* 0x0000000000017941 */ /* 0x000fea0003800000 */
.L_x_1893:
        /* <DEDUP_REMOVED lines=8> */
.L_x_1904:
        /* <DEDUP_REMOVED lines=12> */
.L_x_1907:
[----:B------:R-:W-:-:S07]  /*1200*/  MOV R2, R8 ;  /* 0x0000000800027202 */ /* 0x000fce0000000f00 */
.L_x_1908:
[----:B------:R-:W-:Y:S05]  /*1210*/  BSYNC B2 ;  /* 0x0000000000027941 */ /* 0x000fea0003800000 */
.L_x_1906:
        /* <DEDUP_REMOVED lines=16> */
.L_x_1912:
[----:B------:R-:W-:Y:S05]  /*1320*/  BSYNC B3 ;  /* 0x0000000000037941 */ /* 0x000fea0003800000 */
.L_x_1911:
        /* <DEDUP_REMOVED lines=43> */
.L_x_1910:
[----:B------:R-:W-:Y:S05]  /*15e0*/  BSYNC B2 ;  /* 0x0000000000027941 */ /* 0x000fea0003800000 */
.L_x_1909:
[----:B------:R-:W-:Y:S01]  /*15f0*/  I2FP.F32.U32 R2, R2 ;  /* 0x0000000200027245 */ /* 0x000fe20000201000 */
[----:B-----5:R-:W-:Y:S01]  /*1600*/  HADD2.F32 R28, -RZ, R24.H1_H1 ;  /* 0x30000018ff1c7230 */ /* 0x020fe20000004100 */
[----:B------:R-:W-:Y:S01]  /*1610*/  MOV R29, 0x2f800000 ;  /* 0x2f800000001d7802 */ /* 0x000fe20000000f00 */
[----:B------:R-:W-:-:S03]  /*1620*/  @P0 HADD2.F32 R31, -RZ, R20.H1_H1 ;  /* 0x30000014ff1f0230 */ /* 0x000fc60000004100 */
[----:B------:R-:W-:Y:S01]  /*1630*/  FMUL.FTZ R28, R28, UR13 ;  /* 0x0000000d1c1c7c20 */ /* 0x000fe20008410000 */
[----:B------:R-:W-:Y:S01]  /*1640*/  FFMA.FTZ R2, R2, R29, 1.1641532182693481445e-10 ;  /* 0x2f00000002027423 */ /* 0x000fe2000001001d */
[----:B------:R-:W-:Y:S02]  /*1650*/  HADD2.F32 R29, -RZ, R16.H1_H1 ;  /* 0x30000010ff1d7230 */ /* 0x000fe40000004100 */
[----:B------:R-:W-:Y:S02]  /*1660*/  FMUL.FTZ R28, R28, UR12 ;  /* 0x0000000c1c1c7c20 */ /* 0x000fe40008410000 */
[----:B------:R-:W-:-:S04]  /*1670*/  FSETP.GTU.FTZ.AND P4, PT, R2, UR10, PT ;  /* 0x0000000a02007c0b */ /* 0x000fc8000bf9c000 */
[----:B------:R-:W-:Y:S02]  /*1680*/  FSEL R28, R28, RZ, !P4 ;  /* 0x000000ff1c1c7208 */ /* 0x000fe40006000000 */
[----:B------:R-:W-:-:S03]  /*1690*/  SEL R2, RZ, 0x1, P4 ;  /* 0x00000001ff027807 */ /* 0x000fc60002000000 */
[----:B------:R-:W-:-:S04]  /*16a0*/  FMUL.FTZ R52, R28, R29 ;  /* 0x0000001d1c347220 */ /* 0x000fc80000410000 */
[----:B------:R-:W-:-:S07]  /*16b0*/  @P0 FADD.FTZ R52, R52, R31 ;  /* 0x0000001f34340221 */ /* 0x000fce0000010000 */
.L_x_1905:
[----:B------:R-:W-:Y:S05]  /*16c0*/  BSYNC B1 ;  /* 0x0000000000017941 */ /* 0x000fea0003800000 */
.L_x_1903:
        /* <DEDUP_REMOVED lines=8> */
.L_x_1914:
        /* <DEDUP_REMOVED lines=12> */
.L_x_1917:
[----:B------:R-:W-:-:S07]  /*1810*/  MOV R0, R8 ;  /* 0x0000000800007202 */ /* 0x000fce0000000f00 */
.L_x_1918:
[----:B------:R-:W-:Y:S05]  /*1820*/  BSYNC B2 ;  /* 0x0000000000027941 */ /* 0x000fea0003800000 */
.L_x_1916:
        /* <DEDUP_REMOVED lines=16> */
.L_x_1922:
[----:B------:R-:W-:Y:S05]  /*1930*/  BSYNC B3 ;  /* 0x0000000000037941 */ /* 0x000fea0003800000 */
.L_x_1921:
        /* <DEDUP_REMOVED lines=43> */
.L_x_1920:
[----:B------:R-:W-:Y:S05]  /*1bf0*/  BSYNC B2 ;  /* 0x0000000000027941 */ /* 0x000fea0003800000 */
.L_x_1919:
[----:B------:R-:W-:Y:S01]  /*1c00*/  I2FP.F32.U32 R0, R0 ;  /* 0x0000000000007245 */ /* 0x000fe20000201000 */
[----:B-----5:R-:W-:Y:S01]  /*1c10*/  HADD2.F32 R6, -RZ, R25.H0_H0 ;  /* 0x20000019ff067230 */ /* 0x020fe20000004100 */
[----:B------:R-:W-:Y:S01]  /*1c20*/  MOV R29, 0x2f800000 ;  /* 0x2f800000001d7802 */ /* 0x000fe20000000f00 */
[----:B------:R-:W-:Y:S02]  /*1c30*/  HADD2.F32 R53, -RZ, R17.H0_H0 ;  /* 0x20000011ff357230 */ /* 0x000fe40000004100 */
        /* <DEDUP_REMOVED lines=9> */
.L_x_1915:
[----:B------:R-:W-:Y:S05]  /*1cd0*/  BSYNC B1 ;  /* 0x0000000000017941 */ /* 0x000fea0003800000 */
.L_x_1913:
        /* <DEDUP_REMOVED lines=8> */
.L_x_1924:
        /* <DEDUP_REMOVED lines=12> */
.L_x_1927:
[----:B------:R-:W-:-:S07]  /*1e20*/  MOV R43, R8 ;  /* 0x00000008002b7202 */ /* 0x000fce0000000f00 */
.L_x_1928:
[----:B------:R-:W-:Y:S05]  /*1e30*/  BSYNC B2 ;  /* 0x0000000000027941 */ /* 0x000fea0003800000 */
.L_x_1926:
        /* <DEDUP_REMOVED lines=16> */
.L_x_1932:
[----:B------:R-:W-:Y:S05]  /*1f40*/  BSYNC B3 ;  /* 0x0000000000037941 */ /* 0x000fea0003800000 */
.L_x_1931:
        /* <DEDUP_REMOVED lines=43> */
.L_x_1930:
[----:B------:R-:W-:Y:S05]  /*2200*/  BSYNC B2 ;  /* 0x0000000000027941 */ /* 0x000fea0003800000 */
.L_x_1929:
[----:B------:R-:W-:Y:S01]  /*2210*/  I2FP.F32.U32 R28, R43 ;  /* 0x0000002b001c7245 */ /* 0x000fe20000201000 */
[----:B-----5:R-:W-:Y:S01]  /*2220*/  HADD2.F32 R29, -RZ, R25.H1_H1 ;  /* 0x30000019ff1d7230 */ /* 0x020fe20000004100 */
[----:B------:R-:W-:Y:S01]  /*2230*/  MOV R31, 0x2f800000 ;  /* 0x2f800000001f7802 */ /* 0x000fe20000000f00 */
[----:B------:R-:W-:-:S03]  /*2240*/  HADD2.F32 R54, -RZ, R17.H1_H1 ;  /* 0x30000011ff367230 */ /* 0x000fc60000004100 */
[----:B------:R-:W-:Y:S01]  /*2250*/  FMUL.FTZ R29, R29, UR13 ;  /* 0x0000000d1d1d7c20 */ /* 0x000fe20008410000 */
[----:B------:R-:W-:Y:S01]  /*2260*/  FFMA.FTZ R28, R28, R31, 1.1641532182693481445e-10 ;  /* 0x2f0000001c1c7423 */ /* 0x000fe2000001001f */
[----:B------:R-:W-:Y:S02]  /*2270*/  @P0 HADD2.F32 R31, -RZ, R21.H1_H1 ;  /* 0x30000015ff1f0230 */ /* 0x000fe40000004100 */
[----:B------:R-:W-:Y:S02]  /*2280*/  FMUL.FTZ R29, R29, UR12 ;  /* 0x0000000c1d1d7c20 */ /* 0x000fe40008410000 */
[----:B------:R-:W-:-:S04]  /*2290*/  FSETP.GTU.FTZ.AND P4, PT, R28, UR10, PT ;  /* 0x0000000a1c007c0b */ /* 0x000fc8000bf9c000 */
[----:B------:R-:W-:Y:S02]  /*22a0*/  FSEL R29, R29, RZ, !P4 ;  /* 0x000000ff1d1d7208 */ /* 0x000fe40006000000 */
[----:B------:R-:W-:-:S03]  /*22b0*/  SEL R43, RZ, 0x1, P4 ;  /* 0x00000001ff2b7807 */ /* 0x000fc60002000000 */
[----:B------:R-:W-:-:S04]  /*22c0*/  FMUL.FTZ R54, R29, R54 ;  /* 0x000000361d367220 */ /* 0x000fc80000410000 */
[----:B------:R-:W-:-:S07]  /*22d0*/  @P0 FADD.FTZ R54, R54, R31 ;  /* 0x0000001f36360221 */ /* 0x000fce0000010000 */
.L_x_1925:
[----:B------:R-:W-:Y:S05]  /*22e0*/  BSYNC B1 ;  /* 0x0000000000017941 */ /* 0x000fea0003800000 */
.L_x_1923:
        /* <DEDUP_REMOVED lines=8> */
.L_x_1934:
        /* <DEDUP_REMOVED lines=12> */
.L_x_1937:
[----:B------:R-:W-:-:S07]  /*2430*/  MOV R44, R8 ;  /* 0x00000008002c7202 */ /* 0x000fce0000000f00 */
.L_x_1938:
[----:B------:R-:W-:Y:S05]  /*2440*/  BSYNC B2 ;  /* 0x0000000000027941 */ /* 0x000fea0003800000 */
.L_x_1936:
        /* <DEDUP_REMOVED lines=16> */
.L_x_1942:
[----:B------:R-:W-:Y:S05]  /*2550*/  BSYNC B3 ;  /* 0x0000000000037941 */ /* 0x000fea0003800000 */
.L_x_1941:
        /* <DEDUP_REMOVED lines=43> */
.L_x_1940:
[----:B------:R-:W-:Y:S05]  /*2810*/  BSYNC B2 ;  /* 0x0000000000027941 */ /* 0x000fea0003800000 */
.L_x_1939:
[----:B------:R-:W-:Y:S01]  /*2820*/  I2FP.F32.U32 R6, R44 ;  /* 0x0000002c00067245 */ /* 0x000fe20000201000 */
[----:B-----5:R-:W-:Y:S01]  /*2830*/  HADD2.F32 R29, -RZ, R26.H0_H0 ;  /* 0x2000001aff1d7230 */ /* 0x020fe20000004100 */
[----:B------:R-:W-:Y:S01]  /*2840*/  MOV R31, 0x2f800000 ;  /* 0x2f800000001f7802 */ /* 0x000fe20000000f00 */
[----:B------:R-:W-:-:S03]  /*2850*/  @P0 HADD2.F32 R30, -RZ, R22.H0_H0 ;  /* 0x20000016ff1e0230 */ /* 0x000fc60000004100 */
[----:B------:R-:W-:Y:S01]  /*2860*/  FMUL.FTZ R29, R29, UR13 ;  /* 0x0000000d1d1d7c20 */ /* 0x000fe20008410000 */
[----:B------:R-:W-:-:S03]  /*2870*/  FFMA.FTZ R6, R6, R31, 1.1641532182693481445e-10 ;  /* 0x2f00000006067423 */ /* 0x000fc6000001001f */
[----:B------:R-:W-:Y:S02]  /*2880*/  FMUL.FTZ R29, R29, UR12 ;  /* 0x0000000c1d1d7c20 */ /* 0x000fe40008410000 */
[----:B------:R-:W-:Y:S01]  /*2890*/  FSETP.GTU.FTZ.AND P4, PT, R6, UR10, PT ;  /* 0x0000000a06007c0b */ /* 0x000fe2000bf9c000 */
[----:B------:R-:W-:-:S03]  /*28a0*/  HADD2.F32 R6, -RZ, R18.H0_H0 ;  /* 0x20000012ff067230 */ /* 0x000fc60000004100 */
[----:B------:R-:W-:Y:S02]  /*28b0*/  FSEL R29, R29, RZ, !P4 ;  /* 0x000000ff1d1d7208 */ /* 0x000fe40006000000 */
[----:B------:R-:W-:-:S03]  /*28c0*/  SEL R44, RZ, 0x1, P4 ;  /* 0x00000001ff2c7807 */ /* 0x000fc60002000000 */
[----:B------:R-:W-:-:S04]  /*28d0*/  FMUL.FTZ R55, R29, R6 ;  /* 0x000000061d377220 */ /* 0x000fc80000410000 */
[----:B------:R-:W-:-:S07]  /*28e0*/  @P0 FADD.FTZ R55, R55, R30 ;  /* 0x0000001e37370221 */ /* 0x000fce0000010000 */
.L_x_1935:
[----:B------:R-:W-:Y:S05]  /*28f0*/  BSYNC B1 ;  /* 0x0000000000017941 */ /* 0x000fea0003800000 */
.L_x_1933:
        /* <DEDUP_REMOVED lines=8> */
.L_x_1944:
        /* <DEDUP_REMOVED lines=12> */
.L_x_1947:
[----:B------:R-:W-:-:S07]  /*2a40*/  MOV R45, R8 ;  /* 0x00000008002d7202 */ /* 0x000fce0000000f00 */
.L_x_1948:
[----:B------:R-:W-:Y:S05]  /*2a50*/  BSYNC B2 ;  /* 0x0000000000027941 */ /* 0x000fea0003800000 */
.L_x_1946:
        /* <DEDUP_REMOVED lines=16> */
.L_x_1952:
[----:B------:R-:W-:Y:S05]  /*2b60*/  BSYNC B3 ;  /* 0x0000000000037941 */ /* 0x000fea0003800000 */
.L_x_1951:
        /* <DEDUP_REMOVED lines=43> */
.L_x_1950:
[----:B------:R-:W-:Y:S05]  /*2e20*/  BSYNC B2 ;  /* 0x0000000000027941 */ /* 0x000fea0003800000 */
.L_x_1949:
        /* <DEDUP_REMOVED lines=13> */
.L_x_1945:
[----:B------:R-:W-:Y:S05]  /*2f00*/  BSYNC B1 ;  /* 0x0000000000017941 */ /* 0x000fea0003800000 */
.L_x_1943:
[----:B------:R-:W-:Y:S04]  /*2f10*/  BSSY B1, `(.L_x_1953) ;  /* 0x0000060000017945 */ /* 0x000fe80003800000 */
[----:B------:R-:W-:Y:S05]  /*2f20*/  @P3 BRA `(.L_x_1954) ;  /* 0x0000000000183947 */ /* 0x000fea0003800000 */
[----:B------:R-:W-:Y:S01]  /*2f30*/  HFMA2.MMA R57, -RZ, RZ, 0, 0 ;  /* 0x00000000ff397435 */ /* 0x000fe200000001ff */
[----:B------:R-:W-:Y:S01]  /*2f40*/  IMAD.MOV.U32 R28, RZ, RZ, R6 ;  /* 0x000000ffff1c7224 */ /* 0x000fe200078e0006 */
[----:B------:R-:W-:Y:S09]  /*2f50*/  @!P0 BRA `(.L_x_1955) ;  /* 0x00000004006c8947 */ /* 0x000ff20003800000 */
[----:B------:R-:W-:Y:S01]  /*2f60*/  MOV R28, R6 ;  /* 0x00000006001c7202 */ /* 0x000fe20000000f00 */
[----:B-----5:R-:W-:Y:S01]  /*2f70*/  HADD2.F32 R57, -RZ, R23.H0_H0 ;  /* 0x20000017ff397230 */ /* 0x020fe20000004100 */
[----:B------:R-:W-:Y:S06]  /*2f80*/  BRA `(.L_x_1955) ;  /* 0x0000000400607947 */ /* 0x000fec0003800000 */
.L_x_1954:
        /* <DEDUP_REMOVED lines=12> */
.L_x_1957:
[----:B------:R-:W-:-:S07]  /*3050*/  MOV R46, R8 ;  /* 0x00000008002e7202 */ /* 0x000fce0000000f00 */
.L_x_1958:
[----:B------:R-:W-:Y:S05]  /*3060*/  BSYNC B2 ;  /* 0x0000000000027941 */ /* 0x000fea0003800000 */
.L_x_1956:
        /* <DEDUP_REMOVED lines=16> */
.L_x_1962:
[----:B------:R-:W-:Y:S05]  /*3170*/  BSYNC B3 ;  /* 0x0000000000037941 */ /* 0x000fea0003800000 */
.L_x_1961:
        /* <DEDUP_REMOVED lines=43> */
.L_x_1960:
[----:B------:R-:W-:Y:S05]  /*3430*/  BSYNC B2 ;  /* 0x0000000000027941 */ /* 0x000fea0003800000 */
.L_x_1959:
[----:B------:R-:W-:Y:S01]  /*3440*/  I2FP.F32.U32 R6, R46 ;  /* 0x0000002e00067245 */ /* 0x000fe20000201000 */
[----:B-----5:R-:W-:Y:S02]  /*3450*/  HADD2.F32 R29, -RZ, R27.H0_H0 ;  /* 0x2000001bff1d7230 */ /* 0x020fe40000004100 */
[----:B------:R-:W-:Y:S02]  /*3460*/  IMAD.MOV.U32 R31, RZ, RZ, 0x2f800000 ;  /* 0x2f800000ff1f7424 */ /* 0x000fe400078e00ff */
[----:B------:R-:W-:Y:S02]  /*3470*/  @P0 HADD2.F32 R30, -RZ, R23.H0_H0 ;  /* 0x20000017ff1e0230 */ /* 0x000fe40000004100 */
        /* <DEDUP_REMOVED lines=9> */
.L_x_1955:
[----:B------:R-:W-:Y:S05]  /*3510*/  BSYNC B1 ;  /* 0x0000000000017941 */ /* 0x000fea0003800000 */
.L_x_1953:
[----:B------:R-:W-:Y:S04]  /*3520*/  BSSY B1, `(.L_x_1963) ;  /* 0x0000060000017945 */ /* 0x000fe80003800000 */
[----:B------:R-:W-:Y:S05]  /*3530*/  @P3 BRA `(.L_x_1964) ;  /* 0x0000000000183947 */ /* 0x000fea0003800000 */
[----:B------:R-:W-:Y:S02]  /*3540*/  MOV R58, RZ ;  /* 0x000000ff003a7202 */ /* 0x000fe40000000f00 */
[----:B------:R-:W-:Y:S01]  /*3550*/  MOV R6, R28 ;  /* 0x0000001c00067202 */ /* 0x000fe20000000f00 */
[----:B------:R-:W-:Y:S06]  /*3560*/  @!P0 BRA `(.L_x_1965) ;  /* 0x00000004006c8947 */ /* 0x000fec0003800000 */
[----:B------:R-:W-:Y:S01]  /*3570*/  MOV R6, R28 ;  /* 0x0000001c00067202 */ /* 0x000fe20000000f00 */
[----:B-----5:R-:W-:Y:S01]  /*3580*/  HADD2.F32 R58, -RZ, R23.H1_H1 ;  /* 0x30000017ff3a7230 */ /* 0x020fe20000004100 */
[----:B------:R-:W-:Y:S06]  /*3590*/  BRA `(.L_x_1965) ;  /* 0x0000000400607947 */ /* 0x000fec0003800000 */
.L_x_1964:
        /* <DEDUP_REMOVED lines=12> */
.L_x_1967:
[----:B------:R-:W-:-:S07]  /*3660*/  IMAD.MOV.U32 R47, RZ, RZ, R8 ;  /* 0x000000ffff2f7224 */ /* 0x000fce00078e0008 */
.L_x_1968:
[----:B------:R-:W-:Y:S05]  /*3670*/  BSYNC B2 ;  /* 0x0000000000027941 */ /* 0x000fea0003800000 */
.L_x_1966:
        /* <DEDUP_REMOVED lines=16> */
.L_x_1972:
[----:B------:R-:W-:Y:S05]  /*3780*/  BSYNC B3 ;  /* 0x0000000000037941 */ /* 0x000fea0003800000 */
.L_x_1971:
        /* <DEDUP_REMOVED lines=43> */
.L_x_1970:
[----:B------:R-:W-:Y:S05]  /*3a40*/  BSYNC B2 ;  /* 0x0000000000027941 */ /* 0x000fea0003800000 */
.L_x_1969:
        /* <DEDUP_REMOVED lines=13> */
.L_x_1965:
[----:B------:R-:W-:Y:S05]  /*3b20*/  BSYNC B1 ;  /* 0x0000000000017941 */ /* 0x000fea0003800000 */
.L_x_1963:
[----:B------:R-:W0:Y:S01]  /*3b30*/  LDC.64 R60, c[0x0][0x238] ;  /* 0x00008e00ff3c7b82 */ /* 0x000e220000000a00 */
[----:B------:R-:W-:Y:S01]  /*3b40*/  F2FP.F16.F32.PACK_AB R31, R58, R57 ;  /* 0x000000393a1f723e */ /* 0x000fe200000000ff */
[----:B------:R-:W-:Y:S01]  /*3b50*/  BSSY B1, `(.L_x_1973) ;  /* 0x000001f000017945 */ /* 0x000fe20003800000 */
[----:B------:R-:W-:Y:S02]  /*3b60*/  F2FP.F16.F32.PACK_AB R30, R56, R55 ;  /* 0x00000037381e723e */ /* 0x000fe400000000ff */
[----:B------:R-:W-:Y:S02]  /*3b70*/  F2FP.F16.F32.PACK_AB R29, R54, R53 ;  /* 0x00000035361d723e */ /* 0x000fe400000000ff */
[----:B------:R-:W-:Y:S02]  /*3b80*/  F2FP.F16.F32.PACK_AB R28, R52, R51 ;  /* 0x00000033341c723e */ /* 0x000fe400000000ff */
        /* <DEDUP_REMOVED lines=27> */
.L_x_1974:
[----:B------:R-:W-:Y:S05]  /*3d40*/  BSYNC B1 ;  /* 0x0000000000017941 */ /* 0x000fea0003800000 */
.L_x_1973:
        /* <DEDUP_REMOVED lines=40> */
.L_x_1990:
        /* <DEDUP_REMOVED lines=17> */
[----:B------:R-:W-:Y:S01]  /*40e0*/  IADD3 R49, R49, -0x1, RZ ;  /* 0xffffffff31317810 */ /* 0x000fe20007ffe0ff */
[----:B------:R-:W-:Y:S01]  /*40f0*/  HADD2.F32 R31, -RZ, R15.H0_H0 ;  /* 0x2000000fff1f7230 */ /* 0x000fe20000004100 */
[----:B------:R-:W-:-:S03]  /*4100*/  FSEL R61, R61, RZ, !P1 ;  /* 0x000000ff3d3d7208 */ /* 0x000fc60004800000 */
[----:B------:R-:W-:Y:S02]  /*4110*/  IMAD R28, R49, R48, RZ ;  /* 0x00000030311c7224 */ /* 0x000fe400078e02ff */
[----:B------:R-:W0:Y:S01]  /*4120*/  LDC.64 R48, c[0x0][0x2b8] ;  /* 0x0000ae00ff307b82 */ /* 0x000e220000000a00 */
        /* <DEDUP_REMOVED lines=8> */
[C---:B------:R-:W-:Y:S01]  /*41b0*/  FMUL.FTZ R29, R59.reuse, R52 ;  /* 0x000000343b1d7220 */ /* 0x040fe20000410000 */
[C---:B------:R-:W-:Y:S01]  /*41c0*/  FMUL.FTZ R51, R59.reuse, R54 ;  /* 0x000000363b337220 */ /* 0x040fe20000410000 */
[C---:B------:R-:W-:Y:S01]  /*41d0*/  FMUL.FTZ R52, R59.reuse, R50 ;  /* 0x000000323b347220 */ /* 0x040fe20000410000 */
[----:B------:R-:W-:Y:S01]  /*41e0*/  FMUL.FTZ R57, R59, R56 ;  /* 0x000000383b397220 */ /* 0x000fe20000410000 */
[----:B------:R-:W-:-:S02]  /*41f0*/  HADD2.F32 R54, -RZ, R14.H1_H1 ;  /* 0x3000000eff367230 */ /* 0x000fc40000004100 */
[C---:B------:R-:W-:Y:S01]  /*4200*/  FMUL.FTZ R30, R59.reuse, R30 ;  /* 0x0000001e3b1e7220 */ /* 0x040fe20000410000 */
[C---:B------:R-:W-:Y:S01]  /*4210*/  FMUL.FTZ R60, R59.reuse, R60 ;  /* 0x0000003c3b3c7220 */ /* 0x040fe20000410000 */
[C---:B------:R-:W-:Y:S01]  /*4220*/  FMUL.FTZ R50, R59.reuse, R62 ;  /* 0x0000003e3b327220 */ /* 0x040fe20000410000 */
[----:B------:R-:W-:Y:S02]  /*4230*/  HADD2.F32 R56, -RZ, R15.H1_H1 ;  /* 0x3000000fff387230 */ /* 0x000fe40000004100 */
[----:B------:R-:W-:Y:S01]  /*4240*/  FMUL.FTZ R59, R59, R58 ;  /* 0x0000003a3b3b7220 */ /* 0x000fe20000410000 */
[----:B------:R-:W-:Y:S01]  /*4250*/  SHF.R.S32.HI R55, RZ, 0x1f, R28 ;  /* 0x0000001fff377819 */ /* 0x000fe2000001141c */
[----:B------:R-:W-:Y:S01]  /*4260*/  FFMA.FTZ R50, R50, R31, R11 ;  /* 0x0000001f32327223 */ /* 0x000fe2000001000b */
[----:B------:R-:W-:Y:S01]  /*4270*/  FFMA.FTZ R58, R57, R54, R32 ;  /* 0x00000036393a7223 */ /* 0x000fe20000010020 */
[----:B------:R-:W-:Y:S01]  /*4280*/  FFMA.FTZ R31, R59, R56, R10 ;  /* 0x000000383b1f7223 */ /* 0x000fe2000001000a */
[----:B------:R-:W-:Y:S01]  /*4290*/  LEA.HI R55, R55, R28, RZ, 0x3 ;  /* 0x0000001c37377211 */ /* 0x000fe200078f18ff */
[----:B------:R-:W-:-:S02]  /*42a0*/  HADD2.F32 R57, -RZ, R13.H1_H1 ;  /* 0x3000000dff397230 */ /* 0x000fc40000004100 */
[----:B------:R-:W-:Y:S01]  /*42b0*/  HADD2.F32 R53, -RZ, R14.H0_H0 ;  /* 0x2000000eff357230 */ /* 0x000fe20000004100 */
[----:B------:R-:W-:Y:S01]  /*42c0*/  LEA.HI.SX32 R55, R55, R42, 0x1d ;  /* 0x0000002a37377211 */ /* 0x000fe200078feaff */
[----:B------:R-:W-:Y:S02]  /*42d0*/  HADD2.F32 R56, -RZ, R13.H0_H0 ;  /* 0x2000000dff387230 */ /* 0x000fe40000004100 */
[----:B------:R-:W-:Y:S01]  /*42e0*/  FFMA.FTZ R57, R51, R57, R34 ;  /* 0x0000003933397223 */ /* 0x000fe20000010022 */
[--C-:B------:R-:W-:Y:S02]  /*42f0*/  HADD2.F32 R28, -RZ, R12.reuse.H0_H0 ;  /* 0x2000000cff1c7230 */ /* 0x100fe40000004100 */
[----:B------:R-:W-:Y:S01]  /*4300*/  FFMA.FTZ R53, R60, R53, R33 ;  /* 0x000000353c357223 */ /* 0x000fe20000010021 */
[----:B------:R-:W-:Y:S02]  /*4310*/  HADD2.F32 R54, -RZ, R12.H1_H1 ;  /* 0x3000000cff367230 */ /* 0x000fe40000004100 */
[----:B------:R-:W-:Y:S01]  /*4320*/  FFMA.FTZ R52, R52, R56, R35 ;  /* 0x0000003834347223 */ /* 0x000fe20000010023 */
[----:B0-----:R-:W-:-:S04]  /*4330*/  IMAD.WIDE.U32 R48, R55, 0x10, R48 ;  /* 0x0000001037307825 */ /* 0x001fc800078e0030 */
[----:B------:R-:W-:Y:S01]  /*4340*/  FFMA.FTZ R28, R30, R28, R37 ;  /* 0x0000001c1e1c7223 */ /* 0x000fe20000010025 */
[----:B------:R-:W-:Y:S01]  /*4350*/  F2FP.F16.F32.PACK_AB R31, R31, R50 ;  /* 0x000000321f1f723e */ /* 0x000fe200000000ff */
[----:B------:R-:W-:Y:S01]  /*4360*/  FFMA.FTZ R51, R29, R54, R36 ;  /* 0x000000361d337223 */ /* 0x000fe20000010024 */
[----:B------:R-:W-:Y:S02]  /*4370*/  F2FP.F16.F32.PACK_AB R30, R58, R53 ;  /* 0x000000353a1e723e */ /* 0x000fe400000000ff */
[----:B------:R-:W-:Y:S02]  /*4380*/  F2FP.F16.F32.PACK_AB R29, R57, R52 ;  /* 0x00000034391d723e */ /* 0x000fe400000000ff */
[----:B------:R-:W-:-:S05]  /*4390*/  F2FP.F16.F32.PACK_AB R28, R51, R28 ;  /* 0x0000001c331c723e */ /* 0x000fca00000000ff */
[----:B------:R0:W-:Y:S02]  /*43a0*/  STG.E.128 desc[UR4][R48.64], R28 ;  /* 0x0000001c30007986 */ /* 0x0001e4000c101d04 */
.L_x_1977:
[----:B------:R-:W-:Y:S05]  /*43b0*/  BSYNC B1 ;  /* 0x0000000000017941 */ /* 0x000fea0003800000 */
.L_x_1976:
[----:B0-----:R-:W0:Y:S02]  /*43c0*/  LDC.64 R28, c[0x0][0x210] ;  /* 0x00008400ff1c7b82 */ /* 0x001e240000000a00 */
[----:B0-----:R-:W-:-:S04]  /*43d0*/  LEA R41, R28, R41, 0x2 ;  /* 0x000000291c297211 */ /* 0x001fc800078e10ff */
[----:B------:R-:W-:-:S13]  /*43e0*/  ISETP.GE.AND P0, PT, R41, R29, PT ;  /* 0x0000001d2900720c */ /* 0x000fda0003f06270 */
[----:B------:R-:W-:Y:S05]  /*43f0*/  @!P0 BRA `(.L_x_1978) ;  /* 0xffffffc4003c8947 */ /* 0x000fea000383ffff */
[----:B------:R-:W-:Y:S05]  /*4400*/  BSYNC B0 ;  /* 0x0000000000007941 */ /* 0x000fea0003800000 */
.L_x_1892:
[----:B------:R-:W-:Y:S05]  /*4410*/  EXIT ;  /* 0x000000000000794d */ /* 0x000fea0003800000 */
.L_x_1975:
[----:B0-----:R-:W-:Y:S01]  /*4420*/  HFMA2.MMA R30, -RZ, RZ, 0, 1.847743988037109375e-06 ;  /* 0x0000001fff1e7435 */ /* 0x001fe200000001ff */
[----:B------:R-:W-:Y:S01]  /*4430*/  BSSY B1, `(.L_x_1979) ;  /* 0x0000007000017945 */ /* 0x000fe20003800000 */
[----:B------:R-:W-:Y:S01]  /*4440*/  MOV R66, R65 ;  /* 0x0000004100427202 */ /* 0x000fe20000000f00 */
[----:B------:R-:W-:Y:S01]  /*4450*/  IMAD.MOV.U32 R29, RZ, RZ, 0x1 ;  /* 0x00000001ff1d7424 */ /* 0x000fe200078e00ff */
[----:B------:R-:W-:-:S07]  /*4460*/  MOV R31, 0xffffffff ;  /* 0xffffffff001f7802 */ /* 0x000fce0000000f00 */
[----:B-----5:R-:W-:Y:S05]  /*4470*/  WARPSYNC.COLLECTIVE R31, `(.L_x_1980) ;  /* 0x000000001f087348 */ /* 0x020fea0003c00000 */
[----:B------:R0:W1:Y:S02]  /*4480*/  SHFL.BFLY P2, R67, R66, R29, R30 ;  /* 0x0c00001d42437389 */ /* 0x000064000004001e */
[----:B01---5:R-:W-:Y:S01]  /*4490*/  ENDCOLLECTIVE ;  /* 0x000000000000791b */ /* 0x023fe20003800000 */
.L_x_1980:
[----:B------:R-:W-:Y:S05]  /*44a0*/  BSYNC B1 ;  /* 0x0000000000017941 */ /* 0x000fea0003800000 */
.L_x_1979:
[----:B------:R-:W-:Y:S01]  /*44b0*/  MOV R28, R67 ;  /* 0x00000043001c7202 */ /* 0x000fe20000000f00 */
[----:B------:R-:W-:Y:S01]  /*44c0*/  HFMA2.MMA R29, -RZ, RZ, 0, 1.1920928955078125e-07 ;  /* 0x00000002ff1d7435 */ /* 0x000fe200000001ff */
[----:B------:R-:W-:Y:S02]  /*44d0*/  MOV R30, 0x1f ;  /* 0x0000001f001e7802 */ /* 0x000fe40000000f00 */
[----:B------:R-:W-:Y:S01]  /*44e0*/  MOV R31, 0xffffffff ;  /* 0xffffffff001f7802 */ /* 0x000fe20000000f00 */
[----:B------:R-:W-:-:S04]  /*44f0*/  FADD.FTZ R60, R65, R28 ;  /* 0x0000001c413c7221 */ /* 0x000fc80000010000 */
[----:B------:R-:W-:-:S07]  /*4500*/  IMAD.MOV.U32 R66, RZ, RZ, R60 ;  /* 0x000000ffff427224 */ /* 0x000fce00078e003c */
[----:B------:R-:W-:Y:S05]  /*4510*/  WARPSYNC.COLLECTIVE R31, `(.L_x_1981) ;  /* 0x000000001f087348 */ /* 0x000fea0003c00000 */
[----:B------:R0:W1:Y:S02]  /*4520*/  SHFL.BFLY P2, R67, R66, R29, R30 ;  /* 0x0c00001d42437389 */ /* 0x000064000004001e */
[----:B01----:R-:W-:Y:S01]  /*4530*/  ENDCOLLECTIVE ;  /* 0x000000000000791b */ /* 0x003fe20003800000 */
.L_x_1981:
[----:B------:R-:W-:Y:S01]  /*4540*/  HFMA2.MMA R29, -RZ, RZ, 0, 2.384185791015625e-07 ;  /* 0x00000004ff1d7435 */ /* 0x000fe200000001ff */
[----:B------:R-:W-:-:S04]  /*4550*/  IMAD.MOV.U32 R59, RZ, RZ, R67 ;  /* 0x000000ffff3b7224 */ /* 0x000fc800078e0043 */
[----:B------:R-:W-:-:S05]  /*4560*/  FADD.FTZ R62, R60, R59 ;  /* 0x0000003b3c3e7221 */ /* 0x000fca0000010000 */
[----:B------:R-:W-:-:S07]  /*4570*/  MOV R66, R62 ;  /* 0x0000003e00427202 */ /* 0x000fce0000000f00 */
[----:B------:R-:W-:Y:S05]  /*4580*/  WARPSYNC.COLLECTIVE R31, `(.L_x_1982) ;  /* 0x000000001f087348 */ /* 0x000fea0003c00000 */
[----:B------:R0:W1:Y:S02]  /*4590*/  SHFL.BFLY P2, R67, R66, R29, R30 ;  /* 0x0c00001d42437389 */ /* 0x000064000004001e */
[----:B01----:R-:W-:Y:S01]  /*45a0*/  ENDCOLLECTIVE ;  /* 0x000000000000791b */ /* 0x003fe20003800000 */
.L_x_1982:
        /* <DEDUP_REMOVED lines=8> */
.L_x_1983:
[----:B------:R-:W-:Y:S01]  /*4630*/  IMAD.MOV.U32 R29, RZ, RZ, 0x10 ;  /* 0x00000010ff1d7424 */ /* 0x000fe200078e00ff */
[----:B------:R-:W-:-:S05]  /*4640*/  MOV R28, R67 ;  /* 0x00000043001c7202 */ /* 0x000fca0000000f00 */
[----:B------:R-:W-:-:S05]  /*4650*/  FADD.FTZ R64, R63, R28 ;  /* 0x0000001c3f407221 */ /* 0x000fca0000010000 */
[----:B------:R-:W-:-:S07]  /*4660*/  MOV R66, R64 ;  /* 0x0000004000427202 */ /* 0x000fce0000000f00 */
[----:B------:R-:W-:Y:S05]  /*4670*/  WARPSYNC.COLLECTIVE R31, `(.L_x_1984) ;  /* 0x000000001f087348 */ /* 0x000fea0003c00000 */
[----:B------:R0:W1:Y:S02]  /*4680*/  SHFL.BFLY P2, R67, R66, R29, R30 ;  /* 0x0c00001d42437389 */ /* 0x000064000004001e */
[----:B01----:R-:W-:Y:S01]  /*4690*/  ENDCOLLECTIVE ;  /* 0x000000000000791b */ /* 0x003fe20003800000 */
.L_x_1984:
        /* <DEDUP_REMOVED lines=24> */
.L_x_1985:
[----:B------:R-:W-:Y:S01]  /*4820*/  HFMA2.MMA R29, -RZ, RZ, 0, 1.1920928955078125e-07 ;  /* 0x00000002ff1d7435 */ /* 0x000fe200000001ff */
[----:B------:R-:W-:-:S04]  /*4830*/  IMAD.MOV.U32 R63, RZ, RZ, R67 ;  /* 0x000000ffff3f7224 */ /* 0x000fc800078e0043 */
[----:B------:R-:W-:-:S05]  /*4840*/  FADD.FTZ R63, R28, R63 ;  /* 0x0000003f1c3f7221 */ /* 0x000fca0000010000 */
[----:B------:R-:W-:-:S07]  /*4850*/  MOV R66, R63 ;  /* 0x0000003f00427202 */ /* 0x000fce0000000f00 */
[----:B------:R-:W-:Y:S05]  /*4860*/  WARPSYNC.COLLECTIVE R31, `(.L_x_1986) ;  /* 0x000000001f087348 */ /* 0x000fea0003c00000 */
[----:B------:R0:W1:Y:S02]  /*4870*/  SHFL.BFLY P2, R67, R66, R29, R30 ;  /* 0x0c00001d42437389 */ /* 0x000064000004001e */
[----:B01----:R-:W-:Y:S01]  /*4880*/  ENDCOLLECTIVE ;  /* 0x000000000000791b */ /* 0x003fe20003800000 */
.L_x_1986:
[----:B------:R-:W-:Y:S01]  /*4890*/  HFMA2.MMA R29, -RZ, RZ, 0, 2.384185791015625e-07 ;  /* 0x00000004ff1d7435 */ /* 0x000fe200000001ff */
[----:B------:R-:W-:-:S05]  /*48a0*/  MOV R60, R67 ;  /* 0x00000043003c7202 */ /* 0x000fca0000000f00 */
[----:B------:R-:W-:-:S04]  /*48b0*/  FADD.FTZ R60, R63, R60 ;  /* 0x0000003c3f3c7221 */ /* 0x000fc80000010000 */
[----:B------:R-:W-:-:S07]  /*48c0*/  IMAD.MOV.U32 R66, RZ, RZ, R60 ;  /* 0x000000ffff427224 */ /* 0x000fce00078e003c */
[----:B------:R-:W-:Y:S05]  /*48d0*/  WARPSYNC.COLLECTIVE R31, `(.L_x_1987) ;  /* 0x000000001f087348 */ /* 0x000fea0003c00000 */
[----:B------:R0:W1:Y:S02]  /*48e0*/  SHFL.BFLY P2, R67, R66, R29, R30 ;  /* 0x0c00001d42437389 */ /* 0x000064000004001e */
[----:B01----:R-:W-:Y:S01]  /*48f0*/  ENDCOLLECTIVE ;  /* 0x000000000000791b */ /* 0x003fe20003800000 */
.L_x_1987:
[----:B------:R-:W-:Y:S01]  /*4900*/  IMAD.MOV.U32 R29, RZ, RZ, 0x8 ;  /* 0x00000008ff1d7424 */ /* 0x000fe200078e00ff */
[----:B------:R-:W-:-:S05]  /*4910*/  MOV R65, R67 ;  /* 0x0000004300417202 */ /* 0x000fca0000000f00 */
[----:B------:R-:W-:-:S05]  /*4920*/  FADD.FTZ R65, R60, R65 ;  /* 0x000000413c417221 */ /* 0x000fca0000010000 */
[----:B------:R-:W-:-:S07]  /*4930*/  MOV R66, R65 ;  /* 0x0000004100427202 */ /* 0x000fce0000000f00 */
[----:B------:R-:W-:Y:S05]  /*4940*/  WARPSYNC.COLLECTIVE R31, `(.L_x_1988) ;  /* 0x000000001f087348 */ /* 0x000fea0003c00000 */
[----:B------:R0:W1:Y:S02]  /*4950*/  SHFL.BFLY P2, R67, R66, R29, R30 ;  /* 0x0c00001d42437389 */ /* 0x000064000004001e */
[----:B01----:R-:W-:Y:S01]  /*4960*/  ENDCOLLECTIVE ;  /* 0x000000000000791b */ /* 0x003fe20003800000 */
.L_x_1988:
[----:B------:R-:W-:Y:S01]  /*4970*/  HFMA2.MMA R29, -RZ, RZ, 0, 9.5367431640625e-07 ;  /* 0x00000010ff1d7435 */ /* 0x000fe200000001ff */
[----:B------:R-:W-:-:S05]  /*4980*/  MOV R62, R67 ;  /* 0x00000043003e7202 */ /* 0x000fca0000000f00 */
[----:B------:R-:W-:-:S05]  /*4990*/  FADD.FTZ R62, R65, R62 ;  /* 0x0000003e413e7221 */ /* 0x000fca0000010000 */
[----:B------:R-:W-:-:S07]  /*49a0*/  MOV R66, R62 ;  /* 0x0000003e00427202 */ /* 0x000fce0000000f00 */
[----:B------:R-:W-:Y:S05]  /*49b0*/  WARPSYNC.COLLECTIVE R31, `(.L_x_1989) ;  /* 0x000000001f087348 */ /* 0x000fea0003c00000 */
[----:B------:R0:W1:Y:S02]  /*49c0*/  SHFL.BFLY P2, R67, R66, R29, R30 ;  /* 0x0c00001d42437389 */ /* 0x000064000004001e */
[----:B01----:R-:W-:Y:S01]  /*49d0*/  ENDCOLLECTIVE ;  /* 0x000000000000791b */ /* 0x003fe20003800000 */
.L_x_1989:
[----:B------:R-:W-:Y:S05]  /*49e0*/  BRA `(.L_x_1990) ;  /* 0xfffffff400787947 */ /* 0x000fea000383ffff */
.L_x_1991:
        /* <DEDUP_REMOVED lines=9> */
.L_x_9527:


//--------------------- .text._ZN10layer_norm13ln_fwd_kernelINS_13Kernel_traitsIf13__nv_bfloat16S2_S2_fjLj256ELj1ELj4ELj1ELj16ENS_18Kernel_traits_baseILj256EfS2_S2_S2_fjLj128EEEEELb0ELb0ELb0ELb0EEEvNS_9FwdParamsE --------------------------
	.section	.text._ZN10layer_norm13ln_fwd_kernelINS_13Kernel_traitsIf13__nv_bfloat16S2_S2_fjLj256ELj1ELj4ELj1ELj16ENS_18Kernel_traits_baseILj256EfS2_S2_S2_fjLj128EEEEELb0ELb0ELb0ELb0EEEvNS_9FwdParamsE,"ax",@progbits
	.align	128
        .global         _ZN10layer_norm13ln_fwd_kernelINS_13Kernel_traitsIf13__nv_bfloat16S2_S2_fjLj256ELj1ELj4ELj1ELj16ENS_18Kernel_traits_baseILj256EfS2_S2_S2_fjLj128EEEEELb0ELb0ELb0ELb0EEEvNS_9FwdParamsE
        .type           _ZN10layer_norm13ln_fwd_kernelINS_13Kernel_traitsIf13__nv_bfloat16S2_S2_fjLj256ELj1ELj4ELj1ELj16ENS_18Kernel_traits_baseILj256EfS2_S2_S2_fjLj128EEEEELb0ELb0ELb0ELb0EEEvNS_9FwdParamsE,@function
        .size           _ZN10layer_norm13ln_fwd_kernelINS_13Kernel_traitsIf13__nv_bfloat16S2_S2_fjLj256ELj1ELj4ELj1ELj16ENS_18Kernel_traits_baseILj256EfS2_S2_S2_fjLj128EEEEELb0ELb0ELb0ELb0EEEvNS_9FwdParamsE,(.L_x_9528 - _ZN10layer_norm13ln_fwd_kernelINS_13Kernel_traitsIf13__nv_bfloat16S2_S2_fjLj256ELj1ELj4ELj1ELj16ENS_18Kernel_traits_baseILj256EfS2_S2_S2_fjLj128EEEEELb0ELb0ELb0ELb0EEEvNS_9FwdParamsE)
        .other          _ZN10layer_norm13ln_fwd_kernelINS_13Kernel_traitsIf13__nv_bfloat16S2_S2_fjLj256ELj1ELj4ELj1ELj16ENS_18Kernel_traits_baseILj256EfS2_S2_S2_fjLj128EEEEELb0ELb0ELb0ELb0EEEvNS_9FwdParamsE,@"STO_CUDA_ENTRY STV_DEFAULT"
_ZN10layer_norm13ln_fwd_kernelINS_13Kernel_traitsIf13__nv_bfloat16S2_S2_fjLj256ELj1ELj4ELj1ELj16ENS_18Kernel_traits_baseILj256EfS2_S2_S2_fjLj128EEEEELb0ELb0ELb0ELb0EEEvNS_9FwdParamsE:
.text._ZN10layer_norm13ln_fwd_kernelINS_13Kernel_traitsIf13__nv_bfloat16S2_S2_fjLj256ELj1ELj4ELj1ELj16ENS_18Kernel_traits_baseILj256EfS2_S2_S2_fjLj128EEEEELb0ELb0ELb0ELb0EEEvNS_9FwdParamsE:
        /* <DEDUP_REMOVED lines=15> */
[----:B------:R-:W0:Y:S01]  /*00f0*/  LDC.64 R20, c[0x0][0x260] ;  /* 0x00009800ff147b82 */ /* 0x000e220000000a00 */
[----:B------:R-:W-:Y:S01]  /*0100*/  ULDC.64 UR6, c[0x0][0x2c8] ;  /* 0x0000b20000067ab9 */ /* 0x000fe20000000a00 */
[----:B------:R-:W-:Y:S02]  /*0110*/  CS2R R6, SRZ ;  /* 0x0000000000067805 */ /* 0x000fe4000001ff00 */
[----:B------:R-:W-:Y:S02]  /*0120*/  ISETP.NE.U32.AND P0, PT, RZ, UR6, PT ;  /* 0x00000006ff007c0c */ /* 0x000fe4000bf05070 */
[----:B------:R-:W-:Y:S02]  /*0130*/  CS2R R4, SRZ ;  /* 0x0000000000047805 */ /* 0x000fe4000001ff00 */
[----:B------:R-:W-:Y:S02]  /*0140*/  CS2R R10, SRZ ;  /* 0x00000000000a7805 */ /* 0x000fe4000001ff00 */
[----:B------:R-:W-:-:S02]  /*0150*/  CS2R R8, SRZ ;  /* 0x0000000000087805 */ /* 0x000fc4000001ff00 */
[----:B------:R-:W-:-:S13]  /*0160*/  ISETP.NE.AND.EX P0, PT, RZ, UR7, PT, P0 ;  /* 0x00000007ff007c0c */ /* 0x000fda000bf05300 */
[----:B------:R-:W-:-:S04]  /*0170*/  @P0 LEA R22, P1, R2, UR6, 0x5 ;  /* 0x0000000602160c11 */ /* 0x000fc8000f8228ff */
[----:B------:R-:W-:Y:S01]  /*0180*/  @P0 IADD3.X R23, RZ, UR7, RZ, P1, !PT ;  /* 0x00000007ff170c10 */ /* 0x000fe20008ffe4ff */
[----:B0-----:R-:W-:-:S04]  /*0190*/  IMAD.WIDE.U32 R20, R2, 0x20, R20 ;  /* 0x0000002002147825 */ /* 0x001fc800078e0014 */
[----:B------:R0:W5:Y:S04]  /*01a0*/  @P0 LDG.E.128 R4, desc[UR4][R22.64] ;  /* 0x0000000416040981 */ /* 0x000168000c1e1d00 */
[----:B------:R0:W5:Y:S04]  /*01b0*/  LDG.E.128 R12, desc[UR4][R20.64] ;  /* 0x00000004140c7981 */ /* 0x000168000c1e1d00 */
[----:B------:R0:W5:Y:S04]  /*01c0*/  @P0 LDG.E.128 R8, desc[UR4][R22.64+0x10] ;  /* 0x0000100416080981 */ /* 0x000168000c1e1d00 */
[----:B------:R0:W5:Y:S02]  /*01d0*/  LDG.E.128 R16, desc[UR4][R20.64+0x10] ;  /* 0x0000100414107981 */ /* 0x000164000c1e1d00 */
.L_x_1993:
[----:B------:R-:W-:Y:S05]  /*01e0*/  BSYNC B0 ;  /* 0x0000000000007941 */ /* 0x000fea0003800000 */
.L_x_1992:
[----:B------:R-:W-:Y:S02]  /*01f0*/  ULDC UR6, c[0x0][0x214] ;  /* 0x0000850000067ab9 */ /* 0x000fe40000000800 */
[----:B------:R-:W-:-:S13]  /*0200*/  ISETP.GE.AND P0, PT, R0, UR6, PT ;  /* 0x0000000600007c0c */ /* 0x000fda000bf06270 */
[----:B------:R-:W-:Y:S05]  /*0210*/  @P0 EXIT ;  /* 0x000000000000094d */ /* 0x000fea0003800000 */
[----:B------:R-:W-:Y:S01]  /*0220*/  ULDC.64 UR6, c[0x0][0x270] ;  /* 0x00009c0000067ab9 */ /* 0x000fe20000000a00 */
[----:B------:R-:W-:Y:S01]  /*0230*/  ULDC UR9, c[0x0][0x218] ;  /* 0x0000860000097ab9 */ /* 0x000fe20000000800 */
[----:B------:R-:W-:Y:S01]  /*0240*/  ISETP.NE.U32.AND P0, PT, RZ, UR6, PT ;  /* 0x00000006ff007c0c */ /* 0x000fe2000bf05070 */
[----:B------:R-:W-:Y:S01]  /*0250*/  ULDC.U8 UR6, c[0x0][0x2a0] ;  /* 0x0000a80000067ab9 */ /* 0x000fe20000000000 */
[----:B------:R-:W-:Y:S01]  /*0260*/  ULDC UR8, c[0x0][0x2d8] ;  /* 0x0000b60000087ab9 */ /* 0x000fe20000000800 */
[----:B------:R-:W-:Y:S02]  /*0270*/  ISETP.NE.AND P4, PT, RZ, UR6, PT ;  /* 0x00000006ff007c0c */ /* 0x000fe4000bf85270 */
[----:B------:R-:W-:Y:S01]  /*0280*/  ISETP.NE.AND.EX P0, PT, RZ, UR7, PT, P0 ;  /* 0x00000007ff007c0c */ /* 0x000fe2000bf05300 */
[----:B------:R-:W-:-:S12]  /*0290*/  ULDC.64 UR6, c[0x0][0x230] ;  /* 0x00008c0000067ab9 */ /* 0x000fd80000000a00 */
.L_x_2023:
[----:B-1----:R-:W1:Y:S02]  /*02a0*/  @P0 LDC.64 R28, c[0x0][0x270] ;  /* 0x00009c00ff1c0b82 */ /* 0x002e640000000a00 */
[----:B-1----:R-:W-:-:S06]  /*02b0*/  @P0 IMAD.WIDE R28, R0, 0x2, R28 ;  /* 0x00000002001c0825 */ /* 0x002fcc00078e021c */
        /* <DEDUP_REMOVED lines=9> */
[----:B------:R-:W1:Y:S01]  /*0350*/  LDC.64 R28, c[0x0][0x220] ;  /* 0x00008800ff1c7b82 */ /* 0x000e620000000a00 */
[----:B------:R-:W-:-:S04]  /*0360*/  ISETP.NE.U32.AND P1, PT, RZ, UR6, PT ;  /* 0x00000006ff007c0c */ /* 0x000fc8000bf25070 */
[----:B------:R-:W-:Y:S01]  /*0370*/  ISETP.NE.AND.EX P1, PT, RZ, UR7, PT, P1 ;  /* 0x00000007ff007c0c */ /* 0x000fe2000bf25310 */
[----:B-1----:R-:W-:-:S06]  /*0380*/  IMAD.WIDE.U32 R28, R3, 0x10, R28 ;  /* 0x00000010031c7825 */ /* 0x002fcc00078e001c */
[----:B------:R-:W2:Y:S06]  /*0390*/  LDG.E.128 R28, desc[UR4][R28.64] ;  /* 0x000000041c1c7981 */ /* 0x000eac000c1e1d00 */
[----:B------:R-:W-:-:S04]  /*03a0*/  @P1 LEA R34, P2, R3, UR6, 0x4 ;  /* 0x0000000603221c11 */ /* 0x000fc8000f8420ff */
[----:B------:R-:W-:-:S05]  /*03b0*/  @P1 LEA.HI.X R35, R3, UR7, RZ, 0x4, P2 ;  /* 0x0000000703231c11 */ /* 0x000fca00090f24ff */
[----:B0-----:R0:W5:Y:S01]  /*03c0*/  @P1 LDG.E.128 R20, desc[UR4][R34.64] ;  /* 0x0000000422141981 */ /* 0x001162000c1e1d00 */
[----:B------:R-:W-:-:S04]  /*03d0*/  ISETP.NE.U32.AND P1, PT, RZ, UR6, PT ;  /* 0x00000006ff007c0c */ /* 0x000fc8000bf25070 */
[----:B------:R-:W-:Y:S02]  /*03e0*/  ISETP.NE.AND.EX P1, PT, RZ, UR7, PT, P1 ;  /* 0x00000007ff007c0c */ /* 0x000fe4000bf25310 */
[C---:B--2---:R-:W-:Y:S02]  /*03f0*/  SHF.L.U32 R33, R28.reuse, 0x10, RZ ;  /* 0x000000101c217819 */ /* 0x044fe400000006ff */
[----:B------:R-:W-:-:S03]  /*0400*/  PRMT R36, R28, 0x7632, R36 ;  /* 0x000076321c247816 */ /* 0x000fc60000000024 */
[----:B------:R-:W-:-:S06]  /*0410*/  FMUL.FTZ R32, R33, R40 ;  /* 0x0000002821207220 */ /* 0x000fcc0000410000 */
[----:B0-----:R-:W-:Y:S05]  /*0420*/  @P1 BRA `(.L_x_1996) ;  /* 0x0000000000141947 */ /* 0x001fea0003800000 */
[----:B------:R-:W0:Y:S02]  /*0430*/  LDC.64 R34, c[0x0][0x270] ;  /* 0x00009c00ff227b82 */ /* 0x000e240000000a00 */
[----:B0-----:R-:W-:-:S04]  /*0440*/  LOP3.LUT P2, RZ, R34, UR6, RZ, 0xfc, !PT ;  /* 0x0000000622ff7c12 */ /* 0x001fc8000f84fcff */
[----:B------:R-:W-:-:S13]  /*0450*/  LOP3.LUT P2, RZ, R35, UR7, RZ, 0xfc, P2 ;  /* 0x0000000723ff7c12 */ /* 0x000fda000904fcff */
[----:B------:R-:W-:Y:S05]  /*0460*/  @P2 BRA `(.L_x_1997) ;  /* 0x00000000000c2947 */ /* 0x000fea0003800000 */
[----:B------:R-:W-:Y:S05]  /*0470*/  BRA `(.L_x_1998) ;  /* 0x0000000000107947 */ /* 0x000fea0003800000 */
.L_x_1996:
[----:B-----5:R-:W-:-:S04]  /*0480*/  IMAD.U32 R33, R20, 0x10000, RZ ;  /* 0x0001000014217824 */ /* 0x020fc800078e00ff */
[----:B------:R-:W-:-:S07]  /*0490*/  FADD.FTZ R32, R33, R32 ;  /* 0x0000002021207221 */ /* 0x000fce0000010000 */
.L_x_1997:
[----:B------:R-:W-:-:S04]  /*04a0*/  F2FP.BF16.F32.PACK_AB R28, RZ, R32 ;  /* 0x00000020ff1c723e */ /* 0x000fc800000010ff */
[----:B------:R-:W-:-:S07]  /*04b0*/  PRMT R24, R28, 0x7610, R24 ;  /* 0x000076101c187816 */ /* 0x000fce0000000018 */
.L_x_1998:
        /* <DEDUP_REMOVED lines=8> */
.L_x_1999:
[----:B-----5:R-:W-:-:S04]  /*0540*/  PRMT R28, R20, 0x7632, R28 ;  /* 0x00007632141c7816 */ /* 0x020fc8000000001c */
[----:B------:R-:W-:-:S05]  /*0550*/  SHF.L.U32 R28, R28, 0x10, RZ ;  /* 0x000000101c1c7819 */ /* 0x000fca00000006ff */
[----:B------:R-:W-:-:S07]  /*0560*/  FADD.FTZ R33, R28, R33 ;  /* 0x000000211c217221 */ /* 0x000fce0000010000 */
.L_x_2000:
[----:B------:R-:W-:-:S04]  /*0570*/  F2FP.BF16.F32.PACK_AB R28, RZ, R33 ;  /* 0x00000021ff1c723e */ /* 0x000fc800000010ff */
[----:B------:R-:W-:-:S07]  /*0580*/  PRMT R24, R24, 0x5410, R28 ;  /* 0x0000541018187816 */ /* 0x000fce000000001c */
.L_x_2001:
        /* <DEDUP_REMOVED lines=9> */
.L_x_2002:
[----:B-----5:R-:W-:-:S05]  /*0620*/  SHF.L.U32 R35, R21, 0x10, RZ ;  /* 0x0000001015237819 */ /* 0x020fca00000006ff */
[----:B------:R-:W-:-:S07]  /*0630*/  FADD.FTZ R34, R35, R34 ;  /* 0x0000002223227221 */ /* 0x000fce0000010000 */
.L_x_2003:
[----:B------:R-:W-:-:S04]  /*0640*/  F2FP.BF16.F32.PACK_AB R28, RZ, R34 ;  /* 0x00000022ff1c723e */ /* 0x000fc800000010ff */
[----:B------:R-:W-:-:S07]  /*0650*/  PRMT R25, R28, 0x7610, R25 ;  /* 0x000076101c197816 */ /* 0x000fce0000000019 */
.L_x_2004:
        /* <DEDUP_REMOVED lines=8> */
.L_x_2005:
[----:B-----5:R-:W-:-:S04]  /*06e0*/  PRMT R28, R21, 0x7632, R28 ;  /* 0x00007632151c7816 */ /* 0x020fc8000000001c */
[----:B------:R-:W-:-:S05]  /*06f0*/  SHF.L.U32 R28, R28, 0x10, RZ ;  /* 0x000000101c1c7819 */ /* 0x000fca00000006ff */
[----:B------:R-:W-:-:S07]  /*0700*/  FADD.FTZ R35, R28, R35 ;  /* 0x000000231c237221 */ /* 0x000fce0000010000 */
.L_x_2006:
[----:B------:R-:W-:-:S04]  /*0710*/  F2FP.BF16.F32.PACK_AB R28, RZ, R35 ;  /* 0x00000023ff1c723e */ /* 0x000fc800000010ff */
[----:B------:R-:W-:-:S07]  /*0720*/  PRMT R25, R25, 0x5410, R28 ;  /* 0x0000541019197816 */ /* 0x000fce000000001c */
.L_x_2007:
        /* <DEDUP_REMOVED lines=9> */
.L_x_2008:
[----:B-----5:R-:W-:-:S05]  /*07c0*/  SHF.L.U32 R29, R22, 0x10, RZ ;  /* 0x00000010161d7819 */ /* 0x020fca00000006ff */
[----:B------:R-:W-:-:S07]  /*07d0*/  FADD.FTZ R36, R29, R36 ;  /* 0x000000241d247221 */ /* 0x000fce0000010000 */
.L_x_2009:
[----:B------:R-:W-:-:S04]  /*07e0*/  F2FP.BF16.F32.PACK_AB R28, RZ, R36 ;  /* 0x00000024ff1c723e */ /* 0x000fc800000010ff */
[----:B------:R-:W-:-:S07]  /*07f0*/  PRMT R26, R28, 0x7610, R26 ;  /* 0x000076101c1a7816 */ /* 0x000fce000000001a */
.L_x_2010:
        /* <DEDUP_REMOVED lines=8> */
.L_x_2011:
[----:B-----5:R-:W-:-:S05]  /*0880*/  PRMT R28, R22, 0x7632, R28 ;  /* 0x00007632161c7816 */ /* 0x020fca000000001c */
[----:B------:R-:W-:-:S04]  /*0890*/  IMAD.U32 R28, R28, 0x10000, RZ ;  /* 0x000100001c1c7824 */ /* 0x000fc800078e00ff */
[----:B------:R-:W-:-:S07]  /*08a0*/  FADD.FTZ R37, R28, R37 ;  /* 0x000000251c257221 */ /* 0x000fce0000010000 */
.L_x_2012:
[----:B------:R-:W-:-:S04]  /*08b0*/  F2FP.BF16.F32.PACK_AB R28, RZ, R37 ;  /* 0x00000025ff1c723e */ /* 0x000fc800000010ff */
[----:B------:R-:W-:-:S07]  /*08c0*/  PRMT R26, R26, 0x5410, R28 ;  /* 0x000054101a1a7816 */ /* 0x000fce000000001c */
.L_x_2013:
        /* <DEDUP_REMOVED lines=9> */
.L_x_2014:
[----:B-----5:R-:W-:-:S05]  /*0960*/  SHF.L.U32 R29, R23, 0x10, RZ ;  /* 0x00000010171d7819 */ /* 0x020fca00000006ff */
[----:B------:R-:W-:-:S07]  /*0970*/  FADD.FTZ R38, R29, R38 ;  /* 0x000000261d267221 */ /* 0x000fce0000010000 */
.L_x_2015:
[----:B------:R-:W-:-:S04]  /*0980*/  F2FP.BF16.F32.PACK_AB R28, RZ, R38 ;  /* 0x00000026ff1c723e */ /* 0x000fc800000010ff */
[----:B------:R-:W-:-:S07]  /*0990*/  PRMT R27, R28, 0x7610, R27 ;  /* 0x000076101c1b7816 */ /* 0x000fce000000001b */
.L_x_2016:
        /* <DEDUP_REMOVED lines=8> */
.L_x_2017:
[----:B-----5:R-:W-:-:S04]  /*0a20*/  PRMT R28, R23, 0x7632, R28 ;  /* 0x00007632171c7816 */ /* 0x020fc8000000001c */
[----:B------:R-:W-:-:S05]  /*0a30*/  SHF.L.U32 R28, R28, 0x10, RZ ;  /* 0x000000101c1c7819 */ /* 0x000fca00000006ff */
[----:B------:R-:W-:-:S07]  /*0a40*/  FADD.FTZ R39, R28, R39 ;  /* 0x000000271c277221 */ /* 0x000fce0000010000 */
.L_x_2018:
[----:B------:R-:W-:-:S04]  /*0a50*/  F2FP.BF16.F32.PACK_AB R28, RZ, R39 ;  /* 0x00000027ff1c723e */ /* 0x000fc800000010ff */
[----:B------:R-:W-:-:S07]  /*0a60*/  PRMT R27, R27, 0x5410, R28 ;  /* 0x000054101b1b7816 */ /* 0x000fce000000001c */
.L_x_2019:
[----:B------:R-:W0:Y:S02]  /*0a70*/  LDC.64 R28, c[0x0][0x270] ;  /* 0x00009c00ff1c7b82 */ /* 0x000e240000000a00 */
[----:B0-----:R-:W-:-:S04]  /*0a80*/  LOP3.LUT P1, RZ, R28, UR6, RZ, 0xfc, !PT ;  /* 0x000000061cff7c12 */ /* 0x001fc8000f82fcff */
[----:B------:R-:W-:-:S13]  /*0a90*/  LOP3.LUT P1, RZ, R29, UR7, RZ, 0xfc, P1 ;  /* 0x000000071dff7c12 */ /* 0x000fda000882fcff */
[----:B------:R-:W0:Y:S02]  /*0aa0*/  @P1 LDC.64 R28, c[0x0][0x238] ;  /* 0x00008e00ff1c1b82 */ /* 0x000e240000000a00 */
[----:B0-----:R-:W-:-:S04]  /*0ab0*/  @P1 LEA R28, P2, R3, R28, 0x4 ;  /* 0x0000001c031c1211 */ /* 0x001fc800078420ff */
[----:B------:R-:W-:-:S05]  /*0ac0*/  @P1 LEA.HI.X R29, R3, R29, RZ, 0x4, P2 ;  /* 0x0000001d031d1211 */ /* 0x000fca00010f24ff */
[----:B------:R1:W-:Y:S04]  /*0ad0*/  @P1 STG.E.128 desc[UR4][R28.64], R24 ;  /* 0x000000181c001986 */ /* 0x0003e8000c101d04 */
.L_x_1995:
[----:B------:R-:W-:Y:S05]  /*0ae0*/  BSYNC B0 ;  /* 0x0000000000007941 */ /* 0x000fea0003800000 */
.L_x_1994:
[----:B-1----:R-:W-:Y:S01]  /*0af0*/  FADD.FTZ R28, RZ, R32 ;  /* 0x00000020ff1c7221 */ /* 0x002fe20000010000 */
        /* <DEDUP_REMOVED lines=11> */
[----:B------:R-:W1:Y:S01]  /*0bb0*/  SHFL.BFLY PT, R28, R41, 0x1, 0x1f ;  /* 0x0c201f00291c7f89 */ /* 0x000e6200000e0000 */
[----:B------:R-:W2:Y:S01]  /*0bc0*/  LDC R29, c[0x0][0x290] ;  /* 0x0000a400ff1d7b82 */ /* 0x000ea20000000800 */
[----:B-1----:R-:W-:-:S05]  /*0bd0*/  FADD.FTZ R42, R41, R28 ;  /* 0x0000001c292a7221 */ /* 0x002fca0000010000 */
[----:B------:R-:W1:Y:S02]  /*0be0*/  SHFL.BFLY PT, R28, R42, 0x2, 0x1f ;  /* 0x0c401f002a1c7f89 */ /* 0x000e6400000e0000 */
[----:B-1----:R-:W-:-:S05]  /*0bf0*/  FADD.FTZ R43, R42, R28 ;  /* 0x0000001c2a2b7221 */ /* 0x002fca0000010000 */
[----:B------:R-:W1:Y:S02]  /*0c00*/  SHFL.BFLY PT, R28, R43, 0x4, 0x1f ;  /* 0x0c801f002b1c7f89 */ /* 0x000e6400000e0000 */
[----:B-1----:R-:W-:-:S05]  /*0c10*/  FADD.FTZ R44, R43, R28 ;  /* 0x0000001c2b2c7221 */ /* 0x002fca0000010000 */
[----:B------:R-:W1:Y:S02]  /*0c20*/  SHFL.BFLY PT, R28, R44, 0x8, 0x1f ;  /* 0x0d001f002c1c7f89 */ /* 0x000e6400000e0000 */
[----:B-1----:R-:W-:-:S05]  /*0c30*/  FADD.FTZ R45, R44, R28 ;  /* 0x0000001c2c2d7221 */ /* 0x002fca0000010000 */
[----:B------:R-:W1:Y:S02]  /*0c40*/  SHFL.BFLY PT, R28, R45, 0x10, 0x1f ;  /* 0x0e001f002d1c7f89 */ /* 0x000e6400000e0000 */
[----:B-1----:R-:W-:-:S04]  /*0c50*/  FADD.FTZ R28, R45, R28 ;  /* 0x0000001c2d1c7221 */ /* 0x002fc80000010000 */
[----:B--2---:R-:W-:-:S04]  /*0c60*/  FMUL.FTZ R41, R28, R29 ;  /* 0x0000001d1c297220 */ /* 0x004fc80000410000 */
        /* <DEDUP_REMOVED lines=17> */
[----:B------:R-:W1:Y:S02]  /*0d80*/  SHFL.BFLY PT, R28, R42, 0x1, 0x1f ;  /* 0x0c201f002a1c7f89 */ /* 0x000e6400000e0000 */
[----:B-1----:R-:W-:-:S05]  /*0d90*/  FADD.FTZ R43, R42, R28 ;  /* 0x0000001c2a2b7221 */ /* 0x002fca0000010000 */
[----:B------:R-:W1:Y:S02]  /*0da0*/  SHFL.BFLY PT, R28, R43, 0x2, 0x1f ;  /* 0x0c401f002b1c7f89 */ /* 0x000e6400000e0000 */
[----:B-1----:R-:W-:-:S05]  /*0db0*/  FADD.FTZ R44, R43, R28 ;  /* 0x0000001c2b2c7221 */ /* 0x002fca0000010000 */
[----:B------:R-:W1:Y:S02]  /*0dc0*/  SHFL.BFLY PT, R28, R44, 0x4, 0x1f ;  /* 0x0c801f002c1c7f89 */ /* 0x000e6400000e0000 */
[----:B-1----:R-:W-:-:S05]  /*0dd0*/  FADD.FTZ R45, R44, R28 ;  /* 0x0000001c2c2d7221 */ /* 0x002fca0000010000 */
[----:B------:R-:W1:Y:S02]  /*0de0*/  SHFL.BFLY PT, R28, R45, 0x8, 0x1f ;  /* 0x0d001f002d1c7f89 */ /* 0x000e6400000e0000 */
[----:B-1----:R-:W-:-:S05]  /*0df0*/  FADD.FTZ R45, R45, R28 ;  /* 0x0000001c2d2d7221 */ /* 0x002fca0000010000 */
[----:B------:R1:W2:Y:S02]  /*0e00*/  SHFL.BFLY PT, R28, R45, 0x10, 0x1f ;  /* 0x0e001f002d1c7f89 */ /* 0x0002a400000e0000 */
.L_x_2035:
[----:B--2---:R-:W-:Y:S01]  /*0e10*/  FADD.FTZ R40, R45, R28 ;  /* 0x0000001c2d287221 */ /* 0x004fe20000010000 */
[----:B------:R-:W-:Y:S01]  /*0e20*/  FMUL.FTZ R28, R41, R41 ;  /* 0x00000029291c7220 */ /* 0x000fe20000410000 */
[----:B------:R-:W2:Y:S01]  /*0e30*/  @!P1 LDC.64 R30, c[0x0][0x250] ;  /* 0x00009400ff1e9b82 */ /* 0x000ea20000000a00 */
[----:B------:R-:W-:Y:S01]  /*0e40*/  BSSY B0, `(.L_x_2021) ;  /* 0x000002b000007945 */ /* 0x000fe20003800000 */
[----:B------:R-:W-:Y:S02]  /*0e50*/  FFMA.FTZ R40, R40, R29, UR8 ;  /* 0x0000000828287e23 */ /* 0x000fe4000801001d */
[----:B------:R-:W-:-:S04]  /*0e60*/  FSEL R43, R28, RZ, P4 ;  /* 0x000000ff1c2b7208 */ /* 0x000fc80002000000 */
[----:B------:R-:W3:Y:S01]  /*0e70*/  @!P1 LDC.64 R28, c[0x0][0x258] ;  /* 0x00009600ff1c9b82 */ /* 0x000ee20000000a00 */
[----:B------:R-:W-:-:S06]  /*0e80*/  FADD.FTZ R43, R40, R43 ;  /* 0x0000002b282b7221 */ /* 0x000fcc0000010000 */
[----:B------:R-:W4:Y:S01]  /*0e90*/  MUFU.RSQ R43, R43 ;  /* 0x0000002b002b7308 */ /* 0x000f220000001400 */
[----:B--2---:R-:W-:-:S05]  /*0ea0*/  @!P1 IMAD.WIDE R30, R0, 0x4, R30 ;  /* 0x00000004001e9825 */ /* 0x004fca00078e021e */
[----:B------:R2:W-:Y:S01]  /*0eb0*/  @!P1 STG.E desc[UR4][R30.64], R41 ;  /* 0x000000291e009986 */ /* 0x0005e2000c101904 */
[----:B---3--:R-:W-:-:S05]  /*0ec0*/  @!P1 IMAD.WIDE R28, R0, 0x4, R28 ;  /* 0x00000004001c9825 */ /* 0x008fca00078e021c */
[----:B----4-:R2:W-:Y:S01]  /*0ed0*/  @!P1 STG.E desc[UR4][R28.64], R43 ;  /* 0x0000002b1c009986 */ /* 0x0105e2000c101904 */
[----:B------:R-:W-:Y:S05]  /*0ee0*/  @!P3 BRA `(.L_x_2022) ;  /* 0x000000000080b947 */ /* 0x000fea0003800000 */
[----:B------:R-:W-:-:S05]  /*0ef0*/  FSEL R40, R41, RZ, !P4 ;  /* 0x000000ff29287208 */ /* 0x000fca0006000000 */
[--C-:B--2---:R-:W-:Y:S01]  /*0f00*/  FADD.FTZ R31, R34, -R40.reuse ;  /* 0x80000028221f7221 */ /* 0x104fe20000010000 */
[--C-:B------:R-:W-:Y:S01]  /*0f10*/  FADD.FTZ R29, R36, -R40.reuse ;  /* 0x80000028241d7221 */ /* 0x100fe20000010000 */
[--C-:B------:R-:W-:Y:S01]  /*0f20*/  FADD.FTZ R44, R37, -R40.reuse ;  /* 0x80000028252c7221 */ /* 0x100fe20000010000 */
[--C-:B------:R-:W-:Y:S01]  /*0f30*/  FADD.FTZ R42, R38, -R40.reuse ;  /* 0x80000028262a7221 */ /* 0x100fe20000010000 */
[--C-:B-1----:R-:W-:Y:S01]  /*0f40*/  FADD.FTZ R45, R32, -R40.reuse ;  /* 0x80000028202d7221 */ /* 0x102fe20000010000 */
        /* <DEDUP_REMOVED lines=8> */
[----:B------:R-:W-:Y:S01]  /*0fd0*/  FMUL.FTZ R42, R43, R40 ;  /* 0x000000282b2a7220 */ /* 0x000fe20000410000 */
[----:B-----5:R-:W-:Y:S01]  /*0fe0*/  FFMA.FTZ R40, R14, R31, R6 ;  /* 0x0000001f0e287223 */ /* 0x020fe20000010006 */
[----:B------:R-:W-:Y:S01]  /*0ff0*/  FFMA.FTZ R29, R16, R29, R8 ;  /* 0x0000001d101d7223 */ /* 0x000fe20000010008 */
[----:B------:R-:W-:Y:S01]  /*1000*/  FFMA.FTZ R31, R18, R41, R10 ;  /* 0x00000029121f7223 */ /* 0x000fe2000001000a */
[----:B------:R-:W-:Y:S01]  /*1010*/  FFMA.FTZ R44, R17, R44, R9 ;  /* 0x0000002c112c7223 */ /* 0x000fe20000010009 */
[----:B------:R-:W-:Y:S01]  /*1020*/  FFMA.FTZ R41, R15, R30, R7 ;  /* 0x0000001e0f297223 */ /* 0x000fe20000010007 */
[C---:B------:R-:W-:Y:S01]  /*1030*/  FMUL.FTZ R45, R43.reuse, R45 ;  /* 0x0000002d2b2d7220 */ /* 0x040fe20000410000 */
[----:B------:R-:W-:Y:S01]  /*1040*/  FMUL.FTZ R28, R43, R28 ;  /* 0x0000001c2b1c7220 */ /* 0x000fe20000410000 */
[----:B------:R-:W-:Y:S01]  /*1050*/  FFMA.FTZ R42, R19, R42, R11 ;  /* 0x0000002a132a7223 */ /* 0x000fe2000001000b */
[----:B------:R-:W-:Y:S01]  /*1060*/  F2FP.BF16.F32.PACK_AB R30, R44, R29 ;  /* 0x0000001d2c1e723e */ /* 0x000fe200000010ff */
[----:B------:R-:W-:Y:S01]  /*1070*/  FFMA.FTZ R45, R12, R45, R4 ;  /* 0x0000002d0c2d7223 */ /* 0x000fe20000010004 */
[----:B------:R-:W-:Y:S01]  /*1080*/  F2FP.BF16.F32.PACK_AB R29, R41, R40 ;  /* 0x00000028291d723e */ /* 0x000fe200000010ff */
[----:B------:R-:W-:Y:S01]  /*1090*/  FFMA.FTZ R28, R13, R28, R5 ;  /* 0x0000001c0d1c7223 */ /* 0x000fe20000010005 */
[----:B------:R-:W1:Y:S01]  /*10a0*/  LDC.64 R40, c[0x0][0x2b8] ;  /* 0x0000ae00ff287b82 */ /* 0x000e620000000a00 */
[----:B------:R-:W-:-:S03]  /*10b0*/  F2FP.BF16.F32.PACK_AB R31, R42, R31 ;  /* 0x0000001f2a1f723e */ /* 0x000fc600000010ff */
[----:B------:R-:W-:Y:S01]  /*10c0*/  F2FP.BF16.F32.PACK_AB R28, R28, R45 ;  /* 0x0000002d1c1c723e */ /* 0x000fe200000010ff */
[----:B-1----:R-:W-:-:S05]  /*10d0*/  IMAD.WIDE.U32 R40, R3, 0x10, R40 ;  /* 0x0000001003287825 */ /* 0x002fca00078e0028 */
[----:B------:R3:W-:Y:S02]  /*10e0*/  STG.E.128 desc[UR4][R40.64], R28 ;  /* 0x0000001c28007986 */ /* 0x0007e4000c101d04 */
.L_x_2022:
[----:B------:R-:W-:Y:S05]  /*10f0*/  BSYNC B0 ;  /* 0x0000000000007941 */ /* 0x000fea0003800000 */
.L_x_2021:
[----:B--23--:R-:W2:Y:S02]  /*1100*/  LDC.64 R28, c[0x0][0x210] ;  /* 0x00008400ff1c7b82 */ /* 0x00cea40000000a00 */
[----:B--2---:R-:W-:-:S05]  /*1110*/  IMAD R0, R28, 0x4, R0 ;  /* 0x000000041c007824 */ /* 0x004fca00078e0200 */
[----:B------:R-:W-:-:S13]  /*1120*/  ISETP.GE.AND P1, PT, R0, R29, PT ;  /* 0x0000001d0000720c */ /* 0x000fda0003f26270 */
[----:B------:R-:W-:Y:S05]  /*1130*/  @!P1 BRA `(.L_x_2023) ;  /* 0xfffffff000589947 */ /* 0x000fea000383ffff */
[----:B------:R-:W-:Y:S05]  /*1140*/  EXIT ;  /* 0x000000000000794d */ /* 0x000fea0003800000 */
.L_x_2020:
[----:B------:R-:W-:Y:S01]  /*1150*/  HFMA2.MMA R40, -RZ, RZ, 0, 5.9604644775390625e-08 ;  /* 0x00000001ff287435 */ /* 0x000fe200000001ff */
[----:B------:R-:W-:Y:S01]  /*1160*/  BSSY B0, `(.L_x_2024) ;  /* 0x0000007000007945 */ /* 0x000fe20003800000 */
[----:B------:R-:W-:Y:S02]  /*1170*/  MOV R42, R41 ;  /* 0x00000029002a7202 */ /* 0x000fe40000000f00 */
[----:B------:R-:W-:Y:S02]  /*1180*/  MOV R31, 0x1f ;  /* 0x0000001f001f7802 */ /* 0x000fe40000000f00 */
[----:B------:R-:W-:-:S07]  /*1190*/  MOV R30, 0xffffffff ;  /* 0xffffffff001e7802 */ /* 0x000fce0000000f00 */
[----:B0----5:R-:W-:Y:S05]  /*11a0*/  WARPSYNC.COLLECTIVE R30, `(.L_x_2025) ;  /* 0x000000001e087348 */ /* 0x021fea0003c00000 */
[----:B------:R1:W2:Y:S02]  /*11b0*/  SHFL.BFLY P2, R28, R42, R40, R31 ;  /* 0x0c0000282a1c7389 */ /* 0x0002a4000004001f */
[----:B012--5:R-:W-:Y:S01]  /*11c0*/  ENDCOLLECTIVE ;  /* 0x000000000000791b */ /* 0x027fe20003800000 */
.L_x_2025:
[----:B------:R-:W-:Y:S05]  /*11d0*/  BSYNC B0 ;  /* 0x0000000000007941 */ /* 0x000fea0003800000 */
.L_x_2024:
        /* <DEDUP_REMOVED lines=8> */
.L_x_2026:
[----:B------:R-:W-:Y:S01]  /*1260*/  HFMA2.MMA R40, -RZ, RZ, 0, 2.384185791015625e-07 ;  /* 0x00000004ff287435 */ /* 0x000fe200000001ff */
[----:B------:R-:W-:-:S05]  /*1270*/  FADD.FTZ R43, R42, R28 ;  /* 0x0000001c2a2b7221 */ /* 0x000fca0000010000 */
[----:B------:R-:W-:-:S07]  /*1280*/  MOV R42, R43 ;  /* 0x0000002b002a7202 */ /* 0x000fce0000000f00 */
[----:B------:R-:W-:Y:S05]  /*1290*/  WARPSYNC.COLLECTIVE R30, `(.L_x_2027) ;  /* 0x000000001e087348 */ /* 0x000fea0003c00000 */
[----:B------:R0:W1:Y:S02]  /*12a0*/  SHFL.BFLY P2, R28, R42, R40, R31 ;  /* 0x0c0000282a1c7389 */ /* 0x000064000004001f */
[----:B01----:R-:W-:Y:S01]  /*12b0*/  ENDCOLLECTIVE ;  /* 0x000000000000791b */ /* 0x003fe20003800000 */
.L_x_2027:
[----:B------:R-:W-:Y:S01]  /*12c0*/  HFMA2.MMA R40, -RZ, RZ, 0, 4.76837158203125e-07 ;  /* 0x00000008ff287435 */ /* 0x000fe200000001ff */
[----:B------:R-:W-:-:S05]  /*12d0*/  FADD.FTZ R44, R43, R28 ;  /* 0x0000001c2b2c7221 */ /* 0x000fca0000010000 */
[----:B------:R-:W-:-:S07]  /*12e0*/  MOV R42, R44 ;  /* 0x0000002c002a7202 */ /* 0x000fce0000000f00 */
[----:B------:R-:W-:Y:S05]  /*12f0*/  WARPSYNC.COLLECTIVE R30, `(.L_x_2028) ;  /* 0x000000001e087348 */ /* 0x000fea0003c00000 */
[----:B------:R0:W1:Y:S02]  /*1300*/  SHFL.BFLY P2, R28, R42, R40, R31 ;  /* 0x0c0000282a1c7389 */ /* 0x000064000004001f */
[----:B01----:R-:W-:Y:S01]  /*1310*/  ENDCOLLECTIVE ;  /* 0x000000000000791b */ /* 0x003fe20003800000 */
.L_x_2028:
[----:B------:R-:W-:Y:S01]  /*1320*/  MOV R40, 0x10 ;  /* 0x0000001000287802 */ /* 0x000fe20000000f00 */
[----:B------:R-:W-:-:S04]  /*1330*/  FADD.FTZ R45, R44, R28 ;  /* 0x0000001c2c2d7221 */ /* 0x000fc80000010000 */
[----:B------:R-:W-:-:S07]  /*1340*/  IMAD.MOV.U32 R42, RZ, RZ, R45 ;  /* 0x000000ffff2a7224 */ /* 0x000fce00078e002d */
[----:B------:R-:W-:Y:S05]  /*1350*/  WARPSYNC.COLLECTIVE R30, `(.L_x_2029) ;  /* 0x000000001e087348 */ /* 0x000fea0003c00000 */
[----:B------:R0:W1:Y:S02]  /*1360*/  SHFL.BFLY P2, R28, R42, R40, R31 ;  /* 0x0c0000282a1c7389 */ /* 0x000064000004001f */
[----:B01----:R-:W-:Y:S01]  /*1370*/  ENDCOLLECTIVE ;  /* 0x000000000000791b */ /* 0x003fe20003800000 */
.L_x_2029:
        /* <DEDUP_REMOVED lines=24> */
.L_x_2030:
[----:B------:R-:W-:Y:S01]  /*1500*/  HFMA2.MMA R40, -RZ, RZ, 0, 1.1920928955078125e-07 ;  /* 0x00000002ff287435 */ /* 0x000fe200000001ff */
[----:B------:R-:W-:-:S05]  /*1510*/  FADD.FTZ R43, R42, R28 ;  /* 0x0000001c2a2b7221 */ /* 0x000fca0000010000 */
[----:B------:R-:W-:-:S07]  /*1520*/  MOV R42, R43 ;  /* 0x0000002b002a7202 */ /* 0x000fce0000000f00 */
[----:B------:R-:W-:Y:S05]  /*1530*/  WARPSYNC.COLLECTIVE R30, `(.L_x_2031) ;  /* 0x000000001e087348 */ /* 0x000fea0003c00000 */
[----:B------:R0:W1:Y:S02]  /*1540*/  SHFL.BFLY P2, R28, R42, R40, R31 ;  /* 0x0c0000282a1c7389 */ /* 0x000064000004001f */
[----:B01----:R-:W-:Y:S01]  /*1550*/  ENDCOLLECTIVE ;  /* 0x000000000000791b */ /* 0x003fe20003800000 */
.L_x_2031:
[----:B------:R-:W-:Y:S01]  /*1560*/  MOV R40, 0x4 ;  /* 0x0000000400287802 */ /* 0x000fe20000000f00 */
[----:B------:R-:W-:-:S04]  /*1570*/  FADD.FTZ R44, R43, R28 ;  /* 0x0000001c2b2c7221 */ /* 0x000fc80000010000 */
[----:B------:R-:W-:-:S07]  /*1580*/  IMAD.MOV.U32 R42, RZ, RZ, R44 ;  /* 0x000000ffff2a7224 */ /* 0x000fce00078e002c */
[----:B------:R-:W-:Y:S05]  /*1590*/  WARPSYNC.COLLECTIVE R30, `(.L_x_2032) ;  /* 0x000000001e087348 */ /* 0x000fea0003c00000 */
[----:B------:R0:W1:Y:S02]  /*15a0*/  SHFL.BFLY P2, R28, R42, R40, R31 ;  /* 0x0c0000282a1c7389 */ /* 0x000064000004001f */
[----:B01----:R-:W-:Y:S01]  /*15b0*/  ENDCOLLECTIVE ;  /* 0x000000000000791b */ /* 0x003fe20003800000 */
.L_x_2032:
[----:B------:R-:W-:Y:S01]  /*15c0*/  HFMA2.MMA R40, -RZ, RZ, 0, 4.76837158203125e-07 ;  /* 0x00000008ff287435 */ /* 0x000fe200000001ff */
[----:B------:R-:W-:-:S05]  /*15d0*/  FADD.FTZ R45, R44, R28 ;  /* 0x0000001c2c2d7221 */ /* 0x000fca0000010000 */
[----:B------:R-:W-:-:S07]  /*15e0*/  MOV R42, R45 ;  /* 0x0000002d002a7202 */ /* 0x000fce0000000f00 */
[----:B------:R-:W-:Y:S05]  /*15f0*/  WARPSYNC.COLLECTIVE R30, `(.L_x_2033) ;  /* 0x000000001e087348 */ /* 0x000fea0003c00000 */
[----:B------:R0:W1:Y:S02]  /*1600*/  SHFL.BFLY P2, R28, R42, R40, R31 ;  /* 0x0c0000282a1c7389 */ /* 0x000064000004001f */
[----:B01----:R-:W-:Y:S01]  /*1610*/  ENDCOLLECTIVE ;  /* 0x000000000000791b */ /* 0x003fe20003800000 */
.L_x_2033:
[----:B------:R-:W-:Y:S01]  /*1620*/  HFMA2.MMA R40, -RZ, RZ, 0, 9.5367431640625e-07 ;  /* 0x00000010ff287435 */ /* 0x000fe200000001ff */
[----:B------:R-:W-:-:S05]  /*1630*/  FADD.FTZ R45, R45, R28 ;  /* 0x0000001c2d2d7221 */ /* 0x000fca0000010000 */
[----:B------:R-:W-:-:S07]  /*1640*/  MOV R42, R45 ;  /* 0x0000002d002a7202 */ /* 0x000fce0000000f00 */
[----:B------:R-:W-:Y:S05]  /*1650*/  WARPSYNC.COLLECTIVE R30, `(.L_x_2034) ;  /* 0x000000001e087348 */ /* 0x000fea0003c00000 */
[----:B------:R0:W1:Y:S02]  /*1660*/  SHFL.BFLY P2, R28, R42, R40, R31 ;  /* 0x0c0000282a1c7389 */ /* 0x000064000004001f */
[----:B01----:R-:W-:Y:S01]  /*1670*/  ENDCOLLECTIVE ;  /* 0x000000000000791b */ /* 0x003fe20003800000 */
.L_x_2034:
[----:B------:R-:W-:Y:S05]  /*1680*/  BRA `(.L_x_2035) ;  /* 0xfffffff400e07947 */ /* 0x000fea000383ffff */
.L_x_2036:
        /* <DEDUP_REMOVED lines=15> */
.L_x_9528:


//--------------------- .text._ZN10layer_norm13ln_fwd_kernelINS_13Kernel_traitsIf13__nv_bfloat16S2_S2_fjLj256ELj1ELj4ELj1ELj16ENS_18Kernel_traits_baseILj256EfS2_S2_S2_fjLj128EEEEELb0ELb0ELb0ELb1EEEvNS_9FwdParamsE --------------------------
	.section	.text._ZN10layer_norm13ln_fwd_kernelINS_13Kernel_traitsIf13__nv_bfloat16S2_S2_fjLj256ELj1ELj4ELj1ELj16ENS_18Kernel_traits_baseILj256EfS2_S2_S2_fjLj128EEEEELb0ELb0ELb0ELb1EEEvNS_9FwdParamsE,"ax",@progbits
	.align	128
        .global         _ZN10layer_norm13ln_fwd_kernelINS_13Kernel_traitsIf13__nv_bfloat16S2_S2_fjLj256ELj1ELj4ELj1ELj16ENS_18Kernel_traits_baseILj256EfS2_S2_S2_fjLj128EEEEELb0ELb0ELb0ELb1EEEvNS_9FwdParamsE
        .type           _ZN10layer_norm13ln_fwd_kernelINS_13Kernel_traitsIf13__nv_bfloat16S2_S2_fjLj256ELj1ELj4ELj1ELj16ENS_18Kernel_traits_baseILj256EfS2_S2_S2_fjLj128EEEEELb0ELb0ELb0ELb1EEEvNS_9FwdParamsE,@function
        .size           _ZN10layer_norm13ln_fwd_kernelINS_13Kernel_traitsIf13__nv_bfloat16S2_S2_fjLj256ELj1ELj4ELj1ELj16ENS_18Kernel_traits_baseILj256EfS2_S2_S2_fjLj128EEEEELb0ELb0ELb0ELb1EEEvNS_9FwdParamsE,(.L_x_9529 - _ZN10layer_norm13ln_fwd_kernelINS_13Kernel_traitsIf13__nv_bfloat16S2_S2_fjLj256ELj1ELj4ELj1ELj16ENS_18Kernel_traits_baseILj256EfS2_S2_S2_fjLj128EEEEELb0ELb0ELb0ELb1EEEvNS_9FwdParamsE)
        .other          _ZN10layer_norm13ln_fwd_kernelINS_13Kernel_traitsIf13__nv_bfloat16S2_S2_fjLj256ELj1ELj4ELj1ELj16ENS_18Kernel_traits_baseILj256EfS2_S2_S2_fjLj128EEEEELb0ELb0ELb0ELb1EEEvNS_9FwdParamsE,@"STO_CUDA_ENTRY STV_DEFAULT"
_ZN10layer_norm13ln_fwd_kernelINS_13Kernel_traitsIf13__nv_bfloat16S2_S2_fjLj256ELj1ELj4ELj1ELj16ENS_18Kernel_traits_baseILj256EfS2_S2_S2_fjLj128EEEEELb0ELb0ELb0ELb1EEEvNS_9FwdParamsE:
.text._ZN10layer_norm13ln_fwd_kernelINS_13Kernel_traitsIf13__nv_bfloat16S2_S2_fjLj256ELj1ELj4ELj1ELj16ENS_18Kernel_traits_baseILj256EfS2_S2_S2_fjLj128EEEEELb0ELb0ELb0ELb1EEEvNS_9FwdParamsE:
[----:B------:R-:W-:Y:S01]  /*0000*/  LDC R1, c[0x0][0x28] ;  /* 0x00000a00ff017b82 */ /* 0x000fe20000000800 */
[----:B------:R-:W0:Y:S07]  /*0010*/  S2R R37, SR_TID.X ;  /* 0x0000000000257919 */ /* 0x000e2e0000002100 */
[----:B------:R-:W1:Y:S01]  /*0020*/  LDC.64 R20, c[0x0][0x270] ;  /* 0x00009c00ff147b82 */ /* 0x000e620000000a00 */
[----:B------:R-:W-:Y:S01]  /*0030*/  ULDC.64 UR6, c[0x0][0x2c8] ;  /* 0x0000b20000067ab9 */ /* 0x000fe20000000a00 */
[----:B------:R-:W-:Y:S01]  /*0040*/  ULDC.64 UR4, c[0x0][0x260] ;  /* 0x0000980000047ab9 */ /* 0x000fe20000000a00 */
[----:B------:R-:W2:Y:S01]  /*0050*/  S2R R4, SR_CTAID.X ;  /* 0x0000000000047919 */ /* 0x000ea20000002500 */
[----:B------:R-:W-:-:S02]  /*0060*/  ISETP.NE.U32.AND P1, PT, RZ, UR6, PT ;  /* 0x00000006ff007c0c */ /* 0x000fc4000bf25070 */
[----:B------:R-:W-:Y:S02]  /*0070*/  CS2R R6, SRZ ;  /* 0x0000000000067805 */ /* 0x000fe4000001ff00 */
[----:B------:R-:W-:Y:S02]  /*0080*/  CS2R R8, SRZ ;  /* 0x0000000000087805 */ /* 0x000fe4000001ff00 */
[----:B------:R-:W-:Y:S02]  /*0090*/  CS2R R10, SRZ ;  /* 0x00000000000a7805 */ /* 0x000fe4000001ff00 */
[----:B------:R-:W-:Y:S02]  /*00a0*/  ISETP.NE.AND.EX P1, PT, RZ, UR7, PT, P1 ;  /* 0x00000007ff007c0c */ /* 0x000fe4000bf25310 */
[C---:B0-----:R-:W-:Y:S02]  /*00b0*/  SHF.L.U32 R0, R37.reuse, 0x5, RZ ;  /* 0x0000000525007819 */ /* 0x041fe400000006ff */
[----:B------:R-:W-:-:S02]  /*00c0*/  LOP3.LUT R36, R37, 0x1f, RZ, 0xc0, !PT ;  /* 0x0000001f25247812 */ /* 0x000fc400078ec0ff */
[----:B------:R-:W-:Y:S02]  /*00d0*/  LOP3.LUT R0, R0, 0x3e0, RZ, 0xc0, !PT ;  /* 0x000003e000007812 */ /* 0x000fe400078ec0ff */
[----:B------:R-:W-:Y:S02]  /*00e0*/  SHF.R.U32.HI R37, RZ, 0x5, R37 ;  /* 0x00000005ff257819 */ /* 0x000fe40000011625 */
[----:B------:R-:W-:-:S03]  /*00f0*/  IADD3 R2, P0, R0, UR4, RZ ;  /* 0x0000000400027c10 */ /* 0x000fc6000ff1e0ff */
[----:B------:R-:W-:Y:S01]  /*0100*/  @P1 LEA R12, P2, R36, UR6, 0x5 ;  /* 0x00000006240c1c11 */ /* 0x000fe2000f8428ff */
[----:B------:R-:W-:Y:S01]  /*0110*/  ULDC UR6, c[0x0][0x214] ;  /* 0x0000850000067ab9 */ /* 0x000fe20000000800 */
[----:B------:R-:W-:Y:S01]  /*0120*/  IADD3.X R3, RZ, UR5, RZ, P0, !PT ;  /* 0x00000005ff037c10 */ /* 0x000fe200087fe4ff */
[----:B------:R-:W-:Y:S01]  /*0130*/  ULDC.64 UR4, c[0x0][0x230] ;  /* 0x00008c0000047ab9 */ /* 0x000fe20000000a00 */
[----:B--2---:R-:W-:Y:S02]  /*0140*/  LEA R37, R4, R37, 0x2 ;  /* 0x0000002504257211 */ /* 0x004fe400078e10ff */
[----:B------:R-:W-:Y:S02]  /*0150*/  CS2R R4, SRZ ;  /* 0x0000000000047805 */ /* 0x000fe4000001ff00 */
[----:B-1----:R-:W-:Y:S02]  /*0160*/  LOP3.LUT P0, RZ, R20, UR4, RZ, 0xfc, !PT ;  /* 0x0000000414ff7c12 */ /* 0x002fe4000f80fcff */
[----:B------:R-:W-:-:S02]  /*0170*/  @P1 IADD3.X R13, RZ, UR7, RZ, P2, !PT ;  /* 0x00000007ff0d1c10 */ /* 0x000fc400097fe4ff */
[----:B------:R-:W-:Y:S01]  /*0180*/  LOP3.LUT P0, RZ, R21, UR5, RZ, 0xfc, P0 ;  /* 0x0000000515ff7c12 */ /* 0x000fe2000800fcff */
[----:B------:R-:W-:Y:S01]  /*0190*/  ULDC.64 UR4, c[0x0][0x208] ;  /* 0x0000820000047ab9 */ /* 0x000fe20000000a00 */
[----:B------:R-:W-:Y:S01]  /*01a0*/  ISETP.GE.AND P2, PT, R37, UR6, PT ;  /* 0x0000000625007c0c */ /* 0x000fe2000bf46270 */
[----:B------:R0:W5:Y:S04]  /*01b0*/  @P1 LDG.E.128 R4, desc[UR4][R12.64] ;  /* 0x000000040c041981 */ /* 0x000168000c1e1d00 */
[----:B------:R0:W5:Y:S08]  /*01c0*/  @P1 LDG.E.128 R8, desc[UR4][R12.64+0x10] ;  /* 0x000010040c081981 */ /* 0x000170000c1e1d00 */
[----:B------:R-:W-:Y:S05]  /*01d0*/  @P2 EXIT ;  /* 0x000000000000294d */ /* 0x000fea0003800000 */
[----:B0-----:R0:W5:Y:S04]  /*01e0*/  LDG.E.128 R12, desc[UR4][R2.64] ;  /* 0x00000004020c7981 */ /* 0x001168000c1e1d00 */
[----:B------:R0:W5:Y:S01]  /*01f0*/  LDG.E.128 R16, desc[UR4][R2.64+0x10] ;  /* 0x0000100402107981 */ /* 0x000162000c1e1d00 */
[----:B------:R-:W-:Y:S01]  /*0200*/  ISETP.NE.U32.AND P1, PT, R20, RZ, PT ;  /* 0x000000ff1400720c */ /* 0x000fe20003f25070 */
[----:B------:R-:W-:Y:S01]  /*0210*/  ULDC.U8 UR6, c[0x0][0x2a0] ;  /* 0x0000a80000067ab9 */ /* 0x000fe20000000000 */
[----:B------:R-:W-:Y:S01]  /*0220*/  ULDC UR7, c[0x0][0x2d8] ;  /* 0x0000b60000077ab9 */ /* 0x000fe20000000800 */
[----:B------:R-:W-:Y:S01]  /*0230*/  ISETP.NE.AND P3, PT, RZ, UR6, PT ;  /* 0x00000006ff007c0c */ /* 0x000fe2000bf65270 */
[----:B------:R-:W-:Y:S01]  /*0240*/  ULDC UR6, c[0x0][0x218] ;  /* 0x0000860000067ab9 */ /* 0x000fe20000000800 */
[----:B------:R-:W-:Y:S01]  /*0250*/  ISETP.NE.AND.EX P1, PT, R21, RZ, PT, P1 ;  /* 0x000000ff1500720c */ /* 0x000fe20003f25310 */
[----:B------:R-:W-:Y:S01]  /*0260*/  ULDC.64 UR10, c[0x0][0x230] ;  /* 0x00008c00000a7ab9 */ /* 0x000fe20000000a00 */
[----:B------:R-:W-:-:S11]  /*0270*/  ULDC.64 UR8, c[0x0][0x2b8] ;  /* 0x0000ae0000087ab9 */ /* 0x000fd60000000a00 */
.L_x_2062:
        /* <DEDUP_REMOVED lines=17> */
[----:B------:R-:W-:-:S06]  /*0390*/  HFMA2.MMA R0, -RZ, RZ, 1.875, 0 ;  /* 0x3f800000ff007435 */ /* 0x000fcc00000001ff */
[----:B--2---:R-:W-:Y:S02]  /*03a0*/  @P1 SHF.L.U32 R0, R2, 0x10, RZ ;  /* 0x0000001002001819 */ /* 0x004fe400000006ff */
[C---:B---3--:R-:W-:Y:S02]  /*03b0*/  SHF.L.U32 R41, R28.reuse, 0x10, RZ ;  /* 0x000000101c297819 */ /* 0x048fe400000006ff */
[----:B------:R-:W-:-:S03]  /*03c0*/  PRMT R34, R28, 0x7632, R34 ;  /* 0x000076321c227816 */ /* 0x000fc60000000022 */
[----:B------:R-:W-:Y:S01]  /*03d0*/  FMUL.FTZ R41, R41, R0 ;  /* 0x0000000029297220 */ /* 0x000fe20000410000 */
[----:B0-----:R-:W-:Y:S06]  /*03e0*/  @P2 BRA `(.L_x_2037) ;  /* 0x0000000000082947 */ /* 0x001fec0003800000 */
[----:B------:R-:W-:Y:S05]  /*03f0*/  @P0 BRA `(.L_x_2038) ;  /* 0x00000000000c0947 */ /* 0x000fea0003800000 */
[----:B------:R-:W-:Y:S05]  /*0400*/  BRA `(.L_x_2039) ;  /* 0x0000000000107947 */ /* 0x000fea0003800000 */
.L_x_2037:
[----:B-----5:R-:W-:-:S05]  /*0410*/  SHF.L.U32 R2, R20, 0x10, RZ ;  /* 0x0000001014027819 */ /* 0x020fca00000006ff */
[----:B------:R-:W-:-:S07]  /*0420*/  FADD.FTZ R41, R41, R2 ;  /* 0x0000000229297221 */ /* 0x000fce0000010000 */
.L_x_2038:
[----:B------:R-:W-:-:S04]  /*0430*/  F2FP.BF16.F32.PACK_AB R2, RZ, R41 ;  /* 0x00000029ff02723e */ /* 0x000fc800000010ff */
[----:B------:R-:W-:-:S07]  /*0440*/  PRMT R24, R2, 0x7610, R24 ;  /* 0x0000761002187816 */ /* 0x000fce0000000018 */
.L_x_2039:
[----:B------:R-:W-:-:S05]  /*0450*/  SHF.L.U32 R33, R34, 0x10, RZ ;  /* 0x0000001022217819 */ /* 0x000fca00000006ff */
[----:B------:R-:W-:Y:S01]  /*0460*/  FMUL.FTZ R33, R33, R0 ;  /* 0x0000000021217220 */ /* 0x000fe20000410000 */
[----:B------:R-:W-:Y:S06]  /*0470*/  @P2 BRA `(.L_x_2040) ;  /* 0x0000000000082947 */ /* 0x000fec0003800000 */
[----:B------:R-:W-:Y:S05]  /*0480*/  @P0 BRA `(.L_x_2041) ;  /* 0x0000000000100947 */ /* 0x000fea0003800000 */
[----:B------:R-:W-:Y:S05]  /*0490*/  BRA `(.L_x_2042) ;  /* 0x0000000000147947 */ /* 0x000fea0003800000 */
.L_x_2040:
[----:B-----5:R-:W-:-:S04]  /*04a0*/  PRMT R2, R20, 0x7632, R2 ;  /* 0x0000763214027816 */ /* 0x020fc80000000002 */
[----:B------:R-:W-:-:S05]  /*04b0*/  SHF.L.U32 R2, R2, 0x10, RZ ;  /* 0x0000001002027819 */ /* 0x000fca00000006ff */
[----:B------:R-:W-:-:S07]  /*04c0*/  FADD.FTZ R33, R33, R2 ;  /* 0x0000000221217221 */ /* 0x000fce0000010000 */
.L_x_2041:
[----:B------:R-:W-:-:S04]  /*04d0*/  F2FP.BF16.F32.PACK_AB R2, RZ, R33 ;  /* 0x00000021ff02723e */ /* 0x000fc800000010ff */
[----:B------:R-:W-:-:S07]  /*04e0*/  PRMT R24, R24, 0x5410, R2 ;  /* 0x0000541018187816 */ /* 0x000fce0000000002 */
.L_x_2042:
[C---:B------:R-:W-:Y:S02]  /*04f0*/  SHF.L.U32 R3, R29.reuse, 0x10, RZ ;  /* 0x000000101d037819 */ /* 0x040fe400000006ff */
[----:B------:R-:W-:-:S03]  /*0500*/  PRMT R2, R29, 0x7632, R2 ;  /* 0x000076321d027816 */ /* 0x000fc60000000002 */
[----:B------:R-:W-:Y:S01]  /*0510*/  FMUL.FTZ R29, R3, R0 ;  /* 0x00000000031d7220 */ /* 0x000fe20000410000 */
[----:B------:R-:W-:Y:S06]  /*0520*/  @P2 BRA `(.L_x_2043) ;  /* 0x0000000000082947 */ /* 0x000fec0003800000 */
[----:B------:R-:W-:Y:S05]  /*0530*/  @P0 BRA `(.L_x_2044) ;  /* 0x00000000000c0947 */ /* 0x000fea0003800000 */
[----:B------:R-:W-:Y:S05]  /*0540*/  BRA `(.L_x_2045) ;  /* 0x0000000000107947 */ /* 0x000fea0003800000 */
.L_x_2043:
[----:B-----5:R-:W-:-:S05]  /*0550*/  SHF.L.U32 R28, R21, 0x10, RZ ;  /* 0x00000010151c7819 */ /* 0x020fca00000006ff */
[----:B------:R-:W-:-:S07]  /*0560*/  FADD.FTZ R29, R29, R28 ;  /* 0x0000001c1d1d7221 */ /* 0x000fce0000010000 */
.L_x_2044:
[----:B------:R-:W-:-:S04]  /*0570*/  F2FP.BF16.F32.PACK_AB R3, RZ, R29 ;  /* 0x0000001dff03723e */ /* 0x000fc800000010ff */
[----:B------:R-:W-:-:S07]  /*0580*/  PRMT R25, R3, 0x7610, R25 ;  /* 0x0000761003197816 */ /* 0x000fce0000000019 */
.L_x_2045:
[----:B------:R-:W-:-:S05]  /*0590*/  SHF.L.U32 R43, R2, 0x10, RZ ;  /* 0x00000010022b7819 */ /* 0x000fca00000006ff */
[----:B------:R-:W-:Y:S01]  /*05a0*/  FMUL.FTZ R43, R43, R0 ;  /* 0x000000002b2b7220 */ /* 0x000fe20000410000 */
[----:B------:R-:W-:Y:S06]  /*05b0*/  @P2 BRA `(.L_x_2046) ;  /* 0x0000000000082947 */ /* 0x000fec0003800000 */
[----:B------:R-:W-:Y:S05]  /*05c0*/  @P0 BRA `(.L_x_2047) ;  /* 0x0000000000100947 */ /* 0x000fea0003800000 */
[----:B------:R-:W-:Y:S05]  /*05d0*/  BRA `(.L_x_2048) ;  /* 0x0000000000147947 */ /* 0x000fea0003800000 */
.L_x_2046:
[----:B-----5:R-:W-:-:S04]  /*05e0*/  PRMT R2, R21, 0x7632, R2 ;  /* 0x0000763215027816 */ /* 0x020fc80000000002 */
[----:B------:R-:W-:-:S05]  /*05f0*/  SHF.L.U32 R2, R2, 0x10, RZ ;  /* 0x0000001002027819 */ /* 0x000fca00000006ff */
[----:B------:R-:W-:-:S07]  /*0600*/  FADD.FTZ R43, R43, R2 ;  /* 0x000000022b2b7221 */ /* 0x000fce0000010000 */
.L_x_2047:
[----:B------:R-:W-:-:S04]  /*0610*/  F2FP.BF16.F32.PACK_AB R2, RZ, R43 ;  /* 0x0000002bff02723e */ /* 0x000fc800000010ff */
[----:B------:R-:W-:-:S07]  /*0620*/  PRMT R25, R25, 0x5410, R2 ;  /* 0x0000541019197816 */ /* 0x000fce0000000002 */
.L_x_2048:
[C---:B------:R-:W-:Y:S02]  /*0630*/  SHF.L.U32 R45, R30.reuse, 0x10, RZ ;  /* 0x000000101e2d7819 */ /* 0x040fe400000006ff */
[----:B------:R-:W-:-:S03]  /*0640*/  PRMT R30, R30, 0x7632, R30 ;  /* 0x000076321e1e7816 */ /* 0x000fc6000000001e */
[----:B------:R-:W-:Y:S01]  /*0650*/  FMUL.FTZ R45, R45, R0 ;  /* 0x000000002d2d7220 */ /* 0x000fe20000410000 */
[----:B------:R-:W-:Y:S06]  /*0660*/  @P2 BRA `(.L_x_2049) ;  /* 0x0000000000082947 */ /* 0x000fec0003800000 */
[----:B------:R-:W-:Y:S05]  /*0670*/  @P0 BRA `(.L_x_2050) ;  /* 0x00000000000c0947 */ /* 0x000fea0003800000 */
[----:B------:R-:W-:Y:S05]  /*0680*/  BRA `(.L_x_2051) ;  /* 0x0000000000107947 */ /* 0x000fea0003800000 */
.L_x_2049:
[----:B-----5:R-:W-:-:S05]  /*0690*/  SHF.L.U32 R2, R22, 0x10, RZ ;  /* 0x0000001016027819 */ /* 0x020fca00000006ff */
[----:B------:R-:W-:-:S07]  /*06a0*/  FADD.FTZ R45, R45, R2 ;  /* 0x000000022d2d7221 */ /* 0x000fce0000010000 */
.L_x_2050:
[----:B------:R-:W-:-:S04]  /*06b0*/  F2FP.BF16.F32.PACK_AB R2, RZ, R45 ;  /* 0x0000002dff02723e */ /* 0x000fc800000010ff */
[----:B------:R-:W-:-:S07]  /*06c0*/  PRMT R26, R2, 0x7610, R26 ;  /* 0x00007610021a7816 */ /* 0x000fce000000001a */
.L_x_2051:
[----:B------:R-:W-:-:S05]  /*06d0*/  SHF.L.U32 R3, R30, 0x10, RZ ;  /* 0x000000101e037819 */ /* 0x000fca00000006ff */
[----:B------:R-:W-:Y:S01]  /*06e0*/  FMUL.FTZ R28, R3, R0 ;  /* 0x00000000031c7220 */ /* 0x000fe20000410000 */
[----:B------:R-:W-:Y:S06]  /*06f0*/  @P2 BRA `(.L_x_2052) ;  /* 0x0000000000082947 */ /* 0x000fec0003800000 */
[----:B------:R-:W-:Y:S05]  /*0700*/  @P0 BRA `(.L_x_2053) ;  /* 0x0000000000100947 */ /* 0x000fea0003800000 */
[----:B------:R-:W-:Y:S05]  /*0710*/  BRA `(.L_x_2054) ;  /* 0x0000000000147947 */ /* 0x000fea0003800000 */
.L_x_2052:
[----:B-----5:R-:W-:-:S04]  /*0720*/  PRMT R2, R22, 0x7632, R2 ;  /* 0x0000763216027816 */ /* 0x020fc80000000002 */
[----:B------:R-:W-:-:S05]  /*0730*/  SHF.L.U32 R3, R2, 0x10, RZ ;  /* 0x0000001002037819 */ /* 0x000fca00000006ff */
[----:B------:R-:W-:-:S07]  /*0740*/  FADD.FTZ R28, R28, R3 ;  /* 0x000000031c1c7221 */ /* 0x000fce0000010000 */
.L_x_2053:
[----:B------:R-:W-:-:S04]  /*0750*/  F2FP.BF16.F32.PACK_AB R2, RZ, R28 ;  /* 0x0000001cff02723e */ /* 0x000fc800000010ff */
[----:B------:R-:W-:-:S07]  /*0760*/  PRMT R26, R26, 0x5410, R2 ;  /* 0x000054101a1a7816 */ /* 0x000fce0000000002 */
.L_x_2054:
[C---:B------:R-:W-:Y:S02]  /*0770*/  SHF.L.U32 R3, R31.reuse, 0x10, RZ ;  /* 0x000000101f037819 */ /* 0x040fe400000006ff */
[----:B------:R-:W-:-:S03]  /*0780*/  PRMT R2, R31, 0x7632, R2 ;  /* 0x000076321f027816 */ /* 0x000fc60000000002 */
[----:B------:R-:W-:Y:S01]  /*0790*/  FMUL.FTZ R31, R3, R0 ;  /* 0x00000000031f7220 */ /* 0x000fe20000410000 */
[----:B------:R-:W-:Y:S06]  /*07a0*/  @P2 BRA `(.L_x_2055) ;  /* 0x0000000000082947 */ /* 0x000fec0003800000 */
[----:B------:R-:W-:Y:S05]  /*07b0*/  @P0 BRA `(.L_x_2056) ;  /* 0x00000000000c0947 */ /* 0x000fea0003800000 */
[----:B------:R-:W-:Y:S05]  /*07c0*/  BRA `(.L_x_2057) ;  /* 0x0000000000107947 */ /* 0x000fea0003800000 */
.L_x_2055:
[----:B-----5:R-:W-:-:S05]  /*07d0*/  SHF.L.U32 R30, R23, 0x10, RZ ;  /* 0x00000010171e7819 */ /* 0x020fca00000006ff */
[----:B------:R-:W-:-:S07]  /*07e0*/  FADD.FTZ R31, R31, R30 ;  /* 0x0000001e1f1f7221 */ /* 0x000fce0000010000 */
.L_x_2056:
[----:B------:R-:W-:-:S04]  /*07f0*/  F2FP.BF16.F32.PACK_AB R3, RZ, R31 ;  /* 0x0000001fff03723e */ /* 0x000fc800000010ff */
[----:B------:R-:W-:-:S07]  /*0800*/  PRMT R27, R3, 0x7610, R27 ;  /* 0x00007610031b7816 */ /* 0x000fce000000001b */
.L_x_2057:
[----:B------:R-:W-:-:S05]  /*0810*/  SHF.L.U32 R3, R2, 0x10, RZ ;  /* 0x0000001002037819 */ /* 0x000fca00000006ff */
[----:B------:R-:W-:Y:S01]  /*0820*/  FMUL.FTZ R30, R3, R0 ;  /* 0x00000000031e7220 */ /* 0x000fe20000410000 */
[----:B------:R-:W-:Y:S06]  /*0830*/  @P2 BRA `(.L_x_2058) ;  /* 0x0000000000082947 */ /* 0x000fec0003800000 */
[----:B------:R-:W-:Y:S05]  /*0840*/  @P0 BRA `(.L_x_2059) ;  /* 0x0000000000100947 */ /* 0x000fea0003800000 */
[----:B------:R-:W-:Y:S05]  /*0850*/  BRA `(.L_x_2060) ;  /* 0x0000000000147947 */ /* 0x000fea0003800000 */
.L_x_2058:
[----:B-----5:R-:W-:-:S04]  /*0860*/  PRMT R0, R23, 0x7632, R0 ;  /* 0x0000763217007816 */ /* 0x020fc80000000000 */
[----:B------:R-:W-:-:S05]  /*0870*/  SHF.L.U32 R3, R0, 0x10, RZ ;  /* 0x0000001000037819 */ /* 0x000fca00000006ff */
[----:B------:R-:W-:-:S07]  /*0880*/  FADD.FTZ R30, R30, R3 ;  /* 0x000000031e1e7221 */ /* 0x000fce0000010000 */
.L_x_2059:
[----:B------:R-:W-:-:S04]  /*0890*/  F2FP.BF16.F32.PACK_AB R0, RZ, R30 ;  /* 0x0000001eff00723e */ /* 0x000fc800000010ff */
[----:B------:R-:W-:-:S07]  /*08a0*/  PRMT R27, R27, 0x5410, R0 ;  /* 0x000054101b1b7816 */ /* 0x000fce0000000000 */
.L_x_2060:
        /* <DEDUP_REMOVED lines=15> */
[----:B------:R-:W1:Y:S01]  /*09a0*/  SHFL.BFLY PT, R0, R39, 0x1, 0x1f ;  /* 0x0c201f0027007f89 */ /* 0x000e6200000e0000 */
[----:B0-----:R-:W0:Y:S01]  /*09b0*/  LDC R2, c[0x0][0x290] ;  /* 0x0000a400ff027b82 */ /* 0x001e220000000800 */
        /* <DEDUP_REMOVED lines=9> */
[----:B0-----:R-:W-:-:S04]  /*0a50*/  FMUL.FTZ R38, R3, R2 ;  /* 0x0000000203267220 */ /* 0x001fc80000410000 */
        /* <DEDUP_REMOVED lines=25> */
.L_x_2074:
[----:B------:R-:W-:Y:S01]  /*0bf0*/  FMUL.FTZ R3, R38, R38 ;  /* 0x0000002626037220 */ /* 0x000fe20000410000 */
[----:B-1----:R-:W-:Y:S01]  /*0c00*/  FADD.FTZ R39, R44, R0 ;  /* 0x000000002c277221 */ /* 0x002fe20000010000 */
[----:B------:R-:W-:-:S03]  /*0c10*/  FSEL R40, R38, RZ, !P3 ;  /* 0x000000ff26287208 */ /* 0x000fc60005800000 */
[----:B------:R-:W-:Y:S01]  /*0c20*/  FSEL R3, R3, RZ, P3 ;  /* 0x000000ff03037208 */ /* 0x000fe20001800000 */
[----:B------:R-:W-:Y:S01]  /*0c30*/  FFMA.FTZ R2, R39, R2, UR7 ;  /* 0x0000000727027e23 */ /* 0x000fe20008010002 */
[C---:B0-----:R-:W-:Y:S01]  /*0c40*/  FADD.FTZ R44, -R40.reuse, R45 ;  /* 0x0000002d282c7221 */ /* 0x041fe20000010100 */
[C---:B------:R-:W-:Y:S01]  /*0c50*/  FADD.FTZ R28, -R40.reuse, R28 ;  /* 0x0000001c281c7221 */ /* 0x040fe20000010100 */
[----:B------:R-:W-:Y:S01]  /*0c60*/  FADD.FTZ R30, -R40, R30 ;  /* 0x0000001e281e7221 */ /* 0x000fe20000010100 */
[----:B------:R-:W-:Y:S01]  /*0c70*/  FADD.FTZ R2, R2, R3 ;  /* 0x0000000302027221 */ /* 0x000fe20000010000 */
[C---:B------:R-:W-:Y:S01]  /*0c80*/  FADD.FTZ R31, -R40.reuse, R31 ;  /* 0x0000001f281f7221 */ /* 0x040fe20000010100 */
[C---:B------:R-:W-:Y:S01]  /*0c90*/  FADD.FTZ R34, -R40.reuse, R29 ;  /* 0x0000001d28227221 */ /* 0x040fe20000010100 */
[C---:B------:R-:W-:Y:S01]  /*0ca0*/  FADD.FTZ R0, -R40.reuse, R41 ;  /* 0x0000002928007221 */ /* 0x040fe20000010100 */
[----:B------:R-:W0:Y:S01]  /*0cb0*/  MUFU.RSQ R39, R2 ;  /* 0x0000000200277308 */ /* 0x000e220000001400 */
[C---:B------:R-:W-:Y:S01]  /*0cc0*/  FADD.FTZ R32, -R40.reuse, R33 ;  /* 0x0000002128207221 */ /* 0x040fe20000010100 */
[----:B------:R-:W-:-:S02]  /*0cd0*/  FADD.FTZ R42, -R40, R43 ;  /* 0x0000002b282a7221 */ /* 0x000fc40000010100 */
[----:B------:R-:W1:Y:S01]  /*0ce0*/  @!P2 LDC.64 R40, c[0x0][0x250] ;  /* 0x00009400ff28ab82 */ /* 0x000e620000000a00 */
[C---:B0-----:R-:W-:Y:S01]  /*0cf0*/  FMUL.FTZ R3, R39.reuse, R44 ;  /* 0x0000002c27037220 */ /* 0x041fe20000410000 */
[C---:B------:R-:W-:Y:S01]  /*0d00*/  FMUL.FTZ R28, R39.reuse, R28 ;  /* 0x0000001c271c7220 */ /* 0x040fe20000410000 */
[C---:B------:R-:W-:Y:S01]  /*0d10*/  FMUL.FTZ R2, R39.reuse, R30 ;  /* 0x0000001e27027220 */ /* 0x040fe20000410000 */
[----:B------:R-:W-:Y:S01]  /*0d20*/  FMUL.FTZ R31, R39, R31 ;  /* 0x0000001f271f7220 */ /* 0x000fe20000410000 */
[----:B------:R-:W-:Y:S01]  /*0d30*/  FFMA.FTZ R30, R16, R3, R8 ;  /* 0x00000003101e7223 */ /* 0x000fe20000010008 */
[----:B------:R-:W-:Y:S01]  /*0d40*/  FFMA.FTZ R29, R17, R28, R9 ;  /* 0x0000001c111d7223 */ /* 0x000fe20000010009 */
[----:B------:R-:W-:Y:S01]  /*0d50*/  FFMA.FTZ R28, R19, R2, R11 ;  /* 0x00000002131c7223 */ /* 0x000fe2000001000b */
[----:B------:R-:W-:Y:S01]  /*0d60*/  FFMA.FTZ R31, R18, R31, R10 ;  /* 0x0000001f121f7223 */ /* 0x000fe2000001000a */
[----:B------:R-:W0:Y:S01]  /*0d70*/  @!P2 LDC.64 R2, c[0x0][0x258] ;  /* 0x00009600ff02ab82 */ /* 0x000e220000000a00 */
[----:B------:R-:W-:Y:S01]  /*0d80*/  FMUL.FTZ R32, R39, R32 ;  /* 0x0000002027207220 */ /* 0x000fe20000410000 */
[----:B------:R-:W-:Y:S01]  /*0d90*/  F2FP.BF16.F32.PACK_AB R30, R29, R30 ;  /* 0x0000001e1d1e723e */ /* 0x000fe200000010ff */
[C---:B------:R-:W-:Y:S01]  /*0da0*/  FMUL.FTZ R29, R39.reuse, R0 ;  /* 0x00000000271d7220 */ /* 0x040fe20000410000 */
[----:B------:R-:W-:Y:S01]  /*0db0*/  FMUL.FTZ R33, R39, R34 ;  /* 0x0000002227217220 */ /* 0x000fe20000410000 */
[----:B------:R-:W-:Y:S01]  /*0dc0*/  F2FP.BF16.F32.PACK_AB R31, R28, R31 ;  /* 0x0000001f1c1f723e */ /* 0x000fe200000010ff */
[----:B------:R-:W-:Y:S01]  /*0dd0*/  FFMA.FTZ R43, R13, R32, R5 ;  /* 0x000000200d2b7223 */ /* 0x000fe20000010005 */
[----:B------:R-:W-:Y:S01]  /*0de0*/  FFMA.FTZ R28, R12, R29, R4 ;  /* 0x0000001d0c1c7223 */ /* 0x000fe20000010004 */
[----:B------:R-:W-:Y:S01]  /*0df0*/  FFMA.FTZ R29, R14, R33, R6 ;  /* 0x000000210e1d7223 */ /* 0x000fe20000010006 */
[----:B------:R-:W-:Y:S01]  /*0e00*/  FMUL.FTZ R42, R39, R42 ;  /* 0x0000002a272a7220 */ /* 0x000fe20000410000 */
[----:B------:R-:W2:Y:S01]  /*0e10*/  LDC.64 R32, c[0x0][0x210] ;  /* 0x00008400ff207b82 */ /* 0x000ea20000000a00 */
[----:B------:R-:W-:Y:S01]  /*0e20*/  LEA R34, P4, R35, UR8, 0x4 ;  /* 0x0000000823227c11 */ /* 0x000fe2000f8820ff */
[----:B-1----:R-:W-:-:S04]  /*0e30*/  @!P2 IMAD.WIDE R40, R37, 0x4, R40 ;  /* 0x000000042528a825 */ /* 0x002fc800078e0228 */
[----:B------:R-:W-:Y:S01]  /*0e40*/  FFMA.FTZ R42, R15, R42, R7 ;  /* 0x0000002a0f2a7223 */ /* 0x000fe20000010007 */
[----:B------:R-:W-:Y:S02]  /*0e50*/  F2FP.BF16.F32.PACK_AB R28, R43, R28 ;  /* 0x0000001c2b1c723e */ /* 0x000fe400000010ff */
[----:B------:R-:W-:Y:S01]  /*0e60*/  LEA.HI.X R35, R35, UR9, RZ, 0x4, P4 ;  /* 0x0000000923237c11 */ /* 0x000fe2000a0f24ff */
[----:B------:R1:W-:Y:S01]  /*0e70*/  @!P2 STG.E desc[UR4][R40.64], R38 ;  /* 0x000000262800a986 */ /* 0x0003e2000c101904 */
[----:B------:R-:W-:Y:S01]  /*0e80*/  F2FP.BF16.F32.PACK_AB R29, R42, R29 ;  /* 0x0000001d2a1d723e */ /* 0x000fe200000010ff */
[----:B0-----:R-:W-:-:S05]  /*0e90*/  @!P2 IMAD.WIDE R2, R37, 0x4, R2 ;  /* 0x000000042502a825 */ /* 0x001fca00078e0202 */
[----:B------:R1:W-:Y:S04]  /*0ea0*/  @!P2 STG.E desc[UR4][R2.64], R39 ;  /* 0x000000270200a986 */ /* 0x0003e8000c101904 */
[----:B------:R1:W-:Y:S01]  /*0eb0*/  STG.E.128 desc[UR4][R34.64], R28 ;  /* 0x0000001c22007986 */ /* 0x0003e2000c101d04 */
[----:B--2---:R-:W-:-:S04]  /*0ec0*/  LEA R37, R32, R37, 0x2 ;  /* 0x0000002520257211 */ /* 0x004fc800078e10ff */
[----:B------:R-:W-:-:S13]  /*0ed0*/  ISETP.GE.AND P2, PT, R37, R33, PT ;  /* 0x000000212500720c */ /* 0x000fda0003f46270 */
[----:B-1----:R-:W-:Y:S05]  /*0ee0*/  @!P2 BRA `(.L_x_2062) ;  /* 0xfffffff000e4a947 */ /* 0x002fea000383ffff */
[----:B------:R-:W-:Y:S05]  /*0ef0*/  EXIT ;  /* 0x000000000000794d */ /* 0x000fea0003800000 */
.L_x_2061:
[----:B------:R-:W-:Y:S01]  /*0f00*/  HFMA2.MMA R34, -RZ, RZ, 0, 5.9604644775390625e-08 ;  /* 0x00000001ff227435 */ /* 0x000fe200000001ff */
[----:B------:R-:W-:Y:S01]  /*0f10*/  BSSY B0, `(.L_x_2063) ;  /* 0x0000007000007945 */ /* 0x000fe20003800000 */
[----:B------:R-:W-:Y:S02]  /*0f20*/  MOV R40, R39 ;  /* 0x0000002700287202 */ /* 0x000fe40000000f00 */
[----:B------:R-:W-:Y:S02]  /*0f30*/  MOV R32, 0x1f ;  /* 0x0000001f00207802 */ /* 0x000fe40000000f00 */
[----:B0-----:R-:W-:-:S07]  /*0f40*/  MOV R3, 0xffffffff ;  /* 0xffffffff00037802 */ /* 0x001fce0000000f00 */
[----:B-----5:R-:W-:Y:S05]  /*0f50*/  WARPSYNC.COLLECTIVE R3, `(.L_x_2064) ;  /* 0x0000000003087348 */ /* 0x020fea0003c00000 */
[----:B------:R0:W1:Y:S02]  /*0f60*/  SHFL.BFLY P4, R0, R40, R34, R32 ;  /* 0x0c00002228007389 */ /* 0x0000640000080020 */
[----:B01---5:R-:W-:Y:S01]  /*0f70*/  ENDCOLLECTIVE ;  /* 0x000000000000791b */ /* 0x023fe20003800000 */
.L_x_2064:
[----:B------:R-:W-:Y:S05]  /*0f80*/  BSYNC B0 ;  /* 0x0000000000007941 */ /* 0x000fea0003800000 */
.L_x_2063:
        /* <DEDUP_REMOVED lines=8> */
.L_x_2065:
[----:B------:R-:W-:Y:S01]  /*1010*/  HFMA2.MMA R34, -RZ, RZ, 0, 2.384185791015625e-07 ;  /* 0x00000004ff227435 */ /* 0x000fe200000001ff */
[----:B------:R-:W-:-:S05]  /*1020*/  FADD.FTZ R42, R40, R0 ;  /* 0x00000000282a7221 */ /* 0x000fca0000010000 */
[----:B------:R-:W-:-:S07]  /*1030*/  MOV R40, R42 ;  /* 0x0000002a00287202 */ /* 0x000fce0000000f00 */
[----:B------:R-:W-:Y:S05]  /*1040*/  WARPSYNC.COLLECTIVE R3, `(.L_x_2066) ;  /* 0x0000000003087348 */ /* 0x000fea0003c00000 */
[----:B------:R0:W1:Y:S02]  /*1050*/  SHFL.BFLY P4, R0, R40, R34, R32 ;  /* 0x0c00002228007389 */ /* 0x0000640000080020 */
[----:B01----:R-:W-:Y:S01]  /*1060*/  ENDCOLLECTIVE ;  /* 0x000000000000791b */ /* 0x003fe20003800000 */
.L_x_2066:
[----:B------:R-:W-:Y:S01]  /*1070*/  HFMA2.MMA R34, -RZ, RZ, 0, 4.76837158203125e-07 ;  /* 0x00000008ff227435 */ /* 0x000fe200000001ff */
[----:B------:R-:W-:-:S05]  /*1080*/  FADD.FTZ R44, R42, R0 ;  /* 0x000000002a2c7221 */ /* 0x000fca0000010000 */
[----:B------:R-:W-:-:S07]  /*1090*/  MOV R40, R44 ;  /* 0x0000002c00287202 */ /* 0x000fce0000000f00 */
[----:B------:R-:W-:Y:S05]  /*10a0*/  WARPSYNC.COLLECTIVE R3, `(.L_x_2067) ;  /* 0x0000000003087348 */ /* 0x000fea0003c00000 */
[----:B------:R0:W1:Y:S02]  /*10b0*/  SHFL.BFLY P4, R0, R40, R34, R32 ;  /* 0x0c00002228007389 */ /* 0x0000640000080020 */
[----:B01----:R-:W-:Y:S01]  /*10c0*/  ENDCOLLECTIVE ;  /* 0x000000000000791b */ /* 0x003fe20003800000 */
.L_x_2067:
[----:B------:R-:W-:Y:S01]  /*10d0*/  HFMA2.MMA R34, -RZ, RZ, 0, 9.5367431640625e-07 ;  /* 0x00000010ff227435 */ /* 0x000fe200000001ff */
[----:B------:R-:W-:-:S05]  /*10e0*/  FADD.FTZ R44, R44, R0 ;  /* 0x000000002c2c7221 */ /* 0x000fca0000010000 */
[----:B------:R-:W-:-:S07]  /*10f0*/  MOV R40, R44 ;  /* 0x0000002c00287202 */ /* 0x000fce0000000f00 */
[----:B------:R-:W-:Y:S05]  /*1100*/  WARPSYNC.COLLECTIVE R3, `(.L_x_2068) ;  /* 0x0000000003087348 */ /* 0x000fea0003c00000 */
[----:B------:R0:W1:Y:S02]  /*1110*/  SHFL.BFLY P4, R0, R40, R34, R32 ;  /* 0x0c00002228007389 */ /* 0x0000640000080020 */
[----:B01----:R-:W-:Y:S01]  /*1120*/  ENDCOLLECTIVE ;  /* 0x000000000000791b */ /* 0x003fe20003800000 */
.L_x_2068:
        /* <DEDUP_REMOVED lines=24> */
.L_x_2069:
[----:B------:R-:W-:Y:S01]  /*12b0*/  HFMA2.MMA R34, -RZ, RZ, 0, 1.1920928955078125e-07 ;  /* 0x00000002ff227435 */ /* 0x000fe200000001ff */
[----:B------:R-:W-:-:S10]  /*12c0*/  FADD.FTZ R40, R39, R0 ;  /* 0x0000000027287221 */ /* 0x000fd40000010000 */
[----:B------:R-:W-:Y:S05]  /*12d0*/  WARPSYNC.COLLECTIVE R3, `(.L_x_2070) ;  /* 0x0000000003087348 */ /* 0x000fea0003c00000 */
[----:B------:R0:W1:Y:S02]  /*12e0*/  SHFL.BFLY P4, R0, R40, R34, R32 ;  /* 0x0c00002228007389 */ /* 0x0000640000080020 */
[----:B01----:R-:W-:Y:S01]  /*12f0*/  ENDCOLLECTIVE ;  /* 0x000000000000791b */ /* 0x003fe20003800000 */
.L_x_2070:
[----:B------:R-:W-:Y:S01]  /*1300*/  HFMA2.MMA R34, -RZ, RZ, 0, 2.384185791015625e-07 ;  /* 0x00000004ff227435 */ /* 0x000fe200000001ff */
[----:B------:R-:W-:-:S05]  /*1310*/  FADD.FTZ R42, R40, R0 ;  /* 0x00000000282a7221 */ /* 0x000fca0000010000 */
[----:B------:R-:W-:-:S07]  /*1320*/  MOV R40, R42 ;  /* 0x0000002a00287202 */ /* 0x000fce0000000f00 */
[----:B------:R-:W-:Y:S05]  /*1330*/  WARPSYNC.COLLECTIVE R3, `(.L_x_2071) ;  /* 0x0000000003087348 */ /* 0x000fea0003c00000 */
[----:B------:R0:W1:Y:S02]  /*1340*/  SHFL.BFLY P4, R0, R40, R34, R32 ;  /* 0x0c00002228007389 */ /* 0x0000640000080020 */
[----:B01----:R-:W-:Y:S01]  /*1350*/  ENDCOLLECTIVE ;  /* 0x000000000000791b */ /* 0x003fe20003800000 */
.L_x_2071:
[----:B------:R-:W-:Y:S01]  /*1360*/  HFMA2.MMA R34, -RZ, RZ, 0, 4.76837158203125e-07 ;  /* 0x00000008ff227435 */ /* 0x000fe200000001ff */
[----:B------:R-:W-:-:S05]  /*1370*/  FADD.FTZ R44, R42, R0 ;  /* 0x000000002a2c7221 */ /* 0x000fca0000010000 */
[----:B------:R-:W-:-:S07]  /*1380*/  MOV R40, R44 ;  /* 0x0000002c00287202 */ /* 0x000fce0000000f00 */
[----:B------:R-:W-:Y:S05]  /*1390*/  WARPSYNC.COLLECTIVE R3, `(.L_x_2072) ;  /* 0x0000000003087348 */ /* 0x000fea0003c00000 */
[----:B------:R0:W1:Y:S02]  /*13a0*/  SHFL.BFLY P4, R0, R40, R34, R32 ;  /* 0x0c00002228007389 */ /* 0x0000640000080020 */
[----:B01----:R-:W-:Y:S01]  /*13b0*/  ENDCOLLECTIVE ;  /* 0x000000000000791b */ /* 0x003fe20003800000 */
.L_x_2072:
[----:B------:R-:W-:Y:S01]  /*13c0*/  HFMA2.MMA R34, -RZ, RZ, 0, 9.5367431640625e-07 ;  /* 0x00000010ff227435 */ /* 0x000fe200000001ff */
[----:B------:R-:W-:-:S05]  /*13d0*/  FADD.FTZ R44, R44, R0 ;  /* 0x000000002c2c7221 */ /* 0x000fca0000010000 */
[----:B------:R-:W-:-:S07]  /*13e0*/  MOV R40, R44 ;  /* 0x0000002c00287202 */ /* 0x000fce0000000f00 */
[----:B------:R-:W-:Y:S05]  /*13f0*/  WARPSYNC.COLLECTIVE R3, `(.L_x_2073) ;  /* 0x0000000003087348 */ /* 0x000fea0003c00000 */
[----:B------:R0:W1:Y:S02]  /*1400*/  SHFL.BFLY P4, R0, R40, R34, R32 ;  /* 0x0c00002228007389 */ /* 0x0000640000080020 */
[----:B01----:R-:W-:Y:S01]  /*1410*/  ENDCOLLECTIVE ;  /* 0x000000000000791b */ /* 0x003fe20003800000 */
.L_x_2073:
[----:B------:R-:W-:Y:S05]  /*1420*/  BRA `(.L_x_2074) ;  /* 0xfffffff400f07947 */ /* 0x000fea000383ffff */
.L_x_2075:
        /* <DEDUP_REMOVED lines=13> */
.L_x_9529:


//--------------------- .text._ZN10layer_norm13ln_fwd_kernelINS_13Kernel_traitsIf13__nv_bfloat16S2_S2_fjLj256ELj1ELj4ELj1ELj16ENS_18Kernel_traits_baseILj256EfS2_S2_S2_fjLj128EEEEELb0ELb0ELb1ELb0EEEvNS_9FwdParamsE --------------------------
	.section	.text._ZN10layer_norm13ln_fwd_kernelINS_13Kernel_traitsIf13__nv_bfloat16S2_S2_fjLj256ELj1ELj4ELj1ELj16ENS_18Kernel_traits_baseILj256EfS2_S2_S2_fjLj128EEEEELb0ELb0ELb1ELb0EEEvNS_9FwdParamsE,"ax",@progbits
	.align	128
        .global         _ZN10layer_norm13ln_fwd_kernelINS_13Kernel_traitsIf13__nv_bfloat16S2_S2_fjLj256ELj1ELj4ELj1ELj16ENS_18Kernel_traits_baseILj256EfS2_S2_S2_fjLj128EEEEELb0ELb0ELb1ELb0EEEvNS_9FwdParamsE
        .type           _ZN10layer_norm13ln_fwd_kernelINS_13Kernel_traitsIf13__nv_bfloat16S2_S2_fjLj256ELj1ELj4ELj1ELj16ENS_18Kernel_traits_baseILj256EfS2_S2_S2_fjLj128EEEEELb0ELb0ELb1ELb0EEEvNS_9FwdParamsE,@function
        .size           _ZN10layer_norm13ln_fwd_kernelINS_13Kernel_traitsIf13__nv_bfloat16S2_S2_fjLj256ELj1ELj4ELj1ELj16ENS_18Kernel_traits_baseILj256EfS2_S2_S2_fjLj128EEEEELb0ELb0ELb1ELb0EEEvNS_9FwdParamsE,(.L_x_9530 - _ZN10layer_norm13ln_fwd_kernelINS_13Kernel_traitsIf13__nv_bfloat16S2_S2_fjLj256ELj1ELj4ELj1ELj16ENS_18Kernel_traits_baseILj256EfS2_S2_S2_fjLj128EEEEELb0ELb0ELb1ELb0EEEvNS_9FwdParamsE)
        .other          _ZN10layer_norm13ln_fwd_kernelINS_13Kernel_traitsIf13__nv_bfloat16S2_S2_fjLj256ELj1ELj4ELj1ELj16ENS_18Kernel_traits_baseILj256EfS2_S2_S2_fjLj128EEEEELb0ELb0ELb1ELb0EEEvNS_9FwdParamsE,@"STO_CUDA_ENTRY STV_DEFAULT"
_ZN10layer_norm13ln_fwd_kernelINS_13Kernel_traitsIf13__nv_bfloat16S2_S2_fjLj256ELj1ELj4ELj1ELj16ENS_18Kernel_traits_baseILj256EfS2_S2_S2_fjLj128EEEEELb0ELb0ELb1ELb0EEEvNS_9FwdParamsE:
.text._ZN10layer_norm13ln_fwd_kernelINS_13Kernel_traitsIf13__nv_bfloat16S2_S2_fjLj256ELj1ELj4ELj1ELj16ENS_18Kernel_traits_baseILj256EfS2_S2_S2_fjLj128EEEEELb0ELb0ELb1ELb0EEEvNS_9FwdParamsE:
        /* <DEDUP_REMOVED lines=30> */
.L_x_2077:
[----:B------:R-:W-:Y:S05]  /*01e0*/  BSYNC B0 ;  /* 0x0000000000007941 */ /* 0x000fea0003800000 */
.L_x_2076:
[----:B------:R-:W-:Y:S02]  /*01f0*/  ULDC UR6, c[0x0][0x214] ;  /* 0x0000850000067ab9 */ /* 0x000fe40000000800 */
[----:B------:R-:W-:-:S13]  /*0200*/  ISETP.GE.AND P0, PT, R0, UR6, PT ;  /* 0x0000000600007c0c */ /* 0x000fda000bf06270 */
[----:B------:R-:W-:Y:S05]  /*0210*/  @P0 EXIT ;  /* 0x000000000000094d */ /* 0x000fea0003800000 */
[----:B------:R-:W-:Y:S01]  /*0220*/  ULDC.U8 UR6, c[0x0][0x2a0] ;  /* 0x0000a80000067ab9 */ /* 0x000fe20000000000 */
[----:B------:R-:W-:Y:S01]  /*0230*/  ULDC UR8, c[0x0][0x29c] ;  /* 0x0000a70000087ab9 */ /* 0x000fe20000000800 */
[----:B------:R-:W-:Y:S01]  /*0240*/  ISETP.NE.AND P2, PT, RZ, UR6, PT ;  /* 0x00000006ff007c0c */ /* 0x000fe2000bf45270 */
[----:B------:R-:W-:Y:S01]  /*0250*/  ULDC UR9, c[0x0][0x2d8] ;  /* 0x0000b60000097ab9 */ /* 0x000fe20000000800 */
[----:B------:R-:W-:-:S11]  /*0260*/  ULDC.64 UR6, c[0x0][0x230] ;  /* 0x00008c0000067ab9 */ /* 0x000fd60000000a00 */
.L_x_2107:
[----:B------:R-:W1:Y:S08]  /*0270*/  LDC.64 R30, c[0x0][0x280] ;  /* 0x0000a000ff1e7b82 */ /* 0x000e700000000a00 */
[----:B------:R-:W2:Y:S08]  /*0280*/  LDC.64 R28, c[0x0][0x288] ;  /* 0x0000a200ff1c7b82 */ /* 0x000eb00000000a00 */
[----:B------:R-:W3:Y:S01]  /*0290*/  LDC R41, c[0x0][0x218] ;  /* 0x00008600ff297b82 */ /* 0x000ee20000000800 */
[----:B-1----:R-:W-:-:S06]  /*02a0*/  IMAD.WIDE R30, R0, 0x4, R30 ;  /* 0x00000004001e7825 */ /* 0x002fcc00078e021e */
[----:B------:R-:W4:Y:S01]  /*02b0*/  LDG.E R30, desc[UR4][R30.64] ;  /* 0x000000041e1e7981 */ /* 0x000f22000c1e1900 */
[----:B--2---:R-:W-:-:S05]  /*02c0*/  IMAD.WIDE R28, R0, 0x4, R28 ;  /* 0x00000004001c7825 */ /* 0x004fca00078e021c */
[----:B-----5:R1:W5:Y:S01]  /*02d0*/  LDG.E R39, desc[UR4][R28.64] ;  /* 0x000000041c277981 */ /* 0x020362000c1e1900 */
[----:B------:R-:W-:Y:S01]  /*02e0*/  BSSY B0, `(.L_x_2078) ;  /* 0x0000082000007945 */ /* 0x000fe20003800000 */
[----:B------:R-:W-:Y:S02]  /*02f0*/  SHF.R.S32.HI R40, RZ, 0x1f, R0 ;  /* 0x0000001fff287819 */ /* 0x000fe40000011400 */
[----:B----4-:R-:W-:Y:S01]  /*0300*/  ISETP.GE.AND P3, PT, R30, 0x1, PT ;  /* 0x000000011e00780c */ /* 0x010fe20003f66270 */
[----:B-1-3--:R-:W-:-:S12]  /*0310*/  @!P1 BRA `(.L_x_2079) ;  /* 0x0000000400f89947 */ /* 0x00afd80003800000 */
[----:B------:R-:W-:Y:S01]  /*0320*/  ISETP.NE.U32.AND P0, PT, RZ, UR6, PT ;  /* 0x00000006ff007c0c */ /* 0x000fe2000bf05070 */
[-C--:B------:R-:W-:Y:S01]  /*0330*/  IMAD R28, R0, R41.reuse, RZ ;  /* 0x00000029001c7224 */ /* 0x080fe200078e02ff */
[----:B------:R-:W-:Y:S01]  /*0340*/  @P3 IADD3 R34, R30, -0x1, RZ ;  /* 0xffffffff1e223810 */ /* 0x000fe20007ffe0ff */
[----:B0-----:R-:W0:Y:S01]  /*0350*/  @P3 LDC.64 R2, c[0x0][0x220] ;  /* 0x00008800ff023b82 */ /* 0x001e220000000a00 */
        /* <DEDUP_REMOVED lines=21> */
.L_x_2081:
[----:B-----5:R-:W-:Y:S02]  /*04b0*/  SHF.L.U32 R2, R24, 0x10, RZ ;  /* 0x0000001018027819 */ /* 0x020fe400000006ff */
[----:B------:R-:W-:-:S03]  /*04c0*/  @P0 SHF.L.U32 R3, R20, 0x10, RZ ;  /* 0x0000001014030819 */ /* 0x000fc600000006ff */
[----:B------:R-:W-:-:S04]  /*04d0*/  FMUL.FTZ R2, R2, UR8 ;  /* 0x0000000802027c20 */ /* 0x000fc80008410000 */
[----:B------:R-:W-:-:S07]  /*04e0*/  @P0 FADD.FTZ R2, R3, R2 ;  /* 0x0000000203020221 */ /* 0x000fce0000010000 */
.L_x_2082:
[----:B------:R-:W-:Y:S05]  /*04f0*/  BSYNC B1 ;  /* 0x0000000000017941 */ /* 0x000fea0003800000 */
.L_x_2080:
[----:B------:R-:W-:Y:S04]  /*0500*/  BSSY B1, `(.L_x_2083) ;  /* 0x000000d000017945 */ /* 0x000fe80003800000 */
[----:B------:R-:W-:Y:S05]  /*0510*/  @P3 BRA `(.L_x_2084) ;  /* 0x0000000000143947 */ /* 0x000fea0003800000 */
[----:B------:R-:W-:Y:S01]  /*0520*/  MOV R3, RZ ;  /* 0x000000ff00037202 */ /* 0x000fe20000000f00 */
[----:B------:R-:W-:Y:S06]  /*0530*/  @!P0 BRA `(.L_x_2085) ;  /* 0x0000000000248947 */ /* 0x000fec0003800000 */
[----:B-----5:R-:W-:-:S04]  /*0540*/  PRMT R3, R20, 0x7632, R3 ;  /* 0x0000763214037816 */ /* 0x020fc80000000003 */
[----:B------:R-:W-:Y:S01]  /*0550*/  SHF.L.U32 R3, R3, 0x10, RZ ;  /* 0x0000001003037819 */ /* 0x000fe200000006ff */
[----:B------:R-:W-:Y:S06]  /*0560*/  BRA `(.L_x_2085) ;  /* 0x0000000000187947 */ /* 0x000fec0003800000 */
.L_x_2084:
[----:B-----5:R-:W-:Y:S02]  /*0570*/  PRMT R3, R24, 0x7632, R3 ;  /* 0x0000763218037816 */ /* 0x020fe40000000003 */
[----:B------:R-:W-:Y:S02]  /*0580*/  @P0 PRMT R28, R20, 0x7632, R28 ;  /* 0x00007632141c0816 */ /* 0x000fe4000000001c */
[----:B------:R-:W-:Y:S02]  /*0590*/  SHF.L.U32 R3, R3, 0x10, RZ ;  /* 0x0000001003037819 */ /* 0x000fe400000006ff */
[----:B------:R-:W-:-:S03]  /*05a0*/  @P0 SHF.L.U32 R28, R28, 0x10, RZ ;  /* 0x000000101c1c0819 */ /* 0x000fc600000006ff */
[----:B------:R-:W-:-:S04]  /*05b0*/  FMUL.FTZ R3, R3, UR8 ;  /* 0x0000000803037c20 */ /* 0x000fc80008410000 */
[----:B------:R-:W-:-:S07]  /*05c0*/  @P0 FADD.FTZ R3, R28, R3 ;  /* 0x000000031c030221 */ /* 0x000fce0000010000 */
.L_x_2085:
[----:B------:R-:W-:Y:S05]  /*05d0*/  BSYNC B1 ;  /* 0x0000000000017941 */ /* 0x000fea0003800000 */
.L_x_2083:
[----:B------:R-:W-:Y:S04]  /*05e0*/  BSSY B1, `(.L_x_2086) ;  /* 0x000000a000017945 */ /* 0x000fe80003800000 */
[----:B------:R-:W-:Y:S05]  /*05f0*/  @P3 BRA `(.L_x_2087) ;  /* 0x0000000000103947 */ /* 0x000fea0003800000 */
[----:B------:R-:W-:Y:S01]  /*0600*/  HFMA2.MMA R32, -RZ, RZ, 0, 0 ;  /* 0x00000000ff207435 */ /* 0x000fe200000001ff */
[----:B------:R-:W-:Y:S10]  /*0610*/  @!P0 BRA `(.L_x_2088) ;  /* 0x0000000000188947 */ /* 0x000ff40003800000 */
[----:B-----5:R-:W-:Y:S01]  /*0620*/  SHF.L.U32 R32, R21, 0x10, RZ ;  /* 0x0000001015207819 */ /* 0x020fe200000006ff */
[----:B------:R-:W-:Y:S06]  /*0630*/  BRA `(.L_x_2088) ;  /* 0x0000000000107947 */ /* 0x000fec0003800000 */
.L_x_2087:
[----:B-----5:R-:W-:Y:S02]  /*0640*/  SHF.L.U32 R32, R25, 0x10, RZ ;  /* 0x0000001019207819 */ /* 0x020fe400000006ff */
[----:B------:R-:W-:-:S03]  /*0650*/  @P0 SHF.L.U32 R31, R21, 0x10, RZ ;  /* 0x00000010151f0819 */ /* 0x000fc600000006ff */
[----:B------:R-:W-:-:S04]  /*0660*/  FMUL.FTZ R32, R32, UR8 ;  /* 0x0000000820207c20 */ /* 0x000fc80008410000 */
[----:B------:R-:W-:-:S07]  /*0670*/  @P0 FADD.FTZ R32, R31, R32 ;  /* 0x000000201f200221 */ /* 0x000fce0000010000 */
.L_x_2088:
[----:B------:R-:W-:Y:S05]  /*0680*/  BSYNC B1 ;  /* 0x0000000000017941 */ /* 0x000fea0003800000 */
.L_x_2086:
[----:B------:R-:W-:Y:S04]  /*0690*/  BSSY B1, `(.L_x_2089) ;  /* 0x000000d000017945 */ /* 0x000fe80003800000 */
[----:B------:R-:W-:Y:S05]  /*06a0*/  @P3 BRA `(.L_x_2090) ;  /* 0x0000000000143947 */ /* 0x000fea0003800000 */
[----:B------:R-:W-:Y:S01]  /*06b0*/  MOV R33, RZ ;  /* 0x000000ff00217202 */ /* 0x000fe20000000f00 */
[----:B------:R-:W-:Y:S06]  /*06c0*/  @!P0 BRA `(.L_x_2091) ;  /* 0x0000000000248947 */ /* 0x000fec0003800000 */
[----:B-----5:R-:W-:-:S04]  /*06d0*/  PRMT R33, R21, 0x7632, R33 ;  /* 0x0000763215217816 */ /* 0x020fc80000000021 */
[----:B------:R-:W-:Y:S01]  /*06e0*/  SHF.L.U32 R33, R33, 0x10, RZ ;  /* 0x0000001021217819 */ /* 0x000fe200000006ff */
[----:B------:R-:W-:Y:S06]  /*06f0*/  BRA `(.L_x_2091) ;  /* 0x0000000000187947 */ /* 0x000fec0003800000 */
.L_x_2090:
[----:B-----5:R-:W-:Y:S02]  /*0700*/  PRMT R28, R25, 0x7632, R28 ;  /* 0x00007632191c7816 */ /* 0x020fe4000000001c */
[----:B------:R-:W-:-:S03]  /*0710*/  @P0 PRMT R30, R21, 0x7632, R30 ;  /* 0x00007632151e0816 */ /* 0x000fc6000000001e */
[----:B------:R-:W-:Y:S01]  /*0720*/  IMAD.U32 R28, R28, 0x10000, RZ ;  /* 0x000100001c1c7824 */ /* 0x000fe200078e00ff */
[----:B------:R-:W-:-:S03]  /*0730*/  @P0 SHF.L.U32 R30, R30, 0x10, RZ ;  /* 0x000000101e1e0819 */ /* 0x000fc600000006ff */
[----:B------:R-:W-:-:S04]  /*0740*/  FMUL.FTZ R33, R28, UR8 ;  /* 0x000000081c217c20 */ /* 0x000fc80008410000 */
[----:B------:R-:W-:-:S07]  /*0750*/  @P0 FADD.FTZ R33, R30, R33 ;  /* 0x000000211e210221 */ /* 0x000fce0000010000 */
.L_x_2091:
[----:B------:R-:W-:Y:S05]  /*0760*/  BSYNC B1 ;  /* 0x0000000000017941 */ /* 0x000fea0003800000 */
.L_x_2089:
[----:B------:R-:W-:Y:S04]  /*0770*/  BSSY B1, `(.L_x_2092) ;  /* 0x000000a000017945 */ /* 0x000fe80003800000 */
[----:B------:R-:W-:Y:S05]  /*0780*/  @P3 BRA `(.L_x_2093) ;  /* 0x0000000000103947 */ /* 0x000fea0003800000 */
[----:B------:R-:W-:Y:S01]  /*0790*/  HFMA2.MMA R34, -RZ, RZ, 0, 0 ;  /* 0x00000000ff227435 */ /* 0x000fe200000001ff */
[----:B------:R-:W-:Y:S10]  /*07a0*/  @!P0 BRA `(.L_x_2094) ;  /* 0x0000000000188947 */ /* 0x000ff40003800000 */
[----:B-----5:R-:W-:Y:S01]  /*07b0*/  SHF.L.U32 R34, R22, 0x10, RZ ;  /* 0x0000001016227819 */ /* 0x020fe200000006ff */
[----:B------:R-:W-:Y:S06]  /*07c0*/  BRA `(.L_x_2094) ;  /* 0x0000000000107947 */ /* 0x000fec0003800000 */
.L_x_2093:
[----:B-----5:R-:W-:Y:S02]  /*07d0*/  SHF.L.U32 R34, R26, 0x10, RZ ;  /* 0x000000101a227819 */ /* 0x020fe400000006ff */
[----:B------:R-:W-:-:S03]  /*07e0*/  @P0 SHF.L.U32 R31, R22, 0x10, RZ ;  /* 0x00000010161f0819 */ /* 0x000fc600000006ff */
[----:B------:R-:W-:-:S04]  /*07f0*/  FMUL.FTZ R34, R34, UR8 ;  /* 0x0000000822227c20 */ /* 0x000fc80008410000 */
[----:B------:R-:W-:-:S07]  /*0800*/  @P0 FADD.FTZ R34, R31, R34 ;  /* 0x000000221f220221 */ /* 0x000fce0000010000 */
.L_x_2094:
[----:B------:R-:W-:Y:S05]  /*0810*/  BSYNC B1 ;  /* 0x0000000000017941 */ /* 0x000fea0003800000 */
.L_x_2092:
[----:B------:R-:W-:Y:S04]  /*0820*/  BSSY B1, `(.L_x_2095) ;  /* 0x000000d000017945 */ /* 0x000fe80003800000 */
[----:B------:R-:W-:Y:S05]  /*0830*/  @P3 BRA `(.L_x_2096) ;  /* 0x0000000000143947 */ /* 0x000fea0003800000 */
[----:B------:R-:W-:Y:S01]  /*0840*/  MOV R35, RZ ;  /* 0x000000ff00237202 */ /* 0x000fe20000000f00 */
[----:B------:R-:W-:Y:S06]  /*0850*/  @!P0 BRA `(.L_x_2097) ;  /* 0x0000000000248947 */ /* 0x000fec0003800000 */
[----:B-----5:R-:W-:-:S04]  /*0860*/  PRMT R35, R22, 0x7632, R35 ;  /* 0x0000763216237816 */ /* 0x020fc80000000023 */
[----:B------:R-:W-:Y:S01]  /*0870*/  SHF.L.U32 R35, R35, 0x10, RZ ;  /* 0x0000001023237819 */ /* 0x000fe200000006ff */
[----:B------:R-:W-:Y:S06]  /*0880*/  BRA `(.L_x_2097) ;  /* 0x0000000000187947 */ /* 0x000fec0003800000 */
.L_x_2096:
[----:B-----5:R-:W-:Y:S02]  /*0890*/  PRMT R28, R26, 0x7632, R28 ;  /* 0x000076321a1c7816 */ /* 0x020fe4000000001c */
[----:B------:R-:W-:Y:S02]  /*08a0*/  @P0 PRMT R30, R22, 0x7632, R30 ;  /* 0x00007632161e0816 */ /* 0x000fe4000000001e */
[----:B------:R-:W-:Y:S02]  /*08b0*/  SHF.L.U32 R28, R28, 0x10, RZ ;  /* 0x000000101c1c7819 */ /* 0x000fe400000006ff */
[----:B------:R-:W-:-:S03]  /*08c0*/  @P0 SHF.L.U32 R30, R30, 0x10, RZ ;  /* 0x000000101e1e0819 */ /* 0x000fc600000006ff */
[----:B------:R-:W-:-:S04]  /*08d0*/  FMUL.FTZ R35, R28, UR8 ;  /* 0x000000081c237c20 */ /* 0x000fc80008410000 */
[----:B------:R-:W-:-:S07]  /*08e0*/  @P0 FADD.FTZ R35, R30, R35 ;  /* 0x000000231e230221 */ /* 0x000fce0000010000 */
.L_x_2097:
[----:B------:R-:W-:Y:S05]  /*08f0*/  BSYNC B1 ;  /* 0x0000000000017941 */ /* 0x000fea0003800000 */
.L_x_2095:
[----:B------:R-:W-:Y:S04]  /*0900*/  BSSY B1, `(.L_x_2098) ;  /* 0x000000a000017945 */ /* 0x000fe80003800000 */
[----:B------:R-:W-:Y:S05]  /*0910*/  @P3 BRA `(.L_x_2099) ;  /* 0x0000000000103947 */ /* 0x000fea0003800000 */
[----:B------:R-:W-:Y:S01]  /*0920*/  HFMA2.MMA R36, -RZ, RZ, 0, 0 ;  /* 0x00000000ff247435 */ /* 0x000fe200000001ff */
[----:B------:R-:W-:Y:S10]  /*0930*/  @!P0 BRA `(.L_x_2100) ;  /* 0x0000000000188947 */ /* 0x000ff40003800000 */
[----:B-----5:R-:W-:Y:S01]  /*0940*/  SHF.L.U32 R36, R23, 0x10, RZ ;  /* 0x0000001017247819 */ /* 0x020fe200000006ff */
[----:B------:R-:W-:Y:S06]  /*0950*/  BRA `(.L_x_2100) ;  /* 0x0000000000107947 */ /* 0x000fec0003800000 */
.L_x_2099:
[----:B-----5:R-:W-:Y:S01]  /*0960*/  SHF.L.U32 R36, R27, 0x10, RZ ;  /* 0x000000101b247819 */ /* 0x020fe200000006ff */
[----:B------:R-:W-:-:S04]  /*0970*/  @P0 IMAD.U32 R31, R23, 0x10000, RZ ;  /* 0x00010000171f0824 */ /* 0x000fc800078e00ff */
[----:B------:R-:W-:-:S04]  /*0980*/  FMUL.FTZ R36, R36, UR8 ;  /* 0x0000000824247c20 */ /* 0x000fc80008410000 */
[----:B------:R-:W-:-:S07]  /*0990*/  @P0 FADD.FTZ R36, R31, R36 ;  /* 0x000000241f240221 */ /* 0x000fce0000010000 */
.L_x_2100:
[----:B------:R-:W-:Y:S05]  /*09a0*/  BSYNC B1 ;  /* 0x0000000000017941 */ /* 0x000fea0003800000 */
.L_x_2098:
[----:B------:R-:W-:Y:S04]  /*09b0*/  BSSY B1, `(.L_x_2101) ;  /* 0x000000d000017945 */ /* 0x000fe80003800000 */
[----:B------:R-:W-:Y:S05]  /*09c0*/  @P3 BRA `(.L_x_2102) ;  /* 0x0000000000143947 */ /* 0x000fea0003800000 */
[----:B------:R-:W-:Y:S01]  /*09d0*/  MOV R37, RZ ;  /* 0x000000ff00257202 */ /* 0x000fe20000000f00 */
[----:B------:R-:W-:Y:S06]  /*09e0*/  @!P0 BRA `(.L_x_2103) ;  /* 0x0000000000248947 */ /* 0x000fec0003800000 */
[----:B-----5:R-:W-:-:S04]  /*09f0*/  PRMT R37, R23, 0x7632, R37 ;  /* 0x0000763217257816 */ /* 0x020fc80000000025 */
[----:B------:R-:W-:Y:S01]  /*0a00*/  SHF.L.U32 R37, R37, 0x10, RZ ;  /* 0x0000001025257819 */ /* 0x000fe200000006ff */
[----:B------:R-:W-:Y:S06]  /*0a10*/  BRA `(.L_x_2103) ;  /* 0x0000000000187947 */ /* 0x000fec0003800000 */
.L_x_2102:
[----:B-----5:R-:W-:Y:S02]  /*0a20*/  PRMT R28, R27, 0x7632, R28 ;  /* 0x000076321b1c7816 */ /* 0x020fe4000000001c */
[----:B------:R-:W-:Y:S02]  /*0a30*/  @P0 PRMT R30, R23, 0x7632, R30 ;  /* 0x00007632171e0816 */ /* 0x000fe4000000001e */
[----:B------:R-:W-:Y:S02]  /*0a40*/  SHF.L.U32 R28, R28, 0x10, RZ ;  /* 0x000000101c1c7819 */ /* 0x000fe400000006ff */
[----:B------:R-:W-:-:S03]  /*0a50*/  @P0 SHF.L.U32 R30, R30, 0x10, RZ ;  /* 0x000000101e1e0819 */ /* 0x000fc600000006ff */
[----:B------:R-:W-:-:S04]  /*0a60*/  FMUL.FTZ R37, R28, UR8 ;  /* 0x000000081c257c20 */ /* 0x000fc80008410000 */
[----:B------:R-:W-:-:S07]  /*0a70*/  @P0 FADD.FTZ R37, R30, R37 ;  /* 0x000000251e250221 */ /* 0x000fce0000010000 */
.L_x_2103:
[----:B------:R-:W-:Y:S05]  /*0a80*/  BSYNC B1 ;  /* 0x0000000000017941 */ /* 0x000fea0003800000 */
.L_x_2101:
[----:B------:R-:W0:Y:S01]  /*0a90*/  LDC.64 R42, c[0x0][0x238] ;  /* 0x00008e00ff2a7b82 */ /* 0x000e220000000a00 */
[----:B------:R-:W-:Y:S02]  /*0aa0*/  F2FP.BF16.F32.PACK_AB R31, R37, R36 ;  /* 0x00000024251f723e */ /* 0x000fe400000010ff */
[----:B------:R-:W-:Y:S02]  /*0ab0*/  F2FP.BF16.F32.PACK_AB R30, R35, R34 ;  /* 0x00000022231e723e */ /* 0x000fe400000010ff */
[----:B------:R-:W-:Y:S01]  /*0ac0*/  F2FP.BF16.F32.PACK_AB R28, R3, R2 ;  /* 0x00000002031c723e */ /* 0x000fe200000010ff */
[----:B0-----:R-:W-:Y:S01]  /*0ad0*/  IMAD.WIDE.U32 R42, R29, 0x10, R42 ;  /* 0x000000101d2a7825 */ /* 0x001fe200078e002a */
[----:B------:R-:W-:-:S05]  /*0ae0*/  F2FP.BF16.F32.PACK_AB R29, R33, R32 ;  /* 0x00000020211d723e */ /* 0x000fca00000010ff */
[----:B------:R1:W-:Y:S02]  /*0af0*/  STG.E.128 desc[UR4][R42.64], R28 ;  /* 0x0000001c2a007986 */ /* 0x0003e4000c101d04 */
.L_x_2079:
[----:B------:R-:W-:Y:S05]  /*0b00*/  BSYNC B0 ;  /* 0x0000000000007941 */ /* 0x000fea0003800000 */
.L_x_2078:
        /* <DEDUP_REMOVED lines=50> */
.L_x_2119:
[----:B-12---:R-:W-:Y:S01]  /*0e30*/  FADD.FTZ R44, R44, R28 ;  /* 0x0000001c2c2c7221 */ /* 0x006fe20000010000 */
[----:B------:R-:W-:Y:S01]  /*0e40*/  BSSY B0, `(.L_x_2105) ;  /* 0x0000036000007945 */ /* 0x000fe20003800000 */
[----:B------:R-:W1:Y:S02]  /*0e50*/  @!P0 LDC.64 R28, c[0x0][0x250] ;  /* 0x00009400ff1c8b82 */ /* 0x000e640000000a00 */
[----:B------:R-:W-:Y:S01]  /*0e60*/  FFMA.FTZ R31, R44, R31, UR9 ;  /* 0x000000092c1f7e23 */ /* 0x000fe2000801001f */
[----:B------:R-:W-:-:S05]  /*0e70*/  FMUL.FTZ R44, R30, R30 ;  /* 0x0000001e1e2c7220 */ /* 0x000fca0000410000 */
[----:B------:R-:W-:-:S05]  /*0e80*/  FSEL R44, R44, RZ, P2 ;  /* 0x000000ff2c2c7208 */ /* 0x000fca0001000000 */
[----:B------:R-:W-:-:S06]  /*0e90*/  FADD.FTZ R31, R31, R44 ;  /* 0x0000002c1f1f7221 */ /* 0x000fcc0000010000 */
[----:B------:R-:W2:Y:S01]  /*0ea0*/  MUFU.RSQ R31, R31 ;  /* 0x0000001f001f7308 */ /* 0x000ea20000001400 */
[----:B-1----:R-:W-:-:S04]  /*0eb0*/  @!P0 LEA R42, P3, R0, R28, 0x2 ;  /* 0x0000001c002a8211 */ /* 0x002fc800078610ff */
[C---:B------:R-:W-:Y:S02]  /*0ec0*/  @!P0 LEA.HI.X R43, R0.reuse, R29, R40, 0x2, P3 ;  /* 0x0000001d002b8211 */ /* 0x040fe400018f1428 */
[----:B------:R-:W1:Y:S03]  /*0ed0*/  @!P0 LDC.64 R28, c[0x0][0x258] ;  /* 0x00009600ff1c8b82 */ /* 0x000e660000000a00 */
[----:B------:R3:W-:Y:S01]  /*0ee0*/  @!P0 STG.E desc[UR4][R42.64], R30 ;  /* 0x0000001e2a008986 */ /* 0x0007e2000c101904 */
[----:B-1----:R-:W-:-:S04]  /*0ef0*/  @!P0 LEA R28, P3, R0, R28, 0x2 ;  /* 0x0000001c001c8211 */ /* 0x002fc800078610ff */
[----:B------:R-:W-:-:S05]  /*0f00*/  @!P0 LEA.HI.X R29, R0, R29, R40, 0x2, P3 ;  /* 0x0000001d001d8211 */ /* 0x000fca00018f1428 */
[----:B--2---:R3:W-:Y:S01]  /*0f10*/  @!P0 STG.E desc[UR4][R28.64], R31 ;  /* 0x0000001f1c008986 */ /* 0x0047e2000c101904 */
[----:B-----5:R-:W-:-:S13]  /*0f20*/  ISETP.GE.AND P0, PT, R39, 0x1, PT ;  /* 0x000000012700780c */ /* 0x020fda0003f06270 */
[----:B---3--:R-:W-:Y:S05]  /*0f30*/  @!P0 BRA `(.L_x_2106) ;  /* 0x0000000000988947 */ /* 0x008fea0003800000 */
        /* <DEDUP_REMOVED lines=23> */
[C---:B------:R-:W-:Y:S01]  /*10b0*/  FMUL.FTZ R39, R31.reuse, R39 ;  /* 0x000000271f277220 */ /* 0x040fe20000410000 */
[----:B------:R-:W-:Y:S01]  /*10c0*/  FMUL.FTZ R28, R31, R28 ;  /* 0x0000001c1f1c7220 */ /* 0x000fe20000410000 */
[----:B------:R-:W-:Y:S01]  /*10d0*/  F2FP.BF16.F32.PACK_AB R30, R44, R29 ;  /* 0x0000001d2c1e723e */ /* 0x000fe200000010ff */
[----:B------:R-:W-:Y:S01]  /*10e0*/  FFMA.FTZ R31, R18, R45, R10 ;  /* 0x0000002d121f7223 */ /* 0x000fe2000001000a */
[----:B------:R-:W-:Y:S01]  /*10f0*/  F2FP.BF16.F32.PACK_AB R29, R40, R43 ;  /* 0x0000002b281d723e */ /* 0x000fe200000010ff */
[----:B------:R-:W-:Y:S01]  /*1100*/  FFMA.FTZ R39, R12, R39, R4 ;  /* 0x000000270c277223 */ /* 0x000fe20000010004 */
[----:B------:R-:W-:Y:S01]  /*1110*/  SHF.R.S32.HI R40, RZ, 0x1f, R41 ;  /* 0x0000001fff287819 */ /* 0x000fe20000011429 */
[----:B------:R-:W-:Y:S01]  /*1120*/  FFMA.FTZ R28, R13, R28, R5 ;  /* 0x0000001c0d1c7223 */ /* 0x000fe20000010005 */
[----:B------:R-:W-:-:S02]  /*1130*/  F2FP.BF16.F32.PACK_AB R31, R42, R31 ;  /* 0x0000001f2a1f723e */ /* 0x000fc400000010ff */
[----:B------:R-:W-:Y:S02]  /*1140*/  LEA.HI R43, R40, R41, RZ, 0x3 ;  /* 0x00000029282b7211 */ /* 0x000fe400078f18ff */
[----:B------:R-:W1:Y:S01]  /*1150*/  LDC.64 R40, c[0x0][0x2b8] ;  /* 0x0000ae00ff287b82 */ /* 0x000e620000000a00 */
[----:B------:R-:W-:Y:S02]  /*1160*/  F2FP.BF16.F32.PACK_AB R28, R28, R39 ;  /* 0x000000271c1c723e */ /* 0x000fe400000010ff */
[----:B------:R-:W-:-:S05]  /*1170*/  LEA.HI.SX32 R43, R43, R38, 0x1d ;  /* 0x000000262b2b7211 */ /* 0x000fca00078feaff */
[----:B-1----:R-:W-:-:S05]  /*1180*/  IMAD.WIDE.U32 R40, R43, 0x10, R40 ;  /* 0x000000102b287825 */ /* 0x002fca00078e0028 */
[----:B------:R1:W-:Y:S02]  /*1190*/  STG.E.128 desc[UR4][R40.64], R28 ;  /* 0x0000001c28007986 */ /* 0x0003e4000c101d04 */
.L_x_2106:
[----:B------:R-:W-:Y:S05]  /*11a0*/  BSYNC B0 ;  /* 0x0000000000007941 */ /* 0x000fea0003800000 */
.L_x_2105:
[----:B-1----:R-:W1:Y:S02]  /*11b0*/  LDC.64 R28, c[0x0][0x210] ;  /* 0x00008400ff1c7b82 */ /* 0x002e640000000a00 */
[----:B-1----:R-:W-:-:S04]  /*11c0*/  LEA R0, R28, R0, 0x2 ;  /* 0x000000001c007211 */ /* 0x002fc800078e10ff */
[----:B------:R-:W-:-:S13]  /*11d0*/  ISETP.GE.AND P0, PT, R0, R29, PT ;  /* 0x0000001d0000720c */ /* 0x000fda0003f06270 */
[----:B------:R-:W-:Y:S05]  /*11e0*/  @!P0 BRA `(.L_x_2107) ;  /* 0xfffffff000208947 */ /* 0x000fea000383ffff */
[----:B------:R-:W-:Y:S05]  /*11f0*/  EXIT ;  /* 0x000000000000794d */ /* 0x000fea0003800000 */
.L_x_2104:
        /* <DEDUP_REMOVED lines=8> */
.L_x_2109:
[----:B------:R-:W-:Y:S05]  /*1280*/  BSYNC B0 ;  /* 0x0000000000007941 */ /* 0x000fea0003800000 */
.L_x_2108:
[----:B------:R-:W-:Y:S01]  /*1290*/  HFMA2.MMA R43, -RZ, RZ, 0, 1.1920928955078125e-07 ;  /* 0x00000002ff2b7435 */ /* 0x000fe200000001ff */
[----:B------:R-:W-:Y:S01]  /*12a0*/  FADD.FTZ R44, R30, R28 ;  /* 0x0000001c1e2c7221 */ /* 0x000fe20000010000 */
[----:B------:R-:W-:Y:S01]  /*12b0*/  MOV R42, 0x1f ;  /* 0x0000001f002a7802 */ /* 0x000fe20000000f00 */
[----:B------:R-:W-:Y:S01]  /*12c0*/  IMAD.MOV.U32 R29, RZ, RZ, -0x1 ;  /* 0xffffffffff1d7424 */ /* 0x000fe200078e00ff */
[----:B------:R-:W0:Y:S07]  /*12d0*/  LDC R31, c[0x0][0x290] ;  /* 0x0000a400ff1f7b82 */ /* 0x000e2e0000000800 */
[----:B0-----:R-:W-:Y:S05]  /*12e0*/  WARPSYNC.COLLECTIVE R29, `(.L_x_2110) ;  /* 0x000000001d087348 */ /* 0x001fea0003c00000 */
[----:B------:R1:W2:Y:S02]  /*12f0*/  SHFL.BFLY P3, R28, R44, R43, R42 ;  /* 0x0c00002b2c1c7389 */ /* 0x0002a4000006002a */
[----:B012---:R-:W-:Y:S01]  /*1300*/  ENDCOLLECTIVE ;  /* 0x000000000000791b */ /* 0x007fe20003800000 */
.L_x_2110:
[----:B------:R-:W-:Y:S01]  /*1310*/  HFMA2.MMA R43, -RZ, RZ, 0, 2.384185791015625e-07 ;  /* 0x00000004ff2b7435 */ /* 0x000fe200000001ff */
[----:B------:R-:W-:-:S05]  /*1320*/  FADD.FTZ R45, R44, R28 ;  /* 0x0000001c2c2d7221 */ /* 0x000fca0000010000 */
[----:B------:R-:W-:-:S07]  /*1330*/  MOV R44, R45 ;  /* 0x0000002d002c7202 */ /* 0x000fce0000000f00 */
[----:B------:R-:W-:Y:S05]  /*1340*/  WARPSYNC.COLLECTIVE R29, `(.L_x_2111) ;  /* 0x000000001d087348 */ /* 0x000fea0003c00000 */
[----:B------:R0:W1:Y:S02]  /*1350*/  SHFL.BFLY P3, R28, R44, R43, R42 ;  /* 0x0c00002b2c1c7389 */ /* 0x000064000006002a */
[----:B01----:R-:W-:Y:S01]  /*1360*/  ENDCOLLECTIVE ;  /* 0x000000000000791b */ /* 0x003fe20003800000 */
.L_x_2111:
[----:B------:R-:W-:Y:S01]  /*1370*/  HFMA2.MMA R43, -RZ, RZ, 0, 4.76837158203125e-07 ;  /* 0x00000008ff2b7435 */ /* 0x000fe200000001ff */
[----:B------:R-:W-:-:S05]  /*1380*/  FADD.FTZ R45, R45, R28 ;  /* 0x0000001c2d2d7221 */ /* 0x000fca0000010000 */
[----:B------:R-:W-:-:S07]  /*1390*/  MOV R44, R45 ;  /* 0x0000002d002c7202 */ /* 0x000fce0000000f00 */
[----:B------:R-:W-:Y:S05]  /*13a0*/  WARPSYNC.COLLECTIVE R29, `(.L_x_2112) ;  /* 0x000000001d087348 */ /* 0x000fea0003c00000 */
[----:B------:R0:W1:Y:S02]  /*13b0*/  SHFL.BFLY P3, R28, R44, R43, R42 ;  /* 0x0c00002b2c1c7389 */ /* 0x000064000006002a */
[----:B01----:R-:W-:Y:S01]  /*13c0*/  ENDCOLLECTIVE ;  /* 0x000000000000791b */ /* 0x003fe20003800000 */
.L_x_2112:
[----:B------:R-:W-:Y:S01]  /*13d0*/  MOV R43, 0x10 ;  /* 0x00000010002b7802 */ /* 0x000fe20000000f00 */
[----:B------:R-:W-:-:S07]  /*13e0*/  FADD.FTZ R44, R45, R28 ;  /* 0x0000001c2d2c7221 */ /* 0x000fce0000010000 */
[----:B------:R-:W-:Y:S05]  /*13f0*/  WARPSYNC.COLLECTIVE R29, `(.L_x_2113) ;  /* 0x000000001d087348 */ /* 0x000fea0003c00000 */
[----:B------:R0:W1:Y:S02]  /*1400*/  SHFL.BFLY P3, R28, R44, R43, R42 ;  /* 0x0c00002b2c1c7389 */ /* 0x000064000006002a */
[----:B01----:R-:W-:Y:S01]  /*1410*/  ENDCOLLECTIVE ;  /* 0x000000000000791b */ /* 0x003fe20003800000 */
.L_x_2113:
        /* <DEDUP_REMOVED lines=24> */
.L_x_2114:
[----:B------:R-:W-:Y:S01]  /*15a0*/  HFMA2.MMA R43, -RZ, RZ, 0, 1.1920928955078125e-07 ;  /* 0x00000002ff2b7435 */ /* 0x000fe200000001ff */
[----:B------:R-:W-:-:S05]  /*15b0*/  FADD.FTZ R45, R44, R28 ;  /* 0x0000001c2c2d7221 */ /* 0x000fca0000010000 */
[----:B------:R-:W-:-:S07]  /*15c0*/  MOV R44, R45 ;  /* 0x0000002d002c7202 */ /* 0x000fce0000000f00 */
[----:B------:R-:W-:Y:S05]  /*15d0*/  WARPSYNC.COLLECTIVE R29, `(.L_x_2115) ;  /* 0x000000001d087348 */ /* 0x000fea0003c00000 */
[----:B------:R0:W1:Y:S02]  /*15e0*/  SHFL.BFLY P3, R28, R44, R43, R42 ;  /* 0x0c00002b2c1c7389 */ /* 0x000064000006002a */
[----:B01----:R-:W-:Y:S01]  /*15f0*/  ENDCOLLECTIVE ;  /* 0x000000000000791b */ /* 0x003fe20003800000 */
.L_x_2115:
[----:B------:R-:W-:Y:S01]  /*1600*/  HFMA2.MMA R43, -RZ, RZ, 0, 2.384185791015625e-07 ;  /* 0x00000004ff2b7435 */ /* 0x000fe200000001ff */
[----:B------:R-:W-:-:S05]  /*1610*/  FADD.FTZ R45, R45, R28 ;  /* 0x0000001c2d2d7221 */ /* 0x000fca0000010000 */
[----:B------:R-:W-:-:S07]  /*1620*/  MOV R44, R45 ;  /* 0x0000002d002c7202 */ /* 0x000fce0000000f00 */
[----:B------:R-:W-:Y:S05]  /*1630*/  WARPSYNC.COLLECTIVE R29, `(.L_x_2116) ;  /* 0x000000001d087348 */ /* 0x000fea0003c00000 */
[----:B------:R0:W1:Y:S02]  /*1640*/  SHFL.BFLY P3, R28, R44, R43, R42 ;  /* 0x0c00002b2c1c7389 */ /* 0x000064000006002a */
[----:B01----:R-:W-:Y:S01]  /*1650*/  ENDCOLLECTIVE ;  /* 0x000000000000791b */ /* 0x003fe20003800000 */
.L_x_2116:
[----:B------:R-:W-:Y:S01]  /*1660*/  MOV R43, 0x8 ;  /* 0x00000008002b7802 */ /* 0x000fe20000000f00 */
[----:B------:R-:W-:-:S07]  /*1670*/  FADD.FTZ R44, R45, R28 ;  /* 0x0000001c2d2c7221 */ /* 0x000fce0000010000 */
[----:B------:R-:W-:Y:S05]  /*1680*/  WARPSYNC.COLLECTIVE R29, `(.L_x_2117) ;  /* 0x000000001d087348 */ /* 0x000fea0003c00000 */
[----:B------:R0:W1:Y:S02]  /*1690*/  SHFL.BFLY P3, R28, R44, R43, R42 ;  /* 0x0c00002b2c1c7389 */ /* 0x000064000006002a */
[----:B01----:R-:W-:Y:S01]  /*16a0*/  ENDCOLLECTIVE ;  /* 0x000000000000791b */ /* 0x003fe20003800000 */
.L_x_2117:
[----:B------:R-:W-:Y:S01]  /*16b0*/  HFMA2.MMA R43, -RZ, RZ, 0, 9.5367431640625e-07 ;  /* 0x00000010ff2b7435 */ /* 0x000fe200000001ff */
[----:B------:R-:W-:-:S10]  /*16c0*/  FADD.FTZ R44, R44, R28 ;  /* 0x0000001c2c2c7221 */ /* 0x000fd40000010000 */
[----:B------:R-:W-:Y:S05]  /*16d0*/  WARPSYNC.COLLECTIVE R29, `(.L_x_2118) ;  /* 0x000000001d087348 */ /* 0x000fea0003c00000 */
[----:B------:R0:W1:Y:S02]  /*16e0*/  SHFL.BFLY P3, R28, R44, R43, R42 ;  /* 0x0c00002b2c1c7389 */ /* 0x000064000006002a */
[----:B01----:R-:W-:Y:S01]  /*16f0*/  ENDCOLLECTIVE ;  /* 0x000000000000791b */ /* 0x003fe20003800000 */
.L_x_2118:
[----:B------:R-:W-:Y:S05]  /*1700*/  BRA `(.L_x_2119) ;  /* 0xfffffff400c87947 */ /* 0x000fea000383ffff */
.L_x_2120:
        /* <DEDUP_REMOVED lines=15> */
.L_x_9530:


//--------------------- .text._ZN10layer_norm13ln_fwd_kernelINS_13Kernel_traitsIf13__nv_bfloat16S2_S2_fjLj256ELj1ELj4ELj1ELj16ENS_18Kernel_traits_baseILj256EfS2_S2_S2_fjLj128EEEEELb0ELb0ELb1ELb1EEEvNS_9FwdParamsE --------------------------
	.section	.text._ZN10layer_norm13ln_fwd_kernelINS_13Kernel_traitsIf13__nv_bfloat16S2_S2_fjLj256ELj1ELj4ELj1ELj16ENS_18Kernel_traits_baseILj256EfS2_S2_S2_fjLj128EEEEELb0ELb0ELb1ELb1EEEvNS_9FwdParamsE,"ax",@progbits
	.align	128
        .global         _ZN10layer_norm13ln_fwd_kernelINS_13Kernel_traitsIf13__nv_bfloat16S2_S2_fjLj256ELj1ELj4ELj1ELj16ENS_18Kernel_traits_baseILj256EfS2_S2_S2_fjLj128EEEEELb0ELb0ELb1ELb1EEEvNS_9FwdParamsE
        .type           _ZN10layer_norm13ln_fwd_kernelINS_13Kernel_traitsIf13__nv_bfloat16S2_S2_fjLj256ELj1ELj4ELj1ELj16ENS_18Kernel_traits_baseILj256EfS2_S2_S2_fjLj128EEEEELb0ELb0ELb1ELb1EEEvNS_9FwdParamsE,@function
        .size           _ZN10layer_norm13ln_fwd_kernelINS_13Kernel_traitsIf13__nv_bfloat16S2_S2_fjLj256ELj1ELj4ELj1ELj16ENS_18Kernel_traits_baseILj256EfS2_S2_S2_fjLj128EEEEELb0ELb0ELb1ELb1EEEvNS_9FwdParamsE,(.L_x_9531 - _ZN10layer_norm13ln_fwd_kernelINS_13Kernel_traitsIf13__nv_bfloat16S2_S2_fjLj256ELj1ELj4ELj1ELj16ENS_18Kernel_traits_baseILj256EfS2_S2_S2_fjLj128EEEEELb0ELb0ELb1ELb1EEEvNS_9FwdParamsE)
        .other          _ZN10layer_norm13ln_fwd_kernelINS_13Kernel_traitsIf13__nv_bfloat16S2_S2_fjLj256ELj1ELj4ELj1ELj16ENS_18Kernel_traits_baseILj256EfS2_S2_S2_fjLj128EEEEELb0ELb0ELb1ELb1EEEvNS_9FwdParamsE,@"STO_CUDA_ENTRY STV_DEFAULT"
_ZN10layer_norm13ln_fwd_kernelINS_13Kernel_traitsIf13__nv_bfloat16S2_S2_fjLj256ELj1ELj4ELj1ELj16ENS_18Kernel_traits_baseILj256EfS2_S2_S2_fjLj128EEEEELb0ELb0ELb1ELb1EEEvNS_9FwdParamsE:
.text._ZN10layer_norm13ln_fwd_kernelINS_13Kernel_traitsIf13__nv_bfloat16S2_S2_fjLj256ELj1ELj4ELj1ELj16ENS_18Kernel_traits_baseILj256EfS2_S2_S2_fjLj128EEEEELb0ELb0ELb1ELb1EEEvNS_9FwdParamsE:
[----:B------:R-:W-:Y:S01]  /*0000*/  LDC R1, c[0x0][0x28] ;  /* 0x00000a00ff017b82 */ /* 0x000fe20000000800 */
[----:B------:R-:W0:Y:S01]  /*0010*/  S2R R3, SR_TID.X ;  /* 0x0000000000037919 */ /* 0x000e220000002100 */
[----:B------:R-:W-:Y:S01]  /*0020*/  ULDC.64 UR4, c[0x0][0x2c8] ;  /* 0x0000b20000047ab9 */ /* 0x000fe20000000a00 */
[----:B------:R-:W-:Y:S02]  /*0030*/  CS2R R16, SRZ ;  /* 0x0000000000107805 */ /* 0x000fe4000001ff00 */
[----:B------:R-:W-:Y:S01]  /*0040*/  ISETP.NE.U32.AND P0, PT, RZ, UR4, PT ;  /* 0x00000004ff007c0c */ /* 0x000fe2000bf05070 */
[----:B------:R-:W1:Y:S01]  /*0050*/  S2R R5, SR_CTAID.X ;  /* 0x0000000000057919 */ /* 0x000e620000002500 */
[----:B------:R-:W-:Y:S02]  /*0060*/  CS2R R18, SRZ ;  /* 0x0000000000127805 */ /* 0x000fe4000001ff00 */
[----:B------:R-:W-:Y:S02]  /*0070*/  CS2R R12, SRZ ;  /* 0x00000000000c7805 */ /* 0x000fe4000001ff00 */
[----:B------:R-:W-:-:S02]  /*0080*/  ISETP.NE.AND.EX P0, PT, RZ, UR5, PT, P0 ;  /* 0x00000005ff007c0c */ /* 0x000fc4000bf05300 */
[----:B------:R-:W-:Y:S01]  /*0090*/  CS2R R14, SRZ ;  /* 0x00000000000e7805 */ /* 0x000fe2000001ff00 */
[----:B------:R-:W-:Y:S01]  /*00a0*/  ULDC UR6, c[0x0][0x214] ;  /* 0x0000850000067ab9 */ /* 0x000fe20000000800 */
[C---:B0-----:R-:W-:Y:S02]  /*00b0*/  LOP3.LUT R0, R3.reuse, 0x1f, RZ, 0xc0, !PT ;  /* 0x0000001f03007812 */ /* 0x041fe400078ec0ff */
[----:B------:R-:W-:Y:S02]  /*00c0*/  SHF.R.U32.HI R2, RZ, 0x5, R3 ;  /* 0x00000005ff027819 */ /* 0x000fe40000011603 */
[----:B------:R-:W-:-:S05]  /*00d0*/  SHF.L.U32 R3, R3, 0x5, RZ ;  /* 0x0000000503037819 */ /* 0x000fca00000006ff */
[----:B------:R-:W-:Y:S02]  /*00e0*/  @P0 LEA R4, P1, R0, UR4, 0x5 ;  /* 0x0000000400040c11 */ /* 0x000fe4000f8228ff */
[----:B-1----:R-:W-:Y:S02]  /*00f0*/  LEA R2, R5, R2, 0x2 ;  /* 0x0000000205027211 */ /* 0x002fe400078e10ff */
[----:B------:R-:W-:Y:S02]  /*0100*/  LOP3.LUT R3, R3, 0x3e0, RZ, 0xc0, !PT ;  /* 0x000003e003037812 */ /* 0x000fe400078ec0ff */
[----:B------:R-:W-:Y:S01]  /*0110*/  @P0 IADD3.X R5, RZ, UR5, RZ, P1, !PT ;  /* 0x00000005ff050c10 */ /* 0x000fe20008ffe4ff */
[----:B------:R-:W-:Y:S01]  /*0120*/  ULDC.64 UR4, c[0x0][0x260] ;  /* 0x0000980000047ab9 */ /* 0x000fe20000000a00 */
[----:B------:R-:W-:Y:S02]  /*0130*/  ISETP.GE.AND P1, PT, R2, UR6, PT ;  /* 0x0000000602007c0c */ /* 0x000fe4000bf26270 */
[----:B------:R-:W-:-:S04]  /*0140*/  IADD3 R20, P2, R3, UR4, RZ ;  /* 0x0000000403147c10 */ /* 0x000fc8000ff5e0ff */
[----:B------:R-:W-:Y:S01]  /*0150*/  IADD3.X R21, RZ, UR5, RZ, P2, !PT ;  /* 0x00000005ff157c10 */ /* 0x000fe200097fe4ff */
[----:B------:R-:W-:Y:S02]  /*0160*/  ULDC.64 UR4, c[0x0][0x208] ;  /* 0x0000820000047ab9 */ /* 0x000fe40000000a00 */
[----:B------:R0:W5:Y:S04]  /*0170*/  @P0 LDG.E.128 R16, desc[UR4][R4.64] ;  /* 0x0000000404100981 */ /* 0x000168000c1e1d00 */
[----:B------:R0:W5:Y:S01]  /*0180*/  @P0 LDG.E.128 R12, desc[UR4][R4.64+0x10] ;  /* 0x00001004040c0981 */ /* 0x000162000c1e1d00 */
[----:B------:R-:W-:Y:S05]  /*0190*/  @P1 EXIT ;  /* 0x000000000000194d */ /* 0x000fea0003800000 */
[----:B------:R1:W5:Y:S01]  /*01a0*/  LDG.E.128 R8, desc[UR4][R20.64] ;  /* 0x0000000414087981 */ /* 0x000362000c1e1d00 */
[----:B------:R-:W-:Y:S01]  /*01b0*/  ULDC.U8 UR6, c[0x0][0x2a0] ;  /* 0x0000a80000067ab9 */ /* 0x000fe20000000000 */
[----:B------:R-:W-:Y:S02]  /*01c0*/  ULDC UR8, c[0x0][0x29c] ;  /* 0x0000a70000087ab9 */ /* 0x000fe40000000800 */
[----:B0-----:R1:W5:Y:S01]  /*01d0*/  LDG.E.128 R4, desc[UR4][R20.64+0x10] ;  /* 0x0000100414047981 */ /* 0x001362000c1e1d00 */
[----:B------:R-:W-:Y:S01]  /*01e0*/  ISETP.NE.AND P1, PT, RZ, UR6, PT ;  /* 0x00000006ff007c0c */ /* 0x000fe2000bf25270 */
[----:B------:R-:W-:Y:S01]  /*01f0*/  ULDC UR9, c[0x0][0x2d8] ;  /* 0x0000b60000097ab9 */ /* 0x000fe20000000800 */
[----:B------:R-:W-:-:S11]  /*0200*/  ULDC.64 UR6, c[0x0][0x230] ;  /* 0x00008c0000067ab9 */ /* 0x000fd60000000a00 */
.L_x_2148:
[----:B------:R-:W0:Y:S01]  /*0210*/  LDC.64 R28, c[0x0][0x280] ;  /* 0x0000a000ff1c7b82 */ /* 0x000e220000000a00 */
[----:B------:R-:W-:-:S07]  /*0220*/  ISETP.NE.U32.AND P0, PT, RZ, UR6, PT ;  /* 0x00000006ff007c0c */ /* 0x000fce000bf05070 */
[----:B------:R-:W2:Y:S08]  /*0230*/  LDC R3, c[0x0][0x218] ;  /* 0x00008600ff037b82 */ /* 0x000eb00000000800 */
[----:B------:R-:W3:Y:S01]  /*0240*/  LDC.64 R34, c[0x0][0x288] ;  /* 0x0000a200ff227b82 */ /* 0x000ee20000000a00 */
[----:B0-----:R-:W-:-:S06]  /*0250*/  IMAD.WIDE R28, R2, 0x4, R28 ;  /* 0x00000004021c7825 */ /* 0x001fcc00078e021c */
[----:B------:R0:W4:Y:S01]  /*0260*/  LDG.E R28, desc[UR4][R28.64] ;  /* 0x000000041c1c7981 */ /* 0x000122000c1e1900 */
[----:B------:R-:W-:Y:S01]  /*0270*/  ISETP.NE.AND.EX P0, PT, RZ, UR7, PT, P0 ;  /* 0x00000007ff007c0c */ /* 0x000fe2000bf05300 */
[----:B--2---:R-:W-:Y:S01]  /*0280*/  IMAD R36, R2, R3, RZ ;  /* 0x0000000302247224 */ /* 0x004fe200078e02ff */
[----:B------:R-:W-:-:S04]  /*0290*/  HFMA2.MMA R39, -RZ, RZ, 0, 0 ;  /* 0x00000000ff277435 */ /* 0x000fc800000001ff */
[----:B0-----:R-:W-:Y:S01]  /*02a0*/  SHF.R.S32.HI R29, RZ, 0x1f, R36 ;  /* 0x0000001fff1d7819 */ /* 0x001fe20000011424 */
[----:B---3--:R-:W-:-:S06]  /*02b0*/  IMAD.WIDE R34, R2, 0x4, R34 ;  /* 0x0000000402227825 */ /* 0x008fcc00078e0222 */
[----:B------:R-:W0:Y:S01]  /*02c0*/  @P0 LDC.64 R32, c[0x0][0x230] ;  /* 0x00008c00ff200b82 */ /* 0x000e220000000a00 */
[----:B------:R-:W-:-:S04]  /*02d0*/  LEA.HI R29, R29, R36, RZ, 0x3 ;  /* 0x000000241d1d7211 */ /* 0x000fc800078f18ff */
[----:B------:R-:W-:Y:S02]  /*02e0*/  LEA.HI.SX32 R29, R29, R0, 0x1d ;  /* 0x000000001d1d7211 */ /* 0x000fe400078feaff */
[----:B----4-:R-:W-:-:S13]  /*02f0*/  ISETP.GE.AND P2, PT, R28, 0x1, PT ;  /* 0x000000011c00780c */ /* 0x010fda0003f46270 */
[----:B------:R-:W-:Y:S01]  /*0300*/  @P2 IADD3 R38, R28, -0x1, RZ ;  /* 0xffffffff1c262810 */ /* 0x000fe20007ffe0ff */
[----:B------:R-:W2:Y:S04]  /*0310*/  @P2 LDC.64 R30, c[0x0][0x220] ;  /* 0x00008800ff1e2b82 */ /* 0x000ea80000000a00 */
[----:B------:R-:W-:-:S05]  /*0320*/  @P2 IMAD R38, R38, R3, RZ ;  /* 0x0000000326262224 */ /* 0x000fca00078e02ff */
[----:B------:R-:W-:-:S04]  /*0330*/  @P2 SHF.R.S32.HI R37, RZ, 0x1f, R38 ;  /* 0x0000001fff252819 */ /* 0x000fc80000011426 */
[----:B------:R-:W-:-:S04]  /*0340*/  @P2 LEA.HI R37, R37, R38, RZ, 0x3 ;  /* 0x0000002625252211 */ /* 0x000fc800078f18ff */
[----:B------:R-:W-:Y:S01]  /*0350*/  @P2 LEA.HI.SX32 R39, R37, R0, 0x1d ;  /* 0x0000000025272211 */ /* 0x000fe200078feaff */
[----:B0-----:R-:W-:Y:S02]  /*0360*/  @P0 IMAD.WIDE.U32 R36, R29, 0x10, R32 ;  /* 0x000000101d240825 */ /* 0x001fe400078e0020 */
[----:B-----5:R0:W5:Y:S04]  /*0370*/  LDG.E R32, desc[UR4][R34.64] ;  /* 0x0000000422207981 */ /* 0x020168000c1e1900 */
[----:B-1----:R0:W5:Y:S01]  /*0380*/  @P0 LDG.E.128 R20, desc[UR4][R36.64] ;  /* 0x0000000424140981 */ /* 0x002162000c1e1d00 */
[----:B--2---:R-:W-:-:S05]  /*0390*/  @P2 IMAD.WIDE.U32 R30, R39, 0x10, R30 ;  /* 0x00000010271e2825 */ /* 0x004fca00078e001e */
        /* <DEDUP_REMOVED lines=8> */
.L_x_2122:
[----:B-----5:R-:W-:Y:S02]  /*0420*/  SHF.L.U32 R33, R24, 0x10, RZ ;  /* 0x0000001018217819 */ /* 0x020fe400000006ff */
[----:B------:R-:W-:-:S03]  /*0430*/  @P0 SHF.L.U32 R28, R20, 0x10, RZ ;  /* 0x00000010141c0819 */ /* 0x000fc600000006ff */
[----:B------:R-:W-:-:S04]  /*0440*/  FMUL.FTZ R33, R33, UR8 ;  /* 0x0000000821217c20 */ /* 0x000fc80008410000 */
[----:B------:R-:W-:-:S07]  /*0450*/  @P0 FADD.FTZ R33, R33, R28 ;  /* 0x0000001c21210221 */ /* 0x000fce0000010000 */
.L_x_2123:
[----:B------:R-:W-:Y:S05]  /*0460*/  BSYNC B0 ;  /* 0x0000000000007941 */ /* 0x000fea0003800000 */
.L_x_2121:
[----:B------:R-:W-:Y:S04]  /*0470*/  BSSY B0, `(.L_x_2124) ;  /* 0x000000d000007945 */ /* 0x000fe80003800000 */
[----:B------:R-:W-:Y:S05]  /*0480*/  @P2 BRA `(.L_x_2125) ;  /* 0x0000000000142947 */ /* 0x000fea0003800000 */
[----:B------:R-:W-:Y:S01]  /*0490*/  MOV R34, RZ ;  /* 0x000000ff00227202 */ /* 0x000fe20000000f00 */
[----:B------:R-:W-:Y:S06]  /*04a0*/  @!P0 BRA `(.L_x_2126) ;  /* 0x0000000000248947 */ /* 0x000fec0003800000 */
[----:B-----5:R-:W-:-:S04]  /*04b0*/  PRMT R34, R20, 0x7632, R34 ;  /* 0x0000763214227816 */ /* 0x020fc80000000022 */
[----:B------:R-:W-:Y:S01]  /*04c0*/  SHF.L.U32 R34, R34, 0x10, RZ ;  /* 0x0000001022227819 */ /* 0x000fe200000006ff */
[----:B------:R-:W-:Y:S06]  /*04d0*/  BRA `(.L_x_2126) ;  /* 0x0000000000187947 */ /* 0x000fec0003800000 */
.L_x_2125:
[----:B-----5:R-:W-:Y:S02]  /*04e0*/  PRMT R28, R24, 0x7632, R28 ;  /* 0x00007632181c7816 */ /* 0x020fe4000000001c */
[----:B------:R-:W-:Y:S02]  /*04f0*/  @P0 PRMT R30, R20, 0x7632, R30 ;  /* 0x00007632141e0816 */ /* 0x000fe4000000001e */
[----:B------:R-:W-:Y:S02]  /*0500*/  SHF.L.U32 R28, R28, 0x10, RZ ;  /* 0x000000101c1c7819 */ /* 0x000fe400000006ff */
[----:B------:R-:W-:-:S03]  /*0510*/  @P0 SHF.L.U32 R31, R30, 0x10, RZ ;  /* 0x000000101e1f0819 */ /* 0x000fc600000006ff */
[----:B------:R-:W-:-:S04]  /*0520*/  FMUL.FTZ R34, R28, UR8 ;  /* 0x000000081c227c20 */ /* 0x000fc80008410000 */
[----:B------:R-:W-:-:S07]  /*0530*/  @P0 FADD.FTZ R34, R34, R31 ;  /* 0x0000001f22220221 */ /* 0x000fce0000010000 */
.L_x_2126:
[----:B------:R-:W-:Y:S05]  /*0540*/  BSYNC B0 ;  /* 0x0000000000007941 */ /* 0x000fea0003800000 */
.L_x_2124:
[----:B------:R-:W-:Y:S04]  /*0550*/  BSSY B0, `(.L_x_2127) ;  /* 0x000000a000007945 */ /* 0x000fe80003800000 */
[----:B------:R-:W-:Y:S05]  /*0560*/  @P2 BRA `(.L_x_2128) ;  /* 0x0000000000102947 */ /* 0x000fea0003800000 */
[----:B------:R-:W-:Y:S01]  /*0570*/  HFMA2.MMA R35, -RZ, RZ, 0, 0 ;  /* 0x00000000ff237435 */ /* 0x000fe200000001ff */
[----:B------:R-:W-:Y:S10]  /*0580*/  @!P0 BRA `(.L_x_2129) ;  /* 0x0000000000188947 */ /* 0x000ff40003800000 */
[----:B-----5:R-:W-:Y:S01]  /*0590*/  SHF.L.U32 R35, R21, 0x10, RZ ;  /* 0x0000001015237819 */ /* 0x020fe200000006ff */
[----:B------:R-:W-:Y:S06]  /*05a0*/  BRA `(.L_x_2129) ;  /* 0x0000000000107947 */ /* 0x000fec0003800000 */
.L_x_2128:
[----:B-----5:R-:W-:Y:S02]  /*05b0*/  SHF.L.U32 R35, R25, 0x10, RZ ;  /* 0x0000001019237819 */ /* 0x020fe400000006ff */
[----:B------:R-:W-:-:S03]  /*05c0*/  @P0 SHF.L.U32 R28, R21, 0x10, RZ ;  /* 0x00000010151c0819 */ /* 0x000fc600000006ff */
[----:B------:R-:W-:-:S04]  /*05d0*/  FMUL.FTZ R35, R35, UR8 ;  /* 0x0000000823237c20 */ /* 0x000fc80008410000 */
[----:B------:R-:W-:-:S07]  /*05e0*/  @P0 FADD.FTZ R35, R35, R28 ;  /* 0x0000001c23230221 */ /* 0x000fce0000010000 */
.L_x_2129:
[----:B------:R-:W-:Y:S05]  /*05f0*/  BSYNC B0 ;  /* 0x0000000000007941 */ /* 0x000fea0003800000 */
.L_x_2127:
[----:B------:R-:W-:Y:S04]  /*0600*/  BSSY B0, `(.L_x_2130) ;  /* 0x000000d000007945 */ /* 0x000fe80003800000 */
[----:B------:R-:W-:Y:S05]  /*0610*/  @P2 BRA `(.L_x_2131) ;  /* 0x0000000000142947 */ /* 0x000fea0003800000 */
[----:B------:R-:W-:Y:S01]  /*0620*/  MOV R36, RZ ;  /* 0x000000ff00247202 */ /* 0x000fe20000000f00 */
[----:B------:R-:W-:Y:S06]  /*0630*/  @!P0 BRA `(.L_x_2132) ;  /* 0x0000000000248947 */ /* 0x000fec0003800000 */
[----:B-----5:R-:W-:-:S04]  /*0640*/  PRMT R36, R21, 0x7632, R36 ;  /* 0x0000763215247816 */ /* 0x020fc80000000024 */
[----:B------:R-:W-:Y:S01]  /*0650*/  SHF.L.U32 R36, R36, 0x10, RZ ;  /* 0x0000001024247819 */ /* 0x000fe200000006ff */
[----:B------:R-:W-:Y:S06]  /*0660*/  BRA `(.L_x_2132) ;  /* 0x0000000000187947 */ /* 0x000fec0003800000 */
.L_x_2131:
[----:B-----5:R-:W-:Y:S02]  /*0670*/  PRMT R28, R25, 0x7632, R28 ;  /* 0x00007632191c7816 */ /* 0x020fe4000000001c */
[----:B------:R-:W-:Y:S02]  /*0680*/  @P0 PRMT R30, R21, 0x7632, R30 ;  /* 0x00007632151e0816 */ /* 0x000fe4000000001e */
[----:B------:R-:W-:Y:S02]  /*0690*/  SHF.L.U32 R28, R28, 0x10, RZ ;  /* 0x000000101c1c7819 */ /* 0x000fe400000006ff */
[----:B------:R-:W-:-:S03]  /*06a0*/  @P0 SHF.L.U32 R31, R30, 0x10, RZ ;  /* 0x000000101e1f0819 */ /* 0x000fc600000006ff */
[----:B------:R-:W-:-:S04]  /*06b0*/  FMUL.FTZ R36, R28, UR8 ;  /* 0x000000081c247c20 */ /* 0x000fc80008410000 */
[----:B------:R-:W-:-:S07]  /*06c0*/  @P0 FADD.FTZ R36, R36, R31 ;  /* 0x0000001f24240221 */ /* 0x000fce0000010000 */
.L_x_2132:
[----:B------:R-:W-:Y:S05]  /*06d0*/  BSYNC B0 ;  /* 0x0000000000007941 */ /* 0x000fea0003800000 */
.L_x_2130:
[----:B------:R-:W-:Y:S04]  /*06e0*/  BSSY B0, `(.L_x_2133) ;  /* 0x000000a000007945 */ /* 0x000fe80003800000 */
[----:B------:R-:W-:Y:S05]  /*06f0*/  @P2 BRA `(.L_x_2134) ;  /* 0x0000000000102947 */ /* 0x000fea0003800000 */
[----:B------:R-:W-:Y:S01]  /*0700*/  HFMA2.MMA R37, -RZ, RZ, 0, 0 ;  /* 0x00000000ff257435 */ /* 0x000fe200000001ff */
[----:B------:R-:W-:Y:S10]  /*0710*/  @!P0 BRA `(.L_x_2135) ;  /* 0x0000000000188947 */ /* 0x000ff40003800000 */
[----:B-----5:R-:W-:Y:S01]  /*0720*/  SHF.L.U32 R37, R22, 0x10, RZ ;  /* 0x0000001016257819 */ /* 0x020fe200000006ff */
[----:B------:R-:W-:Y:S06]  /*0730*/  BRA `(.L_x_2135) ;  /* 0x0000000000107947 */ /* 0x000fec0003800000 */
.L_x_2134:
[----:B-----5:R-:W-:Y:S02]  /*0740*/  SHF.L.U32 R37, R26, 0x10, RZ ;  /* 0x000000101a257819 */ /* 0x020fe400000006ff */
[----:B------:R-:W-:-:S03]  /*0750*/  @P0 SHF.L.U32 R28, R22, 0x10, RZ ;  /* 0x00000010161c0819 */ /* 0x000fc600000006ff */
[----:B------:R-:W-:-:S04]  /*0760*/  FMUL.FTZ R37, R37, UR8 ;  /* 0x0000000825257c20 */ /* 0x000fc80008410000 */
[----:B------:R-:W-:-:S07]  /*0770*/  @P0 FADD.FTZ R37, R37, R28 ;  /* 0x0000001c25250221 */ /* 0x000fce0000010000 */
.L_x_2135:
[----:B------:R-:W-:Y:S05]  /*0780*/  BSYNC B0 ;  /* 0x0000000000007941 */ /* 0x000fea0003800000 */
.L_x_2133:
[----:B------:R-:W-:Y:S04]  /*0790*/  BSSY B0, `(.L_x_2136) ;  /* 0x000000d000007945 */ /* 0x000fe80003800000 */
[----:B------:R-:W-:Y:S05]  /*07a0*/  @P2 BRA `(.L_x_2137) ;  /* 0x0000000000142947 */ /* 0x000fea0003800000 */
[----:B------:R-:W-:Y:S01]  /*07b0*/  MOV R38, RZ ;  /* 0x000000ff00267202 */ /* 0x000fe20000000f00 */
[----:B------:R-:W-:Y:S06]  /*07c0*/  @!P0 BRA `(.L_x_2138) ;  /* 0x0000000000248947 */ /* 0x000fec0003800000 */
[----:B-----5:R-:W-:-:S04]  /*07d0*/  PRMT R38, R22, 0x7632, R38 ;  /* 0x0000763216267816 */ /* 0x020fc80000000026 */
[----:B------:R-:W-:Y:S01]  /*07e0*/  SHF.L.U32 R38, R38, 0x10, RZ ;  /* 0x0000001026267819 */ /* 0x000fe200000006ff */
[----:B------:R-:W-:Y:S06]  /*07f0*/  BRA `(.L_x_2138) ;  /* 0x0000000000187947 */ /* 0x000fec0003800000 */
.L_x_2137:
[----:B-----5:R-:W-:Y:S02]  /*0800*/  PRMT R28, R26, 0x7632, R28 ;  /* 0x000076321a1c7816 */ /* 0x020fe4000000001c */
[----:B------:R-:W-:Y:S02]  /*0810*/  @P0 PRMT R30, R22, 0x7632, R30 ;  /* 0x00007632161e0816 */ /* 0x000fe4000000001e */
[----:B------:R-:W-:Y:S02]  /*0820*/  SHF.L.U32 R28, R28, 0x10, RZ ;  /* 0x000000101c1c7819 */ /* 0x000fe400000006ff */
[----:B------:R-:W-:-:S03]  /*0830*/  @P0 SHF.L.U32 R31, R30, 0x10, RZ ;  /* 0x000000101e1f0819 */ /* 0x000fc600000006ff */
[----:B------:R-:W-:-:S04]  /*0840*/  FMUL.FTZ R38, R28, UR8 ;  /* 0x000000081c267c20 */ /* 0x000fc80008410000 */
[----:B------:R-:W-:-:S07]  /*0850*/  @P0 FADD.FTZ R38, R38, R31 ;  /* 0x0000001f26260221 */ /* 0x000fce0000010000 */
.L_x_2138:
[----:B------:R-:W-:Y:S05]  /*0860*/  BSYNC B0 ;  /* 0x0000000000007941 */ /* 0x000fea0003800000 */
.L_x_2136:
[----:B------:R-:W-:Y:S04]  /*0870*/  BSSY B0, `(.L_x_2139) ;  /* 0x000000a000007945 */ /* 0x000fe80003800000 */
[----:B------:R-:W-:Y:S05]  /*0880*/  @P2 BRA `(.L_x_2140) ;  /* 0x0000000000102947 */ /* 0x000fea0003800000 */
[----:B------:R-:W-:Y:S01]  /*0890*/  HFMA2.MMA R39, -RZ, RZ, 0, 0 ;  /* 0x00000000ff277435 */ /* 0x000fe200000001ff */
[----:B------:R-:W-:Y:S10]  /*08a0*/  @!P0 BRA `(.L_x_2141) ;  /* 0x0000000000188947 */ /* 0x000ff40003800000 */
[----:B-----5:R-:W-:Y:S01]  /*08b0*/  SHF.L.U32 R39, R23, 0x10, RZ ;  /* 0x0000001017277819 */ /* 0x020fe200000006ff */
[----:B------:R-:W-:Y:S06]  /*08c0*/  BRA `(.L_x_2141) ;  /* 0x0000000000107947 */ /* 0x000fec0003800000 */
.L_x_2140:
[----:B-----5:R-:W-:Y:S02]  /*08d0*/  SHF.L.U32 R39, R27, 0x10, RZ ;  /* 0x000000101b277819 */ /* 0x020fe400000006ff */
[----:B------:R-:W-:-:S03]  /*08e0*/  @P0 SHF.L.U32 R28, R23, 0x10, RZ ;  /* 0x00000010171c0819 */ /* 0x000fc600000006ff */
[----:B------:R-:W-:-:S04]  /*08f0*/  FMUL.FTZ R39, R39, UR8 ;  /* 0x0000000827277c20 */ /* 0x000fc80008410000 */
[----:B------:R-:W-:-:S07]  /*0900*/  @P0 FADD.FTZ R39, R39, R28 ;  /* 0x0000001c27270221 */ /* 0x000fce0000010000 */
.L_x_2141:
[----:B------:R-:W-:Y:S05]  /*0910*/  BSYNC B0 ;  /* 0x0000000000007941 */ /* 0x000fea0003800000 */
.L_x_2139:
[----:B------:R-:W-:Y:S04]  /*0920*/  BSSY B0, `(.L_x_2142) ;  /* 0x000000d000007945 */ /* 0x000fe80003800000 */
[----:B------:R-:W-:Y:S05]  /*0930*/  @P2 BRA `(.L_x_2143) ;  /* 0x0000000000142947 */ /* 0x000fea0003800000 */
[----:B------:R-:W-:Y:S01]  /*0940*/  MOV R40, RZ ;  /* 0x000000ff00287202 */ /* 0x000fe20000000f00 */
[----:B------:R-:W-:Y:S06]  /*0950*/  @!P0 BRA `(.L_x_2144) ;  /* 0x0000000000248947 */ /* 0x000fec0003800000 */
[----:B-----5:R-:W-:-:S04]  /*0960*/  PRMT R40, R23, 0x7632, R40 ;  /* 0x0000763217287816 */ /* 0x020fc80000000028 */
[----:B------:R-:W-:Y:S01]  /*0970*/  SHF.L.U32 R40, R40, 0x10, RZ ;  /* 0x0000001028287819 */ /* 0x000fe200000006ff */
[----:B------:R-:W-:Y:S06]  /*0980*/  BRA `(.L_x_2144) ;  /* 0x0000000000187947 */ /* 0x000fec0003800000 */
.L_x_2143:
[----:B-----5:R-:W-:Y:S02]  /*0990*/  PRMT R28, R27, 0x7632, R28 ;  /* 0x000076321b1c7816 */ /* 0x020fe4000000001c */
[----:B------:R-:W-:Y:S02]  /*09a0*/  @P0 PRMT R30, R23, 0x7632, R30 ;  /* 0x00007632171e0816 */ /* 0x000fe4000000001e */
[----:B------:R-:W-:Y:S02]  /*09b0*/  SHF.L.U32 R28, R28, 0x10, RZ ;  /* 0x000000101c1c7819 */ /* 0x000fe400000006ff */
[----:B------:R-:W-:-:S03]  /*09c0*/  @P0 SHF.L.U32 R31, R30, 0x10, RZ ;  /* 0x000000101e1f0819 */ /* 0x000fc600000006ff */
[----:B------:R-:W-:-:S04]  /*09d0*/  FMUL.FTZ R40, R28, UR8 ;  /* 0x000000081c287c20 */ /* 0x000fc80008410000 */
[----:B------:R-:W-:-:S07]  /*09e0*/  @P0 FADD.FTZ R40, R40, R31 ;  /* 0x0000001f28280221 */ /* 0x000fce0000010000 */
.L_x_2144:
[----:B------:R-:W-:Y:S05]  /*09f0*/  BSYNC B0 ;  /* 0x0000000000007941 */ /* 0x000fea0003800000 */
.L_x_2142:
[----:B------:R-:W0:Y:S01]  /*0a00*/  LDC.64 R42, c[0x0][0x238] ;  /* 0x00008e00ff2a7b82 */ /* 0x000e220000000a00 */
[----:B------:R-:W-:Y:S01]  /*0a10*/  FADD.FTZ R41, RZ, R33 ;  /* 0x00000021ff297221 */ /* 0x000fe20000010000 */
[----:B------:R-:W-:Y:S01]  /*0a20*/  F2FP.BF16.F32.PACK_AB R31, R40, R39 ;  /* 0x00000027281f723e */ /* 0x000fe200000010ff */
[----:B------:R-:W-:Y:S01]  /*0a30*/  UMOV UR10, 0xffffffff ;  /* 0xffffffff000a7882 */ /* 0x000fe20000000000 */
[----:B------:R-:W-:Y:S01]  /*0a40*/  F2FP.BF16.F32.PACK_AB R30, R38, R37 ;  /* 0x00000025261e723e */ /* 0x000fe200000010ff */
[----:B------:R-:W-:Y:S01]  /*0a50*/  FADD.FTZ R44, R41, R34 ;  /* 0x00000022292c7221 */ /* 0x000fe20000010000 */
[----:B------:R-:W-:Y:S02]  /*0a60*/  F2FP.BF16.F32.PACK_AB R28, R34, R33 ;  /* 0x00000021221c723e */ /* 0x000fe400000010ff */
[----:B------:R-:W-:Y:S01]  /*0a70*/  ISETP.NE.AND P0, PT, R0, RZ, PT ;  /* 0x000000ff0000720c */ /* 0x000fe20003f05270 */
[----:B------:R-:W-:-:S04]  /*0a80*/  FADD.FTZ R41, R44, R35 ;  /* 0x000000232c297221 */ /* 0x000fc80000010000 */
[----:B------:R-:W-:-:S04]  /*0a90*/  FADD.FTZ R44, R41, R36 ;  /* 0x00000024292c7221 */ /* 0x000fc80000010000 */
[----:B------:R-:W-:-:S04]  /*0aa0*/  FADD.FTZ R41, R44, R37 ;  /* 0x000000252c297221 */ /* 0x000fc80000010000 */
[----:B------:R-:W-:Y:S01]  /*0ab0*/  FADD.FTZ R44, R41, R38 ;  /* 0x00000026292c7221 */ /* 0x000fe20000010000 */
[----:B------:R-:W-:Y:S01]  /*0ac0*/  SHF.R.S32.HI R41, RZ, 0x1f, R2 ;  /* 0x0000001fff297819 */ /* 0x000fe20000011402 */
[----:B0-----:R-:W-:Y:S01]  /*0ad0*/  IMAD.WIDE.U32 R42, R29, 0x10, R42 ;  /* 0x000000101d2a7825 */ /* 0x001fe200078e002a */
[----:B------:R-:W-:-:S03]  /*0ae0*/  F2FP.BF16.F32.PACK_AB R29, R36, R35 ;  /* 0x00000023241d723e */ /* 0x000fc600000010ff */
[----:B------:R-:W-:Y:S02]  /*0af0*/  FADD.FTZ R45, R44, R39 ;  /* 0x000000272c2d7221 */ /* 0x000fe40000010000 */
[----:B------:R0:W-:Y:S02]  /*0b00*/  STG.E.128 desc[UR4][R42.64], R28 ;  /* 0x0000001c2a007986 */ /* 0x0001e4000c101d04 */
        /* <DEDUP_REMOVED lines=39> */
.L_x_2160:
        /* <DEDUP_REMOVED lines=27> */
[C---:B------:R-:W-:Y:S01]  /*0f30*/  FMUL.FTZ R39, R31.reuse, R36 ;  /* 0x000000241f277220 */ /* 0x040fe20000410000 */
[C---:B------:R-:W-:Y:S01]  /*0f40*/  FADD.FTZ R34, -R30.reuse, R34 ;  /* 0x000000221e227221 */ /* 0x040fe20000010100 */
[----:B------:R-:W-:Y:S01]  /*0f50*/  SHF.R.S32.HI R36, RZ, 0x1f, R3 ;  /* 0x0000001fff247819 */ /* 0x000fe20000011403 */
[----:B------:R-:W-:Y:S01]  /*0f60*/  FADD.FTZ R30, -R30, R40 ;  /* 0x000000281e1e7221 */ /* 0x000fe20000010100 */
[C---:B------:R-:W-:Y:S01]  /*0f70*/  FMUL.FTZ R37, R31.reuse, R32 ;  /* 0x000000201f257220 */ /* 0x040fe20000410000 */
[C---:B------:R-:W-:Y:S01]  /*0f80*/  FMUL.FTZ R32, R31.reuse, R33 ;  /* 0x000000211f207220 */ /* 0x040fe20000410000 */
[C---:B------:R-:W-:Y:S01]  /*0f90*/  FMUL.FTZ R33, R31.reuse, R38 ;  /* 0x000000261f217220 */ /* 0x040fe20000410000 */
[----:B------:R-:W-:Y:S01]  /*0fa0*/  LEA.HI R3, R36, R3, RZ, 0x3 ;  /* 0x0000000324037211 */ /* 0x000fe200078f18ff */
        /* <DEDUP_REMOVED lines=19> */
.L_x_2147:
[----:B------:R-:W-:Y:S05]  /*10e0*/  BSYNC B0 ;  /* 0x0000000000007941 */ /* 0x000fea0003800000 */
.L_x_2146:
[----:B0-----:R-:W0:Y:S02]  /*10f0*/  LDC.64 R28, c[0x0][0x210] ;  /* 0x00008400ff1c7b82 */ /* 0x001e240000000a00 */
[----:B0-----:R-:W-:-:S04]  /*1100*/  LEA R2, R28, R2, 0x2 ;  /* 0x000000021c027211 */ /* 0x001fc800078e10ff */
[----:B------:R-:W-:-:S13]  /*1110*/  ISETP.GE.AND P0, PT, R2, R29, PT ;  /* 0x0000001d0200720c */ /* 0x000fda0003f06270 */
[----:B------:R-:W-:Y:S05]  /*1120*/  @!P0 BRA `(.L_x_2148) ;  /* 0xfffffff000388947 */ /* 0x000fea000383ffff */
[----:B------:R-:W-:Y:S05]  /*1130*/  EXIT ;  /* 0x000000000000794d */ /* 0x000fea0003800000 */
.L_x_2145:
[----:B0-----:R-:W-:Y:S01]  /*1140*/  HFMA2.MMA R43, -RZ, RZ, 0, 5.9604644775390625e-08 ;  /* 0x00000001ff2b7435 */ /* 0x001fe200000001ff */
[----:B------:R-:W-:Y:S01]  /*1150*/  BSSY B0, `(.L_x_2149) ;  /* 0x0000007000007945 */ /* 0x000fe20003800000 */
[----:B------:R-:W-:Y:S02]  /*1160*/  MOV R44, R45 ;  /* 0x0000002d002c7202 */ /* 0x000fe40000000f00 */
[----:B------:R-:W-:Y:S02]  /*1170*/  MOV R42, 0x1f ;  /* 0x0000001f002a7802 */ /* 0x000fe40000000f00 */
[----:B------:R-:W-:-:S07]  /*1180*/  MOV R29, 0xffffffff ;  /* 0xffffffff001d7802 */ /* 0x000fce0000000f00 */
[----:B-----5:R-:W-:Y:S05]  /*1190*/  WARPSYNC.COLLECTIVE R29, `(.L_x_2150) ;  /* 0x000000001d087348 */ /* 0x020fea0003c00000 */
[----:B------:R0:W1:Y:S02]  /*11a0*/  SHFL.BFLY P2, R28, R44, R43, R42 ;  /* 0x0c00002b2c1c7389 */ /* 0x000064000004002a */
[----:B01---5:R-:W-:Y:S01]  /*11b0*/  ENDCOLLECTIVE ;  /* 0x000000000000791b */ /* 0x023fe20003800000 */
.L_x_2150:
[----:B------:R-:W-:Y:S05]  /*11c0*/  BSYNC B0 ;  /* 0x0000000000007941 */ /* 0x000fea0003800000 */
.L_x_2149:
        /* <DEDUP_REMOVED lines=8> */
.L_x_2151:
[----:B------:R-:W-:Y:S01]  /*1250*/  HFMA2.MMA R43, -RZ, RZ, 0, 2.384185791015625e-07 ;  /* 0x00000004ff2b7435 */ /* 0x000fe200000001ff */
[----:B------:R-:W-:-:S10]  /*1260*/  FADD.FTZ R44, R44, R28 ;  /* 0x0000001c2c2c7221 */ /* 0x000fd40000010000 */
[----:B------:R-:W-:Y:S05]  /*1270*/  WARPSYNC.COLLECTIVE R29, `(.L_x_2152) ;  /* 0x000000001d087348 */ /* 0x000fea0003c00000 */
[----:B------:R0:W1:Y:S02]  /*1280*/  SHFL.BFLY P2, R28, R44, R43, R42 ;  /* 0x0c00002b2c1c7389 */ /* 0x000064000004002a */
[----:B01----:R-:W-:Y:S01]  /*1290*/  ENDCOLLECTIVE ;  /* 0x000000000000791b */ /* 0x003fe20003800000 */
.L_x_2152:
[----:B------:R-:W-:Y:S01]  /*12a0*/  HFMA2.MMA R43, -RZ, RZ, 0, 4.76837158203125e-07 ;  /* 0x00000008ff2b7435 */ /* 0x000fe200000001ff */
[----:B------:R-:W-:-:S05]  /*12b0*/  FADD.FTZ R30, R44, R28 ;  /* 0x0000001c2c1e7221 */ /* 0x000fca0000010000 */
[----:B------:R-:W-:-:S07]  /*12c0*/  MOV R44, R30 ;  /* 0x0000001e002c7202 */ /* 0x000fce0000000f00 */
[----:B------:R-:W-:Y:S05]  /*12d0*/  WARPSYNC.COLLECTIVE R29, `(.L_x_2153) ;  /* 0x000000001d087348 */ /* 0x000fea0003c00000 */
[----:B------:R0:W1:Y:S02]  /*12e0*/  SHFL.BFLY P2, R28, R44, R43, R42 ;  /* 0x0c00002b2c1c7389 */ /* 0x000064000004002a */
[----:B01----:R-:W-:Y:S01]  /*12f0*/  ENDCOLLECTIVE ;  /* 0x000000000000791b */ /* 0x003fe20003800000 */
.L_x_2153:
[----:B------:R-:W-:Y:S01]  /*1300*/  HFMA2.MMA R43, -RZ, RZ, 0, 9.5367431640625e-07 ;  /* 0x00000010ff2b7435 */ /* 0x000fe200000001ff */
[----:B------:R-:W-:-:S05]  /*1310*/  FADD.FTZ R45, R30, R28 ;  /* 0x0000001c1e2d7221 */ /* 0x000fca0000010000 */
[----:B------:R-:W-:-:S07]  /*1320*/  MOV R44, R45 ;  /* 0x0000002d002c7202 */ /* 0x000fce0000000f00 */
[----:B------:R-:W-:Y:S05]  /*1330*/  WARPSYNC.COLLECTIVE R29, `(.L_x_2154) ;  /* 0x000000001d087348 */ /* 0x000fea0003c00000 */
[----:B------:R0:W1:Y:S02]  /*1340*/  SHFL.BFLY P2, R28, R44, R43, R42 ;  /* 0x0c00002b2c1c7389 */ /* 0x000064000004002a */
[----:B01----:R-:W-:Y:S01]  /*1350*/  ENDCOLLECTIVE ;  /* 0x000000000000791b */ /* 0x003fe20003800000 */
.L_x_2154:
        /* <DEDUP_REMOVED lines=23> */
.L_x_2155:
[----:B------:R-:W-:Y:S01]  /*14d0*/  HFMA2.MMA R43, -RZ, RZ, 0, 1.1920928955078125e-07 ;  /* 0x00000002ff2b7435 */ /* 0x000fe200000001ff */
[----:B------:R-:W-:-:S05]  /*14e0*/  FADD.FTZ R45, R44, R28 ;  /* 0x0000001c2c2d7221 */ /* 0x000fca0000010000 */
[----:B------:R-:W-:-:S07]  /*14f0*/  MOV R44, R45 ;  /* 0x0000002d002c7202 */ /* 0x000fce0000000f00 */
[----:B------:R-:W-:Y:S05]  /*1500*/  WARPSYNC.COLLECTIVE R29, `(.L_x_2156) ;  /* 0x000000001d087348 */ /* 0x000fea0003c00000 */
[----:B------:R0:W1:Y:S02]  /*1510*/  SHFL.BFLY P2, R28, R44, R43, R42 ;  /* 0x0c00002b2c1c7389 */ /* 0x000064000004002a */
[----:B01----:R-:W-:Y:S01]  /*1520*/  ENDCOLLECTIVE ;  /* 0x000000000000791b */ /* 0x003fe20003800000 */
.L_x_2156:
[----:B------:R-:W-:Y:S01]  /*1530*/  HFMA2.MMA R43, -RZ, RZ, 0, 2.384185791015625e-07 ;  /* 0x00000004ff2b7435 */ /* 0x000fe200000001ff */
[----:B------:R-:W-:-:S05]  /*1540*/  FADD.FTZ R45, R45, R28 ;  /* 0x0000001c2d2d7221 */ /* 0x000fca0000010000 */
[----:B------:R-:W-:-:S07]  /*1550*/  MOV R44, R45 ;  /* 0x0000002d002c7202 */ /* 0x000fce0000000f00 */
[----:B------:R-:W-:Y:S05]  /*1560*/  WARPSYNC.COLLECTIVE R29, `(.L_x_2157) ;  /* 0x000000001d087348 */ /* 0x000fea0003c00000 */
[----:B------:R0:W1:Y:S02]  /*1570*/  SHFL.BFLY P2, R28, R44, R43, R42 ;  /* 0x0c00002b2c1c7389 */ /* 0x000064000004002a */
[----:B01----:R-:W-:Y:S01]  /*1580*/  ENDCOLLECTIVE ;  /* 0x000000000000791b */ /* 0x003fe20003800000 */
.L_x_2157:
[----:B------:R-:W-:Y:S01]  /*1590*/  MOV R43, 0x8 ;  /* 0x00000008002b7802 */ /* 0x000fe20000000f00 */
[----:B------:R-:W-:-:S07]  /*15a0*/  FADD.FTZ R44, R45, R28 ;  /* 0x0000001c2d2c7221 */ /* 0x000fce0000010000 */
[----:B------:R-:W-:Y:S05]  /*15b0*/  WARPSYNC.COLLECTIVE R29, `(.L_x_2158) ;  /* 0x000000001d087348 */ /* 0x000fea0003c00000 */
[----:B------:R0:W1:Y:S02]  /*15c0*/  SHFL.BFLY P2, R28, R44, R43, R42 ;  /* 0x0c00002b2c1c7389 */ /* 0x000064000004002a */
[----:B01----:R-:W-:Y:S01]  /*15d0*/  ENDCOLLECTIVE ;  /* 0x000000000000791b */ /* 0x003fe20003800000 */
.L_x_2158:
[----:B------:R-:W-:Y:S01]  /*15e0*/  HFMA2.MMA R43, -RZ, RZ, 0, 9.5367431640625e-07 ;  /* 0x00000010ff2b7435 */ /* 0x000fe200000001ff */
[----:B------:R-:W-:-:S10]  /*15f0*/  FADD.FTZ R44, R44, R28 ;  /* 0x0000001c2c2c7221 */ /* 0x000fd40000010000 */
[----:B------:R-:W-:Y:S05]  /*1600*/  WARPSYNC.COLLECTIVE R29, `(.L_x_2159) ;  /* 0x000000001d087348 */ /* 0x000fea0003c00000 */
[----:B------:R0:W1:Y:S02]  /*1610*/  SHFL.BFLY P2, R28, R44, R43, R42 ;  /* 0x0c00002b2c1c7389 */ /* 0x000064000004002a */
[----:B01----:R-:W-:Y:S01]  /*1620*/  ENDCOLLECTIVE ;  /* 0x000000000000791b */ /* 0x003fe20003800000 */
.L_x_2159:
[----:B------:R-:W-:Y:S05]  /*1630*/  BRA `(.L_x_2160) ;  /* 0xfffffff400d07947 */ /* 0x000fea000383ffff */
.L_x_2161:
        /* <DEDUP_REMOVED lines=12> */
.L_x_9531:


//--------------------- .text._ZN10layer_norm13ln_fwd_kernelINS_13Kernel_traitsIf13__nv_bfloat16S2_S2_fjLj256ELj1ELj4ELj1ELj16ENS_18Kernel_traits_baseILj256EfS2_S2_S2_fjLj128EEEEELb0ELb1ELb0ELb0EEEvNS_9FwdParamsE --------------------------
	.section	.text._ZN10layer_norm13ln_fwd_kernelINS_13Kernel_traitsIf13__nv_bfloat16S2_S2_fjLj256ELj1ELj4ELj1ELj16ENS_18Kernel_traits_baseILj256EfS2_S2_S2_fjLj128EEEEELb0ELb1ELb0ELb0EEEvNS_9FwdParamsE,"ax",@progbits
	.align	128
        .global         _ZN10layer_norm13ln_fwd_kernelINS_13Kernel_traitsIf13__nv_bfloat16S2_S2_fjLj256ELj1ELj4ELj1ELj16ENS_18Kernel_traits_baseILj256EfS2_S2_S2_fjLj128EEEEELb0ELb1ELb0ELb0EEEvNS_9FwdParamsE
        .type           _ZN10layer_norm13ln_fwd_kernelINS_13Kernel_traitsIf13__nv_bfloat16S2_S2_fjLj256ELj1ELj4ELj1ELj16ENS_18Kernel_traits_baseILj256EfS2_S2_S2_fjLj128EEEEELb0ELb1ELb0ELb0EEEvNS_9FwdParamsE,@function
        .size           _ZN10layer_norm13ln_fwd_kernelINS_13Kernel_traitsIf13__nv_bfloat16S2_S2_fjLj256ELj1ELj4ELj1ELj16ENS_18Kernel_traits_baseILj256EfS2_S2_S2_fjLj128EEEEELb0ELb1ELb0ELb0EEEvNS_9FwdParamsE,(.L_x_9532 - _ZN10layer_norm13ln_fwd_kernelINS_13Kernel_traitsIf13__nv_bfloat16S2_S2_fjLj256ELj1ELj4ELj1ELj16ENS_18Kernel_traits_baseILj256EfS2_S2_S2_fjLj128EEEEELb0ELb1ELb0ELb0EEEvNS_9FwdParamsE)
        .other          _ZN10layer_norm13ln_fwd_kernelINS_13Kernel_traitsIf13__nv_bfloat16S2_S2_fjLj256ELj1ELj4ELj1ELj16ENS_18Kernel_traits_baseILj256EfS2_S2_S2_fjLj128EEEEELb0ELb1ELb0ELb0EEEvNS_9FwdParamsE,@"STO_CUDA_ENTRY STV_DEFAULT"
_ZN10layer_norm13ln_fwd_kernelINS_13Kernel_traitsIf13__nv_bfloat16S2_S2_fjLj256ELj1ELj4ELj1ELj16ENS_18Kernel_traits_baseILj256EfS2_S2_S2_fjLj128EEEEELb0ELb1ELb0ELb0EEEvNS_9FwdParamsE:
.text._ZN10layer_norm13ln_fwd_kernelINS_13Kernel_traitsIf13__nv_bfloat16S2_S2_fjLj256ELj1ELj4ELj1ELj16ENS_18Kernel_traits_baseILj256EfS2_S2_S2_fjLj128EEEEELb0ELb1ELb0ELb0EEEvNS_9FwdParamsE:
        /* <DEDUP_REMOVED lines=17> */
[----:B------:R-:W-:Y:S01]  /*0110*/  ISETP.NE.U32.AND P0, PT, RZ, UR6, PT ;  /* 0x00000006ff007c0c */ /* 0x000fe2000bf05070 */
[----:B------:R-:W-:Y:S01]  /*0120*/  ULDC.64 UR8, c[0x0][0x278] ;  /* 0x00009e0000087ab9 */ /* 0x000fe20000000a00 */
[----:B------:R-:W-:Y:S02]  /*0130*/  CS2R R10, SRZ ;  /* 0x00000000000a7805 */ /* 0x000fe4000001ff00 */
[----:B------:R-:W-:Y:S02]  /*0140*/  CS2R R8, SRZ ;  /* 0x0000000000087805 */ /* 0x000fe4000001ff00 */
[----:B------:R-:W-:Y:S02]  /*0150*/  ISETP.NE.AND.EX P0, PT, RZ, UR7, PT, P0 ;  /* 0x00000007ff007c0c */ /* 0x000fe4000bf05300 */
[----:B------:R-:W-:-:S02]  /*0160*/  CS2R R14, SRZ ;  /* 0x00000000000e7805 */ /* 0x000fc4000001ff00 */
[----:B------:R-:W-:-:S09]  /*0170*/  CS2R R12, SRZ ;  /* 0x00000000000c7805 */ /* 0x000fd2000001ff00 */
[----:B------:R-:W-:-:S04]  /*0180*/  @P0 LEA R6, P1, R2, UR6, 0x5 ;  /* 0x0000000602060c11 */ /* 0x000fc8000f8228ff */
[----:B------:R-:W-:Y:S02]  /*0190*/  @P0 IADD3.X R7, RZ, UR7, RZ, P1, !PT ;  /* 0x00000007ff070c10 */ /* 0x000fe40008ffe4ff */
[C---:B------:R-:W-:Y:S01]  /*01a0*/  LEA R32, P1, R2.reuse, UR8, 0x5 ;  /* 0x0000000802207c11 */ /* 0x040fe2000f8228ff */
[----:B0-----:R-:W-:Y:S02]  /*01b0*/  IMAD.WIDE.U32 R4, R2, 0x20, R4 ;  /* 0x0000002002047825 */ /* 0x001fe400078e0004 */
[----:B------:R0:W5:Y:S01]  /*01c0*/  @P0 LDG.E.128 R8, desc[UR4][R6.64] ;  /* 0x0000000406080981 */ /* 0x000162000c1e1d00 */
[----:B------:R-:W-:-:S03]  /*01d0*/  IADD3.X R33, RZ, UR9, RZ, P1, !PT ;  /* 0x00000009ff217c10 */ /* 0x000fc60008ffe4ff */
[----:B------:R0:W5:Y:S04]  /*01e0*/  @P0 LDG.E.128 R12, desc[UR4][R6.64+0x10] ;  /* 0x00001004060c0981 */ /* 0x000168000c1e1d00 */
[----:B------:R0:W5:Y:S04]  /*01f0*/  LDG.E.128 R16, desc[UR4][R4.64] ;  /* 0x0000000404107981 */ /* 0x000168000c1e1d00 */
[----:B------:R0:W5:Y:S04]  /*0200*/  LDG.E.128 R20, desc[UR4][R4.64+0x10] ;  /* 0x0000100404147981 */ /* 0x000168000c1e1d00 */
[----:B------:R0:W5:Y:S04]  /*0210*/  LDG.E.128 R24, desc[UR4][R32.64] ;  /* 0x0000000420187981 */ /* 0x000168000c1e1d00 */
[----:B------:R0:W5:Y:S02]  /*0220*/  LDG.E.128 R28, desc[UR4][R32.64+0x10] ;  /* 0x00001004201c7981 */ /* 0x000164000c1e1d00 */
.L_x_2163:
[----:B------:R-:W-:Y:S05]  /*0230*/  BSYNC B0 ;  /* 0x0000000000007941 */ /* 0x000fea0003800000 */
.L_x_2162:
        /* <DEDUP_REMOVED lines=11> */
.L_x_2169:
        /* <DEDUP_REMOVED lines=11> */
[----:B0-----:R-:W0:Y:S01]  /*03a0*/  LDC.64 R4, c[0x0][0x220] ;  /* 0x00008800ff047b82 */ /* 0x001e220000000a00 */
[----:B------:R-:W-:-:S04]  /*03b0*/  ISETP.NE.U32.AND P1, PT, RZ, UR6, PT ;  /* 0x00000006ff007c0c */ /* 0x000fc8000bf25070 */
[----:B------:R-:W-:-:S13]  /*03c0*/  ISETP.NE.AND.EX P1, PT, RZ, UR7, PT, P1 ;  /* 0x00000007ff007c0c */ /* 0x000fda000bf25310 */
[----:B------:R-:W1:Y:S01]  /*03d0*/  @P1 LDC.64 R38, c[0x0][0x230] ;  /* 0x00008c00ff261b82 */ /* 0x000e620000000a00 */
[----:B0-----:R-:W-:-:S06]  /*03e0*/  IMAD.WIDE.U32 R4, R43, 0x10, R4 ;  /* 0x000000102b047825 */ /* 0x001fcc00078e0004 */
[----:B------:R-:W2:Y:S01]  /*03f0*/  LDG.E.128 R4, desc[UR4][R4.64] ;  /* 0x0000000404047981 */ /* 0x000ea2000c1e1d00 */
[----:B-1----:R-:W-:-:S05]  /*0400*/  @P1 IMAD.WIDE.U32 R38, R43, 0x10, R38 ;  /* 0x000000102b261825 */ /* 0x002fca00078e0026 */
[----:B------:R0:W3:Y:S01]  /*0410*/  @P1 LDG.E.128 R32, desc[UR4][R38.64] ;  /* 0x0000000426201981 */ /* 0x0000e2000c1e1d00 */
[C---:B--2---:R-:W-:Y:S02]  /*0420*/  SHF.L.U32 R41, R5.reuse, 0x10, RZ ;  /* 0x0000001005297819 */ /* 0x044fe400000006ff */
[----:B------:R-:W-:Y:S02]  /*0430*/  SHF.L.U32 R45, R6, 0x10, RZ ;  /* 0x00000010062d7819 */ /* 0x000fe400000006ff */
[----:B------:R-:W-:Y:S02]  /*0440*/  PRMT R37, R4, 0x7632, R37 ;  /* 0x0000763204257816 */ /* 0x000fe40000000025 */
[----:B------:R-:W-:Y:S01]  /*0450*/  PRMT R40, R5, 0x7632, R40 ;  /* 0x0000763205287816 */ /* 0x000fe20000000028 */
[----:B------:R-:W-:Y:S01]  /*0460*/  FMUL.FTZ R5, R41, R36 ;  /* 0x0000002429057220 */ /* 0x000fe20000410000 */
[----:B------:R-:W-:Y:S02]  /*0470*/  PRMT R6, R6, 0x7632, R6 ;  /* 0x0000763206067816 */ /* 0x000fe40000000006 */
[----:B------:R-:W-:-:S02]  /*0480*/  PRMT R42, R7, 0x7632, R42 ;  /* 0x00007632072a7816 */ /* 0x000fc4000000002a */
[----:B------:R-:W-:Y:S01]  /*0490*/  SHF.L.U32 R47, R7, 0x10, RZ ;  /* 0x00000010072f7819 */ /* 0x000fe200000006ff */
[-C--:B------:R-:W-:Y:S01]  /*04a0*/  FMUL.FTZ R7, R45, R36.reuse ;  /* 0x000000242d077220 */ /* 0x080fe20000410000 */
[----:B------:R-:W-:Y:S01]  /*04b0*/  SHF.L.U32 R3, R4, 0x10, RZ ;  /* 0x0000001004037819 */ /* 0x000fe200000006ff */
[----:B-----5:R-:W-:Y:S01]  /*04c0*/  FMUL.FTZ R4, R26, R5 ;  /* 0x000000051a047220 */ /* 0x020fe20000410000 */
[----:B------:R-:W-:Y:S01]  /*04d0*/  SHF.L.U32 R37, R37, 0x10, RZ ;  /* 0x0000001025257819 */ /* 0x000fe200000006ff */
[-C--:B------:R-:W-:Y:S01]  /*04e0*/  FMUL.FTZ R47, R47, R36.reuse ;  /* 0x000000242f2f7220 */ /* 0x080fe20000410000 */
[----:B0-----:R-:W-:Y:S01]  /*04f0*/  SHF.L.U32 R39, R40, 0x10, RZ ;  /* 0x0000001028277819 */ /* 0x001fe200000006ff */
[-C--:B------:R-:W-:Y:S01]  /*0500*/  FMUL.FTZ R3, R3, R36.reuse ;  /* 0x0000002403037220 */ /* 0x080fe20000410000 */
[----:B------:R-:W-:Y:S01]  /*0510*/  SHF.L.U32 R41, R6, 0x10, RZ ;  /* 0x0000001006297819 */ /* 0x000fe200000006ff */
[----:B------:R-:W-:Y:S01]  /*0520*/  FMUL.FTZ R6, R30, R47 ;  /* 0x0000002f1e067220 */ /* 0x000fe20000410000 */
[----:B------:R-:W-:Y:S01]  /*0530*/  SHF.L.U32 R45, R42, 0x10, RZ ;  /* 0x000000102a2d7819 */ /* 0x000fe200000006ff */
[-C--:B------:R-:W-:Y:S01]  /*0540*/  FMUL.FTZ R42, R37, R36.reuse ;  /* 0x00000024252a7220 */ /* 0x080fe20000410000 */
[-C--:B------:R-:W-:Y:S01]  /*0550*/  FMUL.FTZ R38, R39, R36.reuse ;  /* 0x0000002427267220 */ /* 0x080fe20000410000 */
[-C--:B------:R-:W-:Y:S01]  /*0560*/  FMUL.FTZ R40, R41, R36.reuse ;  /* 0x0000002429287220 */ /* 0x080fe20000410000 */
[----:B---3--:R-:W-:Y:S01]  /*0570*/  @P1 SHF.L.U32 R39, R35, 0x10, RZ ;  /* 0x0000001023271819 */ /* 0x008fe200000006ff */
[----:B------:R-:W-:Y:S01]  /*0580*/  FMUL.FTZ R36, R45, R36 ;  /* 0x000000242d247220 */ /* 0x000fe20000410000 */
[----:B------:R-:W-:Y:S01]  /*0590*/  @P1 SHF.L.U32 R46, R32, 0x10, RZ ;  /* 0x00000010202e1819 */ /* 0x000fe200000006ff */
[----:B------:R-:W0:Y:S01]  /*05a0*/  LDC.64 R44, c[0x0][0x238] ;  /* 0x00008e00ff2c7b82 */ /* 0x000e220000000a00 */
[----:B------:R-:W-:Y:S01]  /*05b0*/  @P1 SHF.L.U32 R37, R33, 0x10, RZ ;  /* 0x0000001021251819 */ /* 0x000fe200000006ff */
[----:B------:R-:W-:Y:S01]  /*05c0*/  FMUL.FTZ R3, R24, R3 ;  /* 0x0000000318037220 */ /* 0x000fe20000410000 */
[----:B------:R-:W-:Y:S01]  /*05d0*/  @P1 SHF.L.U32 R48, R34, 0x10, RZ ;  /* 0x0000001022301819 */ /* 0x000fe200000006ff */
[----:B------:R-:W-:Y:S01]  /*05e0*/  @P1 FADD.FTZ R6, R39, R6 ;  /* 0x0000000627061221 */ /* 0x000fe20000010000 */
[----:B------:R-:W-:Y:S01]  /*05f0*/  FMUL.FTZ R5, R28, R7 ;  /* 0x000000071c057220 */ /* 0x000fe20000410000 */
[----:B------:R-:W-:Y:S01]  /*0600*/  @P1 PRMT R39, R33, 0x7632, R39 ;  /* 0x0000763221271816 */ /* 0x000fe20000000027 */
[----:B------:R-:W-:Y:S01]  /*0610*/  @P1 FADD.FTZ R3, R46, R3 ;  /* 0x000000032e031221 */ /* 0x000fe20000010000 */
[----:B------:R-:W-:Y:S01]  /*0620*/  @P1 PRMT R7, R32, 0x7632, R7 ;  /* 0x0000763220071816 */ /* 0x000fe20000000007 */
[----:B------:R-:W-:Y:S01]  /*0630*/  @P1 FADD.FTZ R4, R37, R4 ;  /* 0x0000000425041221 */ /* 0x000fe20000010000 */
[----:B------:R-:W-:Y:S01]  /*0640*/  @P1 PRMT R41, R34, 0x7632, R41 ;  /* 0x0000763222291816 */ /* 0x000fe20000000029 */
[----:B------:R-:W-:Y:S01]  /*0650*/  @P1 FADD.FTZ R5, R48, R5 ;  /* 0x0000000530051221 */ /* 0x000fe20000010000 */
[----:B------:R-:W-:Y:S01]  /*0660*/  @P1 PRMT R47, R35, 0x7632, R47 ;  /* 0x00007632232f1816 */ /* 0x000fe2000000002f */
        /* <DEDUP_REMOVED lines=9> */
[----:B------:R-:W-:Y:S01]  /*0700*/  @P1 FADD.FTZ R42, R37, R42 ;  /* 0x0000002a252a1221 */ /* 0x000fe20000010000 */
[----:B------:R-:W-:Y:S01]  /*0710*/  @P1 FADD.FTZ R40, R39, R40 ;  /* 0x0000002827281221 */ /* 0x000fe20000010000 */
[----:B0-----:R-:W-:-:S04]  /*0720*/  IMAD.WIDE.U32 R44, R43, 0x10, R44 ;  /* 0x000000102b2c7825 */ /* 0x001fc800078e002c */
[----:B------:R-:W-:Y:S01]  /*0730*/  @P1 FADD.FTZ R41, R48, R41 ;  /* 0x0000002930291221 */ /* 0x000fe20000010000 */
[----:B------:R-:W-:Y:S02]  /*0740*/  F2FP.BF16.F32.PACK_AB R37, R7, R4 ;  /* 0x000000040725723e */ /* 0x000fe400000010ff */
[----:B------:R-:W-:Y:S02]  /*0750*/  F2FP.BF16.F32.PACK_AB R38, R40, R5 ;  /* 0x000000052826723e */ /* 0x000fe400000010ff */
[----:B------:R-:W-:Y:S02]  /*0760*/  F2FP.BF16.F32.PACK_AB R36, R42, R3 ;  /* 0x000000032a24723e */ /* 0x000fe400000010ff */
[----:B------:R-:W-:-:S05]  /*0770*/  F2FP.BF16.F32.PACK_AB R39, R41, R6 ;  /* 0x000000062927723e */ /* 0x000fca00000010ff */
[----:B------:R1:W-:Y:S02]  /*0780*/  STG.E.128 desc[UR4][R44.64], R36 ;  /* 0x000000242c007986 */ /* 0x0003e4000c101d04 */
.L_x_2165:
[----:B------:R-:W-:Y:S05]  /*0790*/  BSYNC B0 ;  /* 0x0000000000007941 */ /* 0x000fea0003800000 */
.L_x_2164:
        /* <DEDUP_REMOVED lines=12> */
[----:B------:R-:W1:Y:S02]  /*0860*/  SHFL.BFLY PT, R37, R36, 0x1, 0x1f ;  /* 0x0c201f0024257f89 */ /* 0x000e6400000e0000 */
[----:B-1----:R-:W-:-:S05]  /*0870*/  FADD.FTZ R46, R36, R37 ;  /* 0x00000025242e7221 */ /* 0x002fca0000010000 */
[----:B------:R-:W1:Y:S02]  /*0880*/  SHFL.BFLY PT, R45, R46, 0x2, 0x1f ;  /* 0x0c401f002e2d7f89 */ /* 0x000e6400000e0000 */
[----:B-1----:R-:W-:-:S05]  /*0890*/  FADD.FTZ R47, R46, R45 ;  /* 0x0000002d2e2f7221 */ /* 0x002fca0000010000 */
[----:B------:R-:W1:Y:S02]  /*08a0*/  SHFL.BFLY PT, R44, R47, 0x4, 0x1f ;  /* 0x0c801f002f2c7f89 */ /* 0x000e6400000e0000 */
[----:B-1----:R-:W-:Y:S02]  /*08b0*/  FADD.FTZ R48, R47, R44 ;  /* 0x0000002c2f307221 */ /* 0x002fe40000010000 */
[----:B------:R-:W1:Y:S03]  /*08c0*/  LDC R44, c[0x0][0x290] ;  /* 0x0000a400ff2c7b82 */ /* 0x000e660000000800 */
[----:B------:R-:W2:Y:S02]  /*08d0*/  SHFL.BFLY PT, R45, R48, 0x8, 0x1f ;  /* 0x0d001f00302d7f89 */ /* 0x000ea400000e0000 */
[----:B--2---:R-:W-:-:S05]  /*08e0*/  FADD.FTZ R49, R48, R45 ;  /* 0x0000002d30317221 */ /* 0x004fca0000010000 */
[----:B------:R-:W2:Y:S02]  /*08f0*/  SHFL.BFLY PT, R50, R49, 0x10, 0x1f ;  /* 0x0e001f0031327f89 */ /* 0x000ea400000e0000 */
[----:B--2---:R-:W-:-:S04]  /*0900*/  FADD.FTZ R45, R49, R50 ;  /* 0x00000032312d7221 */ /* 0x004fc80000010000 */
        /* <DEDUP_REMOVED lines=27> */
.L_x_2181:
[----:B------:R-:W-:Y:S01]  /*0ac0*/  FMUL.FTZ R46, R45, R45 ;  /* 0x0000002d2d2e7220 */ /* 0x000fe20000410000 */
[----:B--2---:R-:W-:Y:S01]  /*0ad0*/  FADD.FTZ R51, R48, R51 ;  /* 0x0000003330337221 */ /* 0x004fe20000010000 */
[----:B------:R-:W2:Y:S01]  /*0ae0*/  @!P1 LDC.64 R36, c[0x0][0x250] ;  /* 0x00009400ff249b82 */ /* 0x000ea20000000a00 */
[----:B------:R-:W-:Y:S02]  /*0af0*/  BSSY B0, `(.L_x_2167) ;  /* 0x000002b000007945 */ /* 0x000fe40003800000 */
[----:B------:R-:W-:Y:S01]  /*0b00*/  FSEL R47, R46, RZ, P3 ;  /* 0x000000ff2e2f7208 */ /* 0x000fe20001800000 */
[----:B------:R-:W-:-:S04]  /*0b10*/  FFMA.FTZ R44, R51, R44, UR8 ;  /* 0x00000008332c7e23 */ /* 0x000fc8000801002c */
        /* <DEDUP_REMOVED lines=8> */
[----:B--2---:R-:W-:-:S05]  /*0ba0*/  FSEL R45, R45, RZ, !P3 ;  /* 0x000000ff2d2d7208 */ /* 0x004fca0005800000 */
[--C-:B------:R-:W-:Y:S01]  /*0bb0*/  FADD.FTZ R50, R3, -R45.reuse ;  /* 0x8000002d03327221 */ /* 0x100fe20000010000 */
[--C-:B------:R-:W-:Y:S01]  /*0bc0*/  FADD.FTZ R46, R42, -R45.reuse ;  /* 0x8000002d2a2e7221 */ /* 0x100fe20000010000 */
[--C-:B------:R-:W-:Y:S01]  /*0bd0*/  FADD.FTZ R38, R4, -R45.reuse ;  /* 0x8000002d04267221 */ /* 0x100fe20000010000 */
[--C-:B------:R-:W-:Y:S01]  /*0be0*/  FADD.FTZ R36, R7, -R45.reuse ;  /* 0x8000002d07247221 */ /* 0x100fe20000010000 */
[--C-:B------:R-:W-:Y:S01]  /*0bf0*/  FADD.FTZ R52, R5, -R45.reuse ;  /* 0x8000002d05347221 */ /* 0x100fe20000010000 */
[--C-:B-1----:R-:W-:Y:S01]  /*0c00*/  FADD.FTZ R48, R40, -R45.reuse ;  /* 0x8000002d28307221 */ /* 0x102fe20000010000 */
[--C-:B------:R-:W-:Y:S01]  /*0c10*/  FADD.FTZ R39, R6, -R45.reuse ;  /* 0x8000002d06277221 */ /* 0x100fe20000010000 */
[----:B------:R-:W-:Y:S01]  /*0c20*/  FADD.FTZ R49, R41, -R45 ;  /* 0x8000002d29317221 */ /* 0x000fe20000010000 */
[C---:B------:R-:W-:Y:S01]  /*0c30*/  FMUL.FTZ R37, R47.reuse, R50 ;  /* 0x000000322f257220 */ /* 0x040fe20000410000 */
[----:B------:R-:W1:Y:S01]  /*0c40*/  LDC.64 R44, c[0x0][0x2b8] ;  /* 0x0000ae00ff2c7b82 */ /* 0x000e620000000a00 */
[C---:B------:R-:W-:Y:S01]  /*0c50*/  FMUL.FTZ R51, R47.reuse, R52 ;  /* 0x000000342f337220 */ /* 0x040fe20000410000 */
        /* <DEDUP_REMOVED lines=17> */
[----:B------:R-:W-:Y:S01]  /*0d70*/  F2FP.BF16.F32.PACK_AB R36, R47, R36 ;  /* 0x000000242f24723e */ /* 0x000fe200000010ff */
[----:B-1----:R-:W-:-:S05]  /*0d80*/  IMAD.WIDE.U32 R44, R43, 0x10, R44 ;  /* 0x000000102b2c7825 */ /* 0x002fca00078e002c */
[----:B------:R3:W-:Y:S02]  /*0d90*/  STG.E.128 desc[UR4][R44.64], R36 ;  /* 0x000000242c007986 */ /* 0x0007e4000c101d04 */
.L_x_2168:
[----:B------:R-:W-:Y:S05]  /*0da0*/  BSYNC B0 ;  /* 0x0000000000007941 */ /* 0x000fea0003800000 */
.L_x_2167:
[----:B--23--:R-:W2:Y:S02]  /*0db0*/  LDC.64 R36, c[0x0][0x210] ;  /* 0x00008400ff247b82 */ /* 0x00cea40000000a00 */
[----:B--2---:R-:W-:-:S04]  /*0dc0*/  LEA R0, R36, R0, 0x2 ;  /* 0x0000000024007211 */ /* 0x004fc800078e10ff */
[----:B------:R-:W-:-:S13]  /*0dd0*/  ISETP.GE.AND P1, PT, R0, R37, PT ;  /* 0x000000250000720c */ /* 0x000fda0003f26270 */
[----:B------:R-:W-:Y:S05]  /*0de0*/  @!P1 BRA `(.L_x_2169) ;  /* 0xfffffff400409947 */ /* 0x000fea000383ffff */
[----:B------:R-:W-:Y:S05]  /*0df0*/  EXIT ;  /* 0x000000000000794d */ /* 0x000fea0003800000 */
.L_x_2166:
        /* <DEDUP_REMOVED lines=8> */
.L_x_2171:
[----:B------:R-:W-:Y:S05]  /*0e80*/  BSYNC B0 ;  /* 0x0000000000007941 */ /* 0x000fea0003800000 */
.L_x_2170:
[----:B------:R-:W-:Y:S01]  /*0e90*/  MOV R37, R50 ;  /* 0x0000003200257202 */ /* 0x000fe20000000f00 */
[----:B------:R-:W-:Y:S01]  /*0ea0*/  HFMA2.MMA R39, -RZ, RZ, 0, 1.1920928955078125e-07 ;  /* 0x00000002ff277435 */ /* 0x000fe200000001ff */
[----:B------:R-:W-:-:S03]  /*0eb0*/  MOV R38, 0x1f ;  /* 0x0000001f00267802 */ /* 0x000fc60000000f00 */
[----:B------:R-:W-:Y:S01]  /*0ec0*/  FADD.FTZ R46, R36, R37 ;  /* 0x00000025242e7221 */ /* 0x000fe20000010000 */
[----:B------:R-:W-:-:S04]  /*0ed0*/  MOV R37, 0xffffffff ;  /* 0xffffffff00257802 */ /* 0x000fc80000000f00 */
[----:B------:R-:W-:-:S07]  /*0ee0*/  MOV R52, R46 ;  /* 0x0000002e00347202 */ /* 0x000fce0000000f00 */
[----:B------:R-:W-:Y:S05]  /*0ef0*/  WARPSYNC.COLLECTIVE R37, `(.L_x_2172) ;  /* 0x0000000025087348 */ /* 0x000fea0003c00000 */
[----:B------:R0:W1:Y:S02]  /*0f00*/  SHFL.BFLY P4, R50, R52, R39, R38 ;  /* 0x0c00002734327389 */ /* 0x0000640000080026 */
[----:B01----:R-:W-:Y:S01]  /*0f10*/  ENDCOLLECTIVE ;  /* 0x000000000000791b */ /* 0x003fe20003800000 */
.L_x_2172:
[----:B------:R-:W-:Y:S01]  /*0f20*/  HFMA2.MMA R39, -RZ, RZ, 0, 2.384185791015625e-07 ;  /* 0x00000004ff277435 */ /* 0x000fe200000001ff */
[----:B------:R-:W-:-:S05]  /*0f30*/  MOV R45, R50 ;  /* 0x00000032002d7202 */ /* 0x000fca0000000f00 */
[----:B------:R-:W-:-:S05]  /*0f40*/  FADD.FTZ R47, R46, R45 ;  /* 0x0000002d2e2f7221 */ /* 0x000fca0000010000 */
[----:B------:R-:W-:-:S07]  /*0f50*/  MOV R52, R47 ;  /* 0x0000002f00347202 */ /* 0x000fce0000000f00 */
[----:B------:R-:W-:Y:S05]  /*0f60*/  WARPSYNC.COLLECTIVE R37, `(.L_x_2173) ;  /* 0x0000000025087348 */ /* 0x000fea0003c00000 */
[----:B------:R0:W1:Y:S02]  /*0f70*/  SHFL.BFLY P4, R50, R52, R39, R38 ;  /* 0x0c00002734327389 */ /* 0x0000640000080026 */
[----:B01----:R-:W-:Y:S01]  /*0f80*/  ENDCOLLECTIVE ;  /* 0x000000000000791b */ /* 0x003fe20003800000 */
.L_x_2173:
        /* <DEDUP_REMOVED lines=8> */
.L_x_2174:
[----:B------:R-:W-:Y:S01]  /*1010*/  HFMA2.MMA R39, -RZ, RZ, 0, 9.5367431640625e-07 ;  /* 0x00000010ff277435 */ /* 0x000fe200000001ff */
[----:B------:R-:W-:-:S05]  /*1020*/  MOV R45, R50 ;  /* 0x00000032002d7202 */ /* 0x000fca0000000f00 */
[----:B------:R-:W-:-:S05]  /*1030*/  FADD.FTZ R49, R48, R45 ;  /* 0x0000002d30317221 */ /* 0x000fca0000010000 */
[----:B------:R-:W-:-:S07]  /*1040*/  MOV R52, R49 ;  /* 0x0000003100347202 */ /* 0x000fce0000000f00 */
[----:B------:R-:W-:Y:S05]  /*1050*/  WARPSYNC.COLLECTIVE R37, `(.L_x_2175) ;  /* 0x0000000025087348 */ /* 0x000fea0003c00000 */
[----:B------:R0:W1:Y:S02]  /*1060*/  SHFL.BFLY P4, R50, R52, R39, R38 ;  /* 0x0c00002734327389 */ /* 0x0000640000080026 */
[----:B01----:R-:W-:Y:S01]  /*1070*/  ENDCOLLECTIVE ;  /* 0x000000000000791b */ /* 0x003fe20003800000 */
.L_x_2175:
        /* <DEDUP_REMOVED lines=25> */
.L_x_2176:
[----:B------:R-:W-:Y:S01]  /*1210*/  HFMA2.MMA R39, -RZ, RZ, 0, 1.1920928955078125e-07 ;  /* 0x00000002ff277435 */ /* 0x000fe200000001ff */
[----:B------:R-:W-:-:S05]  /*1220*/  MOV R47, R50 ;  /* 0x00000032002f7202 */ /* 0x000fca0000000f00 */
[----:B------:R-:W-:-:S05]  /*1230*/  FADD.FTZ R47, R36, R47 ;  /* 0x0000002f242f7221 */ /* 0x000fca0000010000 */
[----:B------:R-:W-:-:S07]  /*1240*/  MOV R52, R47 ;  /* 0x0000002f00347202 */ /* 0x000fce0000000f00 */
[----:B------:R-:W-:Y:S05]  /*1250*/  WARPSYNC.COLLECTIVE R37, `(.L_x_2177) ;  /* 0x0000000025087348 */ /* 0x000fea0003c00000 */
[----:B------:R0:W1:Y:S02]  /*1260*/  SHFL.BFLY P4, R50, R52, R39, R38 ;  /* 0x0c00002734327389 */ /* 0x0000640000080026 */
[----:B01----:R-:W-:Y:S01]  /*1270*/  ENDCOLLECTIVE ;  /* 0x000000000000791b */ /* 0x003fe20003800000 */
.L_x_2177:
[----:B------:R-:W-:Y:S01]  /*1280*/  HFMA2.MMA R39, -RZ, RZ, 0, 2.384185791015625e-07 ;  /* 0x00000004ff277435 */ /* 0x000fe200000001ff */
[----:B------:R-:W-:-:S05]  /*1290*/  MOV R46, R50 ;  /* 0x00000032002e7202 */ /* 0x000fca0000000f00 */
[----:B------:R-:W-:-:S05]  /*12a0*/  FADD.FTZ R46, R47, R46 ;  /* 0x0000002e2f2e7221 */ /* 0x000fca0000010000 */
[----:B------:R-:W-:-:S07]  /*12b0*/  MOV R52, R46 ;  /* 0x0000002e00347202 */ /* 0x000fce0000000f00 */
[----:B------:R-:W-:Y:S05]  /*12c0*/  WARPSYNC.COLLECTIVE R37, `(.L_x_2178) ;  /* 0x0000000025087348 */ /* 0x000fea0003c00000 */
[----:B------:R0:W1:Y:S02]  /*12d0*/  SHFL.BFLY P4, R50, R52, R39, R38 ;  /* 0x0c00002734327389 */ /* 0x0000640000080026 */
[----:B01----:R-:W-:Y:S01]  /*12e0*/  ENDCOLLECTIVE ;  /* 0x000000000000791b */ /* 0x003fe20003800000 */
.L_x_2178:
[----:B------:R-:W-:Y:S01]  /*12f0*/  HFMA2.MMA R39, -RZ, RZ, 0, 4.76837158203125e-07 ;  /* 0x00000008ff277435 */ /* 0x000fe200000001ff */
[----:B------:R-:W-:-:S05]  /*1300*/  MOV R49, R50 ;  /* 0x0000003200317202 */ /* 0x000fca0000000f00 */
[----:B------:R-:W-:-:S05]  /*1310*/  FADD.FTZ R49, R46, R49 ;  /* 0x000000312e317221 */ /* 0x000fca0000010000 */
[----:B------:R-:W-:-:S07]  /*1320*/  MOV R52, R49 ;  /* 0x0000003100347202 */ /* 0x000fce0000000f00 */
[----:B------:R-:W-:Y:S05]  /*1330*/  WARPSYNC.COLLECTIVE R37, `(.L_x_2179) ;  /* 0x0000000025087348 */ /* 0x000fea0003c00000 */
[----:B------:R0:W1:Y:S02]  /*1340*/  SHFL.BFLY P4, R50, R52, R39, R38 ;  /* 0x0c00002734327389 */ /* 0x0000640000080026 */
[----:B01----:R-:W-:Y:S01]  /*1350*/  ENDCOLLECTIVE ;  /* 0x000000000000791b */ /* 0x003fe20003800000 */
.L_x_2179:
[----:B------:R-:W-:Y:S01]  /*1360*/  HFMA2.MMA R39, -RZ, RZ, 0, 9.5367431640625e-07 ;  /* 0x00000010ff277435 */ /* 0x000fe200000001ff */
[----:B------:R-:W-:-:S05]  /*1370*/  MOV R48, R50 ;  /* 0x0000003200307202 */ /* 0x000fca0000000f00 */
[----:B------:R-:W-:-:S05]  /*1380*/  FADD.FTZ R48, R49, R48 ;  /* 0x0000003031307221 */ /* 0x000fca0000010000 */
[----:B------:R-:W-:-:S07]  /*1390*/  MOV R52, R48 ;  /* 0x0000003000347202 */ /* 0x000fce0000000f00 */
[----:B------:R-:W-:Y:S05]  /*13a0*/  WARPSYNC.COLLECTIVE R37, `(.L_x_2180) ;  /* 0x0000000025087348 */ /* 0x000fea0003c00000 */
[----:B------:R0:W1:Y:S02]  /*13b0*/  SHFL.BFLY P4, R50, R52, R39, R38 ;  /* 0x0c00002734327389 */ /* 0x0000640000080026 */
[----:B01----:R-:W-:Y:S01]  /*13c0*/  ENDCOLLECTIVE ;  /* 0x000000000000791b */ /* 0x003fe20003800000 */
.L_x_2180:
[----:B------:R-:W-:Y:S01]  /*13d0*/  MOV R51, R50 ;  /* 0x0000003200337202 */ /* 0x000fe20000000f00 */
[----:B------:R-:W-:Y:S06]  /*13e0*/  BRA `(.L_x_2181) ;  /* 0xfffffff400b47947 */ /* 0x000fec000383ffff */
.L_x_2182:
        /* <DEDUP_REMOVED lines=9> */
.L_x_9532:


//--------------------- .text._ZN10layer_norm13ln_fwd_kernelINS_13Kernel_traitsIf13__nv_bfloat16S2_S2_fjLj256ELj1ELj4ELj1ELj16ENS_18Kernel_traits_baseILj256EfS2_S2_S2_fjLj128EEEEELb0ELb1ELb0ELb1EEEvNS_9FwdParamsE --------------------------
	.section	.text._ZN10layer_norm13ln_fwd_kernelINS_13Kernel_traitsIf13__nv_bfloat16S2_S2_fjLj256ELj1ELj4ELj1ELj16ENS_18Kernel_traits_baseILj256EfS2_S2_S2_fjLj128EEEEELb0ELb1ELb0ELb1EEEvNS_9FwdParamsE,"ax",@progbits
	.align	128
        .global         _ZN10layer_norm13ln_fwd_kernelINS_13Kernel_traitsIf13__nv_bfloat16S2_S2_fjLj256ELj1ELj4ELj1ELj16ENS_18Kernel_traits_baseILj256EfS2_S2_S2_fjLj128EEEEELb0ELb1ELb0ELb1EEEvNS_9FwdParamsE
        .type           _ZN10layer_norm13ln_fwd_kernelINS_13Kernel_traitsIf13__nv_bfloat16S2_S2_fjLj256ELj1ELj4ELj1ELj16ENS_18Kernel_traits_baseILj256EfS2_S2_S2_fjLj128EEEEELb0ELb1ELb0ELb1EEEvNS_9FwdParamsE,@function
        .size           _ZN10layer_norm13ln_fwd_kernelINS_13Kernel_traitsIf13__nv_bfloat16S2_S2_fjLj256ELj1ELj4ELj1ELj16ENS_18Kernel_traits_baseILj256EfS2_S2_S2_fjLj128EEEEELb0ELb1ELb0ELb1EEEvNS_9FwdParamsE,(.L_x_9533 - _ZN10layer_norm13ln_fwd_kernelINS_13Kernel_traitsIf13__nv_bfloat16S2_S2_fjLj256ELj1ELj4ELj1ELj16ENS_18Kernel_traits_baseILj256EfS2_S2_S2_fjLj128EEEEELb0ELb1ELb0ELb1EEEvNS_9FwdParamsE)
        .other          _ZN10layer_norm13ln_fwd_kernelINS_13Kernel_traitsIf13__nv_bfloat16S2_S2_fjLj256ELj1ELj4ELj1ELj16ENS_18Kernel_traits_baseILj256EfS2_S2_S2_fjLj128EEEEELb0ELb1ELb0ELb1EEEvNS_9FwdParamsE,@"STO_CUDA_ENTRY STV_DEFAULT"
_ZN10layer_norm13ln_fwd_kernelINS_13Kernel_traitsIf13__nv_bfloat16S2_S2_fjLj256ELj1ELj4ELj1ELj16ENS_18Kernel_traits_baseILj256EfS2_S2_S2_fjLj128EEEEELb0ELb1ELb0ELb1EEEvNS_9FwdParamsE:
.text._ZN10layer_norm13ln_fwd_kernelINS_13Kernel_traitsIf13__nv_bfloat16S2_S2_fjLj256ELj1ELj4ELj1ELj16ENS_18Kernel_traits_baseILj256EfS2_S2_S2_fjLj128EEEEELb0ELb1ELb0ELb1EEEvNS_9FwdParamsE:
        /* <DEDUP_REMOVED lines=15> */
[----:B------:R-:W-:Y:S02]  /*00f0*/  LOP3.LUT R0, R0, 0x3e0, RZ, 0xc0, !PT ;  /* 0x000003e000007812 */ /* 0x000fe400078ec0ff */
[----:B------:R-:W-:Y:S01]  /*0100*/  @P0 IADD3.X R13, RZ, UR5, RZ, P1, !PT ;  /* 0x00000005ff0d0c10 */ /* 0x000fe20008ffe4ff */
[----:B------:R-:W-:Y:S01]  /*0110*/  ULDC.64 UR4, c[0x0][0x260] ;  /* 0x0000980000047ab9 */ /* 0x000fe20000000a00 */
[----:B-1----:R-:W-:Y:S02]  /*0120*/  LEA R39, R2, R39, 0x2 ;  /* 0x0000002702277211 */ /* 0x002fe400078e10ff */
[----:B------:R-:W-:Y:S02]  /*0130*/  IADD3 R2, P2, R0, UR4, RZ ;  /* 0x0000000400027c10 */ /* 0x000fe4000ff5e0ff */
[----:B------:R-:W-:-:S02]  /*0140*/  ISETP.GE.AND P1, PT, R39, UR6, PT ;  /* 0x0000000627007c0c */ /* 0x000fc4000bf26270 */
[----:B------:R-:W-:Y:S01]  /*0150*/  IADD3.X R3, RZ, UR5, RZ, P2, !PT ;  /* 0x00000005ff037c10 */ /* 0x000fe200097fe4ff */
[----:B------:R-:W-:Y:S02]  /*0160*/  ULDC.64 UR4, c[0x0][0x208] ;  /* 0x0000820000047ab9 */ /* 0x000fe40000000a00 */
[----:B------:R0:W5:Y:S04]  /*0170*/  @P0 LDG.E.128 R4, desc[UR4][R12.64] ;  /* 0x000000040c040981 */ /* 0x000168000c1e1d00 */
[----:B------:R0:W5:Y:S04]  /*0180*/  @P0 LDG.E.128 R8, desc[UR4][R12.64+0x10] ;  /* 0x000010040c080981 */ /* 0x000168000c1e1d00 */
[----:B------:R-:W-:Y:S05]  /*0190*/  @P1 EXIT ;  /* 0x000000000000194d */ /* 0x000fea0003800000 */
[----:B------:R-:W-:Y:S01]  /*01a0*/  ULDC.64 UR6, c[0x0][0x278] ;  /* 0x00009e0000067ab9 */ /* 0x000fe20000000a00 */
[----:B0-----:R0:W5:Y:S01]  /*01b0*/  LDG.E.128 R12, desc[UR4][R2.64] ;  /* 0x00000004020c7981 */ /* 0x001162000c1e1d00 */
[----:B------:R-:W-:Y:S01]  /*01c0*/  LEA R28, P0, R38, UR6, 0x5 ;  /* 0x00000006261c7c11 */ /* 0x000fe2000f8028ff */
[----:B------:R-:W-:Y:S01]  /*01d0*/  ULDC.64 UR8, c[0x0][0x230] ;  /* 0x00008c0000087ab9 */ /* 0x000fe20000000a00 */
[----:B------:R-:W-:Y:S01]  /*01e0*/  ULDC.64 UR10, c[0x0][0x238] ;  /* 0x00008e00000a7ab9 */ /* 0x000fe20000000a00 */
[----:B------:R0:W5:Y:S01]  /*01f0*/  LDG.E.128 R16, desc[UR4][R2.64+0x10] ;  /* 0x0000100402107981 */ /* 0x000162000c1e1d00 */
[----:B------:R-:W-:Y:S01]  /*0200*/  IADD3.X R29, RZ, UR7, RZ, P0, !PT ;  /* 0x00000007ff1d7c10 */ /* 0x000fe200087fe4ff */
[----:B------:R-:W-:Y:S01]  /*0210*/  ULDC.64 UR6, c[0x0][0x270] ;  /* 0x00009c0000067ab9 */ /* 0x000fe20000000a00 */
[----:B------:R-:W-:-:S03]  /*0220*/  ULDC.64 UR12, c[0x0][0x2b8] ;  /* 0x0000ae00000c7ab9 */ /* 0x000fc60000000a00 */
[----:B------:R0:W5:Y:S04]  /*0230*/  LDG.E.128 R20, desc[UR4][R28.64] ;  /* 0x000000041c147981 */ /* 0x000168000c1e1d00 */
[----:B------:R0:W5:Y:S01]  /*0240*/  LDG.E.128 R24, desc[UR4][R28.64+0x10] ;  /* 0x000010041c187981 */ /* 0x000162000c1e1d00 */
[----:B------:R-:W-:Y:S01]  /*0250*/  ISETP.NE.U32.AND P0, PT, RZ, UR6, PT ;  /* 0x00000006ff007c0c */ /* 0x000fe2000bf05070 */
[----:B------:R-:W-:Y:S02]  /*0260*/  ULDC.U8 UR6, c[0x0][0x2a0] ;  /* 0x0000a80000067ab9 */ /* 0x000fe40000000000 */
[----:B------:R-:W-:Y:S01]  /*0270*/  ISETP.NE.AND P2, PT, RZ, UR6, PT ;  /* 0x00000006ff007c0c */ /* 0x000fe2000bf45270 */
[----:B------:R-:W-:Y:S01]  /*0280*/  ULDC UR6, c[0x0][0x218] ;  /* 0x0000860000067ab9 */ /* 0x000fe20000000800 */
[----:B------:R-:W-:Y:S01]  /*0290*/  ISETP.NE.AND.EX P0, PT, RZ, UR7, PT, P0 ;  /* 0x00000007ff007c0c */ /* 0x000fe2000bf05300 */
[----:B------:R-:W-:-:S12]  /*02a0*/  ULDC UR7, c[0x0][0x2d8] ;  /* 0x0000b60000077ab9 */ /* 0x000fd80000000800 */
.L_x_2184:
[----:B01----:R-:W0:Y:S01]  /*02b0*/  @P0 LDC.64 R2, c[0x0][0x270] ;  /* 0x00009c00ff020b82 */ /* 0x003e220000000a00 */
        /* <DEDUP_REMOVED lines=15> */
[----:B------:R-:W-:-:S05]  /*03b0*/  UMOV UR14, 0xffffffff ;  /* 0xffffffff000e7882 */ /* 0x000fca0000000000 */
[----:B--2---:R-:W-:Y:S02]  /*03c0*/  @P0 SHF.L.U32 R0, R2, 0x10, RZ ;  /* 0x0000001002000819 */ /* 0x004fe400000006ff */
[C---:B---3--:R-:W-:Y:S02]  /*03d0*/  SHF.L.U32 R43, R33.reuse, 0x10, RZ ;  /* 0x00000010212b7819 */ /* 0x048fe400000006ff */
[----:B------:R-:W-:Y:S02]  /*03e0*/  PRMT R44, R33, 0x7632, R44 ;  /* 0x00007632212c7816 */ /* 0x000fe4000000002c */
[----:B------:R-:W-:Y:S02]  /*03f0*/  SHF.L.U32 R3, R34, 0x10, RZ ;  /* 0x0000001022037819 */ /* 0x000fe400000006ff */
[----:B------:R-:W-:Y:S01]  /*0400*/  SHF.L.U32 R33, R35, 0x10, RZ ;  /* 0x0000001023217819 */ /* 0x000fe200000006ff */
[----:B------:R-:W-:Y:S01]  /*0410*/  FMUL.FTZ R43, R43, R0 ;  /* 0x000000002b2b7220 */ /* 0x000fe20000410000 */
[----:B------:R-:W-:-:S02]  /*0420*/  PRMT R42, R32, 0x7632, R42 ;  /* 0x00007632202a7816 */ /* 0x000fc4000000002a */
[----:B------:R-:W-:Y:S02]  /*0430*/  PRMT R34, R34, 0x7632, R34 ;  /* 0x0000763222227816 */ /* 0x000fe40000000022 */
[----:B------:R-:W-:Y:S01]  /*0440*/  PRMT R35, R35, 0x7632, R35 ;  /* 0x0000763223237816 */ /* 0x000fe20000000023 */
[----:B-----5:R-:W-:Y:S01]  /*0450*/  FMUL.FTZ R43, R22, R43 ;  /* 0x0000002b162b7220 */ /* 0x020fe20000410000 */
[----:B------:R-:W-:Y:S02]  /*0460*/  SHF.L.U32 R41, R32, 0x10, RZ ;  /* 0x0000001020297819 */ /* 0x000fe400000006ff */
[----:B0-----:R-:W-:Y:S02]  /*0470*/  SHF.L.U32 R37, R42, 0x10, RZ ;  /* 0x000000102a257819 */ /* 0x001fe400000006ff */
[----:B------:R-:W-:Y:S02]  /*0480*/  SHF.L.U32 R45, R44, 0x10, RZ ;  /* 0x000000102c2d7819 */ /* 0x000fe400000006ff */
[----:B------:R-:W-:-:S02]  /*0490*/  SHF.L.U32 R47, R34, 0x10, RZ ;  /* 0x00000010222f7819 */ /* 0x000fc400000006ff */
[----:B------:R-:W-:Y:S02]  /*04a0*/  SHF.L.U32 R49, R35, 0x10, RZ ;  /* 0x0000001023317819 */ /* 0x000fe400000006ff */
[----:B----4-:R-:W-:Y:S01]  /*04b0*/  @P1 SHF.L.U32 R2, R29, 0x10, RZ ;  /* 0x000000101d021819 */ /* 0x010fe200000006ff */
[-C--:B------:R-:W-:Y:S01]  /*04c0*/  FMUL.FTZ R41, R41, R0.reuse ;  /* 0x0000000029297220 */ /* 0x080fe20000410000 */
[-C--:B------:R-:W-:Y:S01]  /*04d0*/  FMUL.FTZ R3, R3, R0.reuse ;  /* 0x0000000003037220 */ /* 0x080fe20000410000 */
[-C--:B------:R-:W-:Y:S01]  /*04e0*/  FMUL.FTZ R33, R33, R0.reuse ;  /* 0x0000000021217220 */ /* 0x080fe20000410000 */
[-C--:B------:R-:W-:Y:S01]  /*04f0*/  FMUL.FTZ R42, R37, R0.reuse ;  /* 0x00000000252a7220 */ /* 0x080fe20000410000 */
[-C--:B------:R-:W-:Y:S01]  /*0500*/  FMUL.FTZ R44, R45, R0.reuse ;  /* 0x000000002d2c7220 */ /* 0x080fe20000410000 */
[-C--:B------:R-:W-:Y:S01]  /*0510*/  FMUL.FTZ R52, R47, R0.reuse ;  /* 0x000000002f347220 */ /* 0x080fe20000410000 */
[----:B------:R-:W-:Y:S01]  /*0520*/  FMUL.FTZ R46, R49, R0 ;  /* 0x00000000312e7220 */ /* 0x000fe20000410000 */
[----:B------:R-:W-:Y:S01]  /*0530*/  @P1 FADD.FTZ R43, R43, R2 ;  /* 0x000000022b2b1221 */ /* 0x000fe20000010000 */
[----:B------:R-:W-:-:S02]  /*0540*/  @P1 PRMT R0, R28, 0x7632, R0 ;  /* 0x000076321c001816 */ /* 0x000fc40000000000 */
[----:B------:R-:W-:Y:S01]  /*0550*/  @P1 PRMT R2, R31, 0x7632, R2 ;  /* 0x000076321f021816 */ /* 0x000fe20000000002 */
[----:B------:R-:W-:Y:S01]  /*0560*/  FMUL.FTZ R50, R24, R3 ;  /* 0x0000000318327220 */ /* 0x000fe20000410000 */
[----:B------:R-:W-:Y:S01]  /*0570*/  @P1 SHF.L.U32 R35, R28, 0x10, RZ ;  /* 0x000000101c231819 */ /* 0x000fe200000006ff */
[----:B------:R-:W-:Y:S01]  /*0580*/  FMUL.FTZ R48, R26, R33 ;  /* 0x000000211a307220 */ /* 0x000fe20000410000 */
[----:B------:R-:W-:Y:S01]  /*0590*/  FMUL.FTZ R36, R20, R41 ;  /* 0x0000002914247220 */ /* 0x000fe20000410000 */
[----:B------:R-:W-:Y:S01]  /*05a0*/  @P1 SHF.L.U32 R3, R0, 0x10, RZ ;  /* 0x0000001000031819 */ /* 0x000fe200000006ff */
[----:B------:R-:W-:Y:S01]  /*05b0*/  FMUL.FTZ R42, R21, R42 ;  /* 0x0000002a152a7220 */ /* 0x000fe20000410000 */
[----:B------:R-:W-:Y:S01]  /*05c0*/  @P1 SHF.L.U32 R33, R2, 0x10, RZ ;  /* 0x0000001002211819 */ /* 0x000fe200000006ff */
[----:B------:R-:W-:Y:S01]  /*05d0*/  FMUL.FTZ R46, R27, R46 ;  /* 0x0000002e1b2e7220 */ /* 0x000fe20000410000 */
[----:B------:R-:W-:Y:S02]  /*05e0*/  @P1 PRMT R0, R29, 0x7632, R0 ;  /* 0x000076321d001816 */ /* 0x000fe40000000000 */
[----:B------:R-:W-:Y:S01]  /*05f0*/  @P1 PRMT R2, R30, 0x7632, R2 ;  /* 0x000076321e021816 */ /* 0x000fe20000000002 */
[----:B------:R-:W-:Y:S01]  /*0600*/  @P1 FADD.FTZ R36, R36, R35 ;  /* 0x0000002324241221 */ /* 0x000fe20000010000 */
[----:B------:R-:W-:Y:S01]  /*0610*/  @P1 SHF.L.U32 R35, R30, 0x10, RZ ;  /* 0x000000101e231819 */ /* 0x000fe200000006ff */
[----:B------:R-:W-:Y:S01]  /*0620*/  @P1 FADD.FTZ R42, R42, R3 ;  /* 0x000000032a2a1221 */ /* 0x000fe20000010000 */
[----:B------:R-:W-:Y:S01]  /*0630*/  @P1 FADD.FTZ R46, R46, R33 ;  /* 0x000000212e2e1221 */ /* 0x000fe20000010000 */
[----:B------:R-:W-:Y:S01]  /*0640*/  @P1 SHF.L.U32 R37, R31, 0x10, RZ ;  /* 0x000000101f251819 */ /* 0x000fe200000006ff */
[----:B------:R-:W-:Y:S01]  /*0650*/  FMUL.FTZ R52, R25, R52 ;  /* 0x0000003419347220 */ /* 0x000fe20000410000 */
[----:B------:R-:W-:Y:S01]  /*0660*/  @P1 SHF.L.U32 R3, R0, 0x10, RZ ;  /* 0x0000001000031819 */ /* 0x000fe200000006ff */
[----:B------:R-:W-:Y:S01]  /*0670*/  FMUL.FTZ R44, R23, R44 ;  /* 0x0000002c172c7220 */ /* 0x000fe20000410000 */
[----:B------:R-:W-:-:S02]  /*0680*/  @P1 SHF.L.U32 R33, R2, 0x10, RZ ;  /* 0x0000001002211819 */ /* 0x000fc400000006ff */
        /* <DEDUP_REMOVED lines=60> */
.L_x_2196:
[----:B------:R-:W-:Y:S01]  /*0a50*/  FMUL.FTZ R0, R45, R45 ;  /* 0x0000002d2d007220 */ /* 0x000fe20000410000 */
[----:B-1----:R-:W-:Y:S01]  /*0a60*/  FADD.FTZ R49, R47, R49 ;  /* 0x000000312f317221 */ /* 0x002fe20000010000 */
[----:B------:R-:W-:-:S03]  /*0a70*/  FSEL R35, R45, RZ, !P2 ;  /* 0x000000ff2d237208 */ /* 0x000fc60005000000 */
[----:B------:R-:W-:Y:S01]  /*0a80*/  FSEL R3, R0, RZ, P2 ;  /* 0x000000ff00037208 */ /* 0x000fe20001000000 */
[----:B------:R-:W-:Y:S01]  /*0a90*/  FFMA.FTZ R2, R49, R2, UR7 ;  /* 0x0000000731027e23 */ /* 0x000fe20008010002 */
[C---:B------:R-:W-:Y:S01]  /*0aa0*/  FADD.FTZ R37, -R35.reuse, R50 ;  /* 0x0000003223257221 */ /* 0x040fe20000010100 */
[C---:B------:R-:W-:Y:S01]  /*0ab0*/  FADD.FTZ R33, -R35.reuse, R36 ;  /* 0x0000002423217221 */ /* 0x040fe20000010100 */
[C---:B------:R-:W-:Y:S01]  /*0ac0*/  FADD.FTZ R49, -R35.reuse, R52 ;  /* 0x0000003423317221 */ /* 0x040fe20000010100 */
[----:B------:R-:W-:Y:S01]  /*0ad0*/  FADD.FTZ R0, R2, R3 ;  /* 0x0000000302007221 */ /* 0x000fe20000010000 */
[C---:B------:R-:W-:Y:S01]  /*0ae0*/  FADD.FTZ R51, -R35.reuse, R48 ;  /* 0x0000003023337221 */ /* 0x040fe20000010100 */
[----:B------:R-:W1:Y:S01]  /*0af0*/  @!P1 LDC.64 R2, c[0x0][0x250] ;  /* 0x00009400ff029b82 */ /* 0x000e620000000a00 */
[----:B------:R-:W-:-:S03]  /*0b00*/  FADD.FTZ R53, -R35, R46 ;  /* 0x0000002e23357221 */ /* 0x000fc60000010100 */
[----:B------:R-:W0:Y:S02]  /*0b10*/  MUFU.RSQ R0, R0 ;  /* 0x0000000000007308 */ /* 0x000e240000001400 */
[C---:B0-----:R-:W-:Y:S01]  /*0b20*/  FMUL.FTZ R47, R0.reuse, R37 ;  /* 0x00000025002f7220 */ /* 0x041fe20000410000 */
[C---:B------:R-:W-:Y:S01]  /*0b30*/  FMUL.FTZ R32, R0.reuse, R49 ;  /* 0x0000003100207220 */ /* 0x040fe20000410000 */
[----:B------:R-:W0:Y:S01]  /*0b40*/  @!P1 LDC.64 R36, c[0x0][0x258] ;  /* 0x00009600ff249b82 */ /* 0x000e220000000a00 */
[----:B------:R-:W-:Y:S01]  /*0b50*/  FMUL.FTZ R51, R0, R51 ;  /* 0x0000003300337220 */ /* 0x000fe20000410000 */
[----:B------:R-:W-:Y:S01]  /*0b60*/  FFMA.FTZ R34, R16, R47, R8 ;  /* 0x0000002f10227223 */ /* 0x000fe20000010008 */
[C---:B------:R-:W-:Y:S01]  /*0b70*/  FADD.FTZ R47, -R35.reuse, R42 ;  /* 0x0000002a232f7221 */ /* 0x040fe20000010100 */
[C---:B------:R-:W-:Y:S01]  /*0b80*/  FADD.FTZ R49, -R35.reuse, R43 ;  /* 0x0000002b23317221 */ /* 0x040fe20000010100 */
[----:B------:R-:W-:Y:S01]  /*0b90*/  FMUL.FTZ R48, R0, R53 ;  /* 0x0000003500307220 */ /* 0x000fe20000410000 */
[----:B------:R-:W-:Y:S01]  /*0ba0*/  FFMA.FTZ R46, R18, R51, R10 ;  /* 0x00000033122e7223 */ /* 0x000fe2000001000a */
[----:B------:R-:W-:Y:S01]  /*0bb0*/  FADD.FTZ R51, -R35, R44 ;  /* 0x0000002c23337221 */ /* 0x000fe20000010100 */
[----:B------:R-:W2:Y:S01]  /*0bc0*/  LDC.64 R42, c[0x0][0x210] ;  /* 0x00008400ff2a7b82 */ /* 0x000ea20000000a00 */
[----:B------:R-:W-:Y:S01]  /*0bd0*/  FFMA.FTZ R48, R19, R48, R11 ;  /* 0x0000003013307223 */ /* 0x000fe2000001000b */
[----:B------:R-:W-:Y:S01]  /*0be0*/  FFMA.FTZ R53, R17, R32, R9 ;  /* 0x0000002011357223 */ /* 0x000fe20000010009 */
[C---:B------:R-:W-:Y:S01]  /*0bf0*/  FMUL.FTZ R32, R0.reuse, R51 ;  /* 0x0000003300207220 */ /* 0x040fe20000410000 */
[C---:B------:R-:W-:Y:S01]  /*0c00*/  FMUL.FTZ R49, R0.reuse, R49 ;  /* 0x0000003100317220 */ /* 0x040fe20000410000 */
[C---:B------:R-:W-:Y:S01]  /*0c10*/  FMUL.FTZ R33, R0.reuse, R33 ;  /* 0x0000002100217220 */ /* 0x040fe20000410000 */
[----:B------:R-:W-:Y:S01]  /*0c20*/  FMUL.FTZ R44, R0, R47 ;  /* 0x0000002f002c7220 */ /* 0x000fe20000410000 */
[----:B------:R-:W-:Y:S01]  /*0c30*/  F2FP.BF16.F32.PACK_AB R35, R48, R46 ;  /* 0x0000002e3023723e */ /* 0x000fe200000010ff */
[----:B------:R-:W-:Y:S01]  /*0c40*/  FFMA.FTZ R48, R15, R32, R7 ;  /* 0x000000200f307223 */ /* 0x000fe20000010007 */
[----:B------:R-:W-:Y:S01]  /*0c50*/  IADD3 R46, P3, R41, UR12, RZ ;  /* 0x0000000c292e7c10 */ /* 0x000fe2000ff7e0ff */
[----:B------:R-:W-:Y:S01]  /*0c60*/  FFMA.FTZ R49, R14, R49, R6 ;  /* 0x000000310e317223 */ /* 0x000fe20000010006 */
[----:B------:R-:W-:Y:S01]  /*0c70*/  FFMA.FTZ R32, R12, R33, R4 ;  /* 0x000000210c207223 */ /* 0x000fe20000010004 */
[----:B------:R-:W-:Y:S01]  /*0c80*/  FFMA.FTZ R41, R13, R44, R5 ;  /* 0x0000002c0d297223 */ /* 0x000fe20000010005 */
[----:B-1----:R-:W-:Y:S01]  /*0c90*/  @!P1 IMAD.WIDE R2, R39, 0x4, R2 ;  /* 0x0000000427029825 */ /* 0x002fe200078e0202 */
[----:B------:R-:W-:-:S02]  /*0ca0*/  F2FP.BF16.F32.PACK_AB R34, R53, R34 ;  /* 0x000000223522723e */ /* 0x000fc400000010ff */
[----:B------:R-:W-:Y:S01]  /*0cb0*/  F2FP.BF16.F32.PACK_AB R33, R48, R49 ;  /* 0x000000313021723e */ /* 0x000fe200000010ff */
[----:B0-----:R-:W-:Y:S01]  /*0cc0*/  @!P1 IMAD.WIDE R36, R39, 0x4, R36 ;  /* 0x0000000427249825 */ /* 0x001fe200078e0224 */
[----:B------:R-:W-:Y:S01]  /*0cd0*/  IADD3.X R47, R40, UR13, RZ, P3, !PT ;  /* 0x0000000d282f7c10 */ /* 0x000fe20009ffe4ff */
[----:B------:R1:W-:Y:S01]  /*0ce0*/  @!P1 STG.E desc[UR4][R2.64], R45 ;  /* 0x0000002d02009986 */ /* 0x0003e2000c101904 */
[----:B------:R-:W-:-:S03]  /*0cf0*/  F2FP.BF16.F32.PACK_AB R32, R41, R32 ;  /* 0x000000202920723e */ /* 0x000fc600000010ff */
[----:B------:R1:W-:Y:S01]  /*0d00*/  @!P1 STG.E desc[UR4][R36.64], R0 ;  /* 0x0000000024009986 */ /* 0x0003e2000c101904 */
[----:B--2---:R-:W-:-:S03]  /*0d10*/  LEA R39, R42, R39, 0x2 ;  /* 0x000000272a277211 */ /* 0x004fc600078e10ff */
[----:B------:R1:W-:Y:S01]  /*0d20*/  STG.E.128 desc[UR4][R46.64], R32 ;  /* 0x000000202e007986 */ /* 0x0003e2000c101d04 */
[----:B------:R-:W-:-:S13]  /*0d30*/  ISETP.GE.AND P1, PT, R39, R43, PT ;  /* 0x0000002b2700720c */ /* 0x000fda0003f26270 */
[----:B------:R-:W-:Y:S05]  /*0d40*/  @!P1 BRA `(.L_x_2184) ;  /* 0xfffffff400589947 */ /* 0x000fea000383ffff */
[----:B------:R-:W-:Y:S05]  /*0d50*/  EXIT ;  /* 0x000000000000794d */ /* 0x000fea0003800000 */
.L_x_2183:
        /* <DEDUP_REMOVED lines=8> */
.L_x_2186:
[----:B------:R-:W-:Y:S05]  /*0de0*/  BSYNC B0 ;  /* 0x0000000000007941 */ /* 0x000fea0003800000 */
.L_x_2185:
[----:B------:R-:W-:Y:S01]  /*0df0*/  MOV R0, R51 ;  /* 0x0000003300007202 */ /* 0x000fe20000000f00 */
[----:B------:R-:W-:Y:S01]  /*0e00*/  HFMA2.MMA R33, -RZ, RZ, 0, 1.1920928955078125e-07 ;  /* 0x00000002ff217435 */ /* 0x000fe200000001ff */
[----:B------:R-:W-:Y:S01]  /*0e10*/  MOV R32, 0x1f ;  /* 0x0000001f00207802 */ /* 0x000fe20000000f00 */
[----:B------:R-:W0:Y:S01]  /*0e20*/  LDC R2, c[0x0][0x290] ;  /* 0x0000a400ff027b82 */ /* 0x000e220000000800 */
[----:B------:R-:W-:Y:S01]  /*0e30*/  MOV R3, 0xffffffff ;  /* 0xffffffff00037802 */ /* 0x000fe20000000f00 */
[----:B------:R-:W-:-:S05]  /*0e40*/  FADD.FTZ R34, R37, R0 ;  /* 0x0000000025227221 */ /* 0x000fca0000010000 */
[----:B------:R-:W-:-:S07]  /*0e50*/  MOV R53, R34 ;  /* 0x0000002200357202 */ /* 0x000fce0000000f00 */
[----:B0-----:R-:W-:Y:S05]  /*0e60*/  WARPSYNC.COLLECTIVE R3, `(.L_x_2187) ;  /* 0x0000000003087348 */ /* 0x001fea0003c00000 */
[----:B------:R1:W2:Y:S02]  /*0e70*/  SHFL.BFLY P3, R51, R53, R33, R32 ;  /* 0x0c00002135337389 */ /* 0x0002a40000060020 */
[----:B012---:R-:W-:Y:S01]  /*0e80*/  ENDCOLLECTIVE ;  /* 0x000000000000791b */ /* 0x007fe20003800000 */
.L_x_2187:
[----:B------:R-:W-:Y:S01]  /*0e90*/  HFMA2.MMA R33, -RZ, RZ, 0, 2.384185791015625e-07 ;  /* 0x00000004ff217435 */ /* 0x000fe200000001ff */
[----:B------:R-:W-:-:S05]  /*0ea0*/  MOV R35, R51 ;  /* 0x0000003300237202 */ /* 0x000fca0000000f00 */
[----:B------:R-:W-:-:S05]  /*0eb0*/  FADD.FTZ R35, R34, R35 ;  /* 0x0000002322237221 */ /* 0x000fca0000010000 */
[----:B------:R-:W-:-:S07]  /*0ec0*/  MOV R53, R35 ;  /* 0x0000002300357202 */ /* 0x000fce0000000f00 */
[----:B------:R-:W-:Y:S05]  /*0ed0*/  WARPSYNC.COLLECTIVE R3, `(.L_x_2188) ;  /* 0x0000000003087348 */ /* 0x000fea0003c00000 */
[----:B------:R0:W1:Y:S02]  /*0ee0*/  SHFL.BFLY P3, R51, R53, R33, R32 ;  /* 0x0c00002135337389 */ /* 0x0000640000060020 */
[----:B01----:R-:W-:Y:S01]  /*0ef0*/  ENDCOLLECTIVE ;  /* 0x000000000000791b */ /* 0x003fe20003800000 */
.L_x_2188:
[----:B------:R-:W-:Y:S01]  /*0f00*/  HFMA2.MMA R33, -RZ, RZ, 0, 4.76837158203125e-07 ;  /* 0x00000008ff217435 */ /* 0x000fe200000001ff */
[----:B------:R-:W-:-:S05]  /*0f10*/  MOV R0, R51 ;  /* 0x0000003300007202 */ /* 0x000fca0000000f00 */
[----:B------:R-:W-:-:S05]  /*0f20*/  FADD.FTZ R47, R35, R0 ;  /* 0x00000000232f7221 */ /* 0x000fca0000010000 */
[----:B------:R-:W-:-:S07]  /*0f30*/  MOV R53, R47 ;  /* 0x0000002f00357202 */ /* 0x000fce0000000f00 */
[----:B------:R-:W-:Y:S05]  /*0f40*/  WARPSYNC.COLLECTIVE R3, `(.L_x_2189) ;  /* 0x0000000003087348 */ /* 0x000fea0003c00000 */
[----:B------:R0:W1:Y:S02]  /*0f50*/  SHFL.BFLY P3, R51, R53, R33, R32 ;  /* 0x0c00002135337389 */ /* 0x0000640000060020 */
[----:B01----:R-:W-:Y:S01]  /*0f60*/  ENDCOLLECTIVE ;  /* 0x000000000000791b */ /* 0x003fe20003800000 */
.L_x_2189:
[----:B------:R-:W-:Y:S01]  /*0f70*/  HFMA2.MMA R33, -RZ, RZ, 0, 9.5367431640625e-07 ;  /* 0x00000010ff217435 */ /* 0x000fe200000001ff */
[----:B------:R-:W-:-:S05]  /*0f80*/  MOV R0, R51 ;  /* 0x0000003300007202 */ /* 0x000fca0000000f00 */
[----:B------:R-:W-:-:S05]  /*0f90*/  FADD.FTZ R49, R47, R0 ;  /* 0x000000002f317221 */ /* 0x000fca0000010000 */
[----:B------:R-:W-:-:S07]  /*0fa0*/  MOV R53, R49 ;  /* 0x0000003100357202 */ /* 0x000fce0000000f00 */
[----:B------:R-:W-:Y:S05]  /*0fb0*/  WARPSYNC.COLLECTIVE R3, `(.L_x_2190) ;  /* 0x0000000003087348 */ /* 0x000fea0003c00000 */
[----:B------:R0:W1:Y:S02]  /*0fc0*/  SHFL.BFLY P3, R51, R53, R33, R32 ;  /* 0x0c00002135337389 */ /* 0x0000640000060020 */
[----:B01----:R-:W-:Y:S01]  /*0fd0*/  ENDCOLLECTIVE ;  /* 0x000000000000791b */ /* 0x003fe20003800000 */
.L_x_2190:
        /* <DEDUP_REMOVED lines=25> */
.L_x_2191:
[----:B------:R-:W-:Y:S01]  /*1170*/  HFMA2.MMA R33, -RZ, RZ, 0, 1.1920928955078125e-07 ;  /* 0x00000002ff217435 */ /* 0x000fe200000001ff */
[----:B------:R-:W-:-:S05]  /*1180*/  MOV R35, R51 ;  /* 0x0000003300237202 */ /* 0x000fca0000000f00 */
[----:B------:R-:W-:-:S05]  /*1190*/  FADD.FTZ R35, R0, R35 ;  /* 0x0000002300237221 */ /* 0x000fca0000010000 */
[----:B------:R-:W-:-:S07]  /*11a0*/  MOV R53, R35 ;  /* 0x0000002300357202 */ /* 0x000fce0000000f00 */
[----:B------:R-:W-:Y:S05]  /*11b0*/  WARPSYNC.COLLECTIVE R3, `(.L_x_2192) ;  /* 0x0000000003087348 */ /* 0x000fea0003c00000 */
[----:B------:R0:W1:Y:S02]  /*11c0*/  SHFL.BFLY P3, R51, R53, R33, R32 ;  /* 0x0c00002135337389 */ /* 0x0000640000060020 */
[----:B01----:R-:W-:Y:S01]  /*11d0*/  ENDCOLLECTIVE ;  /* 0x000000000000791b */ /* 0x003fe20003800000 */
.L_x_2192:
[----:B------:R-:W-:Y:S01]  /*11e0*/  HFMA2.MMA R33, -RZ, RZ, 0, 2.384185791015625e-07 ;  /* 0x00000004ff217435 */ /* 0x000fe200000001ff */
[----:B------:R-:W-:-:S05]  /*11f0*/  MOV R34, R51 ;  /* 0x0000003300227202 */ /* 0x000fca0000000f00 */
[----:B------:R-:W-:-:S05]  /*1200*/  FADD.FTZ R34, R35, R34 ;  /* 0x0000002223227221 */ /* 0x000fca0000010000 */
[----:B------:R-:W-:-:S07]  /*1210*/  MOV R53, R34 ;  /* 0x0000002200357202 */ /* 0x000fce0000000f00 */
[----:B------:R-:W-:Y:S05]  /*1220*/  WARPSYNC.COLLECTIVE R3, `(.L_x_2193) ;  /* 0x0000000003087348 */ /* 0x000fea0003c00000 */
[----:B------:R0:W1:Y:S02]  /*1230*/  SHFL.BFLY P3, R51, R53, R33, R32 ;  /* 0x0c00002135337389 */ /* 0x0000640000060020 */
[----:B01----:R-:W-:Y:S01]  /*1240*/  ENDCOLLECTIVE ;  /* 0x000000000000791b */ /* 0x003fe20003800000 */
.L_x_2193:
[----:B------:R-:W-:Y:S01]  /*1250*/  HFMA2.MMA R33, -RZ, RZ, 0, 4.76837158203125e-07 ;  /* 0x00000008ff217435 */ /* 0x000fe200000001ff */
[----:B------:R-:W-:-:S05]  /*1260*/  MOV R37, R51 ;  /* 0x0000003300257202 */ /* 0x000fca0000000f00 */
[----:B------:R-:W-:-:S05]  /*1270*/  FADD.FTZ R37, R34, R37 ;  /* 0x0000002522257221 */ /* 0x000fca0000010000 */
[----:B------:R-:W-:-:S07]  /*1280*/  MOV R53, R37 ;  /* 0x0000002500357202 */ /* 0x000fce0000000f00 */
[----:B------:R-:W-:Y:S05]  /*1290*/  WARPSYNC.COLLECTIVE R3, `(.L_x_2194) ;  /* 0x0000000003087348 */ /* 0x000fea0003c00000 */
[----:B------:R0:W1:Y:S02]  /*12a0*/  SHFL.BFLY P3, R51, R53, R33, R32 ;  /* 0x0c00002135337389 */ /* 0x0000640000060020 */
[----:B01----:R-:W-:Y:S01]  /*12b0*/  ENDCOLLECTIVE ;  /* 0x000000000000791b */ /* 0x003fe20003800000 */
.L_x_2194:
[----:B------:R-:W-:Y:S01]  /*12c0*/  HFMA2.MMA R33, -RZ, RZ, 0, 9.5367431640625e-07 ;  /* 0x00000010ff217435 */ /* 0x000fe200000001ff */
[----:B------:R-:W-:-:S05]  /*12d0*/  MOV R47, R51 ;  /* 0x00000033002f7202 */ /* 0x000fca0000000f00 */
[----:B------:R-:W-:-:S05]  /*12e0*/  FADD.FTZ R47, R37, R47 ;  /* 0x0000002f252f7221 */ /* 0x000fca0000010000 */
[----:B------:R-:W-:-:S07]  /*12f0*/  MOV R53, R47 ;  /* 0x0000002f00357202 */ /* 0x000fce0000000f00 */
[----:B------:R-:W-:Y:S05]  /*1300*/  WARPSYNC.COLLECTIVE R3, `(.L_x_2195) ;  /* 0x0000000003087348 */ /* 0x000fea0003c00000 */
[----:B------:R0:W1:Y:S02]  /*1310*/  SHFL.BFLY P3, R51, R53, R33, R32 ;  /* 0x0c00002135337389 */ /* 0x0000640000060020 */
[----:B01----:R-:W-:Y:S01]  /*1320*/  ENDCOLLECTIVE ;  /* 0x000000000000791b */ /* 0x003fe20003800000 */
.L_x_2195:
[----:B------:R-:W-:Y:S01]  /*1330*/  MOV R49, R51 ;  /* 0x0000003300317202 */ /* 0x000fe20000000f00 */
[----:B------:R-:W-:Y:S06]  /*1340*/  BRA `(.L_x_2196) ;  /* 0xfffffff400c07947 */ /* 0x000fec000383ffff */
.L_x_2197:
        /* <DEDUP_REMOVED lines=11> */
.L_x_9533:


//--------------------- .text._ZN10layer_norm13ln_fwd_kernelINS_13Kernel_traitsIf13__nv_bfloat16S2_S2_fjLj256ELj1ELj4ELj1ELj16ENS_18Kernel_traits_baseILj256EfS2_S2_S2_fjLj128EEEEELb0ELb1ELb1ELb0EEEvNS_9FwdParamsE --------------------------
	.section	.text._ZN10layer_norm13ln_fwd_kernelINS_13Kernel_traitsIf13__nv_bfloat16S2_S2_fjLj256ELj1ELj4ELj1ELj16ENS_18Kernel_traits_baseILj256EfS2_S2_S2_fjLj128EEEEELb0ELb1ELb1ELb0EEEvNS_9FwdParamsE,"ax",@progbits
	.align	128
        .global         _ZN10layer_norm13ln_fwd_kernelINS_13Kernel_traitsIf13__nv_bfloat16S2_S2_fjLj256ELj1ELj4ELj1ELj16ENS_18Kernel_traits_baseILj256EfS2_S2_S2_fjLj128EEEEELb0ELb1ELb1ELb0EEEvNS_9FwdParamsE
        .type           _ZN10layer_norm13ln_fwd_kernelINS_13Kernel_traitsIf13__nv_bfloat16S2_S2_fjLj256ELj1ELj4ELj1ELj16ENS_18Kernel_traits_baseILj256EfS2_S2_S2_fjLj128EEEEELb0ELb1ELb1ELb0EEEvNS_9FwdParamsE,@function
        .size           _ZN10layer_norm13ln_fwd_kernelINS_13Kernel_traitsIf13__nv_bfloat16S2_S2_fjLj256ELj1ELj4ELj1ELj16ENS_18Kernel_traits_baseILj256EfS2_S2_S2_fjLj128EEEEELb0ELb1ELb1ELb0EEEvNS_9FwdParamsE,(.L_x_9534 - _ZN10layer_norm13ln_fwd_kernelINS_13Kernel_traitsIf13__nv_bfloat16S2_S2_fjLj256ELj1ELj4ELj1ELj16ENS_18Kernel_traits_baseILj256EfS2_S2_S2_fjLj128EEEEELb0ELb1ELb1ELb0EEEvNS_9FwdParamsE)
        .other          _ZN10layer_norm13ln_fwd_kernelINS_13Kernel_traitsIf13__nv_bfloat16S2_S2_fjLj256ELj1ELj4ELj1ELj16ENS_18Kernel_traits_baseILj256EfS2_S2_S2_fjLj128EEEEELb0ELb1ELb1ELb0EEEvNS_9FwdParamsE,@"STO_CUDA_ENTRY STV_DEFAULT"
_ZN10layer_norm13ln_fwd_kernelINS_13Kernel_traitsIf13__nv_bfloat16S2_S2_fjLj256ELj1ELj4ELj1ELj16ENS_18Kernel_traits_baseILj256EfS2_S2_S2_fjLj128EEEEELb0ELb1ELb1ELb0EEEvNS_9FwdParamsE:
.text._ZN10layer_norm13ln_fwd_kernelINS_13Kernel_traitsIf13__nv_bfloat16S2_S2_fjLj256ELj1ELj4ELj1ELj16ENS_18Kernel_traits_baseILj256EfS2_S2_S2_fjLj128EEEEELb0ELb1ELb1ELb0EEEvNS_9FwdParamsE:
        /* <DEDUP_REMOVED lines=35> */
.L_x_2199:
[----:B------:R-:W-:Y:S05]  /*0230*/  BSYNC B0 ;  /* 0x0000000000007941 */ /* 0x000fea0003800000 */
.L_x_2198:
        /* <DEDUP_REMOVED lines=8> */
.L_x_2229:
        /* <DEDUP_REMOVED lines=36> */
.L_x_2203:
[----:B-----5:R-:W-:Y:S02]  /*0500*/  SHF.L.U32 R2, R32, 0x10, RZ ;  /* 0x0000001020027819 */ /* 0x020fe400000006ff */
[----:B------:R-:W-:-:S03]  /*0510*/  @P0 SHF.L.U32 R39, R28, 0x10, RZ ;  /* 0x000000101c270819 */ /* 0x000fc600000006ff */
[----:B------:R-:W-:-:S04]  /*0520*/  FMUL.FTZ R3, R2, UR8 ;  /* 0x0000000802037c20 */ /* 0x000fc80008410000 */
[----:B------:R-:W-:-:S04]  /*0530*/  FMUL.FTZ R2, R24, R3 ;  /* 0x0000000318027220 */ /* 0x000fc80000410000 */
[----:B------:R-:W-:-:S07]  /*0540*/  @P0 FADD.FTZ R2, R39, R2 ;  /* 0x0000000227020221 */ /* 0x000fce0000010000 */
.L_x_2204:
[----:B------:R-:W-:Y:S05]  /*0550*/  BSYNC B1 ;  /* 0x0000000000017941 */ /* 0x000fea0003800000 */
.L_x_2202:
[----:B------:R-:W-:Y:S04]  /*0560*/  BSSY B1, `(.L_x_2205) ;  /* 0x000000e000017945 */ /* 0x000fe80003800000 */
[----:B------:R-:W-:Y:S05]  /*0570*/  @P3 BRA `(.L_x_2206) ;  /* 0x0000000000143947 */ /* 0x000fea0003800000 */
[----:B------:R-:W-:Y:S01]  /*0580*/  MOV R3, RZ ;  /* 0x000000ff00037202 */ /* 0x000fe20000000f00 */
[----:B------:R-:W-:Y:S06]  /*0590*/  @!P0 BRA `(.L_x_2207) ;  /* 0x0000000000288947 */ /* 0x000fec0003800000 */
[----:B-----5:R-:W-:-:S04]  /*05a0*/  PRMT R3, R28, 0x7632, R3 ;  /* 0x000076321c037816 */ /* 0x020fc80000000003 */
[----:B------:R-:W-:Y:S01]  /*05b0*/  SHF.L.U32 R3, R3, 0x10, RZ ;  /* 0x0000001003037819 */ /* 0x000fe200000006ff */
[----:B------:R-:W-:Y:S06]  /*05c0*/  BRA `(.L_x_2207) ;  /* 0x00000000001c7947 */ /* 0x000fec0003800000 */
.L_x_2206:
[----:B-----5:R-:W-:Y:S02]  /*05d0*/  PRMT R3, R32, 0x7632, R3 ;  /* 0x0000763220037816 */ /* 0x020fe40000000003 */
[----:B------:R-:W-:Y:S02]  /*05e0*/  @P0 PRMT R38, R28, 0x7632, R38 ;  /* 0x000076321c260816 */ /* 0x000fe40000000026 */
[----:B------:R-:W-:Y:S02]  /*05f0*/  SHF.L.U32 R3, R3, 0x10, RZ ;  /* 0x0000001003037819 */ /* 0x000fe400000006ff */
[----:B------:R-:W-:-:S03]  /*0600*/  @P0 SHF.L.U32 R38, R38, 0x10, RZ ;  /* 0x0000001026260819 */ /* 0x000fc600000006ff */
[----:B------:R-:W-:-:S04]  /*0610*/  FMUL.FTZ R36, R3, UR8 ;  /* 0x0000000803247c20 */ /* 0x000fc80008410000 */
[----:B------:R-:W-:-:S04]  /*0620*/  FMUL.FTZ R3, R25, R36 ;  /* 0x0000002419037220 */ /* 0x000fc80000410000 */
[----:B------:R-:W-:-:S07]  /*0630*/  @P0 FADD.FTZ R3, R38, R3 ;  /* 0x0000000326030221 */ /* 0x000fce0000010000 */
.L_x_2207:
[----:B------:R-:W-:Y:S05]  /*0640*/  BSYNC B1 ;  /* 0x0000000000017941 */ /* 0x000fea0003800000 */
.L_x_2205:
[----:B------:R-:W-:Y:S04]  /*0650*/  BSSY B1, `(.L_x_2208) ;  /* 0x000000b000017945 */ /* 0x000fe80003800000 */
[----:B------:R-:W-:Y:S05]  /*0660*/  @P3 BRA `(.L_x_2209) ;  /* 0x0000000000103947 */ /* 0x000fea0003800000 */
[----:B------:R-:W-:Y:S01]  /*0670*/  HFMA2.MMA R40, -RZ, RZ, 0, 0 ;  /* 0x00000000ff287435 */ /* 0x000fe200000001ff */
[----:B------:R-:W-:Y:S10]  /*0680*/  @!P0 BRA `(.L_x_2210) ;  /* 0x00000000001c8947 */ /* 0x000ff40003800000 */
[----:B-----5:R-:W-:Y:S01]  /*0690*/  SHF.L.U32 R40, R29, 0x10, RZ ;  /* 0x000000101d287819 */ /* 0x020fe200000006ff */
[----:B------:R-:W-:Y:S06]  /*06a0*/  BRA `(.L_x_2210) ;  /* 0x0000000000147947 */ /* 0x000fec0003800000 */
.L_x_2209:
[----:B-----5:R-:W-:Y:S02]  /*06b0*/  SHF.L.U32 R36, R33, 0x10, RZ ;  /* 0x0000001021247819 */ /* 0x020fe400000006ff */
[----:B------:R-:W-:-:S03]  /*06c0*/  @P0 SHF.L.U32 R41, R29, 0x10, RZ ;  /* 0x000000101d290819 */ /* 0x000fc600000006ff */
[----:B------:R-:W-:-:S04]  /*06d0*/  FMUL.FTZ R39, R36, UR8 ;  /* 0x0000000824277c20 */ /* 0x000fc80008410000 */
[----:B------:R-:W-:-:S04]  /*06e0*/  FMUL.FTZ R40, R26, R39 ;  /* 0x000000271a287220 */ /* 0x000fc80000410000 */
[----:B------:R-:W-:-:S07]  /*06f0*/  @P0 FADD.FTZ R40, R41, R40 ;  /* 0x0000002829280221 */ /* 0x000fce0000010000 */
.L_x_2210:
[----:B------:R-:W-:Y:S05]  /*0700*/  BSYNC B1 ;  /* 0x0000000000017941 */ /* 0x000fea0003800000 */
.L_x_2208:
[----:B------:R-:W-:Y:S04]  /*0710*/  BSSY B1, `(.L_x_2211) ;  /* 0x000000e000017945 */ /* 0x000fe80003800000 */
[----:B------:R-:W-:Y:S05]  /*0720*/  @P3 BRA `(.L_x_2212) ;  /* 0x0000000000143947 */ /* 0x000fea0003800000 */
[----:B------:R-:W-:Y:S01]  /*0730*/  MOV R41, RZ ;  /* 0x000000ff00297202 */ /* 0x000fe20000000f00 */
[----:B------:R-:W-:Y:S06]  /*0740*/  @!P0 BRA `(.L_x_2213) ;  /* 0x0000000000288947 */ /* 0x000fec0003800000 */
[----:B-----5:R-:W-:-:S04]  /*0750*/  PRMT R41, R29, 0x7632, R41 ;  /* 0x000076321d297816 */ /* 0x020fc80000000029 */
[----:B------:R-:W-:Y:S01]  /*0760*/  SHF.L.U32 R41, R41, 0x10, RZ ;  /* 0x0000001029297819 */ /* 0x000fe200000006ff */
[----:B------:R-:W-:Y:S06]  /*0770*/  BRA `(.L_x_2213) ;  /* 0x00000000001c7947 */ /* 0x000fec0003800000 */
.L_x_2212:
[----:B-----5:R-:W-:Y:S02]  /*0780*/  PRMT R36, R33, 0x7632, R36 ;  /* 0x0000763221247816 */ /* 0x020fe40000000024 */
[----:B------:R-:W-:Y:S02]  /*0790*/  @P0 PRMT R38, R29, 0x7632, R38 ;  /* 0x000076321d260816 */ /* 0x000fe40000000026 */
[----:B------:R-:W-:Y:S02]  /*07a0*/  SHF.L.U32 R36, R36, 0x10, RZ ;  /* 0x0000001024247819 */ /* 0x000fe400000006ff */
[----:B------:R-:W-:-:S03]  /*07b0*/  @P0 SHF.L.U32 R38, R38, 0x10, RZ ;  /* 0x0000001026260819 */ /* 0x000fc600000006ff */
[----:B------:R-:W-:-:S04]  /*07c0*/  FMUL.FTZ R36, R36, UR8 ;  /* 0x0000000824247c20 */ /* 0x000fc80008410000 */
[----:B------:R-:W-:-:S04]  /*07d0*/  FMUL.FTZ R41, R27, R36 ;  /* 0x000000241b297220 */ /* 0x000fc80000410000 */
[----:B------:R-:W-:-:S07]  /*07e0*/  @P0 FADD.FTZ R41, R38, R41 ;  /* 0x0000002926290221 */ /* 0x000fce0000010000 */
.L_x_2213:
[----:B------:R-:W-:Y:S05]  /*07f0*/  BSYNC B1 ;  /* 0x0000000000017941 */ /* 0x000fea0003800000 */
.L_x_2211:
[----:B------:R-:W-:Y:S04]  /*0800*/  BSSY B1, `(.L_x_2214) ;  /* 0x000000b000017945 */ /* 0x000fe80003800000 */
[----:B------:R-:W-:Y:S05]  /*0810*/  @P3 BRA `(.L_x_2215) ;  /* 0x0000000000103947 */ /* 0x000fea0003800000 */
[----:B------:R-:W-:Y:S01]  /*0820*/  HFMA2.MMA R42, -RZ, RZ, 0, 0 ;  /* 0x00000000ff2a7435 */ /* 0x000fe200000001ff */
[----:B------:R-:W-:Y:S10]  /*0830*/  @!P0 BRA `(.L_x_2216) ;  /* 0x00000000001c8947 */ /* 0x000ff40003800000 */
[----:B-----5:R-:W-:Y:S01]  /*0840*/  SHF.L.U32 R42, R30, 0x10, RZ ;  /* 0x000000101e2a7819 */ /* 0x020fe200000006ff */
[----:B------:R-:W-:Y:S06]  /*0850*/  BRA `(.L_x_2216) ;  /* 0x0000000000147947 */ /* 0x000fec0003800000 */
.L_x_2215:
[----:B-----5:R-:W-:Y:S02]  /*0860*/  SHF.L.U32 R36, R34, 0x10, RZ ;  /* 0x0000001022247819 */ /* 0x020fe400000006ff */
[----:B------:R-:W-:-:S03]  /*0870*/  @P0 SHF.L.U32 R43, R30, 0x10, RZ ;  /* 0x000000101e2b0819 */ /* 0x000fc600000006ff */
[----:B------:R-:W-:-:S04]  /*0880*/  FMUL.FTZ R39, R36, UR8 ;  /* 0x0000000824277c20 */ /* 0x000fc80008410000 */
[----:B------:R-:W-:-:S04]  /*0890*/  FMUL.FTZ R42, R20, R39 ;  /* 0x00000027142a7220 */ /* 0x000fc80000410000 */
[----:B------:R-:W-:-:S07]  /*08a0*/  @P0 FADD.FTZ R42, R43, R42 ;  /* 0x0000002a2b2a0221 */ /* 0x000fce0000010000 */
.L_x_2216:
[----:B------:R-:W-:Y:S05]  /*08b0*/  BSYNC B1 ;  /* 0x0000000000017941 */ /* 0x000fea0003800000 */
.L_x_2214:
[----:B------:R-:W-:Y:S04]  /*08c0*/  BSSY B1, `(.L_x_2217) ;  /* 0x000000e000017945 */ /* 0x000fe80003800000 */
[----:B------:R-:W-:Y:S05]  /*08d0*/  @P3 BRA `(.L_x_2218) ;  /* 0x0000000000143947 */ /* 0x000fea0003800000 */
[----:B------:R-:W-:Y:S01]  /*08e0*/  MOV R43, RZ ;  /* 0x000000ff002b7202 */ /* 0x000fe20000000f00 */
[----:B------:R-:W-:Y:S06]  /*08f0*/  @!P0 BRA `(.L_x_2219) ;  /* 0x0000000000288947 */ /* 0x000fec0003800000 */
[----:B-----5:R-:W-:-:S04]  /*0900*/  PRMT R43, R30, 0x7632, R43 ;  /* 0x000076321e2b7816 */ /* 0x020fc8000000002b */
[----:B------:R-:W-:Y:S01]  /*0910*/  SHF.L.U32 R43, R43, 0x10, RZ ;  /* 0x000000102b2b7819 */ /* 0x000fe200000006ff */
[----:B------:R-:W-:Y:S06]  /*0920*/  BRA `(.L_x_2219) ;  /* 0x00000000001c7947 */ /* 0x000fec0003800000 */
.L_x_2218:
[----:B-----5:R-:W-:Y:S02]  /*0930*/  PRMT R36, R34, 0x7632, R36 ;  /* 0x0000763222247816 */ /* 0x020fe40000000024 */
[----:B------:R-:W-:Y:S02]  /*0940*/  @P0 PRMT R38, R30, 0x7632, R38 ;  /* 0x000076321e260816 */ /* 0x000fe40000000026 */
[----:B------:R-:W-:Y:S02]  /*0950*/  SHF.L.U32 R36, R36, 0x10, RZ ;  /* 0x0000001024247819 */ /* 0x000fe400000006ff */
[----:B------:R-:W-:-:S03]  /*0960*/  @P0 SHF.L.U32 R38, R38, 0x10, RZ ;  /* 0x0000001026260819 */ /* 0x000fc600000006ff */
[----:B------:R-:W-:-:S04]  /*0970*/  FMUL.FTZ R36, R36, UR8 ;  /* 0x0000000824247c20 */ /* 0x000fc80008410000 */
[----:B------:R-:W-:-:S04]  /*0980*/  FMUL.FTZ R43, R21, R36 ;  /* 0x00000024152b7220 */ /* 0x000fc80000410000 */
[----:B------:R-:W-:-:S07]  /*0990*/  @P0 FADD.FTZ R43, R38, R43 ;  /* 0x0000002b262b0221 */ /* 0x000fce0000010000 */
.L_x_2219:
[----:B------:R-:W-:Y:S05]  /*09a0*/  BSYNC B1 ;  /* 0x0000000000017941 */ /* 0x000fea0003800000 */
.L_x_2217:
[----:B------:R-:W-:Y:S04]  /*09b0*/  BSSY B1, `(.L_x_2220) ;  /* 0x000000b000017945 */ /* 0x000fe80003800000 */
[----:B------:R-:W-:Y:S05]  /*09c0*/  @P3 BRA `(.L_x_2221) ;  /* 0x0000000000103947 */ /* 0x000fea0003800000 */
[----:B------:R-:W-:Y:S01]  /*09d0*/  HFMA2.MMA R44, -RZ, RZ, 0, 0 ;  /* 0x00000000ff2c7435 */ /* 0x000fe200000001ff */
[----:B------:R-:W-:Y:S10]  /*09e0*/  @!P0 BRA `(.L_x_2222) ;  /* 0x00000000001c8947 */ /* 0x000ff40003800000 */
[----:B-----5:R-:W-:Y:S01]  /*09f0*/  SHF.L.U32 R44, R31, 0x10, RZ ;  /* 0x000000101f2c7819 */ /* 0x020fe200000006ff */
[----:B------:R-:W-:Y:S06]  /*0a00*/  BRA `(.L_x_2222) ;  /* 0x0000000000147947 */ /* 0x000fec0003800000 */
.L_x_2221:
[----:B-----5:R-:W-:Y:S02]  /*0a10*/  SHF.L.U32 R36, R35, 0x10, RZ ;  /* 0x0000001023247819 */ /* 0x020fe400000006ff */
[----:B------:R-:W-:-:S03]  /*0a20*/  @P0 SHF.L.U32 R45, R31, 0x10, RZ ;  /* 0x000000101f2d0819 */ /* 0x000fc600000006ff */
[----:B------:R-:W-:-:S04]  /*0a30*/  FMUL.FTZ R39, R36, UR8 ;  /* 0x0000000824277c20 */ /* 0x000fc80008410000 */
[----:B------:R-:W-:-:S04]  /*0a40*/  FMUL.FTZ R44, R22, R39 ;  /* 0x00000027162c7220 */ /* 0x000fc80000410000 */
[----:B------:R-:W-:-:S07]  /*0a50*/  @P0 FADD.FTZ R44, R45, R44 ;  /* 0x0000002c2d2c0221 */ /* 0x000fce0000010000 */
.L_x_2222:
[----:B------:R-:W-:Y:S05]  /*0a60*/  BSYNC B1 ;  /* 0x0000000000017941 */ /* 0x000fea0003800000 */
.L_x_2220:
[----:B------:R-:W-:Y:S04]  /*0a70*/  BSSY B1, `(.L_x_2223) ;  /* 0x000000e000017945 */ /* 0x000fe80003800000 */
[----:B------:R-:W-:Y:S05]  /*0a80*/  @P3 BRA `(.L_x_2224) ;  /* 0x0000000000143947 */ /* 0x000fea0003800000 */
[----:B------:R-:W-:Y:S01]  /*0a90*/  MOV R45, RZ ;  /* 0x000000ff002d7202 */ /* 0x000fe20000000f00 */
[----:B------:R-:W-:Y:S06]  /*0aa0*/  @!P0 BRA `(.L_x_2225) ;  /* 0x0000000000288947 */ /* 0x000fec0003800000 */
[----:B-----5:R-:W-:-:S04]  /*0ab0*/  PRMT R45, R31, 0x7632, R45 ;  /* 0x000076321f2d7816 */ /* 0x020fc8000000002d */
[----:B------:R-:W-:Y:S01]  /*0ac0*/  SHF.L.U32 R45, R45, 0x10, RZ ;  /* 0x000000102d2d7819 */ /* 0x000fe200000006ff */
[----:B------:R-:W-:Y:S06]  /*0ad0*/  BRA `(.L_x_2225) ;  /* 0x00000000001c7947 */ /* 0x000fec0003800000 */
.L_x_2224:
[----:B-----5:R-:W-:Y:S02]  /*0ae0*/  PRMT R36, R35, 0x7632, R36 ;  /* 0x0000763223247816 */ /* 0x020fe40000000024 */
[----:B------:R-:W-:Y:S02]  /*0af0*/  @P0 PRMT R38, R31, 0x7632, R38 ;  /* 0x000076321f260816 */ /* 0x000fe40000000026 */
[----:B------:R-:W-:Y:S02]  /*0b00*/  SHF.L.U32 R36, R36, 0x10, RZ ;  /* 0x0000001024247819 */ /* 0x000fe400000006ff */
[----:B------:R-:W-:-:S03]  /*0b10*/  @P0 SHF.L.U32 R38, R38, 0x10, RZ ;  /* 0x0000001026260819 */ /* 0x000fc600000006ff */
[----:B------:R-:W-:-:S04]  /*0b20*/  FMUL.FTZ R36, R36, UR8 ;  /* 0x0000000824247c20 */ /* 0x000fc80008410000 */
[----:B------:R-:W-:-:S04]  /*0b30*/  FMUL.FTZ R45, R23, R36 ;  /* 0x00000024172d7220 */ /* 0x000fc80000410000 */
[----:B------:R-:W-:-:S07]  /*0b40*/  @P0 FADD.FTZ R45, R38, R45 ;  /* 0x0000002d262d0221 */ /* 0x000fce0000010000 */
.L_x_2225:
[----:B------:R-:W-:Y:S05]  /*0b50*/  BSYNC B1 ;  /* 0x0000000000017941 */ /* 0x000fea0003800000 */
.L_x_2223:
[----:B------:R-:W0:Y:S01]  /*0b60*/  LDC.64 R50, c[0x0][0x238] ;  /* 0x00008e00ff327b82 */ /* 0x000e220000000a00 */
[----:B------:R-:W-:Y:S02]  /*0b70*/  F2FP.BF16.F32.PACK_AB R39, R45, R44 ;  /* 0x0000002c2d27723e */ /* 0x000fe400000010ff */
[----:B------:R-:W-:Y:S02]  /*0b80*/  F2FP.BF16.F32.PACK_AB R38, R43, R42 ;  /* 0x0000002a2b26723e */ /* 0x000fe400000010ff */
[----:B------:R-:W-:Y:S01]  /*0b90*/  F2FP.BF16.F32.PACK_AB R36, R3, R2 ;  /* 0x000000020324723e */ /* 0x000fe200000010ff */
[----:B0-----:R-:W-:Y:S01]  /*0ba0*/  IMAD.WIDE.U32 R50, R37, 0x10, R50 ;  /* 0x0000001025327825 */ /* 0x001fe200078e0032 */
[----:B------:R-:W-:-:S05]  /*0bb0*/  F2FP.BF16.F32.PACK_AB R37, R41, R40 ;  /* 0x000000282925723e */ /* 0x000fca00000010ff */
[----:B------:R1:W-:Y:S02]  /*0bc0*/  STG.E.128 desc[UR4][R50.64], R36 ;  /* 0x0000002432007986 */ /* 0x0003e4000c101d04 */
.L_x_2201:
[----:B------:R-:W-:Y:S05]  /*0bd0*/  BSYNC B0 ;  /* 0x0000000000007941 */ /* 0x000fea0003800000 */
.L_x_2200:
        /* <DEDUP_REMOVED lines=50> */
.L_x_2241:
        /* <DEDUP_REMOVED lines=55> */
.L_x_2228:
[----:B------:R-:W-:Y:S05]  /*1270*/  BSYNC B0 ;  /* 0x0000000000007941 */ /* 0x000fea0003800000 */
.L_x_2227:
[----:B-1----:R-:W1:Y:S02]  /*1280*/  LDC.64 R36, c[0x0][0x210] ;  /* 0x00008400ff247b82 */ /* 0x002e640000000a00 */
[----:B-1----:R-:W-:-:S04]  /*1290*/  LEA R0, R36, R0, 0x2 ;  /* 0x0000000024007211 */ /* 0x002fc800078e10ff */
[----:B------:R-:W-:-:S13]  /*12a0*/  ISETP.GE.AND P0, PT, R0, R37, PT ;  /* 0x000000250000720c */ /* 0x000fda0003f06270 */
[----:B------:R-:W-:Y:S05]  /*12b0*/  @!P0 BRA `(.L_x_2229) ;  /* 0xfffffff000008947 */ /* 0x000fea000383ffff */
[----:B------:R-:W-:Y:S05]  /*12c0*/  EXIT ;  /* 0x000000000000794d */ /* 0x000fea0003800000 */
.L_x_2226:
        /* <DEDUP_REMOVED lines=8> */
.L_x_2231:
[----:B------:R-:W-:Y:S05]  /*1350*/  BSYNC B0 ;  /* 0x0000000000007941 */ /* 0x000fea0003800000 */
.L_x_2230:
        /* <DEDUP_REMOVED lines=8> */
.L_x_2232:
[----:B------:R-:W-:Y:S01]  /*13e0*/  HFMA2.MMA R51, -RZ, RZ, 0, 2.384185791015625e-07 ;  /* 0x00000004ff337435 */ /* 0x000fe200000001ff */
[----:B------:R-:W-:-:S05]  /*13f0*/  FADD.FTZ R53, R52, R36 ;  /* 0x0000002434357221 */ /* 0x000fca0000010000 */
[----:B------:R-:W-:-:S07]  /*1400*/  MOV R52, R53 ;  /* 0x0000003500347202 */ /* 0x000fce0000000f00 */
[----:B------:R-:W-:Y:S05]  /*1410*/  WARPSYNC.COLLECTIVE R37, `(.L_x_2233) ;  /* 0x0000000025087348 */ /* 0x000fea0003c00000 */
[----:B------:R0:W1:Y:S02]  /*1420*/  SHFL.BFLY P3, R36, R52, R51, R50 ;  /* 0x0c00003334247389 */ /* 0x0000640000060032 */
[----:B01----:R-:W-:Y:S01]  /*1430*/  ENDCOLLECTIVE ;  /* 0x000000000000791b */ /* 0x003fe20003800000 */
.L_x_2233:
[----:B------:R-:W-:Y:S01]  /*1440*/  HFMA2.MMA R51, -RZ, RZ, 0, 4.76837158203125e-07 ;  /* 0x00000008ff337435 */ /* 0x000fe200000001ff */
[----:B------:R-:W-:-:S05]  /*1450*/  FADD.FTZ R53, R53, R36 ;  /* 0x0000002435357221 */ /* 0x000fca0000010000 */
[----:B------:R-:W-:-:S07]  /*1460*/  MOV R52, R53 ;  /* 0x0000003500347202 */ /* 0x000fce0000000f00 */
[----:B------:R-:W-:Y:S05]  /*1470*/  WARPSYNC.COLLECTIVE R37, `(.L_x_2234) ;  /* 0x0000000025087348 */ /* 0x000fea0003c00000 */
[----:B------:R0:W1:Y:S02]  /*1480*/  SHFL.BFLY P3, R36, R52, R51, R50 ;  /* 0x0c00003334247389 */ /* 0x0000640000060032 */
[----:B01----:R-:W-:Y:S01]  /*1490*/  ENDCOLLECTIVE ;  /* 0x000000000000791b */ /* 0x003fe20003800000 */
.L_x_2234:
[----:B------:R-:W-:Y:S01]  /*14a0*/  MOV R51, 0x10 ;  /* 0x0000001000337802 */ /* 0x000fe20000000f00 */
[----:B------:R-:W-:-:S07]  /*14b0*/  FADD.FTZ R52, R53, R36 ;  /* 0x0000002435347221 */ /* 0x000fce0000010000 */
[----:B------:R-:W-:Y:S05]  /*14c0*/  WARPSYNC.COLLECTIVE R37, `(.L_x_2235) ;  /* 0x0000000025087348 */ /* 0x000fea0003c00000 */
[----:B------:R0:W1:Y:S02]  /*14d0*/  SHFL.BFLY P3, R36, R52, R51, R50 ;  /* 0x0c00003334247389 */ /* 0x0000640000060032 */
[----:B01----:R-:W-:Y:S01]  /*14e0*/  ENDCOLLECTIVE ;  /* 0x000000000000791b */ /* 0x003fe20003800000 */
.L_x_2235:
        /* <DEDUP_REMOVED lines=24> */
.L_x_2236:
[----:B------:R-:W-:Y:S01]  /*1670*/  HFMA2.MMA R51, -RZ, RZ, 0, 1.1920928955078125e-07 ;  /* 0x00000002ff337435 */ /* 0x000fe200000001ff */
[----:B------:R-:W-:-:S05]  /*1680*/  FADD.FTZ R53, R52, R36 ;  /* 0x0000002434357221 */ /* 0x000fca0000010000 */
[----:B------:R-:W-:-:S07]  /*1690*/  MOV R52, R53 ;  /* 0x0000003500347202 */ /* 0x000fce0000000f00 */
[----:B------:R-:W-:Y:S05]  /*16a0*/  WARPSYNC.COLLECTIVE R37, `(.L_x_2237) ;  /* 0x0000000025087348 */ /* 0x000fea0003c00000 */
[----:B------:R0:W1:Y:S02]  /*16b0*/  SHFL.BFLY P3, R36, R52, R51, R50 ;  /* 0x0c00003334247389 */ /* 0x0000640000060032 */
[----:B01----:R-:W-:Y:S01]  /*16c0*/  ENDCOLLECTIVE ;  /* 0x000000000000791b */ /* 0x003fe20003800000 */
.L_x_2237:
[----:B------:R-:W-:Y:S01]  /*16d0*/  HFMA2.MMA R51, -RZ, RZ, 0, 2.384185791015625e-07 ;  /* 0x00000004ff337435 */ /* 0x000fe200000001ff */
[----:B------:R-:W-:-:S05]  /*16e0*/  FADD.FTZ R53, R53, R36 ;  /* 0x0000002435357221 */ /* 0x000fca0000010000 */
[----:B------:R-:W-:-:S07]  /*16f0*/  MOV R52, R53 ;  /* 0x0000003500347202 */ /* 0x000fce0000000f00 */
[----:B------:R-:W-:Y:S05]  /*1700*/  WARPSYNC.COLLECTIVE R37, `(.L_x_2238) ;  /* 0x0000000025087348 */ /* 0x000fea0003c00000 */
[----:B------:R0:W1:Y:S02]  /*1710*/  SHFL.BFLY P3, R36, R52, R51, R50 ;  /* 0x0c00003334247389 */ /* 0x0000640000060032 */
[----:B01----:R-:W-:Y:S01]  /*1720*/  ENDCOLLECTIVE ;  /* 0x000000000000791b */ /* 0x003fe20003800000 */
.L_x_2238:
[----:B------:R-:W-:Y:S01]  /*1730*/  MOV R51, 0x8 ;  /* 0x0000000800337802 */ /* 0x000fe20000000f00 */
[----:B------:R-:W-:-:S07]  /*1740*/  FADD.FTZ R52, R53, R36 ;  /* 0x0000002435347221 */ /* 0x000fce0000010000 */
[----:B------:R-:W-:Y:S05]  /*1750*/  WARPSYNC.COLLECTIVE R37, `(.L_x_2239) ;  /* 0x0000000025087348 */ /* 0x000fea0003c00000 */
[----:B------:R0:W1:Y:S02]  /*1760*/  SHFL.BFLY P3, R36, R52, R51, R50 ;  /* 0x0c00003334247389 */ /* 0x0000640000060032 */
[----:B01----:R-:W-:Y:S01]  /*1770*/  ENDCOLLECTIVE ;  /* 0x000000000000791b */ /* 0x003fe20003800000 */
.L_x_2239:
[----:B------:R-:W-:Y:S01]  /*1780*/  HFMA2.MMA R51, -RZ, RZ, 0, 9.5367431640625e-07 ;  /* 0x00000010ff337435 */ /* 0x000fe200000001ff */
[----:B------:R-:W-:-:S10]  /*1790*/  FADD.FTZ R52, R52, R36 ;  /* 0x0000002434347221 */ /* 0x000fd40000010000 */
[----:B------:R-:W-:Y:S05]  /*17a0*/  WARPSYNC.COLLECTIVE R37, `(.L_x_2240) ;  /* 0x0000000025087348 */ /* 0x000fea0003c00000 */
[----:B------:R0:W1:Y:S02]  /*17b0*/  SHFL.BFLY P3, R36, R52, R51, R50 ;  /* 0x0c00003334247389 */ /* 0x0000640000060032 */
[----:B01----:R-:W-:Y:S01]  /*17c0*/  ENDCOLLECTIVE ;  /* 0x000000000000791b */ /* 0x003fe20003800000 */
.L_x_2240:
[----:B------:R-:W-:Y:S05]  /*17d0*/  BRA `(.L_x_2241) ;  /* 0xfffffff400c87947 */ /* 0x000fea000383ffff */
.L_x_2242:
        /* <DEDUP_REMOVED lines=10> */
.L_x_9534:


//--------------------- .text._ZN10layer_norm13ln_fwd_kernelINS_13Kernel_traitsIf13__nv_bfloat16S2_S2_fjLj256ELj1ELj4ELj1ELj16ENS_18Kernel_traits_baseILj256EfS2_S2_S2_fjLj128EEEEELb0ELb1ELb1ELb1EEEvNS_9FwdParamsE --------------------------
	.section	.text._ZN10layer_norm13ln_fwd_kernelINS_13Kernel_traitsIf13__nv_bfloat16S2_S2_fjLj256ELj1ELj4ELj1ELj16ENS_18Kernel_traits_baseILj256EfS2_S2_S2_fjLj128EEEEELb0ELb1ELb1ELb1EEEvNS_9FwdParamsE,"ax",@progbits
	.align	128
        .global         _ZN10layer_norm13ln_fwd_kernelINS_13Kernel_traitsIf13__nv_bfloat16S2_S2_fjLj256ELj1ELj4ELj1ELj16ENS_18Kernel_traits_baseILj256EfS2_S2_S2_fjLj128EEEEELb0ELb1ELb1ELb1EEEvNS_9FwdParamsE
        .type           _ZN10layer_norm13ln_fwd_kernelINS_13Kernel_traitsIf13__nv_bfloat16S2_S2_fjLj256ELj1ELj4ELj1ELj16ENS_18Kernel_traits_baseILj256EfS2_S2_S2_fjLj128EEEEELb0ELb1ELb1ELb1EEEvNS_9FwdParamsE,@function
        .size           _ZN10layer_norm13ln_fwd_kernelINS_13Kernel_traitsIf13__nv_bfloat16S2_S2_fjLj256ELj1ELj4ELj1ELj16ENS_18Kernel_traits_baseILj256EfS2_S2_S2_fjLj128EEEEELb0ELb1ELb1ELb1EEEvNS_9FwdParamsE,(.L_x_9535 - _ZN10layer_norm13ln_fwd_kernelINS_13Kernel_traitsIf13__nv_bfloat16S2_S2_fjLj256ELj1ELj4ELj1ELj16ENS_18Kernel_traits_baseILj256EfS2_S2_S2_fjLj128EEEEELb0ELb1ELb1ELb1EEEvNS_9FwdParamsE)
        .other          _ZN10layer_norm13ln_fwd_kernelINS_13Kernel_traitsIf13__nv_bfloat16S2_S2_fjLj256ELj1ELj4ELj1ELj16ENS_18Kernel_traits_baseILj256EfS2_S2_S2_fjLj128EEEEELb0ELb1ELb1ELb1EEEvNS_9FwdParamsE,@"STO_CUDA_ENTRY STV_DEFAULT"
_ZN10layer_norm13ln_fwd_kernelINS_13Kernel_traitsIf13__nv_bfloat16S2_S2_fjLj256ELj1ELj4ELj1ELj16ENS_18Kernel_traits_baseILj256EfS2_S2_S2_fjLj128EEEEELb0ELb1ELb1ELb1EEEvNS_9FwdParamsE:
.text._ZN10layer_norm13ln_fwd_kernelINS_13Kernel_traitsIf13__nv_bfloat16S2_S2_fjLj256ELj1ELj4ELj1ELj16ENS_18Kernel_traits_baseILj256EfS2_S2_S2_fjLj128EEEEELb0ELb1ELb1ELb1EEEvNS_9FwdParamsE:
        /* <DEDUP_REMOVED lines=26> */
[----:B------:R-:W-:Y:S01]  /*01a0*/  ULDC.64 UR6, c[0x0][0x278] ;  /* 0x00009e0000067ab9 */ /* 0x000fe20000000a00 */
[----:B------:R1:W5:Y:S01]  /*01b0*/  LDG.E.128 R16, desc[UR4][R28.64] ;  /* 0x000000041c107981 */ /* 0x000362000c1e1d00 */
[----:B------:R-:W-:Y:S01]  /*01c0*/  LEA R30, P0, R0, UR6, 0x5 ;  /* 0x00000006001e7c11 */ /* 0x000fe2000f8028ff */
[----:B------:R-:W-:Y:S01]  /*01d0*/  ULDC.U8 UR6, c[0x0][0x2a0] ;  /* 0x0000a80000067ab9 */ /* 0x000fe20000000000 */
[----:B------:R-:W-:Y:S01]  /*01e0*/  ULDC UR8, c[0x0][0x29c] ;  /* 0x0000a70000087ab9 */ /* 0x000fe20000000800 */
[----:B------:R1:W5:Y:S01]  /*01f0*/  LDG.E.128 R12, desc[UR4][R28.64+0x10] ;  /* 0x000010041c0c7981 */ /* 0x000362000c1e1d00 */
[----:B------:R-:W-:Y:S01]  /*0200*/  IADD3.X R31, RZ, UR7, RZ, P0, !PT ;  /* 0x00000007ff1f7c10 */ /* 0x000fe200087fe4ff */
[----:B------:R-:W-:-:S04]  /*0210*/  ULDC UR9, c[0x0][0x2d8] ;  /* 0x0000b60000097ab9 */ /* 0x000fc80000000800 */
[----:B------:R1:W5:Y:S04]  /*0220*/  LDG.E.128 R8, desc[UR4][R30.64] ;  /* 0x000000041e087981 */ /* 0x000368000c1e1d00 */
[----:B0-----:R1:W5:Y:S01]  /*0230*/  LDG.E.128 R4, desc[UR4][R30.64+0x10] ;  /* 0x000010041e047981 */ /* 0x001362000c1e1d00 */
[----:B------:R-:W-:Y:S01]  /*0240*/  ISETP.NE.AND P1, PT, RZ, UR6, PT ;  /* 0x00000006ff007c0c */ /* 0x000fe2000bf25270 */
[----:B------:R-:W-:-:S12]  /*0250*/  ULDC.64 UR6, c[0x0][0x230] ;  /* 0x00008c0000067ab9 */ /* 0x000fd80000000a00 */
.L_x_2270:
        /* <DEDUP_REMOVED lines=33> */
.L_x_2244:
[----:B-----5:R-:W-:-:S05]  /*0470*/  SHF.L.U32 R36, R32, 0x10, RZ ;  /* 0x0000001020247819 */ /* 0x020fca00000006ff */
[----:B------:R-:W-:Y:S01]  /*0480*/  FMUL.FTZ R41, R36, UR8 ;  /* 0x0000000824297c20 */ /* 0x000fe20008410000 */
[----:B------:R-:W-:-:S03]  /*0490*/  @P0 SHF.L.U32 R36, R28, 0x10, RZ ;  /* 0x000000101c240819 */ /* 0x000fc600000006ff */
[----:B------:R-:W-:-:S04]  /*04a0*/  FMUL.FTZ R41, R8, R41 ;  /* 0x0000002908297220 */ /* 0x000fc80000410000 */
[----:B------:R-:W-:-:S07]  /*04b0*/  @P0 FADD.FTZ R41, R41, R36 ;  /* 0x0000002429290221 */ /* 0x000fce0000010000 */
.L_x_2245:
[----:B------:R-:W-:Y:S05]  /*04c0*/  BSYNC B0 ;  /* 0x0000000000007941 */ /* 0x000fea0003800000 */
.L_x_2243:
[----:B------:R-:W-:Y:S04]  /*04d0*/  BSSY B0, `(.L_x_2246) ;  /* 0x000000e000007945 */ /* 0x000fe80003800000 */
[----:B------:R-:W-:Y:S05]  /*04e0*/  @P2 BRA `(.L_x_2247) ;  /* 0x0000000000142947 */ /* 0x000fea0003800000 */
[----:B------:R-:W-:Y:S01]  /*04f0*/  MOV R42, RZ ;  /* 0x000000ff002a7202 */ /* 0x000fe20000000f00 */
[----:B------:R-:W-:Y:S06]  /*0500*/  @!P0 BRA `(.L_x_2248) ;  /* 0x0000000000288947 */ /* 0x000fec0003800000 */
[----:B-----5:R-:W-:-:S04]  /*0510*/  PRMT R42, R28, 0x7632, R42 ;  /* 0x000076321c2a7816 */ /* 0x020fc8000000002a */
[----:B------:R-:W-:Y:S01]  /*0520*/  SHF.L.U32 R42, R42, 0x10, RZ ;  /* 0x000000102a2a7819 */ /* 0x000fe200000006ff */
[----:B------:R-:W-:Y:S06]  /*0530*/  BRA `(.L_x_2248) ;  /* 0x00000000001c7947 */ /* 0x000fec0003800000 */
.L_x_2247:
[----:B-----5:R-:W-:Y:S02]  /*0540*/  PRMT R36, R32, 0x7632, R36 ;  /* 0x0000763220247816 */ /* 0x020fe40000000024 */
[----:B------:R-:W-:Y:S02]  /*0550*/  @P0 PRMT R38, R28, 0x7632, R38 ;  /* 0x000076321c260816 */ /* 0x000fe40000000026 */
[----:B------:R-:W-:Y:S02]  /*0560*/  SHF.L.U32 R36, R36, 0x10, RZ ;  /* 0x0000001024247819 */ /* 0x000fe400000006ff */
[----:B------:R-:W-:-:S03]  /*0570*/  @P0 SHF.L.U32 R39, R38, 0x10, RZ ;  /* 0x0000001026270819 */ /* 0x000fc600000006ff */
[----:B------:R-:W-:-:S04]  /*0580*/  FMUL.FTZ R36, R36, UR8 ;  /* 0x0000000824247c20 */ /* 0x000fc80008410000 */
[----:B------:R-:W-:-:S04]  /*0590*/  FMUL.FTZ R42, R9, R36 ;  /* 0x00000024092a7220 */ /* 0x000fc80000410000 */
[----:B------:R-:W-:-:S07]  /*05a0*/  @P0 FADD.FTZ R42, R42, R39 ;  /* 0x000000272a2a0221 */ /* 0x000fce0000010000 */
.L_x_2248:
[----:B------:R-:W-:Y:S05]  /*05b0*/  BSYNC B0 ;  /* 0x0000000000007941 */ /* 0x000fea0003800000 */
.L_x_2246:
[----:B------:R-:W-:Y:S04]  /*05c0*/  BSSY B0, `(.L_x_2249) ;  /* 0x000000b000007945 */ /* 0x000fe80003800000 */
[----:B------:R-:W-:Y:S05]  /*05d0*/  @P2 BRA `(.L_x_2250) ;  /* 0x0000000000102947 */ /* 0x000fea0003800000 */
[----:B------:R-:W-:Y:S01]  /*05e0*/  HFMA2.MMA R43, -RZ, RZ, 0, 0 ;  /* 0x00000000ff2b7435 */ /* 0x000fe200000001ff */
[----:B------:R-:W-:Y:S10]  /*05f0*/  @!P0 BRA `(.L_x_2251) ;  /* 0x00000000001c8947 */ /* 0x000ff40003800000 */
[----:B-----5:R-:W-:Y:S01]  /*0600*/  SHF.L.U32 R43, R29, 0x10, RZ ;  /* 0x000000101d2b7819 */ /* 0x020fe200000006ff */
[----:B------:R-:W-:Y:S06]  /*0610*/  BRA `(.L_x_2251) ;  /* 0x0000000000147947 */ /* 0x000fec0003800000 */
.L_x_2250:
[----:B-----5:R-:W-:-:S05]  /*0620*/  SHF.L.U32 R36, R33, 0x10, RZ ;  /* 0x0000001021247819 */ /* 0x020fca00000006ff */
[----:B------:R-:W-:Y:S01]  /*0630*/  FMUL.FTZ R43, R36, UR8 ;  /* 0x00000008242b7c20 */ /* 0x000fe20008410000 */
[----:B------:R-:W-:-:S03]  /*0640*/  @P0 SHF.L.U32 R36, R29, 0x10, RZ ;  /* 0x000000101d240819 */ /* 0x000fc600000006ff */
[----:B------:R-:W-:-:S04]  /*0650*/  FMUL.FTZ R43, R10, R43 ;  /* 0x0000002b0a2b7220 */ /* 0x000fc80000410000 */
[----:B------:R-:W-:-:S07]  /*0660*/  @P0 FADD.FTZ R43, R43, R36 ;  /* 0x000000242b2b0221 */ /* 0x000fce0000010000 */
.L_x_2251:
[----:B------:R-:W-:Y:S05]  /*0670*/  BSYNC B0 ;  /* 0x0000000000007941 */ /* 0x000fea0003800000 */
.L_x_2249:
[----:B------:R-:W-:Y:S04]  /*0680*/  BSSY B0, `(.L_x_2252) ;  /* 0x000000e000007945 */ /* 0x000fe80003800000 */
[----:B------:R-:W-:Y:S05]  /*0690*/  @P2 BRA `(.L_x_2253) ;  /* 0x0000000000142947 */ /* 0x000fea0003800000 */
[----:B------:R-:W-:Y:S01]  /*06a0*/  MOV R44, RZ ;  /* 0x000000ff002c7202 */ /* 0x000fe20000000f00 */
[----:B------:R-:W-:Y:S06]  /*06b0*/  @!P0 BRA `(.L_x_2254) ;  /* 0x0000000000288947 */ /* 0x000fec0003800000 */
[----:B-----5:R-:W-:-:S04]  /*06c0*/  PRMT R44, R29, 0x7632, R44 ;  /* 0x000076321d2c7816 */ /* 0x020fc8000000002c */
[----:B------:R-:W-:Y:S01]  /*06d0*/  SHF.L.U32 R44, R44, 0x10, RZ ;  /* 0x000000102c2c7819 */ /* 0x000fe200000006ff */
[----:B------:R-:W-:Y:S06]  /*06e0*/  BRA `(.L_x_2254) ;  /* 0x00000000001c7947 */ /* 0x000fec0003800000 */
.L_x_2253:
[----:B-----5:R-:W-:Y:S02]  /*06f0*/  PRMT R36, R33, 0x7632, R36 ;  /* 0x0000763221247816 */ /* 0x020fe40000000024 */
[----:B------:R-:W-:Y:S02]  /*0700*/  @P0 PRMT R38, R29, 0x7632, R38 ;  /* 0x000076321d260816 */ /* 0x000fe40000000026 */
[----:B------:R-:W-:Y:S02]  /*0710*/  SHF.L.U32 R36, R36, 0x10, RZ ;  /* 0x0000001024247819 */ /* 0x000fe400000006ff */
[----:B------:R-:W-:-:S03]  /*0720*/  @P0 SHF.L.U32 R39, R38, 0x10, RZ ;  /* 0x0000001026270819 */ /* 0x000fc600000006ff */
[----:B------:R-:W-:-:S04]  /*0730*/  FMUL.FTZ R36, R36, UR8 ;  /* 0x0000000824247c20 */ /* 0x000fc80008410000 */
[----:B------:R-:W-:-:S04]  /*0740*/  FMUL.FTZ R44, R11, R36 ;  /* 0x000000240b2c7220 */ /* 0x000fc80000410000 */
[----:B------:R-:W-:-:S07]  /*0750*/  @P0 FADD.FTZ R44, R44, R39 ;  /* 0x000000272c2c0221 */ /* 0x000fce0000010000 */
.L_x_2254:
[----:B------:R-:W-:Y:S05]  /*0760*/  BSYNC B0 ;  /* 0x0000000000007941 */ /* 0x000fea0003800000 */
.L_x_2252:
[----:B------:R-:W-:Y:S04]  /*0770*/  BSSY B0, `(.L_x_2255) ;  /* 0x000000b000007945 */ /* 0x000fe80003800000 */
[----:B------:R-:W-:Y:S05]  /*0780*/  @P2 BRA `(.L_x_2256) ;  /* 0x0000000000102947 */ /* 0x000fea0003800000 */
[----:B------:R-:W-:Y:S01]  /*0790*/  HFMA2.MMA R45, -RZ, RZ, 0, 0 ;  /* 0x00000000ff2d7435 */ /* 0x000fe200000001ff */
[----:B------:R-:W-:Y:S10]  /*07a0*/  @!P0 BRA `(.L_x_2257) ;  /* 0x00000000001c8947 */ /* 0x000ff40003800000 */
[----:B-----5:R-:W-:Y:S01]  /*07b0*/  SHF.L.U32 R45, R30, 0x10, RZ ;  /* 0x000000101e2d7819 */ /* 0x020fe200000006ff */
[----:B------:R-:W-:Y:S06]  /*07c0*/  BRA `(.L_x_2257) ;  /* 0x0000000000147947 */ /* 0x000fec0003800000 */
.L_x_2256:
[----:B-----5:R-:W-:-:S05]  /*07d0*/  SHF.L.U32 R36, R34, 0x10, RZ ;  /* 0x0000001022247819 */ /* 0x020fca00000006ff */
[----:B------:R-:W-:Y:S01]  /*07e0*/  FMUL.FTZ R45, R36, UR8 ;  /* 0x00000008242d7c20 */ /* 0x000fe20008410000 */
[----:B------:R-:W-:-:S03]  /*07f0*/  @P0 SHF.L.U32 R36, R30, 0x10, RZ ;  /* 0x000000101e240819 */ /* 0x000fc600000006ff */
[----:B------:R-:W-:-:S04]  /*0800*/  FMUL.FTZ R45, R4, R45 ;  /* 0x0000002d042d7220 */ /* 0x000fc80000410000 */
[----:B------:R-:W-:-:S07]  /*0810*/  @P0 FADD.FTZ R45, R45, R36 ;  /* 0x000000242d2d0221 */ /* 0x000fce0000010000 */
.L_x_2257:
[----:B------:R-:W-:Y:S05]  /*0820*/  BSYNC B0 ;  /* 0x0000000000007941 */ /* 0x000fea0003800000 */
.L_x_2255:
[----:B------:R-:W-:Y:S04]  /*0830*/  BSSY B0, `(.L_x_2258) ;  /* 0x000000e000007945 */ /* 0x000fe80003800000 */
[----:B------:R-:W-:Y:S05]  /*0840*/  @P2 BRA `(.L_x_2259) ;  /* 0x0000000000142947 */ /* 0x000fea0003800000 */
[----:B------:R-:W-:Y:S01]  /*0850*/  MOV R46, RZ ;  /* 0x000000ff002e7202 */ /* 0x000fe20000000f00 */
[----:B------:R-:W-:Y:S06]  /*0860*/  @!P0 BRA `(.L_x_2260) ;  /* 0x0000000000288947 */ /* 0x000fec0003800000 */
[----:B-----5:R-:W-:-:S04]  /*0870*/  PRMT R46, R30, 0x7632, R46 ;  /* 0x000076321e2e7816 */ /* 0x020fc8000000002e */
[----:B------:R-:W-:Y:S01]  /*0880*/  SHF.L.U32 R46, R46, 0x10, RZ ;  /* 0x000000102e2e7819 */ /* 0x000fe200000006ff */
[----:B------:R-:W-:Y:S06]  /*0890*/  BRA `(.L_x_2260) ;  /* 0x00000000001c7947 */ /* 0x000fec0003800000 */
.L_x_2259:
[----:B-----5:R-:W-:Y:S02]  /*08a0*/  PRMT R36, R34, 0x7632, R36 ;  /* 0x0000763222247816 */ /* 0x020fe40000000024 */
[----:B------:R-:W-:Y:S02]  /*08b0*/  @P0 PRMT R38, R30, 0x7632, R38 ;  /* 0x000076321e260816 */ /* 0x000fe40000000026 */
[----:B------:R-:W-:Y:S02]  /*08c0*/  SHF.L.U32 R36, R36, 0x10, RZ ;  /* 0x0000001024247819 */ /* 0x000fe400000006ff */
[----:B------:R-:W-:-:S03]  /*08d0*/  @P0 SHF.L.U32 R39, R38, 0x10, RZ ;  /* 0x0000001026270819 */ /* 0x000fc600000006ff */
[----:B------:R-:W-:-:S04]  /*08e0*/  FMUL.FTZ R36, R36, UR8 ;  /* 0x0000000824247c20 */ /* 0x000fc80008410000 */
[----:B------:R-:W-:-:S04]  /*08f0*/  FMUL.FTZ R46, R5, R36 ;  /* 0x00000024052e7220 */ /* 0x000fc80000410000 */
[----:B------:R-:W-:-:S07]  /*0900*/  @P0 FADD.FTZ R46, R46, R39 ;  /* 0x000000272e2e0221 */ /* 0x000fce0000010000 */
.L_x_2260:
[----:B------:R-:W-:Y:S05]  /*0910*/  BSYNC B0 ;  /* 0x0000000000007941 */ /* 0x000fea0003800000 */
.L_x_2258:
[----:B------:R-:W-:Y:S04]  /*0920*/  BSSY B0, `(.L_x_2261) ;  /* 0x000000b000007945 */ /* 0x000fe80003800000 */
[----:B------:R-:W-:Y:S05]  /*0930*/  @P2 BRA `(.L_x_2262) ;  /* 0x0000000000102947 */ /* 0x000fea0003800000 */
[----:B------:R-:W-:Y:S01]  /*0940*/  HFMA2.MMA R47, -RZ, RZ, 0, 0 ;  /* 0x00000000ff2f7435 */ /* 0x000fe200000001ff */
[----:B------:R-:W-:Y:S10]  /*0950*/  @!P0 BRA `(.L_x_2263) ;  /* 0x00000000001c8947 */ /* 0x000ff40003800000 */
[----:B-----5:R-:W-:Y:S01]  /*0960*/  SHF.L.U32 R47, R31, 0x10, RZ ;  /* 0x000000101f2f7819 */ /* 0x020fe200000006ff */
[----:B------:R-:W-:Y:S06]  /*0970*/  BRA `(.L_x_2263) ;  /* 0x0000000000147947 */ /* 0x000fec0003800000 */
.L_x_2262:
[----:B-----5:R-:W-:-:S05]  /*0980*/  SHF.L.U32 R36, R35, 0x10, RZ ;  /* 0x0000001023247819 */ /* 0x020fca00000006ff */
[----:B------:R-:W-:Y:S01]  /*0990*/  FMUL.FTZ R47, R36, UR8 ;  /* 0x00000008242f7c20 */ /* 0x000fe20008410000 */
[----:B------:R-:W-:-:S03]  /*09a0*/  @P0 SHF.L.U32 R36, R31, 0x10, RZ ;  /* 0x000000101f240819 */ /* 0x000fc600000006ff */
[----:B------:R-:W-:-:S04]  /*09b0*/  FMUL.FTZ R47, R6, R47 ;  /* 0x0000002f062f7220 */ /* 0x000fc80000410000 */
[----:B------:R-:W-:-:S07]  /*09c0*/  @P0 FADD.FTZ R47, R47, R36 ;  /* 0x000000242f2f0221 */ /* 0x000fce0000010000 */
.L_x_2263:
[----:B------:R-:W-:Y:S05]  /*09d0*/  BSYNC B0 ;  /* 0x0000000000007941 */ /* 0x000fea0003800000 */
.L_x_2261:
[----:B------:R-:W-:Y:S04]  /*09e0*/  BSSY B0, `(.L_x_2264) ;  /* 0x000000e000007945 */ /* 0x000fe80003800000 */
[----:B------:R-:W-:Y:S05]  /*09f0*/  @P2 BRA `(.L_x_2265) ;  /* 0x0000000000142947 */ /* 0x000fea0003800000 */
[----:B------:R-:W-:Y:S01]  /*0a00*/  MOV R48, RZ ;  /* 0x000000ff00307202 */ /* 0x000fe20000000f00 */
[----:B------:R-:W-:Y:S06]  /*0a10*/  @!P0 BRA `(.L_x_2266) ;  /* 0x0000000000288947 */ /* 0x000fec0003800000 */
[----:B-----5:R-:W-:-:S04]  /*0a20*/  PRMT R48, R31, 0x7632, R48 ;  /* 0x000076321f307816 */ /* 0x020fc80000000030 */
[----:B------:R-:W-:Y:S01]  /*0a30*/  SHF.L.U32 R48, R48, 0x10, RZ ;  /* 0x0000001030307819 */ /* 0x000fe200000006ff */
[----:B------:R-:W-:Y:S06]  /*0a40*/  BRA `(.L_x_2266) ;  /* 0x00000000001c7947 */ /* 0x000fec0003800000 */
.L_x_2265:
[----:B-----5:R-:W-:Y:S02]  /*0a50*/  PRMT R36, R35, 0x7632, R36 ;  /* 0x0000763223247816 */ /* 0x020fe40000000024 */
[----:B------:R-:W-:Y:S02]  /*0a60*/  @P0 PRMT R38, R31, 0x7632, R38 ;  /* 0x000076321f260816 */ /* 0x000fe40000000026 */
[----:B------:R-:W-:Y:S02]  /*0a70*/  SHF.L.U32 R36, R36, 0x10, RZ ;  /* 0x0000001024247819 */ /* 0x000fe400000006ff */
[----:B------:R-:W-:-:S03]  /*0a80*/  @P0 SHF.L.U32 R39, R38, 0x10, RZ ;  /* 0x0000001026270819 */ /* 0x000fc600000006ff */
[----:B------:R-:W-:-:S04]  /*0a90*/  FMUL.FTZ R36, R36, UR8 ;  /* 0x0000000824247c20 */ /* 0x000fc80008410000 */
[----:B------:R-:W-:-:S04]  /*0aa0*/  FMUL.FTZ R48, R7, R36 ;  /* 0x0000002407307220 */ /* 0x000fc80000410000 */
[----:B------:R-:W-:-:S07]  /*0ab0*/  @P0 FADD.FTZ R48, R48, R39 ;  /* 0x0000002730300221 */ /* 0x000fce0000010000 */
.L_x_2266:
[----:B------:R-:W-:Y:S05]  /*0ac0*/  BSYNC B0 ;  /* 0x0000000000007941 */ /* 0x000fea0003800000 */
.L_x_2264:
        /* <DEDUP_REMOVED lines=56> */
.L_x_2282:
        /* <DEDUP_REMOVED lines=54> */
.L_x_2269:
[----:B------:R-:W-:Y:S05]  /*11b0*/  BSYNC B0 ;  /* 0x0000000000007941 */ /* 0x000fea0003800000 */
.L_x_2268:
[----:B0-----:R-:W0:Y:S02]  /*11c0*/  LDC.64 R36, c[0x0][0x210] ;  /* 0x00008400ff247b82 */ /* 0x001e240000000a00 */
[----:B0-----:R-:W-:-:S04]  /*11d0*/  LEA R2, R36, R2, 0x2 ;  /* 0x0000000224027211 */ /* 0x001fc800078e10ff */
[----:B------:R-:W-:-:S13]  /*11e0*/  ISETP.GE.AND P0, PT, R2, R37, PT ;  /* 0x000000250200720c */ /* 0x000fda0003f06270 */
[----:B------:R-:W-:Y:S05]  /*11f0*/  @!P0 BRA `(.L_x_2270) ;  /* 0xfffffff000188947 */ /* 0x000fea000383ffff */
[----:B------:R-:W-:Y:S05]  /*1200*/  EXIT ;  /* 0x000000000000794d */ /* 0x000fea0003800000 */
.L_x_2267:
        /* <DEDUP_REMOVED lines=8> */
.L_x_2272:
[----:B------:R-:W-:Y:S05]  /*1290*/  BSYNC B0 ;  /* 0x0000000000007941 */ /* 0x000fea0003800000 */
.L_x_2271:
        /* <DEDUP_REMOVED lines=8> */
.L_x_2273:
[----:B------:R-:W-:Y:S01]  /*1320*/  HFMA2.MMA R51, -RZ, RZ, 0, 2.384185791015625e-07 ;  /* 0x00000004ff337435 */ /* 0x000fe200000001ff */
[----:B------:R-:W-:-:S10]  /*1330*/  FADD.FTZ R52, R52, R36 ;  /* 0x0000002434347221 */ /* 0x000fd40000010000 */
[----:B------:R-:W-:Y:S05]  /*1340*/  WARPSYNC.COLLECTIVE R37, `(.L_x_2274) ;  /* 0x0000000025087348 */ /* 0x000fea0003c00000 */
[----:B------:R0:W1:Y:S02]  /*1350*/  SHFL.BFLY P2, R36, R52, R51, R50 ;  /* 0x0c00003334247389 */ /* 0x0000640000040032 */
[----:B01----:R-:W-:Y:S01]  /*1360*/  ENDCOLLECTIVE ;  /* 0x000000000000791b */ /* 0x003fe20003800000 */
.L_x_2274:
[----:B------:R-:W-:Y:S01]  /*1370*/  HFMA2.MMA R51, -RZ, RZ, 0, 4.76837158203125e-07 ;  /* 0x00000008ff337435 */ /* 0x000fe200000001ff */
[----:B------:R-:W-:-:S05]  /*1380*/  FADD.FTZ R38, R52, R36 ;  /* 0x0000002434267221 */ /* 0x000fca0000010000 */
[----:B------:R-:W-:-:S07]  /*1390*/  MOV R52, R38 ;  /* 0x0000002600347202 */ /* 0x000fce0000000f00 */
[----:B------:R-:W-:Y:S05]  /*13a0*/  WARPSYNC.COLLECTIVE R37, `(.L_x_2275) ;  /* 0x0000000025087348 */ /* 0x000fea0003c00000 */
[----:B------:R0:W1:Y:S02]  /*13b0*/  SHFL.BFLY P2, R36, R52, R51, R50 ;  /* 0x0c00003334247389 */ /* 0x0000640000040032 */
[----:B01----:R-:W-:Y:S01]  /*13c0*/  ENDCOLLECTIVE ;  /* 0x000000000000791b */ /* 0x003fe20003800000 */
.L_x_2275:
[----:B------:R-:W-:Y:S01]  /*13d0*/  HFMA2.MMA R51, -RZ, RZ, 0, 9.5367431640625e-07 ;  /* 0x00000010ff337435 */ /* 0x000fe200000001ff */
[----:B------:R-:W-:-:S05]  /*13e0*/  FADD.FTZ R53, R38, R36 ;  /* 0x0000002426357221 */ /* 0x000fca0000010000 */
[----:B------:R-:W-:-:S07]  /*13f0*/  MOV R52, R53 ;  /* 0x0000003500347202 */ /* 0x000fce0000000f00 */
[----:B------:R-:W-:Y:S05]  /*1400*/  WARPSYNC.COLLECTIVE R37, `(.L_x_2276) ;  /* 0x0000000025087348 */ /* 0x000fea0003c00000 */
[----:B------:R0:W1:Y:S02]  /*1410*/  SHFL.BFLY P2, R36, R52, R51, R50 ;  /* 0x0c00003334247389 */ /* 0x0000640000040032 */
[----:B01----:R-:W-:Y:S01]  /*1420*/  ENDCOLLECTIVE ;  /* 0x000000000000791b */ /* 0x003fe20003800000 */
.L_x_2276:
        /* <DEDUP_REMOVED lines=23> */
.L_x_2277:
[----:B------:R-:W-:Y:S01]  /*15a0*/  HFMA2.MMA R51, -RZ, RZ, 0, 1.1920928955078125e-07 ;  /* 0x00000002ff337435 */ /* 0x000fe200000001ff */
[----:B------:R-:W-:-:S05]  /*15b0*/  FADD.FTZ R53, R52, R36 ;  /* 0x0000002434357221 */ /* 0x000fca0000010000 */
[----:B------:R-:W-:-:S07]  /*15c0*/  MOV R52, R53 ;  /* 0x0000003500347202 */ /* 0x000fce0000000f00 */
[----:B------:R-:W-:Y:S05]  /*15d0*/  WARPSYNC.COLLECTIVE R37, `(.L_x_2278) ;  /* 0x0000000025087348 */ /* 0x000fea0003c00000 */
[----:B------:R0:W1:Y:S02]  /*15e0*/  SHFL.BFLY P2, R36, R52, R51, R50 ;  /* 0x0c00003334247389 */ /* 0x0000640000040032 */
[----:B01----:R-:W-:Y:S01]  /*15f0*/  ENDCOLLECTIVE ;  /* 0x000000000000791b */ /* 0x003fe20003800000 */
.L_x_2278:
[----:B------:R-:W-:Y:S01]  /*1600*/  HFMA2.MMA R51, -RZ, RZ, 0, 2.384185791015625e-07 ;  /* 0x00000004ff337435 */ /* 0x000fe200000001ff */
[----:B------:R-:W-:-:S05]  /*1610*/  FADD.FTZ R53, R53, R36 ;  /* 0x0000002435357221 */ /* 0x000fca0000010000 */
[----:B------:R-:W-:-:S07]  /*1620*/  MOV R52, R53 ;  /* 0x0000003500347202 */ /* 0x000fce0000000f00 */
[----:B------:R-:W-:Y:S05]  /*1630*/  WARPSYNC.COLLECTIVE R37, `(.L_x_2279) ;  /* 0x0000000025087348 */ /* 0x000fea0003c00000 */
[----:B------:R0:W1:Y:S02]  /*1640*/  SHFL.BFLY P2, R36, R52, R51, R50 ;  /* 0x0c00003334247389 */ /* 0x0000640000040032 */
[----:B01----:R-:W-:Y:S01]  /*1650*/  ENDCOLLECTIVE ;  /* 0x000000000000791b */ /* 0x003fe20003800000 */
.L_x_2279:
[----:B------:R-:W-:Y:S01]  /*1660*/  MOV R51, 0x8 ;  /* 0x0000000800337802 */ /* 0x000fe20000000f00 */
[----:B------:R-:W-:-:S07]  /*1670*/  FADD.FTZ R52, R53, R36 ;  /* 0x0000002435347221 */ /* 0x000fce0000010000 */
[----:B------:R-:W-:Y:S05]  /*1680*/  WARPSYNC.COLLECTIVE R37, `(.L_x_2280) ;  /* 0x0000000025087348 */ /* 0x000fea0003c00000 */
[----:B------:R0:W1:Y:S02]  /*1690*/  SHFL.BFLY P2, R36, R52, R51, R50 ;  /* 0x0c00003334247389 */ /* 0x0000640000040032 */
[----:B01----:R-:W-:Y:S01]  /*16a0*/  ENDCOLLECTIVE ;  /* 0x000000000000791b */ /* 0x003fe20003800000 */
.L_x_2280:
[----:B------:R-:W-:Y:S01]  /*16b0*/  HFMA2.MMA R51, -RZ, RZ, 0, 9.5367431640625e-07 ;  /* 0x00000010ff337435 */ /* 0x000fe200000001ff */
[----:B------:R-:W-:-:S10]  /*16c0*/  FADD.FTZ R52, R52, R36 ;  /* 0x0000002434347221 */ /* 0x000fd40000010000 */
[----:B------:R-:W-:Y:S05]  /*16d0*/  WARPSYNC.COLLECTIVE R37, `(.L_x_2281) ;  /* 0x0000000025087348 */ /* 0x000fea0003c00000 */
[----:B------:R0:W1:Y:S02]  /*16e0*/  SHFL.BFLY P2, R36, R52, R51, R50 ;  /* 0x0c00003334247389 */ /* 0x0000640000040032 */
[----:B01----:R-:W-:Y:S01]  /*16f0*/  ENDCOLLECTIVE ;  /* 0x000000000000791b */ /* 0x003fe20003800000 */
.L_x_2281:
[----:B------:R-:W-:Y:S05]  /*1700*/  BRA `(.L_x_2282) ;  /* 0xfffffff400d07947 */ /* 0x000fea000383ffff */
.L_x_2283:
        /* <DEDUP_REMOVED lines=15> */
.L_x_9535:


//--------------------- .text._ZN10layer_norm13ln_fwd_kernelINS_13Kernel_traitsIf13__nv_bfloat16S2_S2_fjLj256ELj1ELj4ELj1ELj16ENS_18Kernel_traits_baseILj256EfS2_S2_S2_fjLj128EEEEELb1ELb0ELb0ELb0EEEvNS_9FwdParamsE --------------------------
	.section	.text._ZN10layer_norm13ln_fwd_kernelINS_13Kernel_traitsIf13__nv_bfloat16S2_S2_fjLj256ELj1ELj4ELj1ELj16ENS_18Kernel_traits_baseILj256EfS2_S2_S2_fjLj128EEEEELb1ELb0ELb0ELb0EEEvNS_9FwdParamsE,"ax",@progbits
	.align	128
        .global         _ZN10layer_norm13ln_fwd_kernelINS_13Kernel_traitsIf13__nv_bfloat16S2_S2_fjLj256ELj1ELj4ELj1ELj16ENS_18Kernel_traits_baseILj256EfS2_S2_S2_fjLj128EEEEELb1ELb0ELb0ELb0EEEvNS_9FwdParamsE
        .type           _ZN10layer_norm13ln_fwd_kernelINS_13Kernel_traitsIf13__nv_bfloat16S2_S2_fjLj256ELj1ELj4ELj1ELj16ENS_18Kernel_traits_baseILj256EfS2_S2_S2_fjLj128EEEEELb1ELb0ELb0ELb0EEEvNS_9FwdParamsE,@function
        .size           _ZN10layer_norm13ln_fwd_kernelINS_13Kernel_traitsIf13__nv_bfloat16S2_S2_fjLj256ELj1ELj4ELj1ELj16ENS_18Kernel_traits_baseILj256EfS2_S2_S2_fjLj128EEEEELb1ELb0ELb0ELb0EEEvNS_9FwdParamsE,(.L_x_9536 - _ZN10layer_norm13ln_fwd_kernelINS_13Kernel_traitsIf13__nv_bfloat16S2_S2_fjLj256ELj1ELj4ELj1ELj16ENS_18Kernel_traits_baseILj256EfS2_S2_S2_fjLj128EEEEELb1ELb0ELb0ELb0EEEvNS_9FwdParamsE)
        .other          _ZN10layer_norm13ln_fwd_kernelINS_13Kernel_traitsIf13__nv_bfloat16S2_S2_fjLj256ELj1ELj4ELj1ELj16ENS_18Kernel_traits_baseILj256EfS2_S2_S2_fjLj128EEEEELb1ELb0ELb0ELb0EEEvNS_9FwdParamsE,@"STO_CUDA_ENTRY STV_DEFAULT"
_ZN10layer_norm13ln_fwd_kernelINS_13Kernel_traitsIf13__nv_bfloat16S2_S2_fjLj256ELj1ELj4ELj1ELj16ENS_18Kernel_traits_baseILj256EfS2_S2_S2_fjLj128EEEEELb1ELb0ELb0ELb0EEEvNS_9FwdParamsE:
.text._ZN10layer_norm13ln_fwd_kernelINS_13Kernel_traitsIf13__nv_bfloat16S2_S2_fjLj256ELj1ELj4ELj1ELj16ENS_18Kernel_traits_baseILj256EfS2_S2_S2_fjLj128EEEEELb1ELb0ELb0ELb0EEEvNS_9FwdParamsE:
        /* <DEDUP_REMOVED lines=19> */
[----:B---3--:R-:W-:Y:S02]  /*0130*/  LOP3.LUT R7, R6, 0x1f, RZ, 0xc, !PT ;  /* 0x0000001f06077812 */ /* 0x008fe400078e0cff */
[--C-:B------:R-:W-:Y:S02]  /*0140*/  SHF.R.U32.HI R33, RZ, 0x5, R6.reuse ;  /* 0x00000005ff217819 */ /* 0x100fe40000011606 */
[----:B------:R-:W-:Y:S02]  /*0150*/  LEA.HI.SX32 R0, R0, R7, 0x1d ;  /* 0x0000000700007211 */ /* 0x000fe400078feaff */
[----:B----4-:R-:W-:Y:S02]  /*0160*/  LEA R33, R8, R33, 0x2 ;  /* 0x0000002108217211 */ /* 0x010fe400078e10ff */
[----:B------:R-:W-:Y:S01]  /*0170*/  LOP3.LUT P0, RZ, R0, 0xffffffe0, RZ, 0xc0, !PT ;  /* 0xffffffe000ff7812 */ /* 0x000fe2000780c0ff */
[----:B------:R-:W-:Y:S01]  /*0180*/  IMAD R0, R8, UR8, R6 ;  /* 0x0000000808007c24 */ /* 0x000fe2000f8e0206 */
[----:B--2---:R-:W-:-:S02]  /*0190*/  @P2 R2UR UR4, R2 ;  /* 0x00000000020422ca */ /* 0x004fc400000e0000 */
[----:B------:R-:W-:Y:S02]  /*01a0*/  @P2 R2UR UR5, R3 ;  /* 0x00000000030522ca */ /* 0x000fe400000e0000 */
[----:B------:R-:W-:Y:S02]  /*01b0*/  LOP3.LUT R2, R6, 0x1f, RZ, 0xc0, !PT ;  /* 0x0000001f06027812 */ /* 0x000fe400078ec0ff */
[----:B-----5:R-:W-:-:S05]  /*01c0*/  @P2 IADD3 R24, P3, R4, R9, RZ ;  /* 0x0000000904182210 */ /* 0x020fca0007f7e0ff */
[----:B------:R-:W-:Y:S08]  /*01d0*/  @!P0 BRA `(.L_x_2285) ;  /* 0x00000000003c8947 */ /* 0x000ff00003800000 */
[----:B------:R-:W-:Y:S01]  /*01e0*/  ULDC.64 UR8, c[0x0][0x2c8] ;  /* 0x0000b20000087ab9 */ /* 0x000fe20000000a00 */
[----:B------:R-:W0:Y:S01]  /*01f0*/  LDC.64 R6, c[0x0][0x260] ;  /* 0x00009800ff067b82 */ /* 0x000e220000000a00 */
[----:B------:R-:W-:Y:S02]  /*0200*/  ISETP.NE.U32.AND P1, PT, RZ, UR8, PT ;  /* 0x00000008ff007c0c */ /* 0x000fe4000bf25070 */
[----:B------:R-:W-:Y:S02]  /*0210*/  CS2R R10, SRZ ;  /* 0x00000000000a7805 */ /* 0x000fe4000001ff00 */
[----:B------:R-:W-:Y:S02]  /*0220*/  CS2R R8, SRZ ;  /* 0x0000000000087805 */ /* 0x000fe4000001ff00 */
[----:B------:R-:W-:Y:S02]  /*0230*/  CS2R R12, SRZ ;  /* 0x00000000000c7805 */ /* 0x000fe4000001ff00 */
[----:B------:R-:W-:-:S02]  /*0240*/  ISETP.NE.AND.EX P1, PT, RZ, UR9, PT, P1 ;  /* 0x00000009ff007c0c */ /* 0x000fc4000bf25310 */
[----:B------:R-:W-:-:S11]  /*0250*/  CS2R R14, SRZ ;  /* 0x00000000000e7805 */ /* 0x000fd6000001ff00 */
[----:B------:R-:W-:-:S05]  /*0260*/  @P1 LEA R26, P4, R2, UR8, 0x5 ;  /* 0x00000008021a1c11 */ /* 0x000fca000f8828ff */
[----:B------:R-:W-:Y:S02]  /*0270*/  @P1 IMAD.X R27, RZ, RZ, UR9, P4 ;  /* 0x00000009ff1b1e24 */ /* 0x000fe4000a0e06ff */
[----:B0-----:R-:W-:-:S03]  /*0280*/  IMAD.WIDE.U32 R6, R2, 0x20, R6 ;  /* 0x0000002002067825 */ /* 0x001fc600078e0006 */
[----:B------:R0:W5:Y:S04]  /*0290*/  @P1 LDG.E.128 R8, desc[UR6][R26.64] ;  /* 0x000000061a081981 */ /* 0x000168000c1e1d00 */
[----:B------:R0:W5:Y:S04]  /*02a0*/  LDG.E.128 R16, desc[UR6][R6.64] ;  /* 0x0000000606107981 */ /* 0x000168000c1e1d00 */
[----:B------:R0:W5:Y:S04]  /*02b0*/  @P1 LDG.E.128 R12, desc[UR6][R26.64+0x10] ;  /* 0x000010061a0c1981 */ /* 0x000168000c1e1d00 */
[----:B------:R0:W5:Y:S02]  /*02c0*/  LDG.E.128 R20, desc[UR6][R6.64+0x10] ;  /* 0x0000100606147981 */ /* 0x000164000c1e1d00 */
.L_x_2285:
[----:B------:R-:W-:Y:S05]  /*02d0*/  BSYNC B0 ;  /* 0x0000000000007941 */ /* 0x000fea0003800000 */
.L_x_2284:
[----:B------:R-:W-:Y:S01]  /*02e0*/  ULDC UR8, c[0x0][0x214] ;  /* 0x0000850000087ab9 */ /* 0x000fe20000000800 */
[----:B------:R-:W-:Y:S02]  /*02f0*/  @P2 IADD3.X R25, RZ, R5, RZ, P3, !PT ;  /* 0x00000005ff192210 */ /* 0x000fe40001ffe4ff */
[----:B------:R-:W-:Y:S02]  /*0300*/  ISETP.GE.AND P1, PT, R33, UR8, PT ;  /* 0x0000000821007c0c */ /* 0x000fe4000bf26270 */
[----:B------:R-:W-:-:S11]  /*0310*/  SHF.R.U64 R3, R24, 0x2, R25 ;  /* 0x0000000218037819 */ /* 0x000fd60000001219 */
[----:B------:R-:W-:Y:S05]  /*0320*/  @P1 EXIT ;  /* 0x000000000000194d */ /* 0x000fea0003800000 */
[----:B0-----:R-:W-:Y:S01]  /*0330*/  IMAD.HI.U32 R6, R3, -0x2daee0ad, RZ ;  /* 0xd2511f5303067827 */ /* 0x001fe200078e00ff */
[----:B------:R-:W-:Y:S01]  /*0340*/  SHF.R.U32.HI R4, RZ, 0x2, R25 ;  /* 0x00000002ff047819 */ /* 0x000fe20000011619 */
[----:B------:R-:W-:Y:S01]  /*0350*/  UIADD3 UR13, UR4, -0x61c88647, URZ ;  /* 0x9e3779b9040d7890 */ /* 0x000fe2000fffe03f */
[----:B------:R-:W-:Y:S01]  /*0360*/  BSSY B1, `(.L_x_2286) ;  /* 0x00003a4000017945 */ /* 0x000fe20003800000 */
[----:B------:R-:W-:Y:S01]  /*0370*/  IMAD.HI.U32 R5, R0, -0x326172a9, RZ ;  /* 0xcd9e8d5700057827 */ /* 0x000fe200078e00ff */
[----:B------:R-:W-:Y:S01]  /*0380*/  LOP3.LUT R6, R6, UR5, RZ, 0x3c, !PT ;  /* 0x0000000506067c12 */ /* 0x000fe2000f8e3cff */
[----:B------:R-:W-:Y:S01]  /*0390*/  UIADD3 UR14, UR5, -0x4498517b, URZ ;  /* 0xbb67ae85050e7890 */ /* 0x000fe2000fffe03f */
[----:B------:R-:W-:Y:S01]  /*03a0*/  LOP3.LUT R43, R24, 0x3, RZ, 0xc0, !PT ;  /* 0x00000003182b7812 */ /* 0x000fe200078ec0ff */
        /* <DEDUP_REMOVED lines=75> */
[----:B------:R-:W-:-:S04]  /*0860*/  IMAD.WIDE.U32 R6, R6, -0x326172a9, RZ ;  /* 0xcd9e8d5706067825 */ /* 0x000fc800078e00ff */
[----:B------:R-:W-:Y:S01]  /*0870*/  IMAD.HI.U32 R34, R26, -0x2daee0ad, RZ ;  /* 0xd2511f531a227827 */ /* 0x000fe200078e00ff */
[----:B------:R-:W-:-:S03]  /*0880*/  LOP3.LUT R5, R7, UR29, R5, 0x96, !PT ;  /* 0x0000001d07057c12 */ /* 0x000fc6000f8e9605 */
[----:B------:R-:W-:Y:S01]  /*0890*/  IMAD.MOV.U32 R7, RZ, RZ, RZ ;  /* 0x000000ffff077224 */ /* 0x000fe200078e00ff */
[----:B------:R-:W-:Y:S01]  /*08a0*/  LOP3.LUT R34, R34, UR30, R25, 0x96, !PT ;  /* 0x0000001e22227c12 */ /* 0x000fe2000f8e9619 */
[----:B------:R-:W-:-:S07]  /*08b0*/  IMAD R42, R26, -0x2daee0ad, RZ ;  /* 0xd2511f531a2a7824 */ /* 0x000fce00078e02ff */
.L_x_2348:
        /* <DEDUP_REMOVED lines=14> */
[----:B0-----:R-:W-:Y:S06]  /*09a0*/  @!P0 BRA `(.L_x_2288) ;  /* 0x0000002c005c8947 */ /* 0x001fec0003800000 */
        /* <DEDUP_REMOVED lines=20> */
.L_x_2290:
[----:B------:R-:W-:-:S07]  /*0af0*/  IMAD.MOV.U32 R32, RZ, RZ, R6 ;  /* 0x000000ffff207224 */ /* 0x000fce00078e0006 */
.L_x_2291:
[----:B------:R-:W-:Y:S05]  /*0b00*/  BSYNC B2 ;  /* 0x0000000000027941 */ /* 0x000fea0003800000 */
.L_x_2289:
        /* <DEDUP_REMOVED lines=16> */
.L_x_2295:
[----:B------:R-:W-:Y:S05]  /*0c10*/  BSYNC B3 ;  /* 0x0000000000037941 */ /* 0x000fea0003800000 */
.L_x_2294:
        /* <DEDUP_REMOVED lines=43> */
.L_x_2293:
[----:B------:R-:W-:Y:S05]  /*0ed0*/  BSYNC B2 ;  /* 0x0000000000027941 */ /* 0x000fea0003800000 */
.L_x_2292:
[----:B------:R-:W0:Y:S01]  /*0ee0*/  LDC R45, c[0x0][0x298] ;  /* 0x0000a600ff2d7b82 */ /* 0x000e220000000800 */
[----:B------:R-:W-:Y:S01]  /*0ef0*/  I2FP.F32.U32 R32, R32 ;  /* 0x0000002000207245 */ /* 0x000fe20000201000 */
[----:B------:R-:W-:Y:S01]  /*0f00*/  IMAD.MOV.U32 R41, RZ, RZ, 0x2f800000 ;  /* 0x2f800000ff297424 */ /* 0x000fe200078e00ff */
[----:B-----5:R-:W-:Y:S01]  /*0f10*/  SHF.L.U32 R39, R28, 0x10, RZ ;  /* 0x000000101c277819 */ /* 0x020fe200000006ff */
[----:B------:R-:W-:Y:S01]  /*0f20*/  BSSY B2, `(.L_x_2296) ;  /* 0x0000017000027945 */ /* 0x000fe20003800000 */
[C---:B------:R-:W-:Y:S01]  /*0f30*/  ISETP.NE.AND P2, PT, R35.reuse, 0x1, PT ;  /* 0x000000012300780c */ /* 0x040fe20003f45270 */
[----:B------:R-:W-:Y:S01]  /*0f40*/  FFMA.FTZ R37, R32, R41, 1.1641532182693481445e-10 ;  /* 0x2f00000020257423 */ /* 0x000fe20000010029 */
[----:B------:R-:W-:Y:S01]  /*0f50*/  IADD3 R38, R35, 0x1, RZ ;  /* 0x0000000123267810 */ /* 0x000fe20007ffe0ff */
[----:B------:R-:W1:Y:S01]  /*0f60*/  LDC R46, c[0x0][0x294] ;  /* 0x0000a500ff2e7b82 */ /* 0x000e620000000800 */
[----:B------:R-:W-:Y:S01]  /*0f70*/  FMUL.FTZ R32, R39, R44 ;  /* 0x0000002c27207220 */ /* 0x000fe20000410000 */
[----:B------:R-:W-:-:S03]  /*0f80*/  @P1 IMAD.U32 R39, R24, 0x10000, RZ ;  /* 0x0001000018271824 */ /* 0x000fc600078e00ff */
[----:B0-----:R-:W-:Y:S01]  /*0f90*/  FMUL.FTZ R32, R32, R45 ;  /* 0x0000002d20207220 */ /* 0x001fe20000410000 */
[----:B-1----:R-:W-:Y:S02]  /*0fa0*/  FSETP.GTU.FTZ.AND P3, PT, R37, R46, PT ;  /* 0x0000002e2500720b */ /* 0x002fe40003f7c000 */
[----:B------:R-:W-:Y:S02]  /*0fb0*/  PRMT R37, R28, 0x7632, R37 ;  /* 0x000076321c257816 */ /* 0x000fe40000000025 */
        /* <DEDUP_REMOVED lines=12> */
.L_x_2297:
[----:B------:R-:W-:-:S07]  /*1080*/  MOV R28, R6 ;  /* 0x00000006001c7202 */ /* 0x000fce0000000f00 */
.L_x_2298:
[----:B------:R-:W-:Y:S05]  /*1090*/  BSYNC B2 ;  /* 0x0000000000027941 */ /* 0x000fea0003800000 */
.L_x_2296:
        /* <DEDUP_REMOVED lines=16> */
.L_x_2302:
[----:B------:R-:W-:Y:S05]  /*11a0*/  BSYNC B3 ;  /* 0x0000000000037941 */ /* 0x000fea0003800000 */
.L_x_2301:
        /* <DEDUP_REMOVED lines=43> */
.L_x_2300:
[----:B------:R-:W-:Y:S05]  /*1460*/  BSYNC B2 ;  /* 0x0000000000027941 */ /* 0x000fea0003800000 */
.L_x_2299:
        /* <DEDUP_REMOVED lines=23> */
.L_x_2304:
[----:B------:R-:W-:-:S07]  /*15e0*/  MOV R28, R6 ;  /* 0x00000006001c7202 */ /* 0x000fce0000000f00 */
.L_x_2305:
[----:B------:R-:W-:Y:S05]  /*15f0*/  BSYNC B2 ;  /* 0x0000000000027941 */ /* 0x000fea0003800000 */
.L_x_2303:
        /* <DEDUP_REMOVED lines=16> */
.L_x_2309:
[----:B------:R-:W-:Y:S05]  /*1700*/  BSYNC B3 ;  /* 0x0000000000037941 */ /* 0x000fea0003800000 */
.L_x_2308:
        /* <DEDUP_REMOVED lines=43> */
.L_x_2307:
[----:B------:R-:W-:Y:S05]  /*19c0*/  BSYNC B2 ;  /* 0x0000000000027941 */ /* 0x000fea0003800000 */
.L_x_2306:
        /* <DEDUP_REMOVED lines=10> */
[----:B------:R-:W-:-:S03]  /*1a70*/  FMUL.FTZ R28, R28, R45 ;  /* 0x0000002d1c1c7220 */ /* 0x000fc60000410000 */
        /* <DEDUP_REMOVED lines=12> */
.L_x_2311:
[----:B------:R-:W-:-:S07]  /*1b40*/  MOV R52, R6 ;  /* 0x0000000600347202 */ /* 0x000fce0000000f00 */
.L_x_2312:
[----:B------:R-:W-:Y:S05]  /*1b50*/  BSYNC B2 ;  /* 0x0000000000027941 */ /* 0x000fea0003800000 */
.L_x_2310:
        /* <DEDUP_REMOVED lines=16> */
.L_x_2316:
[----:B------:R-:W-:Y:S05]  /*1c60*/  BSYNC B3 ;  /* 0x0000000000037941 */ /* 0x000fea0003800000 */
.L_x_2315:
        /* <DEDUP_REMOVED lines=43> */
.L_x_2314:
[----:B------:R-:W-:Y:S05]  /*1f20*/  BSYNC B2 ;  /* 0x0000000000027941 */ /* 0x000fea0003800000 */
.L_x_2313:
[----:B------:R-:W-:Y:S01]  /*1f30*/  I2FP.F32.U32 R28, R52 ;  /* 0x00000034001c7245 */ /* 0x000fe20000201000 */
[----:B------:R-:W-:Y:S01]  /*1f40*/  BSSY B2, `(.L_x_2317) ;  /* 0x0000016000027945 */ /* 0x000fe20003800000 */
[----:B------:R-:W-:Y:S02]  /*1f50*/  SHF.L.U32 R39, R40, 0x10, RZ ;  /* 0x0000001028277819 */ /* 0x000fe400000006ff */
[----:B------:R-:W-:Y:S01]  /*1f60*/  ISETP.NE.AND P3, PT, R50, 0x1, PT ;  /* 0x000000013200780c */ /* 0x000fe20003f65270 */
[----:B------:R-:W-:Y:S01]  /*1f70*/  FFMA.FTZ R29, R28, R41, 1.1641532182693481445e-10 ;  /* 0x2f0000001c1d7423 */ /* 0x000fe20000010029 */
[----:B------:R-:W-:Y:S01]  /*1f80*/  @P1 PRMT R38, R25, 0x7632, R38 ;  /* 0x0000763219261816 */ /* 0x000fe20000000026 */
        /* <DEDUP_REMOVED lines=16> */
.L_x_2318:
[----:B------:R-:W-:-:S07]  /*2090*/  MOV R39, R6 ;  /* 0x0000000600277202 */ /* 0x000fce0000000f00 */
.L_x_2319:
[----:B------:R-:W-:Y:S05]  /*20a0*/  BSYNC B2 ;  /* 0x0000000000027941 */ /* 0x000fea0003800000 */
.L_x_2317:
        /* <DEDUP_REMOVED lines=16> */
.L_x_2323:
[----:B------:R-:W-:Y:S05]  /*21b0*/  BSYNC B3 ;  /* 0x0000000000037941 */ /* 0x000fea0003800000 */
.L_x_2322:
        /* <DEDUP_REMOVED lines=43> */
.L_x_2321:
[----:B------:R-:W-:Y:S05]  /*2470*/  BSYNC B2 ;  /* 0x0000000000027941 */ /* 0x000fea0003800000 */
.L_x_2320:
        /* <DEDUP_REMOVED lines=22> */
.L_x_2325:
[----:B------:R-:W-:-:S07]  /*25e0*/  MOV R40, R6 ;  /* 0x0000000600287202 */ /* 0x000fce0000000f00 */
.L_x_2326:
[----:B------:R-:W-:Y:S05]  /*25f0*/  BSYNC B2 ;  /* 0x0000000000027941 */ /* 0x000fea0003800000 */
.L_x_2324:
        /* <DEDUP_REMOVED lines=16> */
.L_x_2330:
[----:B------:R-:W-:Y:S05]  /*2700*/  BSYNC B3 ;  /* 0x0000000000037941 */ /* 0x000fea0003800000 */
.L_x_2329:
        /* <DEDUP_REMOVED lines=43> */
.L_x_2328:
[----:B------:R-:W-:Y:S05]  /*29c0*/  BSYNC B2 ;  /* 0x0000000000027941 */ /* 0x000fea0003800000 */
.L_x_2327:
        /* <DEDUP_REMOVED lines=22> */
.L_x_2332:
[----:B------:R-:W-:-:S07]  /*2b30*/  MOV R30, R6 ;  /* 0x00000006001e7202 */ /* 0x000fce0000000f00 */
.L_x_2333:
[----:B------:R-:W-:Y:S05]  /*2b40*/  BSYNC B2 ;  /* 0x0000000000027941 */ /* 0x000fea0003800000 */
.L_x_2331:
        /* <DEDUP_REMOVED lines=16> */
.L_x_2337:
[----:B------:R-:W-:Y:S05]  /*2c50*/  BSYNC B3 ;  /* 0x0000000000037941 */ /* 0x000fea0003800000 */
.L_x_2336:
        /* <DEDUP_REMOVED lines=43> */
.L_x_2335:
[----:B------:R-:W-:Y:S05]  /*2f10*/  BSYNC B2 ;  /* 0x0000000000027941 */ /* 0x000fea0003800000 */
.L_x_2334:
[----:B------:R-:W-:Y:S01]  /*2f20*/  I2FP.F32.U32 R30, R30 ;  /* 0x0000001e001e7245 */ /* 0x000fe20000201000 */
[----:B------:R-:W-:Y:S01]  /*2f30*/  @P1 IMAD.U32 R52, R27, 0x10000, RZ ;  /* 0x000100001b341824 */ /* 0x000fe200078e00ff */
[C---:B------:R-:W-:Y:S01]  /*2f40*/  SHF.L.U32 R29, R31.reuse, 0x10, RZ ;  /* 0x000000101f1d7819 */ /* 0x040fe200000006ff */
        /* <DEDUP_REMOVED lines=19> */
.L_x_2339:
[----:B------:R-:W-:-:S07]  /*3080*/  MOV R51, R6 ;  /* 0x0000000600337202 */ /* 0x000fce0000000f00 */
.L_x_2340:
[----:B------:R-:W-:Y:S05]  /*3090*/  BSYNC B2 ;  /* 0x0000000000027941 */ /* 0x000fea0003800000 */
.L_x_2338:
        /* <DEDUP_REMOVED lines=18> */
.L_x_2344:
[----:B------:R-:W-:Y:S05]  /*31c0*/  BSYNC B3 ;  /* 0x0000000000037941 */ /* 0x000fea0003800000 */
.L_x_2343:
        /* <DEDUP_REMOVED lines=44> */
.L_x_2342:
[----:B------:R-:W-:Y:S05]  /*3490*/  BSYNC B2 ;  /* 0x0000000000027941 */ /* 0x000fea0003800000 */
.L_x_2341:
[----:B------:R-:W-:Y:S01]  /*34a0*/  I2FP.F32.U32 R28, R51 ;  /* 0x00000033001c7245 */ /* 0x000fe20000201000 */
[----:B------:R-:W-:Y:S01]  /*34b0*/  IMAD.MOV.U32 R29, RZ, RZ, 0x2f800000 ;  /* 0x2f800000ff1d7424 */ /* 0x000fe200078e00ff */
[----:B------:R-:W-:Y:S02]  /*34c0*/  SHF.L.U32 R31, R50, 0x10, RZ ;  /* 0x00000010321f7819 */ /* 0x000fe400000006ff */
[----:B------:R-:W-:Y:S01]  /*34d0*/  SEL R52, RZ, 0x100, P4 ;  /* 0x00000100ff347807 */ /* 0x000fe20002000000 */
[----:B------:R-:W-:Y:S01]  /*34e0*/  FFMA.FTZ R29, R28, R29, 1.1641532182693481445e-10 ;  /* 0x2f0000001c1d7423 */ /* 0x000fe2000001001d */
[----:B------:R-:W-:Y:S01]  /*34f0*/  @P1 PRMT R28, R27, 0x7632, R28 ;  /* 0x000076321b1c1816 */ /* 0x000fe2000000001c */
[----:B------:R-:W-:Y:S01]  /*3500*/  FMUL.FTZ R44, R31, R44 ;  /* 0x0000002c1f2c7220 */ /* 0x000fe20000410000 */
[----:B------:R-:W-:Y:S02]  /*3510*/  ISETP.NE.AND P6, PT, R47, RZ, PT ;  /* 0x000000ff2f00720c */ /* 0x000fe40003fc5270 */
[----:B------:R-:W-:Y:S01]  /*3520*/  FSETP.GTU.FTZ.AND P4, PT, R29, R46, PT ;  /* 0x0000002e1d00720b */ /* 0x000fe20003f9c000 */
[----:B------:R-:W-:Y:S01]  /*3530*/  FMUL.FTZ R44, R44, R45 ;  /* 0x0000002d2c2c7220 */ /* 0x000fe20000410000 */
[----:B------:R-:W-:Y:S01]  /*3540*/  @P1 IMAD.U32 R31, R28, 0x10000, RZ ;  /* 0x000100001c1f1824 */ /* 0x000fe200078e00ff */
[----:B------:R-:W-:-:S02]  /*3550*/  SEL R47, RZ, 0x10000, P5 ;  /* 0x00010000ff2f7807 */ /* 0x000fc40002800000 */
[----:B------:R-:W-:Y:S02]  /*3560*/  ISETP.NE.AND P5, PT, R49, RZ, PT ;  /* 0x000000ff3100720c */ /* 0x000fe40003fa5270 */
[----:B------:R-:W-:Y:S02]  /*3570*/  FSEL R46, R44, RZ, !P4 ;  /* 0x000000ff2c2e7208 */ /* 0x000fe40006000000 */
[----:B------:R-:W0:Y:S01]  /*3580*/  LDC.64 R44, c[0x0][0x238] ;  /* 0x00008e00ff2c7b82 */ /* 0x000e220000000a00 */
[----:B------:R-:W-:Y:S02]  /*3590*/  F2FP.BF16.F32.PACK_AB R30, R40, R39 ;  /* 0x00000027281e723e */ /* 0x000fe400000010ff */
[----:B------:R-:W-:Y:S01]  /*35a0*/  @P1 FADD.FTZ R46, R31, R46 ;  /* 0x0000002e1f2e1221 */ /* 0x000fe20000010000 */
[----:B------:R-:W-:Y:S02]  /*35b0*/  ISETP.NE.AND P1, PT, R48, RZ, PT ;  /* 0x000000ff3000720c */ /* 0x000fe40003f25270 */
[----:B------:R-:W-:-:S02]  /*35c0*/  F2FP.BF16.F32.PACK_AB R29, R38, R35 ;  /* 0x00000023261d723e */ /* 0x000fc400000010ff */
[----:B------:R-:W1:Y:S01]  /*35d0*/  LDC.64 R48, c[0x0][0x240] ;  /* 0x00009000ff307b82 */ /* 0x000e620000000a00 */
[----:B------:R-:W-:Y:S02]  /*35e0*/  F2FP.BF16.F32.PACK_AB R28, R37, R32 ;  /* 0x00000020251c723e */ /* 0x000fe400000010ff */
[----:B------:R-:W-:Y:S02]  /*35f0*/  F2FP.BF16.F32.PACK_AB R31, R46, R41 ;  /* 0x000000292e1f723e */ /* 0x000fe400000010ff */
[----:B------:R-:W-:Y:S02]  /*3600*/  SEL R53, RZ, 0x1, P2 ;  /* 0x00000001ff357807 */ /* 0x000fe40001000000 */
[----:B------:R-:W-:Y:S02]  /*3610*/  SEL R50, RZ, 0x1000000, P4 ;  /* 0x01000000ff327807 */ /* 0x000fe40002000000 */
[----:B------:R-:W-:Y:S01]  /*3620*/  SEL R51, RZ, 0x1, P3 ;  /* 0x00000001ff337807 */ /* 0x000fe20001800000 */
[----:B0-----:R-:W-:-:S05]  /*3630*/  IMAD.WIDE.U32 R44, R36, 0x10, R44 ;  /* 0x00000010242c7825 */ /* 0x001fca00078e002c */
[----:B------:R0:W-:Y:S01]  /*3640*/  STG.E.128 desc[UR6][R44.64], R28 ;  /* 0x0000001c2c007986 */ /* 0x0001e2000c101d06 */
[----:B-1----:R-:W-:Y:S01]  /*3650*/  IMAD.WIDE.U32 R48, R36, 0x8, R48 ;  /* 0x0000000824307825 */ /* 0x002fe200078e0030 */
[----:B0-----:R-:W-:-:S03]  /*3660*/  LOP3.LUT R28, R52, R50, R47, 0xfe, !PT ;  /* 0x00000032341c7212 */ /* 0x001fc600078efe2f */
        /* <DEDUP_REMOVED lines=8> */
[----:B------:R-:W-:Y:S02]  /*36f0*/  LOP3.LUT R29, R29, R53, R51, 0xfe, !PT ;  /* 0x000000351d1d7212 */ /* 0x000fe400078efe33 */
[----:B------:R-:W-:-:S05]  /*3700*/  LOP3.LUT R28, R52, R31, RZ, 0xfc, !PT ;  /* 0x0000001f341c7212 */ /* 0x000fca00078efcff */
[----:B------:R0:W-:Y:S02]  /*3710*/  STG.E.64 desc[UR6][R48.64], R28 ;  /* 0x0000001c30007986 */ /* 0x0001e4000c101b06 */
.L_x_2288:
[----:B------:R-:W-:Y:S05]  /*3720*/  BSYNC B0 ;  /* 0x0000000000007941 */ /* 0x000fea0003800000 */
.L_x_2287:
        /* <DEDUP_REMOVED lines=50> */
.L_x_2360:
        /* <DEDUP_REMOVED lines=22> */
[--C-:B------:R-:W-:Y:S01]  /*3bb0*/  FADD.FTZ R44, R40, -R47.reuse ;  /* 0x8000002f282c7221 */ /* 0x100fe20000010000 */
[--C-:B------:R-:W-:Y:S01]  /*3bc0*/  FADD.FTZ R30, R41, -R47.reuse ;  /* 0x8000002f291e7221 */ /* 0x100fe20000010000 */
[----:B0-----:R-:W-:Y:S01]  /*3bd0*/  FADD.FTZ R50, R46, -R47 ;  /* 0x8000002f2e327221 */ /* 0x001fe20000010000 */
        /* <DEDUP_REMOVED lines=9> */
[----:B------:R-:W0:Y:S01]  /*3c70*/  LDC.64 R44, c[0x0][0x2b8] ;  /* 0x0000ae00ff2c7b82 */ /* 0x000e220000000a00 */
[----:B------:R-:W-:Y:S01]  /*3c80*/  FFMA.FTZ R31, R22, R49, R14 ;  /* 0x00000031161f7223 */ /* 0x000fe2000001000e */
[----:B------:R-:W-:Y:S01]  /*3c90*/  FFMA.FTZ R49, R21, R52, R13 ;  /* 0x0000003415317223 */ /* 0x000fe2000001000d */
[----:B------:R-:W-:Y:S01]  /*3ca0*/  FFMA.FTZ R50, R23, R50, R15 ;  /* 0x0000003217327223 */ /* 0x000fe2000001000f */
[----:B------:R-:W-:Y:S01]  /*3cb0*/  FFMA.FTZ R48, R19, R48, R11 ;  /* 0x0000003013307223 */ /* 0x000fe2000001000b */
[----:B------:R-:W-:-:S02]  /*3cc0*/  FFMA.FTZ R28, R17, R28, R9 ;  /* 0x0000001c111c7223 */ /* 0x000fc40000010009 */
[----:B------:R-:W-:Y:S01]  /*3cd0*/  F2FP.BF16.F32.PACK_AB R30, R49, R30 ;  /* 0x0000001e311e723e */ /* 0x000fe200000010ff */
[----:B------:R-:W-:Y:S01]  /*3ce0*/  FFMA.FTZ R49, R18, R47, R10 ;  /* 0x0000002f12317223 */ /* 0x000fe2000001000a */
[----:B------:R-:W-:Y:S01]  /*3cf0*/  FFMA.FTZ R47, R16, R29, R8 ;  /* 0x0000001d102f7223 */ /* 0x000fe20000010008 */
[----:B------:R-:W-:-:S03]  /*3d00*/  F2FP.BF16.F32.PACK_AB R31, R50, R31 ;  /* 0x0000001f321f723e */ /* 0x000fc600000010ff */
[----:B------:R-:W-:Y:S02]  /*3d10*/  F2FP.BF16.F32.PACK_AB R29, R48, R49 ;  /* 0x00000031301d723e */ /* 0x000fe400000010ff */
[----:B------:R-:W-:Y:S01]  /*3d20*/  F2FP.BF16.F32.PACK_AB R28, R28, R47 ;  /* 0x0000002f1c1c723e */ /* 0x000fe200000010ff */
[----:B0-----:R-:W-:-:S05]  /*3d30*/  IMAD.WIDE.U32 R44, R36, 0x10, R44 ;  /* 0x00000010242c7825 */ /* 0x001fca00078e002c */
[----:B------:R2:W-:Y:S02]  /*3d40*/  STG.E.128 desc[UR6][R44.64], R28 ;  /* 0x0000001c2c007986 */ /* 0x0005e4000c101d06 */
.L_x_2347:
[----:B------:R-:W-:Y:S05]  /*3d50*/  BSYNC B0 ;  /* 0x0000000000007941 */ /* 0x000fea0003800000 */
.L_x_2346:
[----:B-12---:R-:W1:Y:S02]  /*3d60*/  LDC.64 R28, c[0x0][0x210] ;  /* 0x00008400ff1c7b82 */ /* 0x006e640000000a00 */
[----:B-1----:R-:W-:-:S04]  /*3d70*/  LEA R33, R28, R33, 0x2 ;  /* 0x000000211c217211 */ /* 0x002fc800078e10ff */
[----:B------:R-:W-:-:S13]  /*3d80*/  ISETP.GE.AND P1, PT, R33, R29, PT ;  /* 0x0000001d2100720c */ /* 0x000fda0003f26270 */
[----:B------:R-:W-:Y:S05]  /*3d90*/  @!P1 BRA `(.L_x_2348) ;  /* 0xffffffc800c89947 */ /* 0x000fea000383ffff */
[----:B------:R-:W-:Y:S05]  /*3da0*/  BSYNC B1 ;  /* 0x0000000000017941 */ /* 0x000fea0003800000 */
.L_x_2286:
[----:B------:R-:W-:Y:S05]  /*3db0*/  EXIT ;  /* 0x000000000000794d */ /* 0x000fea0003800000 */
.L_x_2345:
        /* <DEDUP_REMOVED lines=8> */
.L_x_2350:
[----:B------:R-:W-:Y:S05]  /*3e40*/  BSYNC B0 ;  /* 0x0000000000007941 */ /* 0x000fea0003800000 */
.L_x_2349:
[----:B------:R-:W-:Y:S01]  /*3e50*/  IMAD.MOV.U32 R29, RZ, RZ, R51 ;  /* 0x000000ffff1d7224 */ /* 0x000fe200078e0033 */
[----:B------:R-:W-:Y:S01]  /*3e60*/  HFMA2.MMA R44, -RZ, RZ, 0, 1.1920928955078125e-07 ;  /* 0x00000002ff2c7435 */ /* 0x000fe200000001ff */
[----:B------:R-:W-:Y:S01]  /*3e70*/  IMAD.MOV.U32 R31, RZ, RZ, 0x1f ;  /* 0x0000001fff1f7424 */ /* 0x000fe200078e00ff */
[----:B------:R-:W-:Y:S01]  /*3e80*/  MOV R30, 0xffffffff ;  /* 0xffffffff001e7802 */ /* 0x000fe20000000f00 */
[----:B------:R-:W-:-:S05]  /*3e90*/  FADD.FTZ R45, R28, R29 ;  /* 0x0000001d1c2d7221 */ /* 0x000fca0000010000 */
[----:B------:R-:W-:-:S07]  /*3ea0*/  MOV R53, R45 ;  /* 0x0000002d00357202 */ /* 0x000fce0000000f00 */
[----:B------:R-:W-:Y:S05]  /*3eb0*/  WARPSYNC.COLLECTIVE R30, `(.L_x_2351) ;  /* 0x000000001e087348 */ /* 0x000fea0003c00000 */
[----:B------:R0:W1:Y:S02]  /*3ec0*/  SHFL.BFLY P2, R51, R53, R44, R31 ;  /* 0x0c00002c35337389 */ /* 0x000064000004001f */
[----:B01----:R-:W-:Y:S01]  /*3ed0*/  ENDCOLLECTIVE ;  /* 0x000000000000791b */ /* 0x003fe20003800000 */
.L_x_2351:
[----:B------:R-:W-:Y:S01]  /*3ee0*/  HFMA2.MMA R44, -RZ, RZ, 0, 2.384185791015625e-07 ;  /* 0x00000004ff2c7435 */ /* 0x000fe200000001ff */
[----:B------:R-:W-:-:S05]  /*3ef0*/  MOV R48, R51 ;  /* 0x0000003300307202 */ /* 0x000fca0000000f00 */
[----:B------:R-:W-:-:S04]  /*3f00*/  FADD.FTZ R48, R45, R48 ;  /* 0x000000302d307221 */ /* 0x000fc80000010000 */
[----:B------:R-:W-:-:S07]  /*3f10*/  IMAD.MOV.U32 R53, RZ, RZ, R48 ;  /* 0x000000ffff357224 */ /* 0x000fce00078e0030 */
[----:B------:R-:W-:Y:S05]  /*3f20*/  WARPSYNC.COLLECTIVE R30, `(.L_x_2352) ;  /* 0x000000001e087348 */ /* 0x000fea0003c00000 */
[----:B------:R0:W1:Y:S02]  /*3f30*/  SHFL.BFLY P2, R51, R53, R44, R31 ;  /* 0x0c00002c35337389 */ /* 0x000064000004001f */
[----:B01----:R-:W-:Y:S01]  /*3f40*/  ENDCOLLECTIVE ;  /* 0x000000000000791b */ /* 0x003fe20003800000 */
.L_x_2352:
        /* <DEDUP_REMOVED lines=8> */
.L_x_2353:
[----:B------:R-:W-:Y:S01]  /*3fd0*/  HFMA2.MMA R44, -RZ, RZ, 0, 9.5367431640625e-07 ;  /* 0x00000010ff2c7435 */ /* 0x000fe200000001ff */
[----:B------:R-:W-:-:S05]  /*3fe0*/  MOV R50, R51 ;  /* 0x0000003300327202 */ /* 0x000fca0000000f00 */
[----:B------:R-:W-:-:S04]  /*3ff0*/  FADD.FTZ R50, R49, R50 ;  /* 0x0000003231327221 */ /* 0x000fc80000010000 */
[----:B------:R-:W-:-:S07]  /*4000*/  IMAD.MOV.U32 R53, RZ, RZ, R50 ;  /* 0x000000ffff357224 */ /* 0x000fce00078e0032 */
[----:B------:R-:W-:Y:S05]  /*4010*/  WARPSYNC.COLLECTIVE R30, `(.L_x_2354) ;  /* 0x000000001e087348 */ /* 0x000fea0003c00000 */
[----:B------:R0:W1:Y:S02]  /*4020*/  SHFL.BFLY P2, R51, R53, R44, R31 ;  /* 0x0c00002c35337389 */ /* 0x000064000004001f */
[----:B01----:R-:W-:Y:S01]  /*4030*/  ENDCOLLECTIVE ;  /* 0x000000000000791b */ /* 0x003fe20003800000 */
.L_x_2354:
        /* <DEDUP_REMOVED lines=26> */
.L_x_2355:
[----:B------:R-:W-:Y:S01]  /*41e0*/  HFMA2.MMA R44, -RZ, RZ, 0, 1.1920928955078125e-07 ;  /* 0x00000002ff2c7435 */ /* 0x000fe200000001ff */
[----:B------:R-:W-:-:S04]  /*41f0*/  IMAD.MOV.U32 R45, RZ, RZ, R51 ;  /* 0x000000ffff2d7224 */ /* 0x000fc800078e0033 */
[----:B------:R-:W-:-:S05]  /*4200*/  FADD.FTZ R45, R28, R45 ;  /* 0x0000002d1c2d7221 */ /* 0x000fca0000010000 */
[----:B------:R-:W-:-:S07]  /*4210*/  MOV R53, R45 ;  /* 0x0000002d00357202 */ /* 0x000fce0000000f00 */
[----:B------:R-:W-:Y:S05]  /*4220*/  WARPSYNC.COLLECTIVE R30, `(.L_x_2356) ;  /* 0x000000001e087348 */ /* 0x000fea0003c00000 */
[----:B------:R0:W1:Y:S02]  /*4230*/  SHFL.BFLY P2, R51, R53, R44, R31 ;  /* 0x0c00002c35337389 */ /* 0x000064000004001f */
[----:B01----:R-:W-:Y:S01]  /*4240*/  ENDCOLLECTIVE ;  /* 0x000000000000791b */ /* 0x003fe20003800000 */
.L_x_2356:
[----:B------:R-:W-:Y:S01]  /*4250*/  HFMA2.MMA R44, -RZ, RZ, 0, 2.384185791015625e-07 ;  /* 0x00000004ff2c7435 */ /* 0x000fe200000001ff */
[----:B------:R-:W-:-:S04]  /*4260*/  IMAD.MOV.U32 R48, RZ, RZ, R51 ;  /* 0x000000ffff307224 */ /* 0x000fc800078e0033 */
[----:B------:R-:W-:-:S05]  /*4270*/  FADD.FTZ R48, R45, R48 ;  /* 0x000000302d307221 */ /* 0x000fca0000010000 */
[----:B------:R-:W-:-:S07]  /*4280*/  MOV R53, R48 ;  /* 0x0000003000357202 */ /* 0x000fce0000000f00 */
[----:B------:R-:W-:Y:S05]  /*4290*/  WARPSYNC.COLLECTIVE R30, `(.L_x_2357) ;  /* 0x000000001e087348 */ /* 0x000fea0003c00000 */
[----:B------:R0:W1:Y:S02]  /*42a0*/  SHFL.BFLY P2, R51, R53, R44, R31 ;  /* 0x0c00002c35337389 */ /* 0x000064000004001f */
[----:B01----:R-:W-:Y:S01]  /*42b0*/  ENDCOLLECTIVE ;  /* 0x000000000000791b */ /* 0x003fe20003800000 */
.L_x_2357:
[----:B------:R-:W-:Y:S01]  /*42c0*/  HFMA2.MMA R44, -RZ, RZ, 0, 4.76837158203125e-07 ;  /* 0x00000008ff2c7435 */ /* 0x000fe200000001ff */
[----:B------:R-:W-:-:S04]  /*42d0*/  IMAD.MOV.U32 R49, RZ, RZ, R51 ;  /* 0x000000ffff317224 */ /* 0x000fc800078e0033 */
[----:B------:R-:W-:-:S05]  /*42e0*/  FADD.FTZ R49, R48, R49 ;  /* 0x0000003130317221 */ /* 0x000fca0000010000 */
[----:B------:R-:W-:-:S07]  /*42f0*/  MOV R53, R49 ;  /* 0x0000003100357202 */ /* 0x000fce0000000f00 */
[----:B------:R-:W-:Y:S05]  /*4300*/  WARPSYNC.COLLECTIVE R30, `(.L_x_2358) ;  /* 0x000000001e087348 */ /* 0x000fea0003c00000 */
[----:B------:R0:W1:Y:S02]  /*4310*/  SHFL.BFLY P2, R51, R53, R44, R31 ;  /* 0x0c00002c35337389 */ /* 0x000064000004001f */
[----:B01----:R-:W-:Y:S01]  /*4320*/  ENDCOLLECTIVE ;  /* 0x000000000000791b */ /* 0x003fe20003800000 */
.L_x_2358:
[----:B------:R-:W-:Y:S01]  /*4330*/  HFMA2.MMA R44, -RZ, RZ, 0, 9.5367431640625e-07 ;  /* 0x00000010ff2c7435 */ /* 0x000fe200000001ff */
[----:B------:R-:W-:-:S04]  /*4340*/  IMAD.MOV.U32 R50, RZ, RZ, R51 ;  /* 0x000000ffff327224 */ /* 0x000fc800078e0033 */
[----:B------:R-:W-:-:S05]  /*4350*/  FADD.FTZ R50, R49, R50 ;  /* 0x0000003231327221 */ /* 0x000fca0000010000 */
[----:B------:R-:W-:-:S07]  /*4360*/  MOV R53, R50 ;  /* 0x0000003200357202 */ /* 0x000fce0000000f00 */
[----:B------:R-:W-:Y:S05]  /*4370*/  WARPSYNC.COLLECTIVE R30, `(.L_x_2359) ;  /* 0x000000001e087348 */ /* 0x000fea0003c00000 */
[----:B------:R0:W1:Y:S02]  /*4380*/  SHFL.BFLY P2, R51, R53, R44, R31 ;  /* 0x0c00002c35337389 */ /* 0x000064000004001f */
[----:B01----:R-:W-:Y:S01]  /*4390*/  ENDCOLLECTIVE ;  /* 0x000000000000791b */ /* 0x003fe20003800000 */
.L_x_2359:
[----:B------:R-:W-:Y:S05]  /*43a0*/  BRA `(.L_x_2360) ;  /* 0xfffffff400a87947 */ /* 0x000fea000383ffff */
.L_x_2361:
        /* <DEDUP_REMOVED lines=13> */
.L_x_9536:


//--------------------- .text._ZN10layer_norm13ln_fwd_kernelINS_13Kernel_traitsIf13__nv_bfloat16S2_S2_fjLj256ELj1ELj4ELj1ELj16ENS_18Kernel_traits_baseILj256EfS2_S2_S2_fjLj128EEEEELb1ELb0ELb0ELb1EEEvNS_9FwdParamsE --------------------------
	.section	.text._ZN10layer_norm13ln_fwd_kernelINS_13Kernel_traitsIf13__nv_bfloat16S2_S2_fjLj256ELj1ELj4ELj1ELj16ENS_18Kernel_traits_baseILj256EfS2_S2_S2_fjLj128EEEEELb1ELb0ELb0ELb1EEEvNS_9FwdParamsE,"ax",@progbits
	.align	128
        .global         _ZN10layer_norm13ln_fwd_kernelINS_13Kernel_traitsIf13__nv_bfloat16S2_S2_fjLj256ELj1ELj4ELj1ELj16ENS_18Kernel_traits_baseILj256EfS2_S2_S2_fjLj128EEEEELb1ELb0ELb0ELb1EEEvNS_9FwdParamsE
        .type           _ZN10layer_norm13ln_fwd_kernelINS_13Kernel_traitsIf13__nv_bfloat16S2_S2_fjLj256ELj1ELj4ELj1ELj16ENS_18Kernel_traits_baseILj256EfS2_S2_S2_fjLj128EEEEELb1ELb0ELb0ELb1EEEvNS_9FwdParamsE,@function
        .size           _ZN10layer_norm13ln_fwd_kernelINS_13Kernel_traitsIf13__nv_bfloat16S2_S2_fjLj256ELj1ELj4ELj1ELj16ENS_18Kernel_traits_baseILj256EfS2_S2_S2_fjLj128EEEEELb1ELb0ELb0ELb1EEEvNS_9FwdParamsE,(.L_x_9537 - _ZN10layer_norm13ln_fwd_kernelINS_13Kernel_traitsIf13__nv_bfloat16S2_S2_fjLj256ELj1ELj4ELj1ELj16ENS_18Kernel_traits_baseILj256EfS2_S2_S2_fjLj128EEEEELb1ELb0ELb0ELb1EEEvNS_9FwdParamsE)
        .other          _ZN10layer_norm13ln_fwd_kernelINS_13Kernel_traitsIf13__nv_bfloat16S2_S2_fjLj256ELj1ELj4ELj1ELj16ENS_18Kernel_traits_baseILj256EfS2_S2_S2_fjLj128EEEEELb1ELb0ELb0ELb1EEEvNS_9FwdParamsE,@"STO_CUDA_ENTRY STV_DEFAULT"
_ZN10layer_norm13ln_fwd_kernelINS_13Kernel_traitsIf13__nv_bfloat16S2_S2_fjLj256ELj1ELj4ELj1ELj16ENS_18Kernel_traits_baseILj256EfS2_S2_S2_fjLj128EEEEELb1ELb0ELb0ELb1EEEvNS_9FwdParamsE:
.text._ZN10layer_norm13ln_fwd_kernelINS_13Kernel_traitsIf13__nv_bfloat16S2_S2_fjLj256ELj1ELj4ELj1ELj16ENS_18Kernel_traits_baseILj256EfS2_S2_S2_fjLj128EEEEELb1ELb0ELb0ELb1EEEvNS_9FwdParamsE:
        /* <DEDUP_REMOVED lines=8> */
[----:B------:R-:W-:-:S02]  /*0080*/  IMAD.U32 R3, RZ, RZ, UR7 ;  /* 0x00000007ff037e24 */ /* 0x000fc4000f8e00ff */
[----:B------:R-:W2:Y:S01]  /*0090*/  LDC R27, c[0x0][0x2ec] ;  /* 0x0000bb00ff1b7b82 */ /* 0x000ea20000000800 */
[----:B------:R-:W-:Y:S01]  /*00a0*/  ISETP.NE.AND.EX P0, PT, RZ, UR9, PT, P0 ;  /* 0x00000009ff007c0c */ /* 0x000fe2000bf05300 */
[----:B------:R-:W-:Y:S01]  /*00b0*/  ULDC.64 UR4, c[0x0][0x208] ;  /* 0x0000820000047ab9 */ /* 0x000fe20000000a00 */
[----:B------:R-:W-:Y:S02]  /*00c0*/  MOV R2, UR6 ;  /* 0x0000000600027c02 */ /* 0x000fe40008000f00 */
[----:B------:R-:W-:Y:S02]  /*00d0*/  CS2R R8, SRZ ;  /* 0x0000000000087805 */ /* 0x000fe4000001ff00 */
[----:B------:R-:W-:Y:S02]  /*00e0*/  CS2R R10, SRZ ;  /* 0x00000000000a7805 */ /* 0x000fe4000001ff00 */
[----:B------:R-:W-:Y:S02]  /*00f0*/  CS2R R12, SRZ ;  /* 0x00000000000c7805 */ /* 0x000fe4000001ff00 */
[----:B------:R-:W-:Y:S01]  /*0100*/  CS2R R14, SRZ ;  /* 0x00000000000e7805 */ /* 0x000fe2000001ff00 */
[----:B------:R-:W3:Y:S01]  /*0110*/  @P1 LDG.E.64 R2, desc[UR4][R2.64] ;  /* 0x0000000402021981 */ /* 0x000ee2000c1e1b00 */
[----:B-1----:R-:W-:-:S02]  /*0120*/  @P1 MOV R4, R0 ;  /* 0x0000000000041202 */ /* 0x002fc40000000f00 */
[----:B0-----:R-:W-:Y:S01]  /*0130*/  LOP3.LUT R32, R6, 0x1f, RZ, 0xc0, !PT ;  /* 0x0000001f06207812 */ /* 0x001fe200078ec0ff */
[----:B--2---:R-:W-:-:S03]  /*0140*/  @P1 IMAD.MOV.U32 R5, RZ, RZ, R27 ;  /* 0x000000ffff051224 */ /* 0x004fc600078e001b */
[----:B------:R-:W-:-:S03]  /*0150*/  @P0 LEA R16, P2, R32, UR8, 0x5 ;  /* 0x0000000820100c11 */ /* 0x000fc6000f8428ff */
[----:B------:R-:W5:Y:S01]  /*0160*/  @P1 LDG.E.64 R4, desc[UR4][R4.64] ;  /* 0x0000000404041981 */ /* 0x000f62000c1e1b00 */
[----:B------:R-:W-:Y:S01]  /*0170*/  @P0 IADD3.X R17, RZ, UR9, RZ, P2, !PT ;  /* 0x00000009ff110c10 */ /* 0x000fe200097fe4ff */
[----:B------:R-:W-:Y:S01]  /*0180*/  ULDC UR9, c[0x0][0x214] ;  /* 0x0000850000097ab9 */ /* 0x000fe20000000800 */
[----:B------:R-:W-:Y:S01]  /*0190*/  SHF.R.U32.HI R7, RZ, 0x5, R6 ;  /* 0x00000005ff077819 */ /* 0x000fe20000011606 */
[----:B------:R-:W0:Y:S01]  /*01a0*/  S2R R18, SR_CTAID.X ;  /* 0x0000000000127919 */ /* 0x000e220000002500 */
[----:B------:R-:W-:Y:S01]  /*01b0*/  ULDC UR8, c[0x0][0x0] ;  /* 0x0000000000087ab9 */ /* 0x000fe20000000800 */
[----:B------:R1:W5:Y:S04]  /*01c0*/  @P0 LDG.E.128 R8, desc[UR4][R16.64] ;  /* 0x0000000410080981 */ /* 0x000368000c1e1d00 */
[----:B------:R1:W5:Y:S01]  /*01d0*/  @P0 LDG.E.128 R12, desc[UR4][R16.64+0x10] ;  /* 0x00001004100c0981 */ /* 0x000362000c1e1d00 */
[----:B0-----:R-:W-:-:S02]  /*01e0*/  IMAD R7, R18, 0x4, R7 ;  /* 0x0000000412077824 */ /* 0x001fc400078e0207 */
[----:B------:R-:W-:-:S03]  /*01f0*/  IMAD R6, R18, UR8, R6 ;  /* 0x0000000812067c24 */ /* 0x000fc6000f8e0206 */
[----:B------:R-:W-:Y:S02]  /*0200*/  ISETP.GE.AND P2, PT, R7, UR9, PT ;  /* 0x0000000907007c0c */ /* 0x000fe4000bf46270 */
[----:B---3--:R-:W-:Y:S02]  /*0210*/  @P1 R2UR UR6, R2 ;  /* 0x00000000020612ca */ /* 0x008fe400000e0000 */
[----:B------:R-:W-:-:S09]  /*0220*/  @P1 R2UR UR7, R3 ;  /* 0x00000000030712ca */ /* 0x000fd200000e0000 */
[----:B-1----:R-:W-:Y:S06]  /*0230*/  @P2 EXIT ;  /* 0x000000000000294d */ /* 0x002fec0003800000 */
[----:B------:R-:W0:Y:S08]  /*0240*/  @P1 LDC R25, c[0x0][0x2f0] ;  /* 0x0000bc00ff191b82 */ /* 0x000e300000000800 */
[----:B------:R-:W1:Y:S01]  /*0250*/  LDC.64 R2, c[0x0][0x260] ;  /* 0x00009800ff027b82 */ /* 0x000e620000000a00 */
[----:B------:R-:W-:Y:S02]  /*0260*/  UIADD3 UR8, UR6, -0x61c88647, URZ ;  /* 0x9e3779b906087890 */ /* 0x000fe4000fffe03f */
[----:B------:R-:W-:-:S02]  /*0270*/  UIADD3 UR9, UR7, -0x4498517b, URZ ;  /* 0xbb67ae8507097890 */ /* 0x000fc4000fffe03f */
[----:B------:R-:W-:Y:S02]  /*0280*/  UIADD3 UR20, UR6, 0x3c6ef372, URZ ;  /* 0x3c6ef37206147890 */ /* 0x000fe4000fffe03f */
[----:B------:R-:W-:Y:S02]  /*0290*/  UIADD3 UR21, UR7, 0x76cf5d0a, URZ ;  /* 0x76cf5d0a07157890 */ /* 0x000fe4000fffe03f */
[----:B------:R-:W-:Y:S02]  /*02a0*/  UIADD3 UR22, UR6, -0x255992d5, URZ ;  /* 0xdaa66d2b06167890 */ /* 0x000fe4000fffe03f */
[----:B------:R-:W-:Y:S02]  /*02b0*/  UIADD3 UR23, UR7, 0x32370b8f, URZ ;  /* 0x32370b8f07177890 */ /* 0x000fe4000fffe03f */
[----:B------:R-:W-:Y:S02]  /*02c0*/  UIADD3 UR24, UR6, 0x78dde6e4, URZ ;  /* 0x78dde6e406187890 */ /* 0x000fe4000fffe03f */
[----:B------:R-:W-:Y:S01]  /*02d0*/  UIADD3 UR25, UR7, -0x126145ec, URZ ;  /* 0xed9eba1407197890 */ /* 0x000fe2000fffe03f */
[----:B0----5:R-:W-:Y:S01]  /*02e0*/  @P1 IADD3 R0, P0, R4, R25, RZ ;  /* 0x0000001904001210 */ /* 0x021fe20007f1e0ff */
[----:B------:R-:W-:-:S02]  /*02f0*/  UIADD3 UR26, UR6, 0x1715609d, URZ ;  /* 0x1715609d061a7890 */ /* 0x000fc4000fffe03f */
[----:B------:R-:W-:Y:S01]  /*0300*/  UIADD3 UR27, UR7, -0x56f99767, URZ ;  /* 0xa9066899071b7890 */ /* 0x000fe2000fffe03f */
[----:B------:R-:W-:Y:S01]  /*0310*/  @P1 IADD3.X R27, RZ, R5, RZ, P0, !PT ;  /* 0x00000005ff1b1210 */ /* 0x000fe200007fe4ff */
[----:B------:R-:W-:Y:S02]  /*0320*/  UIADD3 UR28, UR6, -0x4ab325aa, URZ ;  /* 0xb54cda56061c7890 */ /* 0x000fe4000fffe03f */
[----:B------:R-:W-:Y:S01]  /*0330*/  UIADD3 UR29, UR7, 0x646e171e, URZ ;  /* 0x646e171e071d7890 */ /* 0x000fe2000fffe03f */
[--C-:B------:R-:W-:Y:S01]  /*0340*/  SHF.R.U64 R5, R0, 0x2, R27.reuse ;  /* 0x0000000200057819 */ /* 0x100fe2000000121b */
[----:B------:R-:W-:Y:S01]  /*0350*/  IMAD.HI.U32 R25, R6, -0x326172a9, RZ ;  /* 0xcd9e8d5706197827 */ /* 0x000fe200078e00ff */
[----:B------:R-:W-:Y:S01]  /*0360*/  SHF.R.U32.HI R4, RZ, 0x2, R27 ;  /* 0x00000002ff047819 */ /* 0x000fe2000001161b */
[----:B------:R-:W-:Y:S02]  /*0370*/  UIADD3 UR30, UR6, 0x5384540f, URZ ;  /* 0x5384540f061e7890 */ /* 0x000fe4000fffe03f */
[----:B------:R-:W-:Y:S01]  /*0380*/  IMAD.HI.U32 R24, R5, -0x2daee0ad, RZ ;  /* 0xd2511f5305187827 */ /* 0x000fe200078e00ff */
[----:B------:R-:W-:Y:S01]  /*0390*/  LOP3.LUT R25, R25, UR6, R4, 0x96, !PT ;  /* 0x0000000619197c12 */ /* 0x000fe2000f8e9604 */
[----:B------:R-:W-:-:S02]  /*03a0*/  UIADD3 UR31, UR7, 0x1fd5c5a3, URZ ;  /* 0x1fd5c5a3071f7890 */ /* 0x000fc4000fffe03f */
[----:B-1----:R-:W-:Y:S01]  /*03b0*/  IMAD.WIDE.U32 R2, R32, 0x20, R2 ;  /* 0x0000002020027825 */ /* 0x002fe200078e0002 */
[----:B------:R-:W-:Y:S01]  /*03c0*/  LOP3.LUT R24, R24, UR7, RZ, 0x3c, !PT ;  /* 0x0000000718187c12 */ /* 0x000fe2000f8e3cff */
[----:B------:R-:W-:Y:S02]  /*03d0*/  UIADD3 UR32, UR6, -0xe443238, URZ ;  /* 0xf1bbcdc806207890 */ /* 0x000fe4000fffe03f */
[----:B------:R-:W-:Y:S01]  /*03e0*/  IMAD R27, R5, -0x2daee0ad, RZ ;  /* 0xd2511f53051b7824 */ /* 0x000fe200078e02ff */
[----:B------:R-:W5:Y:S01]  /*03f0*/  LDG.E.128 R16, desc[UR4][R2.64] ;  /* 0x0000000402107981 */ /* 0x000f62000c1e1d00 */
[C---:B------:R-:W-:Y:S01]  /*0400*/  IMAD.HI.U32 R26, R25.reuse, -0x2daee0ad, RZ ;  /* 0xd2511f53191a7827 */ /* 0x040fe200078e00ff */
[----:B------:R-:W-:Y:S02]  /*0410*/  UIADD3 UR33, UR7, -0x24c28bd8, URZ ;  /* 0xdb3d742807217890 */ /* 0x000fe4000fffe03f */
[----:B------:R0:W5:Y:S01]  /*0420*/  LDG.E.128 R20, desc[UR4][R2.64+0x10] ;  /* 0x0000100402147981 */ /* 0x000162000c1e1d00 */
[----:B------:R-:W-:Y:S01]  /*0430*/  IMAD R28, R25, -0x2daee0ad, RZ ;  /* 0xd2511f53191c7824 */ /* 0x000fe200078e02ff */
[----:B------:R-:W-:Y:S01]  /*0440*/  LOP3.LUT R26, R26, UR9, R27, 0x96, !PT ;  /* 0x000000091a1a7c12 */ /* 0x000fe2000f8e961b */
[----:B------:R-:W-:Y:S01]  /*0450*/  UIADD3 UR34, UR6, -0x700cb87f, URZ ;  /* 0x8ff3478106227890 */ /* 0x000fe2000fffe03f */
[----:B------:R-:W-:Y:S01]  /*0460*/  BSSY B0, `(.L_x_2362) ;  /* 0x0000382000007945 */ /* 0x000fe20003800000 */
[----:B------:R-:W-:Y:S01]  /*0470*/  UIADD3 UR35, UR7, -0x695add53, URZ ;  /* 0x96a522ad07237890 */ /* 0x000fe2000fffe03f */
[----:B------:R-:W-:Y:S01]  /*0480*/  LOP3.LUT R35, R0, 0x3, RZ, 0xc0, !PT ;  /* 0x0000000300237812 */ /* 0x000fe200078ec0ff */
[----:B------:R-:W-:Y:S01]  /*0490*/  IMAD R27, R26, -0x326172a9, RZ ;  /* 0xcd9e8d571a1b7824 */ /* 0x000fe200078e02ff */
[----:B------:R-:W-:Y:S01]  /*04a0*/  ULDC UR10, c[0x0][0x218] ;  /* 0x00008600000a7ab9 */ /* 0x000fe20000000800 */
[----:B------:R-:W-:Y:S01]  /*04b0*/  IMAD.MOV.U32 R0, RZ, RZ, RZ ;  /* 0x000000ffff007224 */ /* 0x000fe200078e00ff */
[----:B------:R-:W-:Y:S01]  /*04c0*/  ULDC UR11, c[0x0][0x2d8] ;  /* 0x0000b600000b7ab9 */ /* 0x000fe20000000800 */
[----:B0-----:R-:W-:Y:S01]  /*04d0*/  IMAD R3, R6, -0x326172a9, RZ ;  /* 0xcd9e8d5706037824 */ /* 0x001fe200078e02ff */
[----:B------:R-:W-:Y:S01]  /*04e0*/  ULDC.64 UR12, c[0x0][0x230] ;  /* 0x00008c00000c7ab9 */ /* 0x000fe20000000a00 */
[C---:B------:R-:W-:Y:S01]  /*04f0*/  IMAD.HI.U32 R2, R24.reuse, -0x326172a9, RZ ;  /* 0xcd9e8d5718027827 */ /* 0x040fe200078e00ff */
[----:B------:R-:W-:Y:S01]  /*0500*/  ULDC.64 UR14, c[0x0][0x238] ;  /* 0x00008e00000e7ab9 */ /* 0x000fe20000000a00 */
[----:B------:R-:W-:Y:S01]  /*0510*/  ULDC.64 UR16, c[0x0][0x240] ;  /* 0x0000900000107ab9 */ /* 0x000fe20000000a00 */
[----:B------:R-:W-:Y:S01]  /*0520*/  ULDC.64 UR18, c[0x0][0x2b8] ;  /* 0x0000ae0000127ab9 */ /* 0x000fe20000000a00 */
[----:B------:R-:W-:Y:S01]  /*0530*/  IMAD R24, R24, -0x326172a9, RZ ;  /* 0xcd9e8d5718187824 */ /* 0x000fe200078e02ff */
[----:B------:R-:W-:Y:S01]  /*0540*/  LOP3.LUT R2, R2, UR8, R3, 0x96, !PT ;  /* 0x0000000802027c12 */ /* 0x000fe2000f8e9603 */
[----:B------:R-:W-:Y:S01]  /*0550*/  IMAD.HI.U32 R3, R26, -0x326172a9, RZ ;  /* 0xcd9e8d571a037827 */ /* 0x000fe200078e00ff */
[----:B------:R-:W-:-:S02]  /*0560*/  ULDC.64 UR8, c[0x0][0x270] ;  /* 0x00009c0000087ab9 */ /* 0x000fc40000000a00 */
[----:B------:R-:W-:Y:S01]  /*0570*/  UISETP.NE.U32.AND UP0, UPT, UR8, URZ, UPT ;  /* 0x0000003f0800728c */ /* 0x000fe2000bf05070 */
[C---:B------:R-:W-:Y:S01]  /*0580*/  IMAD.HI.U32 R25, R2.reuse, -0x2daee0ad, RZ ;  /* 0xd2511f5302197827 */ /* 0x040fe200078e00ff */
[----:B------:R-:W-:Y:S01]  /*0590*/  LOP3.LUT R3, R3, UR20, R24, 0x96, !PT ;  /* 0x0000001403037c12 */ /* 0x000fe2000f8e9618 */
[----:B------:R-:W-:Y:S01]  /*05a0*/  ULDC.U8 UR8, c[0x0][0x2a0] ;  /* 0x0000a80000087ab9 */ /* 0x000fe20000000000 */
[----:B------:R-:W-:Y:S01]  /*05b0*/  UISETP.NE.AND.EX UP0, UPT, UR9, URZ, UPT, UP0 ;  /* 0x0000003f0900728c */ /* 0x000fe2000bf05300 */
[----:B------:R-:W-:Y:S01]  /*05c0*/  IMAD R29, R2, -0x2daee0ad, RZ ;  /* 0xd2511f53021d7824 */ /* 0x000fe200078e02ff */
[----:B------:R-:W-:Y:S01]  /*05d0*/  LOP3.LUT R25, R25, UR21, R28, 0x96, !PT ;  /* 0x0000001519197c12 */ /* 0x000fe2000f8e961c */
[----:B------:R-:W-:Y:S01]  /*05e0*/  IMAD.HI.U32 R24, R3, -0x2daee0ad, RZ ;  /* 0xd2511f5303187827 */ /* 0x000fe200078e00ff */
[----:B------:R-:W-:-:S03]  /*05f0*/  UISETP.NE.AND UP1, UPT, UR8, URZ, UPT ;  /* 0x0000003f0800728c */ /* 0x000fc6000bf25270 */
        /* <DEDUP_REMOVED lines=37> */
[----:B------:R-:W-:-:S03]  /*0850*/  LOP3.LUT R33, R33, UR35, R24, 0x96, !PT ;  /* 0x0000002321217c12 */ /* 0x000fc6000f8e9618 */
[----:B------:R-:W-:Y:S01]  /*0860*/  IMAD R34, R25, -0x2daee0ad, RZ ;  /* 0xd2511f5319227824 */ /* 0x000fe200078e02ff */
[----:B------:R-:W-:-:S07]  /*0870*/  LOP3.LUT R3, R3, UR34, R27, 0x96, !PT ;  /* 0x0000002203037c12 */ /* 0x000fce000f8e961b */
.L_x_2420:
        /* <DEDUP_REMOVED lines=16> */
[----:B-----5:R0:W5:Y:S04]  /*0980*/  @P0 LDG.E.128 R24, desc[UR4][R38.64] ;  /* 0x0000000426180981 */ /* 0x020168000c1e1d00 */
[----:B------:R-:W5:Y:S01]  /*0990*/  LDG.E.128 R28, desc[UR4][R28.64] ;  /* 0x000000041c1c7981 */ /* 0x000f62000c1e1d00 */
[C---:B------:R-:W-:Y:S02]  /*09a0*/  ISETP.NE.AND P1, PT, R35.reuse, 0x1, PT ;  /* 0x000000012300780c */ /* 0x040fe40003f25270 */
        /* <DEDUP_REMOVED lines=14> */
.L_x_2364:
[----:B------:R-:W-:-:S07]  /*0a90*/  IMAD.MOV.U32 R37, RZ, RZ, R2 ;  /* 0x000000ffff257224 */ /* 0x000fce00078e0002 */
.L_x_2365:
[----:B------:R-:W-:Y:S05]  /*0aa0*/  BSYNC B1 ;  /* 0x0000000000017941 */ /* 0x000fea0003800000 */
.L_x_2363:
[----:B------:R-:W-:Y:S01]  /*0ab0*/  ISETP.NE.AND P1, PT, R40, 0x4, PT ;  /* 0x000000042800780c */ /* 0x000fe20003f25270 */
[----:B------:R-:W-:Y:S01]  /*0ac0*/  IMAD.U32 R51, RZ, RZ, UR7 ;  /* 0x00000007ff337e24 */ /* 0x000fe2000f8e00ff */
[----:B------:R-:W-:Y:S01]  /*0ad0*/  MOV R50, UR6 ;  /* 0x0000000600327c02 */ /* 0x000fe20008000f00 */
[----:B------:R-:W-:Y:S02]  /*0ae0*/  BSSY B1, `(.L_x_2366) ;  /* 0x000003c000017945 */ /* 0x000fe40003800000 */
[----:B------:R-:W-:Y:S01]  /*0af0*/  VIADD R51, R51, 0xbb67ae85 ;  /* 0xbb67ae8533337836 */ /* 0x000fe20000000000 */
[----:B------:R-:W-:-:S07]  /*0b00*/  IADD3 R50, R50, -0x61c88647, RZ ;  /* 0x9e3779b932327810 */ /* 0x000fce0007ffe0ff */
        /* <DEDUP_REMOVED lines=14> */
.L_x_2369:
[----:B------:R-:W-:Y:S05]  /*0bf0*/  BSYNC B2 ;  /* 0x0000000000027941 */ /* 0x000fea0003800000 */
.L_x_2368:
        /* <DEDUP_REMOVED lines=42> */
.L_x_2367:
[----:B------:R-:W-:Y:S05]  /*0ea0*/  BSYNC B1 ;  /* 0x0000000000017941 */ /* 0x000fea0003800000 */
.L_x_2366:
[----:B------:R-:W0:Y:S01]  /*0eb0*/  LDC R45, c[0x0][0x298] ;  /* 0x0000a600ff2d7b82 */ /* 0x000e220000000800 */
[----:B------:R-:W-:Y:S01]  /*0ec0*/  HFMA2.MMA R47, -RZ, RZ, 0.1171875, 0 ;  /* 0x2f800000ff2f7435 */ /* 0x000fe200000001ff */
[----:B------:R-:W-:Y:S01]  /*0ed0*/  I2FP.F32.U32 R38, R37 ;  /* 0x0000002500267245 */ /* 0x000fe20000201000 */
[----:B-----5:R-:W-:Y:S01]  /*0ee0*/  IMAD.U32 R37, R28, 0x10000, RZ ;  /* 0x000100001c257824 */ /* 0x020fe200078e00ff */
[----:B------:R-:W-:Y:S01]  /*0ef0*/  ISETP.NE.AND P1, PT, R40, 0x1, PT ;  /* 0x000000012800780c */ /* 0x000fe20003f25270 */
[----:B------:R-:W-:Y:S01]  /*0f00*/  BSSY B1, `(.L_x_2370) ;  /* 0x0000016000017945 */ /* 0x000fe20003800000 */
[----:B------:R-:W-:Y:S01]  /*0f10*/  @P0 SHF.L.U32 R52, R24, 0x10, RZ ;  /* 0x0000001018340819 */ /* 0x000fe200000006ff */
[----:B------:R-:W-:Y:S01]  /*0f20*/  VIADD R41, R40, 0x1 ;  /* 0x0000000128297836 */ /* 0x000fe20000000000 */
[----:B------:R-:W1:Y:S01]  /*0f30*/  LDC R46, c[0x0][0x294] ;  /* 0x0000a500ff2e7b82 */ /* 0x000e620000000800 */
[----:B------:R-:W-:Y:S02]  /*0f40*/  PRMT R42, R28, 0x7632, R42 ;  /* 0x000076321c2a7816 */ /* 0x000fe4000000002a */
        /* <DEDUP_REMOVED lines=16> */
.L_x_2371:
[----:B------:R-:W-:-:S07]  /*1050*/  IMAD.MOV.U32 R28, RZ, RZ, R2 ;  /* 0x000000ffff1c7224 */ /* 0x000fce00078e0002 */
.L_x_2372:
[----:B------:R-:W-:Y:S05]  /*1060*/  BSYNC B1 ;  /* 0x0000000000017941 */ /* 0x000fea0003800000 */
.L_x_2370:
        /* <DEDUP_REMOVED lines=16> */
.L_x_2376:
[----:B------:R-:W-:Y:S05]  /*1170*/  BSYNC B2 ;  /* 0x0000000000027941 */ /* 0x000fea0003800000 */
.L_x_2375:
        /* <DEDUP_REMOVED lines=42> */
.L_x_2374:
[----:B------:R-:W-:Y:S05]  /*1420*/  BSYNC B1 ;  /* 0x0000000000017941 */ /* 0x000fea0003800000 */
.L_x_2373:
        /* <DEDUP_REMOVED lines=23> */
.L_x_2378:
[----:B------:R-:W-:-:S07]  /*15a0*/  MOV R28, R2 ;  /* 0x00000002001c7202 */ /* 0x000fce0000000f00 */
.L_x_2379:
[----:B------:R-:W-:Y:S05]  /*15b0*/  BSYNC B1 ;  /* 0x0000000000017941 */ /* 0x000fea0003800000 */
.L_x_2377:
        /* <DEDUP_REMOVED lines=16> */
.L_x_2383:
[----:B------:R-:W-:Y:S05]  /*16c0*/  BSYNC B2 ;  /* 0x0000000000027941 */ /* 0x000fea0003800000 */
.L_x_2382:
        /* <DEDUP_REMOVED lines=42> */
.L_x_2381:
[----:B------:R-:W-:Y:S05]  /*1970*/  BSYNC B1 ;  /* 0x0000000000017941 */ /* 0x000fea0003800000 */
.L_x_2380:
[----:B------:R-:W-:Y:S01]  /*1980*/  I2FP.F32.U32 R28, R28 ;  /* 0x0000001c001c7245 */ /* 0x000fe20000201000 */
[----:B------:R-:W-:Y:S01]  /*1990*/  IMAD.U32 R39, R29, 0x10000, RZ ;  /* 0x000100001d277824 */ /* 0x000fe200078e00ff */
[----:B------:R-:W-:Y:S01]  /*19a0*/  ISETP.NE.AND P2, PT, R42, 0x1, PT ;  /* 0x000000012a00780c */ /* 0x000fe20003f45270 */
[----:B------:R-:W-:Y:S01]  /*19b0*/  BSSY B1, `(.L_x_2384) ;  /* 0x0000014000017945 */ /* 0x000fe20003800000 */
[----:B------:R-:W-:Y:S01]  /*19c0*/  @P0 SHF.L.U32 R52, R25, 0x10, RZ ;  /* 0x0000001019340819 */ /* 0x000fe200000006ff */
[----:B------:R-:W-:Y:S01]  /*19d0*/  FFMA.FTZ R35, R28, R47, 1.1641532182693481445e-10 ;  /* 0x2f0000001c237423 */ /* 0x000fe2000001002f */
[----:B------:R-:W-:Y:S01]  /*19e0*/  FMUL.FTZ R28, R39, R44 ;  /* 0x0000002c271c7220 */ /* 0x000fe20000410000 */
[----:B------:R-:W-:Y:S01]  /*19f0*/  PRMT R40, R29, 0x7632, R40 ;  /* 0x000076321d287816 */ /* 0x000fe20000000028 */
        /* <DEDUP_REMOVED lines=14> */
.L_x_2385:
[----:B------:R-:W-:-:S07]  /*1ae0*/  IMAD.MOV.U32 R41, RZ, RZ, R2 ;  /* 0x000000ffff297224 */ /* 0x000fce00078e0002 */
.L_x_2386:
[----:B------:R-:W-:Y:S05]  /*1af0*/  BSYNC B1 ;  /* 0x0000000000017941 */ /* 0x000fea0003800000 */
.L_x_2384:
        /* <DEDUP_REMOVED lines=16> */
.L_x_2390:
[----:B------:R-:W-:Y:S05]  /*1c00*/  BSYNC B2 ;  /* 0x0000000000027941 */ /* 0x000fea0003800000 */
.L_x_2389:
        /* <DEDUP_REMOVED lines=42> */
.L_x_2388:
[----:B------:R-:W-:Y:S05]  /*1eb0*/  BSYNC B1 ;  /* 0x0000000000017941 */ /* 0x000fea0003800000 */
.L_x_2387:
        /* <DEDUP_REMOVED lines=22> */
.L_x_2392:
[----:B------:R-:W-:-:S07]  /*2020*/  MOV R40, R2 ;  /* 0x0000000200287202 */ /* 0x000fce0000000f00 */
.L_x_2393:
[----:B------:R-:W-:Y:S05]  /*2030*/  BSYNC B1 ;  /* 0x0000000000017941 */ /* 0x000fea0003800000 */
.L_x_2391:
        /* <DEDUP_REMOVED lines=16> */
.L_x_2397:
[----:B------:R-:W-:Y:S05]  /*2140*/  BSYNC B2 ;  /* 0x0000000000027941 */ /* 0x000fea0003800000 */
.L_x_2396:
        /* <DEDUP_REMOVED lines=42> */
.L_x_2395:
[----:B------:R-:W-:Y:S05]  /*23f0*/  BSYNC B1 ;  /* 0x0000000000017941 */ /* 0x000fea0003800000 */
.L_x_2394:
[----:B------:R-:W-:Y:S01]  /*2400*/  I2FP.F32.U32 R28, R40 ;  /* 0x00000028001c7245 */ /* 0x000fe20000201000 */
[C---:B------:R-:W-:Y:S01]  /*2410*/  IMAD.U32 R41, R30.reuse, 0x10000, RZ ;  /* 0x000100001e297824 */ /* 0x040fe200078e00ff */
[----:B------:R-:W-:Y:S01]  /*2420*/  ISETP.NE.AND P4, PT, R29, 0x1, PT ;  /* 0x000000011d00780c */ /* 0x000fe20003f85270 */
[----:B------:R-:W-:Y:S01]  /*2430*/  BSSY B1, `(.L_x_2398) ;  /* 0x0000014000017945 */ /* 0x000fe20003800000 */
[----:B------:R-:W-:Y:S01]  /*2440*/  PRMT R30, R30, 0x7632, R30 ;  /* 0x000076321e1e7816 */ /* 0x000fe2000000001e */
[----:B------:R-:W-:Y:S01]  /*2450*/  FFMA.FTZ R35, R28, R47, 1.1641532182693481445e-10 ;  /* 0x2f0000001c237423 */ /* 0x000fe2000001002f */
[----:B------:R-:W-:-:S04]  /*2460*/  FMUL.FTZ R28, R41, R44 ;  /* 0x0000002c291c7220 */ /* 0x000fc80000410000 */
[----:B------:R-:W-:Y:S01]  /*2470*/  FMUL.FTZ R28, R28, R45 ;  /* 0x0000002d1c1c7220 */ /* 0x000fe20000410000 */
[----:B------:R-:W-:Y:S02]  /*2480*/  FSETP.GTU.FTZ.AND P3, PT, R35, R46, PT ;  /* 0x0000002e2300720b */ /* 0x000fe40003f7c000 */
[----:B------:R-:W-:Y:S02]  /*2490*/  @P0 SHF.L.U32 R35, R26, 0x10, RZ ;  /* 0x000000101a230819 */ /* 0x000fe400000006ff */
[----:B------:R-:W-:-:S05]  /*24a0*/  FSEL R40, R28, RZ, !P3 ;  /* 0x000000ff1c287208 */ /* 0x000fca0005800000 */
[----:B------:R-:W-:Y:S01]  /*24b0*/  @P0 FADD.FTZ R40, R40, R35 ;  /* 0x0000002328280221 */ /* 0x000fe20000010000 */
[----:B------:R-:W-:Y:S01]  /*24c0*/  VIADD R35, R29, 0x1 ;  /* 0x000000011d237836 */ /* 0x000fe20000000000 */
        /* <DEDUP_REMOVED lines=9> */
.L_x_2399:
[----:B------:R-:W-:-:S07]  /*2560*/  IMAD.MOV.U32 R41, RZ, RZ, R2 ;  /* 0x000000ffff297224 */ /* 0x000fce00078e0002 */
.L_x_2400:
[----:B------:R-:W-:Y:S05]  /*2570*/  BSYNC B1 ;  /* 0x0000000000017941 */ /* 0x000fea0003800000 */
.L_x_2398:
        /* <DEDUP_REMOVED lines=16> */
.L_x_2404:
[----:B------:R-:W-:Y:S05]  /*2680*/  BSYNC B2 ;  /* 0x0000000000027941 */ /* 0x000fea0003800000 */
.L_x_2403:
        /* <DEDUP_REMOVED lines=41> */
[----:B------:R-:W-:-:S07]  /*2920*/  IMAD.MOV.U32 R35, RZ, RZ, RZ ;  /* 0x000000ffff237224 */ /* 0x000fce00078e00ff */
.L_x_2402:
[----:B------:R-:W-:Y:S05]  /*2930*/  BSYNC B1 ;  /* 0x0000000000017941 */ /* 0x000fea0003800000 */
.L_x_2401:
[----:B------:R-:W-:Y:S01]  /*2940*/  I2FP.F32.U32 R28, R41 ;  /* 0x00000029001c7245 */ /* 0x000fe20000201000 */
[----:B------:R-:W-:Y:S01]  /*2950*/  BSSY B1, `(.L_x_2405) ;  /* 0x0000016000017945 */ /* 0x000fe20003800000 */
[----:B------:R-:W-:Y:S02]  /*2960*/  SHF.L.U32 R41, R30, 0x10, RZ ;  /* 0x000000101e297819 */ /* 0x000fe400000006ff */
[----:B------:R-:W-:Y:S01]  /*2970*/  ISETP.NE.AND P5, PT, R35, 0x1, PT ;  /* 0x000000012300780c */ /* 0x000fe20003fa5270 */
[----:B------:R-:W-:Y:S02]  /*2980*/  FFMA.FTZ R29, R28, R47, 1.1641532182693481445e-10 ;  /* 0x2f0000001c1d7423 */ /* 0x000fe4000001002f */
[----:B------:R-:W-:-:S03]  /*2990*/  FMUL.FTZ R28, R41, R44 ;  /* 0x0000002c291c7220 */ /* 0x000fc60000410000 */
[----:B------:R-:W-:Y:S01]  /*29a0*/  FSETP.GTU.FTZ.AND P4, PT, R29, R46, PT ;  /* 0x0000002e1d00720b */ /* 0x000fe20003f9c000 */
[----:B------:R-:W-:Y:S01]  /*29b0*/  FMUL.FTZ R28, R28, R45 ;  /* 0x0000002d1c1c7220 */ /* 0x000fe20000410000 */
[----:B------:R-:W-:-:S04]  /*29c0*/  @P0 PRMT R29, R26, 0x7632, R29 ;  /* 0x000076321a1d0816 */ /* 0x000fc8000000001d */
[----:B------:R-:W-:Y:S01]  /*29d0*/  FSEL R43, R28, RZ, !P4 ;  /* 0x000000ff1c2b7208 */ /* 0x000fe20006000000 */
[----:B------:R-:W-:Y:S01]  /*29e0*/  @P0 IMAD.U32 R30, R29, 0x10000, RZ ;  /* 0x000100001d1e0824 */ /* 0x000fe200078e00ff */
        /* <DEDUP_REMOVED lines=11> */
.L_x_2406:
[----:B------:R-:W-:-:S07]  /*2aa0*/  MOV R30, R2 ;  /* 0x00000002001e7202 */ /* 0x000fce0000000f00 */
.L_x_2407:
[----:B------:R-:W-:Y:S05]  /*2ab0*/  BSYNC B1 ;  /* 0x0000000000017941 */ /* 0x000fea0003800000 */
.L_x_2405:
        /* <DEDUP_REMOVED lines=16> */
.L_x_2411:
[----:B------:R-:W-:Y:S05]  /*2bc0*/  BSYNC B2 ;  /* 0x0000000000027941 */ /* 0x000fea0003800000 */
.L_x_2410:
        /* <DEDUP_REMOVED lines=42> */
.L_x_2409:
[----:B------:R-:W-:Y:S05]  /*2e70*/  BSYNC B1 ;  /* 0x0000000000017941 */ /* 0x000fea0003800000 */
.L_x_2408:
        /* <DEDUP_REMOVED lines=9> */
[----:B------:R-:W-:-:S04]  /*2f10*/  FSETP.GTU.FTZ.AND P5, PT, R29, R46, PT ;  /* 0x0000002e1d00720b */ /* 0x000fc80003fbc000 */
[----:B------:R-:W-:Y:S02]  /*2f20*/  FSEL R41, R30, RZ, !P5 ;  /* 0x000000ff1e297208 */ /* 0x000fe40006800000 */
[----:B------:R-:W-:-:S05]  /*2f30*/  @P0 SHF.L.U32 R30, R27, 0x10, RZ ;  /* 0x000000101b1e0819 */ /* 0x000fca00000006ff */
        /* <DEDUP_REMOVED lines=10> */
.L_x_2413:
[----:B------:R-:W-:-:S07]  /*2fe0*/  IMAD.MOV.U32 R30, RZ, RZ, R2 ;  /* 0x000000ffff1e7224 */ /* 0x000fce00078e0002 */
.L_x_2414:
[----:B------:R-:W-:Y:S05]  /*2ff0*/  BSYNC B1 ;  /* 0x0000000000017941 */ /* 0x000fea0003800000 */
.L_x_2412:
        /* <DEDUP_REMOVED lines=18> */
.L_x_2418:
[----:B------:R-:W-:Y:S05]  /*3120*/  BSYNC B2 ;  /* 0x0000000000027941 */ /* 0x000fea0003800000 */
.L_x_2417:
        /* <DEDUP_REMOVED lines=42> */
.L_x_2416:
[----:B------:R-:W-:Y:S05]  /*33d0*/  BSYNC B1 ;  /* 0x0000000000017941 */ /* 0x000fea0003800000 */
.L_x_2415:
[----:B------:R-:W-:Y:S01]  /*33e0*/  I2FP.F32.U32 R28, R30 ;  /* 0x0000001e001c7245 */ /* 0x000fe20000201000 */
[----:B------:R-:W-:Y:S01]  /*33f0*/  IMAD.U32 R31, R31, 0x10000, RZ ;  /* 0x000100001f1f7824 */ /* 0x000fe200078e00ff */
[----:B------:R-:W-:Y:S01]  /*3400*/  ISETP.NE.AND P6, PT, R48, RZ, PT ;  /* 0x000000ff3000720c */ /* 0x000fe20003fc5270 */
[----:B------:R-:W-:Y:S01]  /*3410*/  UMOV UR8, 0xffffffff ;  /* 0xffffffff00087882 */ /* 0x000fe20000000000 */
[----:B------:R-:W-:Y:S01]  /*3420*/  SEL R48, RZ, 0x10000, P5 ;  /* 0x00010000ff307807 */ /* 0x000fe20002800000 */
[----:B------:R-:W-:Y:S01]  /*3430*/  FFMA.FTZ R47, R28, R47, 1.1641532182693481445e-10 ;  /* 0x2f0000001c2f7423 */ /* 0x000fe2000001002f */
[----:B------:R-:W-:Y:S01]  /*3440*/  FMUL.FTZ R44, R31, R44 ;  /* 0x0000002c1f2c7220 */ /* 0x000fe20000410000 */
[----:B------:R-:W-:Y:S02]  /*3450*/  @P0 PRMT R28, R27, 0x7632, R28 ;  /* 0x000076321b1c0816 */ /* 0x000fe4000000001c */
[----:B------:R-:W-:Y:S01]  /*3460*/  F2FP.BF16.F32.PACK_AB R30, R43, R40 ;  /* 0x000000282b1e723e */ /* 0x000fe200000010ff */
[----:B------:R-:W-:Y:S01]  /*3470*/  FMUL.FTZ R44, R44, R45 ;  /* 0x0000002d2c2c7220 */ /* 0x000fe20000410000 */
[----:B------:R-:W-:-:S02]  /*3480*/  FSETP.GTU.FTZ.AND P5, PT, R47, R46, PT ;  /* 0x0000002e2f00720b */ /* 0x000fc40003fbc000 */
[----:B------:R-:W-:Y:S02]  /*3490*/  @P0 SHF.L.U32 R29, R28, 0x10, RZ ;  /* 0x000000101c1d0819 */ /* 0x000fe400000006ff */
[----:B------:R-:W-:Y:S02]  /*34a0*/  FSEL R50, R44, RZ, !P5 ;  /* 0x000000ff2c327208 */ /* 0x000fe40006800000 */
[----:B------:R-:W-:Y:S02]  /*34b0*/  SHF.L.U32 R46, R36, 0x4, RZ ;  /* 0x00000004242e7819 */ /* 0x000fe400000006ff */
[----:B------:R-:W-:Y:S01]  /*34c0*/  SHF.R.U32.HI R47, RZ, 0x1c, R36 ;  /* 0x0000001cff2f7819 */ /* 0x000fe20000011624 */
[----:B------:R-:W-:Y:S01]  /*34d0*/  @P0 FADD.FTZ R50, R50, R29 ;  /* 0x0000001d32320221 */ /* 0x000fe20000010000 */
[----:B------:R-:W-:Y:S02]  /*34e0*/  IADD3 R44, P0, R46, UR14, RZ ;  /* 0x0000000e2e2c7c10 */ /* 0x000fe4000ff1e0ff */
[----:B------:R-:W-:-:S02]  /*34f0*/  F2FP.BF16.F32.PACK_AB R29, R42, R39 ;  /* 0x000000272a1d723e */ /* 0x000fc400000010ff */
[----:B------:R-:W-:Y:S02]  /*3500*/  IADD3.X R45, R47, UR15, RZ, P0, !PT ;  /* 0x0000000f2f2d7c10 */ /* 0x000fe400087fe4ff */
[----:B------:R-:W-:Y:S02]  /*3510*/  F2FP.BF16.F32.PACK_AB R28, R38, R37 ;  /* 0x00000025261c723e */ /* 0x000fe400000010ff */
[----:B------:R-:W-:Y:S02]  /*3520*/  F2FP.BF16.F32.PACK_AB R31, R50, R41 ;  /* 0x00000029321f723e */ /* 0x000fe400000010ff */
        /* <DEDUP_REMOVED lines=66> */
.L_x_2432:
[C---:B------:R-:W-:Y:S01]  /*3950*/  FMUL.FTZ R30, R45.reuse, R45 ;  /* 0x0000002d2d1e7220 */ /* 0x040fe20000410000 */
[----:B------:R-:W-:Y:S01]  /*3960*/  PLOP3.LUT P0, PT, PT, PT, UP1, 0x40, 0x0 ;  /* 0x000000000000781c */ /* 0x000fe20003f0e818 */
[----:B-1----:R-:W-:Y:S01]  /*3970*/  FADD.FTZ R28, R52, R28 ;  /* 0x0000001c341c7221 */ /* 0x002fe20000010000 */
[----:B------:R-:W-:Y:S02]  /*3980*/  PLOP3.LUT P1, PT, PT, PT, UP1, 0x40, 0x0 ;  /* 0x000000000000781c */ /* 0x000fe40003f2e818 */
[----:B------:R-:W-:Y:S01]  /*3990*/  FSEL R30, R30, RZ, !P0 ;  /* 0x000000ff1e1e7208 */ /* 0x000fe20004000000 */
[----:B------:R-:W-:Y:S01]  /*39a0*/  FFMA.FTZ R29, R28, R29, UR11 ;  /* 0x0000000b1c1d7e23 */ /* 0x000fe2000801001d */
[----:B------:R-:W-:Y:S02]  /*39b0*/  FSEL R28, R45, RZ, P1 ;  /* 0x000000ff2d1c7208 */ /* 0x000fe40000800000 */
[----:B------:R-:W-:Y:S01]  /*39c0*/  ISETP.NE.AND P0, PT, R32, RZ, PT ;  /* 0x000000ff2000720c */ /* 0x000fe20003f05270 */
[----:B------:R-:W-:Y:S01]  /*39d0*/  FADD.FTZ R29, R29, R30 ;  /* 0x0000001e1d1d7221 */ /* 0x000fe20000010000 */
[----:B------:R-:W-:Y:S01]  /*39e0*/  IADD3 R46, P1, R46, UR18, RZ ;  /* 0x000000122e2e7c10 */ /* 0x000fe2000ff3e0ff */
[C---:B------:R-:W-:Y:S01]  /*39f0*/  FADD.FTZ R49, -R28.reuse, R37 ;  /* 0x000000251c317221 */ /* 0x040fe20000010100 */
[C---:B------:R-:W-:Y:S01]  /*3a00*/  FADD.FTZ R37, -R28.reuse, R40 ;  /* 0x000000281c257221 */ /* 0x040fe20000010100 */
[----:B------:R-:W1:Y:S01]  /*3a10*/  MUFU.RSQ R44, R29 ;  /* 0x0000001d002c7308 */ /* 0x000e620000001400 */
[C---:B------:R-:W-:Y:S01]  /*3a20*/  FADD.FTZ R43, -R28.reuse, R43 ;  /* 0x0000002b1c2b7221 */ /* 0x040fe20000010100 */
[C---:B------:R-:W-:Y:S01]  /*3a30*/  FADD.FTZ R39, -R28.reuse, R39 ;  /* 0x000000271c277221 */ /* 0x040fe20000010100 */
[C---:B------:R-:W-:Y:S01]  /*3a40*/  FADD.FTZ R53, -R28.reuse, R41 ;  /* 0x000000291c357221 */ /* 0x040fe20000010100 */
[C---:B------:R-:W-:Y:S01]  /*3a50*/  FADD.FTZ R51, -R28.reuse, R38 ;  /* 0x000000261c337221 */ /* 0x040fe20000010100 */
[C---:B------:R-:W-:Y:S01]  /*3a60*/  FADD.FTZ R31, -R28.reuse, R42 ;  /* 0x0000002a1c1f7221 */ /* 0x040fe20000010100 */
[----:B------:R-:W-:Y:S01]  /*3a70*/  FADD.FTZ R50, -R28, R50 ;  /* 0x000000321c327221 */ /* 0x000fe20000010100 */
[----:B------:R-:W-:Y:S01]  /*3a80*/  IADD3.X R47, R47, UR19, RZ, P1, !PT ;  /* 0x000000132f2f7c10 */ /* 0x000fe20008ffe4ff */
[----:B------:R-:W2:Y:S01]  /*3a90*/  @!P0 LDC.64 R40, c[0x0][0x250] ;  /* 0x00009400ff288b82 */ /* 0x000ea20000000a00 */
[C---:B-1----:R-:W-:Y:S01]  /*3aa0*/  FMUL.FTZ R37, R44.reuse, R37 ;  /* 0x000000252c257220 */ /* 0x042fe20000410000 */
[C---:B------:R-:W-:Y:S01]  /*3ab0*/  FMUL.FTZ R36, R44.reuse, R43 ;  /* 0x0000002b2c247220 */ /* 0x040fe20000410000 */
[C---:B------:R-:W-:Y:S01]  /*3ac0*/  FMUL.FTZ R29, R44.reuse, R39 ;  /* 0x000000272c1d7220 */ /* 0x040fe20000410000 */
[----:B------:R-:W-:Y:S01]  /*3ad0*/  FMUL.FTZ R28, R44, R31 ;  /* 0x0000001f2c1c7220 */ /* 0x000fe20000410000 */
[----:B------:R-:W-:-:S03]  /*3ae0*/  FFMA.FTZ R30, R20, R37, R12 ;  /* 0x00000025141e7223 */ /* 0x000fc6000001000c */
[----:B------:R-:W1:Y:S01]  /*3af0*/  @!P0 LDC.64 R38, c[0x0][0x258] ;  /* 0x00009600ff268b82 */ /* 0x000e620000000a00 */
[----:B------:R-:W-:Y:S01]  /*3b00*/  FFMA.FTZ R37, R21, R36, R13 ;  /* 0x0000002415257223 */ /* 0x000fe2000001000d */
[----:B------:R-:W-:Y:S01]  /*3b10*/  FFMA.FTZ R29, R18, R29, R10 ;  /* 0x0000001d121d7223 */ /* 0x000fe2000001000a */
[----:B------:R-:W-:Y:S01]  /*3b20*/  FFMA.FTZ R28, R19, R28, R11 ;  /* 0x0000001c131c7223 */ /* 0x000fe2000001000b */
[C---:B------:R-:W-:Y:S01]  /*3b30*/  FMUL.FTZ R53, R44.reuse, R53 ;  /* 0x000000352c357220 */ /* 0x040fe20000410000 */
[C---:B------:R-:W-:Y:S01]  /*3b40*/  FMUL.FTZ R50, R44.reuse, R50 ;  /* 0x000000322c327220 */ /* 0x040fe20000410000 */
[----:B------:R-:W-:Y:S01]  /*3b50*/  F2FP.BF16.F32.PACK_AB R30, R37, R30 ;  /* 0x0000001e251e723e */ /* 0x000fe200000010ff */
[C---:B------:R-:W-:Y:S01]  /*3b60*/  FMUL.FTZ R49, R44.reuse, R49 ;  /* 0x000000312c317220 */ /* 0x040fe20000410000 */
[----:B------:R-:W3:Y:S01]  /*3b70*/  LDC.64 R36, c[0x0][0x210] ;  /* 0x00008400ff247b82 */ /* 0x000ee20000000a00 */
[----:B------:R-:W-:Y:S01]  /*3b80*/  FMUL.FTZ R42, R44, R51 ;  /* 0x000000332c2a7220 */ /* 0x000fe20000410000 */
[----:B------:R-:W-:Y:S01]  /*3b90*/  F2FP.BF16.F32.PACK_AB R29, R28, R29 ;  /* 0x0000001d1c1d723e */ /* 0x000fe200000010ff */
[----:B------:R-:W-:Y:S01]  /*3ba0*/  FFMA.FTZ R31, R22, R53, R14 ;  /* 0x00000035161f7223 */ /* 0x000fe2000001000e */
[----:B------:R-:W-:Y:S01]  /*3bb0*/  FFMA.FTZ R50, R23, R50, R15 ;  /* 0x0000003217327223 */ /* 0x000fe2000001000f */
[----:B------:R-:W-:Y:S01]  /*3bc0*/  FFMA.FTZ R28, R16, R49, R8 ;  /* 0x00000031101c7223 */ /* 0x000fe20000010008 */
[----:B------:R-:W-:Y:S01]  /*3bd0*/  FFMA.FTZ R43, R17, R42, R9 ;  /* 0x0000002a112b7223 */ /* 0x000fe20000010009 */
[----:B--2---:R-:W-:-:S02]  /*3be0*/  @!P0 IMAD.WIDE R40, R7, 0x4, R40 ;  /* 0x0000000407288825 */ /* 0x004fc400078e0228 */
[----:B------:R-:W-:Y:S02]  /*3bf0*/  F2FP.BF16.F32.PACK_AB R31, R50, R31 ;  /* 0x0000001f321f723e */ /* 0x000fe400000010ff */
[----:B------:R-:W-:Y:S01]  /*3c00*/  F2FP.BF16.F32.PACK_AB R28, R43, R28 ;  /* 0x0000001c2b1c723e */ /* 0x000fe200000010ff */
        /* <DEDUP_REMOVED lines=8> */
.L_x_2362:
[----:B------:R-:W-:Y:S05]  /*3c90*/  EXIT ;  /* 0x000000000000794d */ /* 0x000fea0003800000 */
.L_x_2419:
[----:B------:R-:W-:Y:S01]  /*3ca0*/  HFMA2.MMA R36, -RZ, RZ, 0, 5.9604644775390625e-08 ;  /* 0x00000001ff247435 */ /* 0x000fe200000001ff */
[----:B------:R-:W-:Y:S01]  /*3cb0*/  BSSY B1, `(.L_x_2421) ;  /* 0x0000006000017945 */ /* 0x000fe20003800000 */
[----:B------:R-:W-:Y:S01]  /*3cc0*/  MOV R31, 0x1f ;  /* 0x0000001f001f7802 */ /* 0x000fe20000000f00 */
[----:B------:R-:W-:-:S08]  /*3cd0*/  IMAD.MOV.U32 R30, RZ, RZ, -0x1 ;  /* 0xffffffffff1e7424 */ /* 0x000fd000078e00ff */
[----:B0-----:R-:W-:Y:S05]  /*3ce0*/  WARPSYNC.COLLECTIVE R30, `(.L_x_2422) ;  /* 0x000000001e087348 */ /* 0x001fea0003c00000 */
[----:B0-----:R0:W1:Y:S02]  /*3cf0*/  SHFL.BFLY P0, R28, R44, R36, R31 ;  /* 0x0c0000242c1c7389 */ /* 0x001064000000001f */
[----:B01----:R-:W-:Y:S01]  /*3d00*/  ENDCOLLECTIVE ;  /* 0x000000000000791b */ /* 0x003fe20003800000 */
.L_x_2422:
[----:B------:R-:W-:Y:S05]  /*3d10*/  BSYNC B1 ;  /* 0x0000000000017941 */ /* 0x000fea0003800000 */
.L_x_2421:
        /* <DEDUP_REMOVED lines=9> */
.L_x_2423:
[----:B------:R-:W-:Y:S02]  /*3db0*/  IMAD.MOV.U32 R36, RZ, RZ, 0x4 ;  /* 0x00000004ff247424 */ /* 0x000fe400078e00ff */
[----:B------:R-:W-:-:S05]  /*3dc0*/  FADD.FTZ R49, R48, R28 ;  /* 0x0000001c30317221 */ /* 0x000fca0000010000 */
[----:B------:R-:W-:-:S07]  /*3dd0*/  MOV R44, R49 ;  /* 0x00000031002c7202 */ /* 0x000fce0000000f00 */
[----:B------:R-:W-:Y:S05]  /*3de0*/  WARPSYNC.COLLECTIVE R30, `(.L_x_2424) ;  /* 0x000000001e087348 */ /* 0x000fea0003c00000 */
[----:B------:R0:W1:Y:S02]  /*3df0*/  SHFL.BFLY P0, R28, R44, R36, R31 ;  /* 0x0c0000242c1c7389 */ /* 0x000064000000001f */
[----:B01----:R-:W-:Y:S01]  /*3e00*/  ENDCOLLECTIVE ;  /* 0x000000000000791b */ /* 0x003fe20003800000 */
.L_x_2424:
[----:B------:R-:W-:Y:S01]  /*3e10*/  HFMA2.MMA R36, -RZ, RZ, 0, 4.76837158203125e-07 ;  /* 0x00000008ff247435 */ /* 0x000fe200000001ff */
[----:B------:R-:W-:-:S05]  /*3e20*/  FADD.FTZ R51, R49, R28 ;  /* 0x0000001c31337221 */ /* 0x000fca0000010000 */
[----:B------:R-:W-:-:S07]  /*3e30*/  MOV R44, R51 ;  /* 0x00000033002c7202 */ /* 0x000fce0000000f00 */
[----:B------:R-:W-:Y:S05]  /*3e40*/  WARPSYNC.COLLECTIVE R30, `(.L_x_2425) ;  /* 0x000000001e087348 */ /* 0x000fea0003c00000 */
[----:B------:R0:W1:Y:S02]  /*3e50*/  SHFL.BFLY P0, R28, R44, R36, R31 ;  /* 0x0c0000242c1c7389 */ /* 0x000064000000001f */
[----:B01----:R-:W-:Y:S01]  /*3e60*/  ENDCOLLECTIVE ;  /* 0x000000000000791b */ /* 0x003fe20003800000 */
.L_x_2425:
[----:B------:R-:W-:Y:S01]  /*3e70*/  MOV R36, 0x10 ;  /* 0x0000001000247802 */ /* 0x000fe20000000f00 */
[----:B------:R-:W-:-:S04]  /*3e80*/  FADD.FTZ R52, R51, R28 ;  /* 0x0000001c33347221 */ /* 0x000fc80000010000 */
[----:B------:R-:W-:-:S07]  /*3e90*/  IMAD.MOV.U32 R44, RZ, RZ, R52 ;  /* 0x000000ffff2c7224 */ /* 0x000fce00078e0034 */
[----:B------:R-:W-:Y:S05]  /*3ea0*/  WARPSYNC.COLLECTIVE R30, `(.L_x_2426) ;  /* 0x000000001e087348 */ /* 0x000fea0003c00000 */
[----:B------:R0:W1:Y:S02]  /*3eb0*/  SHFL.BFLY P0, R28, R44, R36, R31 ;  /* 0x0c0000242c1c7389 */ /* 0x000064000000001f */
[----:B01----:R-:W-:Y:S01]  /*3ec0*/  ENDCOLLECTIVE ;  /* 0x000000000000791b */ /* 0x003fe20003800000 */
.L_x_2426:
        /* <DEDUP_REMOVED lines=23> */
.L_x_2427:
[----:B------:R-:W-:Y:S01]  /*4040*/  HFMA2.MMA R36, -RZ, RZ, 0, 1.1920928955078125e-07 ;  /* 0x00000002ff247435 */ /* 0x000fe200000001ff */
[----:B------:R-:W-:-:S05]  /*4050*/  FADD.FTZ R48, R44, R28 ;  /* 0x0000001c2c307221 */ /* 0x000fca0000010000 */
[----:B------:R-:W-:-:S07]  /*4060*/  MOV R44, R48 ;  /* 0x00000030002c7202 */ /* 0x000fce0000000f00 */
[----:B------:R-:W-:Y:S05]  /*4070*/  WARPSYNC.COLLECTIVE R30, `(.L_x_2428) ;  /* 0x000000001e087348 */ /* 0x000fea0003c00000 */
[----:B------:R0:W1:Y:S02]  /*4080*/  SHFL.BFLY P0, R28, R44, R36, R31 ;  /* 0x0c0000242c1c7389 */ /* 0x000064000000001f */
[----:B01----:R-:W-:Y:S01]  /*4090*/  ENDCOLLECTIVE ;  /* 0x000000000000791b */ /* 0x003fe20003800000 */
.L_x_2428:
[----:B------:R-:W-:Y:S01]  /*40a0*/  MOV R36, 0x4 ;  /* 0x0000000400247802 */ /* 0x000fe20000000f00 */
[----:B------:R-:W-:-:S04]  /*40b0*/  FADD.FTZ R49, R48, R28 ;  /* 0x0000001c30317221 */ /* 0x000fc80000010000 */
[----:B------:R-:W-:-:S07]  /*40c0*/  IMAD.MOV.U32 R44, RZ, RZ, R49 ;  /* 0x000000ffff2c7224 */ /* 0x000fce00078e0031 */
[----:B------:R-:W-:Y:S05]  /*40d0*/  WARPSYNC.COLLECTIVE R30, `(.L_x_2429) ;  /* 0x000000001e087348 */ /* 0x000fea0003c00000 */
[----:B------:R0:W1:Y:S02]  /*40e0*/  SHFL.BFLY P0, R28, R44, R36, R31 ;  /* 0x0c0000242c1c7389 */ /* 0x000064000000001f */
[----:B01----:R-:W-:Y:S01]  /*40f0*/  ENDCOLLECTIVE ;  /* 0x000000000000791b */ /* 0x003fe20003800000 */
.L_x_2429:
[----:B------:R-:W-:Y:S02]  /*4100*/  IMAD.MOV.U32 R36, RZ, RZ, 0x8 ;  /* 0x00000008ff247424 */ /* 0x000fe400078e00ff */
[----:B------:R-:W-:-:S05]  /*4110*/  FADD.FTZ R51, R49, R28 ;  /* 0x0000001c31337221 */ /* 0x000fca0000010000 */
[----:B------:R-:W-:-:S07]  /*4120*/  MOV R44, R51 ;  /* 0x00000033002c7202 */ /* 0x000fce0000000f00 */
[----:B------:R-:W-:Y:S05]  /*4130*/  WARPSYNC.COLLECTIVE R30, `(.L_x_2430) ;  /* 0x000000001e087348 */ /* 0x000fea0003c00000 */
[----:B------:R0:W1:Y:S02]  /*4140*/  SHFL.BFLY P0, R28, R44, R36, R31 ;  /* 0x0c0000242c1c7389 */ /* 0x000064000000001f */
[----:B01----:R-:W-:Y:S01]  /*4150*/  ENDCOLLECTIVE ;  /* 0x000000000000791b */ /* 0x003fe20003800000 */
.L_x_2430:
[----:B------:R-:W-:Y:S01]  /*4160*/  HFMA2.MMA R36, -RZ, RZ, 0, 9.5367431640625e-07 ;  /* 0x00000010ff247435 */ /* 0x000fe200000001ff */
[----:B------:R-:W-:-:S05]  /*4170*/  FADD.FTZ R52, R51, R28 ;  /* 0x0000001c33347221 */ /* 0x000fca0000010000 */
[----:B------:R-:W-:-:S07]  /*4180*/  MOV R44, R52 ;  /* 0x00000034002c7202 */ /* 0x000fce0000000f00 */
[----:B------:R-:W-:Y:S05]  /*4190*/  WARPSYNC.COLLECTIVE R30, `(.L_x_2431) ;  /* 0x000000001e087348 */ /* 0x000fea0003c00000 */
[----:B------:R0:W1:Y:S02]  /*41a0*/  SHFL.BFLY P0, R28, R44, R36, R31 ;  /* 0x0c0000242c1c7389 */ /* 0x000064000000001f */
[----:B01----:R-:W-:Y:S01]  /*41b0*/  ENDCOLLECTIVE ;  /* 0x000000000000791b */ /* 0x003fe20003800000 */
.L_x_2431:
[----:B------:R-:W-:Y:S05]  /*41c0*/  BRA `(.L_x_2432) ;  /* 0xfffffff400e07947 */ /* 0x000fea000383ffff */
.L_x_2433:
        /* <DEDUP_REMOVED lines=11> */
.L_x_9537:


//--------------------- .text._ZN10layer_norm13ln_fwd_kernelINS_13Kernel_traitsIf13__nv_bfloat16S2_S2_fjLj256ELj1ELj4ELj1ELj16ENS_18Kernel_traits_baseILj256EfS2_S2_S2_fjLj128EEEEELb1ELb0ELb1ELb0EEEvNS_9FwdParamsE --------------------------
	.section	.text._ZN10layer_norm13ln_fwd_kernelINS_13Kernel_traitsIf13__nv_bfloat16S2_S2_fjLj256ELj1ELj4ELj1ELj16ENS_18Kernel_traits_baseILj256EfS2_S2_S2_fjLj128EEEEELb1ELb0ELb1ELb0EEEvNS_9FwdParamsE,"ax",@progbits
	.align	128
        .global         _ZN10layer_norm13ln_fwd_kernelINS_13Kernel_traitsIf13__nv_bfloat16S2_S2_fjLj256ELj1ELj4ELj1ELj16ENS_18Kernel_traits_baseILj256EfS2_S2_S2_fjLj128EEEEELb1ELb0ELb1ELb0EEEvNS_9FwdParamsE
        .type           _ZN10layer_norm13ln_fwd_kernelINS_13Kernel_traitsIf13__nv_bfloat16S2_S2_fjLj256ELj1ELj4ELj1ELj16ENS_18Kernel_traits_baseILj256EfS2_S2_S2_fjLj128EEEEELb1ELb0ELb1ELb0EEEvNS_9FwdParamsE,@function
        .size           _ZN10layer_norm13ln_fwd_kernelINS_13Kernel_traitsIf13__nv_bfloat16S2_S2_fjLj256ELj1ELj4ELj1ELj16ENS_18Kernel_traits_baseILj256EfS2_S2_S2_fjLj128EEEEELb1ELb0ELb1ELb0EEEvNS_9FwdParamsE,(.L_x_9538 - _ZN10layer_norm13ln_fwd_kernelINS_13Kernel_traitsIf13__nv_bfloat16S2_S2_fjLj256ELj1ELj4ELj1ELj16ENS_18Kernel_traits_baseILj256EfS2_S2_S2_fjLj128EEEEELb1ELb0ELb1ELb0EEEvNS_9FwdParamsE)
        .other          _ZN10layer_norm13ln_fwd_kernelINS_13Kernel_traitsIf13__nv_bfloat16S2_S2_fjLj256ELj1ELj4ELj1ELj16ENS_18Kernel_traits_baseILj256EfS2_S2_S2_fjLj128EEEEELb1ELb0ELb1ELb0EEEvNS_9FwdParamsE,@"STO_CUDA_ENTRY STV_DEFAULT"
_ZN10layer_norm13ln_fwd_kernelINS_13Kernel_traitsIf13__nv_bfloat16S2_S2_fjLj256ELj1ELj4ELj1ELj16ENS_18Kernel_traits_baseILj256EfS2_S2_S2_fjLj128EEEEELb1ELb0ELb1ELb0EEEvNS_9FwdParamsE:
.text._ZN10layer_norm13ln_fwd_kernelINS_13Kernel_traitsIf13__nv_bfloat16S2_S2_fjLj256ELj1ELj4ELj1ELj16ENS_18Kernel_traits_baseILj256EfS2_S2_S2_fjLj128EEEEELb1ELb0ELb1ELb0EEEvNS_9FwdParamsE:
        /* <DEDUP_REMOVED lines=45> */
.L_x_2435:
[----:B------:R-:W-:Y:S05]  /*02d0*/  BSYNC B0 ;  /* 0x0000000000007941 */ /* 0x000fea0003800000 */
.L_x_2434:
        /* <DEDUP_REMOVED lines=9> */
[C---:B------:R-:W-:Y:S01]  /*0370*/  IMAD.HI.U32 R6, R2.reuse, -0x326172a9, RZ ;  /* 0xcd9e8d5702067827 */ /* 0x040fe200078e00ff */
        /* <DEDUP_REMOVED lines=77> */
[----:B------:R-:W-:Y:S02]  /*0850*/  LOP3.LUT R7, R9, UR30, R29, 0x96, !PT ;  /* 0x0000001e09077c12 */ /* 0x000fe4000f8e961d */
[----:B------:R-:W-:Y:S01]  /*0860*/  LOP3.LUT R9, R10, 0x3, RZ, 0xc0, !PT ;  /* 0x000000030a097812 */ /* 0x000fe200078ec0ff */
[----:B------:R-:W-:Y:S01]  /*0870*/  IMAD.MOV.U32 R10, RZ, RZ, RZ ;  /* 0x000000ffff0a7224 */ /* 0x000fe200078e00ff */
[----:B------:R-:W-:Y:S01]  /*0880*/  LOP3.LUT R6, R6, UR31, R31, 0x96, !PT ;  /* 0x0000001f06067c12 */ /* 0x000fe2000f8e961f */
[----:B------:R-:W-:-:S07]  /*0890*/  IMAD R40, R11, -0x2daee0ad, RZ ;  /* 0xd2511f530b287824 */ /* 0x000fce00078e02ff */
.L_x_2522:
[----:B------:R-:W0:Y:S08]  /*08a0*/  LDC.64 R38, c[0x0][0x280] ;  /* 0x0000a000ff267b82 */ /* 0x000e300000000a00 */
[----:B------:R-:W1:Y:S08]  /*08b0*/  LDC.64 R36, c[0x0][0x288] ;  /* 0x0000a200ff247b82 */ /* 0x000e700000000a00 */
[----:B------:R-:W2:Y:S01]  /*08c0*/  LDC R57, c[0x0][0x218] ;  /* 0x00008600ff397b82 */ /* 0x000ea20000000800 */
[----:B0-----:R-:W-:-:S05]  /*08d0*/  IMAD.WIDE R38, R0, 0x4, R38 ;  /* 0x0000000400267825 */ /* 0x001fca00078e0226 */
[----:B------:R-:W3:Y:S01]  /*08e0*/  LDG.E R60, desc[UR6][R38.64] ;  /* 0x00000006263c7981 */ /* 0x000ee2000c1e1900 */
[----:B-1----:R-:W-:-:S05]  /*08f0*/  IMAD.WIDE R36, R0, 0x4, R36 ;  /* 0x0000000400247825 */ /* 0x002fca00078e0224 */
[----:B-----5:R0:W5:Y:S01]  /*0900*/  LDG.E R56, desc[UR6][R36.64] ;  /* 0x0000000624387981 */ /* 0x020162000c1e1900 */
        /* <DEDUP_REMOVED lines=31> */
.L_x_2440:
        /* <DEDUP_REMOVED lines=12> */
.L_x_2443:
[----:B------:R-:W-:-:S07]  /*0bc0*/  MOV R11, R8 ;  /* 0x00000008000b7202 */ /* 0x000fce0000000f00 */
.L_x_2444:
[----:B------:R-:W-:Y:S05]  /*0bd0*/  BSYNC B3 ;  /* 0x0000000000037941 */ /* 0x000fea0003800000 */
.L_x_2442:
        /* <DEDUP_REMOVED lines=16> */
.L_x_2448:
[----:B------:R-:W-:Y:S05]  /*0ce0*/  BSYNC B4 ;  /* 0x0000000000047941 */ /* 0x000fea0003800000 */
.L_x_2447:
        /* <DEDUP_REMOVED lines=42> */
.L_x_2446:
[----:B------:R-:W-:Y:S05]  /*0f90*/  BSYNC B3 ;  /* 0x0000000000037941 */ /* 0x000fea0003800000 */
.L_x_2445:
        /* <DEDUP_REMOVED lines=11> */
.L_x_2441:
[----:B------:R-:W-:Y:S05]  /*1050*/  BSYNC B2 ;  /* 0x0000000000027941 */ /* 0x000fea0003800000 */
.L_x_2439:
        /* <DEDUP_REMOVED lines=9> */
.L_x_2450:
        /* <DEDUP_REMOVED lines=12> */
.L_x_2453:
[----:B------:R-:W-:-:S07]  /*11b0*/  MOV R42, R8 ;  /* 0x00000008002a7202 */ /* 0x000fce0000000f00 */
.L_x_2454:
[----:B------:R-:W-:Y:S05]  /*11c0*/  BSYNC B3 ;  /* 0x0000000000037941 */ /* 0x000fea0003800000 */
.L_x_2452:
        /* <DEDUP_REMOVED lines=16> */
.L_x_2458:
[----:B------:R-:W-:Y:S05]  /*12d0*/  BSYNC B4 ;  /* 0x0000000000047941 */ /* 0x000fea0003800000 */
.L_x_2457:
        /* <DEDUP_REMOVED lines=43> */
.L_x_2456:
[----:B------:R-:W-:Y:S05]  /*1590*/  BSYNC B3 ;  /* 0x0000000000037941 */ /* 0x000fea0003800000 */
.L_x_2455:
[----:B------:R-:W-:Y:S01]  /*15a0*/  HFMA2.MMA R39, -RZ, RZ, 0.1171875, 0 ;  /* 0x2f800000ff277435 */ /* 0x000fe200000001ff */
[----:B-----5:R-:W-:Y:S02]  /*15b0*/  PRMT R37, R32, 0x7632, R37 ;  /* 0x0000763220257816 */ /* 0x020fe40000000025 */
[----:B------:R-:W-:Y:S02]  /*15c0*/  I2FP.F32.U32 R36, R42 ;  /* 0x0000002a00247245 */ /* 0x000fe40000201000 */
[----:B------:R-:W-:Y:S01]  /*15d0*/  @P0 PRMT R38, R28, 0x7632, R38 ;  /* 0x000076321c260816 */ /* 0x000fe20000000026 */
[----:B------:R-:W-:-:S04]  /*15e0*/  IMAD.U32 R37, R37, 0x10000, RZ ;  /* 0x0001000025257824 */ /* 0x000fc800078e00ff */
[----:B------:R-:W-:Y:S01]  /*15f0*/  FFMA.FTZ R36, R36, R39, 1.1641532182693481445e-10 ;  /* 0x2f00000024247423 */ /* 0x000fe20000010027 */
[----:B------:R-:W-:Y:S01]  /*1600*/  FMUL.FTZ R37, R37, UR13 ;  /* 0x0000000d25257c20 */ /* 0x000fe20008410000 */
[----:B------:R-:W-:-:S03]  /*1610*/  @P0 SHF.L.U32 R39, R38, 0x10, RZ ;  /* 0x0000001026270819 */ /* 0x000fc600000006ff */
[----:B------:R-:W-:Y:S01]  /*1620*/  FMUL.FTZ R37, R37, UR12 ;  /* 0x0000000c25257c20 */ /* 0x000fe20008410000 */
[----:B------:R-:W-:-:S04]  /*1630*/  FSETP.GTU.FTZ.AND P5, PT, R36, UR10, PT ;  /* 0x0000000a24007c0b */ /* 0x000fc8000bfbc000 */
[----:B------:R-:W-:Y:S02]  /*1640*/  FSEL R42, R37, RZ, !P5 ;  /* 0x000000ff252a7208 */ /* 0x000fe40006800000 */
[----:B------:R-:W-:-:S03]  /*1650*/  SEL R43, RZ, 0x1, P5 ;  /* 0x00000001ff2b7807 */ /* 0x000fc60002800000 */
[----:B------:R-:W-:-:S07]  /*1660*/  @P0 FADD.FTZ R42, R39, R42 ;  /* 0x0000002a272a0221 */ /* 0x000fce0000010000 */
.L_x_2451:
[----:B------:R-:W-:Y:S05]  /*1670*/  BSYNC B2 ;  /* 0x0000000000027941 */ /* 0x000fea0003800000 */
.L_x_2449:
        /* <DEDUP_REMOVED lines=8> */
.L_x_2460:
        /* <DEDUP_REMOVED lines=12> */
.L_x_2463:
[----:B------:R-:W-:-:S07]  /*17c0*/  IMAD.MOV.U32 R44, RZ, RZ, R8 ;  /* 0x000000ffff2c7224 */ /* 0x000fce00078e0008 */
.L_x_2464:
[----:B------:R-:W-:Y:S05]  /*17d0*/  BSYNC B3 ;  /* 0x0000000000037941 */ /* 0x000fea0003800000 */
.L_x_2462:
        /* <DEDUP_REMOVED lines=16> */
.L_x_2468:
[----:B------:R-:W-:Y:S05]  /*18e0*/  BSYNC B4 ;  /* 0x0000000000047941 */ /* 0x000fea0003800000 */
.L_x_2467:
        /* <DEDUP_REMOVED lines=43> */
.L_x_2466:
[----:B------:R-:W-:Y:S05]  /*1ba0*/  BSYNC B3 ;  /* 0x0000000000037941 */ /* 0x000fea0003800000 */
.L_x_2465:
        /* <DEDUP_REMOVED lines=11> */
.L_x_2461:
[----:B------:R-:W-:Y:S05]  /*1c60*/  BSYNC B2 ;  /* 0x0000000000027941 */ /* 0x000fea0003800000 */
.L_x_2459:
        /* <DEDUP_REMOVED lines=9> */
.L_x_2470:
        /* <DEDUP_REMOVED lines=12> */
.L_x_2473:
[----:B------:R-:W-:-:S07]  /*1dc0*/  MOV R46, R8 ;  /* 0x00000008002e7202 */ /* 0x000fce0000000f00 */
.L_x_2474:
[----:B------:R-:W-:Y:S05]  /*1dd0*/  BSYNC B3 ;  /* 0x0000000000037941 */ /* 0x000fea0003800000 */
.L_x_2472:
        /* <DEDUP_REMOVED lines=16> */
.L_x_2478:
[----:B------:R-:W-:Y:S05]  /*1ee0*/  BSYNC B4 ;  /* 0x0000000000047941 */ /* 0x000fea0003800000 */
.L_x_2477:
        /* <DEDUP_REMOVED lines=43> */
.L_x_2476:
[----:B------:R-:W-:Y:S05]  /*21a0*/  BSYNC B3 ;  /* 0x0000000000037941 */ /* 0x000fea0003800000 */
.L_x_2475:
        /* <DEDUP_REMOVED lines=13> */
.L_x_2471:
[----:B------:R-:W-:Y:S05]  /*2280*/  BSYNC B2 ;  /* 0x0000000000027941 */ /* 0x000fea0003800000 */
.L_x_2469:
        /* <DEDUP_REMOVED lines=8> */
.L_x_2480:
        /* <DEDUP_REMOVED lines=12> */
.L_x_2483:
[----:B------:R-:W-:-:S07]  /*23d0*/  IMAD.MOV.U32 R48, RZ, RZ, R8 ;  /* 0x000000ffff307224 */ /* 0x000fce00078e0008 */
.L_x_2484:
[----:B------:R-:W-:Y:S05]  /*23e0*/  BSYNC B3 ;  /* 0x0000000000037941 */ /* 0x000fea0003800000 */
.L_x_2482:
        /* <DEDUP_REMOVED lines=16> */
.L_x_2488:
[----:B------:R-:W-:Y:S05]  /*24f0*/  BSYNC B4 ;  /* 0x0000000000047941 */ /* 0x000fea0003800000 */
.L_x_2487:
        /* <DEDUP_REMOVED lines=43> */
.L_x_2486:
[----:B------:R-:W-:Y:S05]  /*27b0*/  BSYNC B3 ;  /* 0x0000000000037941 */ /* 0x000fea0003800000 */
.L_x_2485:
        /* <DEDUP_REMOVED lines=11> */
.L_x_2481:
[----:B------:R-:W-:Y:S05]  /*2870*/  BSYNC B2 ;  /* 0x0000000000027941 */ /* 0x000fea0003800000 */
.L_x_2479:
        /* <DEDUP_REMOVED lines=9> */
.L_x_2490:
        /* <DEDUP_REMOVED lines=12> */
.L_x_2493:
[----:B------:R-:W-:-:S07]  /*29d0*/  MOV R50, R8 ;  /* 0x0000000800327202 */ /* 0x000fce0000000f00 */
.L_x_2494:
[----:B------:R-:W-:Y:S05]  /*29e0*/  BSYNC B3 ;  /* 0x0000000000037941 */ /* 0x000fea0003800000 */
.L_x_2492:
        /* <DEDUP_REMOVED lines=16> */
.L_x_2498:
[----:B------:R-:W-:Y:S05]  /*2af0*/  BSYNC B4 ;  /* 0x0000000000047941 */ /* 0x000fea0003800000 */
.L_x_2497:
        /* <DEDUP_REMOVED lines=43> */
.L_x_2496:
[----:B------:R-:W-:Y:S05]  /*2db0*/  BSYNC B3 ;  /* 0x0000000000037941 */ /* 0x000fea0003800000 */
.L_x_2495:
        /* <DEDUP_REMOVED lines=13> */
.L_x_2491:
[----:B------:R-:W-:Y:S05]  /*2e90*/  BSYNC B2 ;  /* 0x0000000000027941 */ /* 0x000fea0003800000 */
.L_x_2489:
        /* <DEDUP_REMOVED lines=8> */
.L_x_2500:
        /* <DEDUP_REMOVED lines=12> */
.L_x_2503:
[----:B------:R-:W-:-:S07]  /*2fe0*/  IMAD.MOV.U32 R52, RZ, RZ, R8 ;  /* 0x000000ffff347224 */ /* 0x000fce00078e0008 */
.L_x_2504:
[----:B------:R-:W-:Y:S05]  /*2ff0*/  BSYNC B3 ;  /* 0x0000000000037941 */ /* 0x000fea0003800000 */
.L_x_2502:
        /* <DEDUP_REMOVED lines=16> */
.L_x_2508:
[----:B------:R-:W-:Y:S05]  /*3100*/  BSYNC B4 ;  /* 0x0000000000047941 */ /* 0x000fea0003800000 */
.L_x_2507:
        /* <DEDUP_REMOVED lines=43> */
.L_x_2506:
[----:B------:R-:W-:Y:S05]  /*33c0*/  BSYNC B3 ;  /* 0x0000000000037941 */ /* 0x000fea0003800000 */
.L_x_2505:
        /* <DEDUP_REMOVED lines=11> */
.L_x_2501:
[----:B------:R-:W-:Y:S05]  /*3480*/  BSYNC B2 ;  /* 0x0000000000027941 */ /* 0x000fea0003800000 */
.L_x_2499:
        /* <DEDUP_REMOVED lines=9> */
.L_x_2510:
        /* <DEDUP_REMOVED lines=12> */
.L_x_2513:
[----:B------:R-:W-:-:S07]  /*35e0*/  MOV R54, R8 ;  /* 0x0000000800367202 */ /* 0x000fce0000000f00 */
.L_x_2514:
[----:B------:R-:W-:Y:S05]  /*35f0*/  BSYNC B3 ;  /* 0x0000000000037941 */ /* 0x000fea0003800000 */
.L_x_2512:
        /* <DEDUP_REMOVED lines=16> */
.L_x_2518:
[----:B------:R-:W-:Y:S05]  /*3700*/  BSYNC B4 ;  /* 0x0000000000047941 */ /* 0x000fea0003800000 */
.L_x_2517:
        /* <DEDUP_REMOVED lines=43> */
.L_x_2516:
[----:B------:R-:W-:Y:S05]  /*39c0*/  BSYNC B3 ;  /* 0x0000000000037941 */ /* 0x000fea0003800000 */
.L_x_2515:
        /* <DEDUP_REMOVED lines=13> */
.L_x_2511:
[----:B------:R-:W-:Y:S05]  /*3aa0*/  BSYNC B2 ;  /* 0x0000000000027941 */ /* 0x000fea0003800000 */
.L_x_2509:
        /* <DEDUP_REMOVED lines=24> */
.L_x_2438:
[----:B------:R-:W-:Y:S05]  /*3c30*/  BSYNC B0 ;  /* 0x0000000000007941 */ /* 0x000fea0003800000 */
.L_x_2437:
        /* <DEDUP_REMOVED lines=50> */
.L_x_2534:
        /* <DEDUP_REMOVED lines=20> */
[----:B------:R-:W0:Y:S01]  /*40a0*/  LDC.64 R56, c[0x0][0x2b8] ;  /* 0x0000ae00ff387b82 */ /* 0x000e220000000a00 */
        /* <DEDUP_REMOVED lines=34> */
.L_x_2521:
[----:B------:R-:W-:Y:S05]  /*42d0*/  BSYNC B0 ;  /* 0x0000000000007941 */ /* 0x000fea0003800000 */
.L_x_2520:
[----:B0-----:R-:W0:Y:S02]  /*42e0*/  LDC.64 R36, c[0x0][0x210] ;  /* 0x00008400ff247b82 */ /* 0x001e240000000a00 */
[----:B0-----:R-:W-:-:S04]  /*42f0*/  LEA R0, R36, R0, 0x2 ;  /* 0x0000000024007211 */ /* 0x001fc800078e10ff */
[----:B------:R-:W-:-:S13]  /*4300*/  ISETP.GE.AND P0, PT, R0, R37, PT ;  /* 0x000000250000720c */ /* 0x000fda0003f06270 */
[----:B------:R-:W-:Y:S05]  /*4310*/  @!P0 BRA `(.L_x_2522) ;  /* 0xffffffc400608947 */ /* 0x000fea000383ffff */
[----:B------:R-:W-:Y:S05]  /*4320*/  BSYNC B1 ;  /* 0x0000000000017941 */ /* 0x000fea0003800000 */
.L_x_2436:
[----:B------:R-:W-:Y:S05]  /*4330*/  EXIT ;  /* 0x000000000000794d */ /* 0x000fea0003800000 */
.L_x_2519:
        /* <DEDUP_REMOVED lines=8> */
.L_x_2524:
[----:B------:R-:W-:Y:S05]  /*43c0*/  BSYNC B0 ;  /* 0x0000000000007941 */ /* 0x000fea0003800000 */
.L_x_2523:
[----:B------:R-:W-:Y:S01]  /*43d0*/  IMAD.MOV.U32 R37, RZ, RZ, R67 ;  /* 0x000000ffff257224 */ /* 0x000fe200078e0043 */
[----:B------:R-:W-:Y:S01]  /*43e0*/  HFMA2.MMA R38, -RZ, RZ, 0, 1.847743988037109375e-06 ;  /* 0x0000001fff267435 */ /* 0x000fe200000001ff */
[----:B------:R-:W-:Y:S02]  /*43f0*/  IMAD.MOV.U32 R39, RZ, RZ, -0x1 ;  /* 0xffffffffff277424 */ /* 0x000fe400078e00ff */
[----:B------:R-:W-:Y:S01]  /*4400*/  FADD.FTZ R60, R36, R37 ;  /* 0x00000025243c7221 */ /* 0x000fe20000010000 */
[----:B------:R-:W-:-:S04]  /*4410*/  IMAD.MOV.U32 R37, RZ, RZ, 0x2 ;  /* 0x00000002ff257424 */ /* 0x000fc800078e00ff */
[----:B------:R-:W-:-:S07]  /*4420*/  MOV R66, R60 ;  /* 0x0000003c00427202 */ /* 0x000fce0000000f00 */
[----:B------:R-:W-:Y:S05]  /*4430*/  WARPSYNC.COLLECTIVE R39, `(.L_x_2525) ;  /* 0x0000000027087348 */ /* 0x000fea0003c00000 */
[----:B------:R0:W1:Y:S02]  /*4440*/  SHFL.BFLY P3, R67, R66, R37, R38 ;  /* 0x0c00002542437389 */ /* 0x0000640000060026 */
[----:B01----:R-:W-:Y:S01]  /*4450*/  ENDCOLLECTIVE ;  /* 0x000000000000791b */ /* 0x003fe20003800000 */
.L_x_2525:
[----:B------:R-:W-:Y:S01]  /*4460*/  HFMA2.MMA R37, -RZ, RZ, 0, 2.384185791015625e-07 ;  /* 0x00000004ff257435 */ /* 0x000fe200000001ff */
[----:B------:R-:W-:-:S05]  /*4470*/  MOV R59, R67 ;  /* 0x00000043003b7202 */ /* 0x000fca0000000f00 */
[----:B------:R-:W-:-:S04]  /*4480*/  FADD.FTZ R62, R60, R59 ;  /* 0x0000003b3c3e7221 */ /* 0x000fc80000010000 */
[----:B------:R-:W-:-:S07]  /*4490*/  IMAD.MOV.U32 R66, RZ, RZ, R62 ;  /* 0x000000ffff427224 */ /* 0x000fce00078e003e */
[----:B------:R-:W-:Y:S05]  /*44a0*/  WARPSYNC.COLLECTIVE R39, `(.L_x_2526) ;  /* 0x0000000027087348 */ /* 0x000fea0003c00000 */
[----:B------:R0:W1:Y:S02]  /*44b0*/  SHFL.BFLY P3, R67, R66, R37, R38 ;  /* 0x0c00002542437389 */ /* 0x0000640000060026 */
[----:B01----:R-:W-:Y:S01]  /*44c0*/  ENDCOLLECTIVE ;  /* 0x000000000000791b */ /* 0x003fe20003800000 */
.L_x_2526:
[----:B------:R-:W-:Y:S02]  /*44d0*/  IMAD.MOV.U32 R37, RZ, RZ, 0x8 ;  /* 0x00000008ff257424 */ /* 0x000fe400078e00ff */
[----:B------:R-:W-:-:S04]  /*44e0*/  IMAD.MOV.U32 R59, RZ, RZ, R67 ;  /* 0x000000ffff3b7224 */ /* 0x000fc800078e0043 */
[----:B------:R-:W-:Y:S02]  /*44f0*/  FADD.FTZ R63, R62, R59 ;  /* 0x0000003b3e3f7221 */ /* 0x000fe40000010000 */
[----:B------:R-:W0:Y:S03]  /*4500*/  LDC R59, c[0x0][0x290] ;  /* 0x0000a400ff3b7b82 */ /* 0x000e260000000800 */
[----:B------:R-:W-:-:S07]  /*4510*/  MOV R66, R63 ;  /* 0x0000003f00427202 */ /* 0x000fce0000000f00 */
[----:B0-----:R-:W-:Y:S05]  /*4520*/  WARPSYNC.COLLECTIVE R39, `(.L_x_2527) ;  /* 0x0000000027087348 */ /* 0x001fea0003c00000 */
[----:B------:R1:W2:Y:S02]  /*4530*/  SHFL.BFLY P3, R67, R66, R37, R38 ;  /* 0x0c00002542437389 */ /* 0x0002a40000060026 */
[----:B012---:R-:W-:Y:S01]  /*4540*/  ENDCOLLECTIVE ;  /* 0x000000000000791b */ /* 0x007fe20003800000 */
.L_x_2527:
[----:B------:R-:W-:Y:S01]  /*4550*/  HFMA2.MMA R37, -RZ, RZ, 0, 9.5367431640625e-07 ;  /* 0x00000010ff257435 */ /* 0x000fe200000001ff */
[----:B------:R-:W-:-:S05]  /*4560*/  MOV R64, R67 ;  /* 0x0000004300407202 */ /* 0x000fca0000000f00 */
[----:B------:R-:W-:-:S04]  /*4570*/  FADD.FTZ R64, R63, R64 ;  /* 0x000000403f407221 */ /* 0x000fc80000010000 */
[----:B------:R-:W-:-:S07]  /*4580*/  IMAD.MOV.U32 R66, RZ, RZ, R64 ;  /* 0x000000ffff427224 */ /* 0x000fce00078e0040 */
[----:B------:R-:W-:Y:S05]  /*4590*/  WARPSYNC.COLLECTIVE R39, `(.L_x_2528) ;  /* 0x0000000027087348 */ /* 0x000fea0003c00000 */
[----:B------:R0:W1:Y:S02]  /*45a0*/  SHFL.BFLY P3, R67, R66, R37, R38 ;  /* 0x0c00002542437389 */ /* 0x0000640000060026 */
[----:B01----:R-:W-:Y:S01]  /*45b0*/  ENDCOLLECTIVE ;  /* 0x000000000000791b */ /* 0x003fe20003800000 */
.L_x_2528:
        /* <DEDUP_REMOVED lines=25> */
.L_x_2529:
[----:B------:R-:W-:Y:S01]  /*4750*/  HFMA2.MMA R37, -RZ, RZ, 0, 1.1920928955078125e-07 ;  /* 0x00000002ff257435 */ /* 0x000fe200000001ff */
[----:B------:R-:W-:-:S04]  /*4760*/  IMAD.MOV.U32 R63, RZ, RZ, R67 ;  /* 0x000000ffff3f7224 */ /* 0x000fc800078e0043 */
[----:B------:R-:W-:-:S05]  /*4770*/  FADD.FTZ R63, R36, R63 ;  /* 0x0000003f243f7221 */ /* 0x000fca0000010000 */
[----:B------:R-:W-:-:S07]  /*4780*/  MOV R66, R63 ;  /* 0x0000003f00427202 */ /* 0x000fce0000000f00 */
[----:B------:R-:W-:Y:S05]  /*4790*/  WARPSYNC.COLLECTIVE R39, `(.L_x_2530) ;  /* 0x0000000027087348 */ /* 0x000fea0003c00000 */
[----:B------:R0:W1:Y:S02]  /*47a0*/  SHFL.BFLY P3, R67, R66, R37, R38 ;  /* 0x0c00002542437389 */ /* 0x0000640000060026 */
[----:B01----:R-:W-:Y:S01]  /*47b0*/  ENDCOLLECTIVE ;  /* 0x000000000000791b */ /* 0x003fe20003800000 */
.L_x_2530:
[----:B------:R-:W-:Y:S01]  /*47c0*/  HFMA2.MMA R37, -RZ, RZ, 0, 2.384185791015625e-07 ;  /* 0x00000004ff257435 */ /* 0x000fe200000001ff */
[----:B------:R-:W-:-:S04]  /*47d0*/  IMAD.MOV.U32 R60, RZ, RZ, R67 ;  /* 0x000000ffff3c7224 */ /* 0x000fc800078e0043 */
[----:B------:R-:W-:-:S05]  /*47e0*/  FADD.FTZ R60, R63, R60 ;  /* 0x0000003c3f3c7221 */ /* 0x000fca0000010000 */
[----:B------:R-:W-:-:S07]  /*47f0*/  MOV R66, R60 ;  /* 0x0000003c00427202 */ /* 0x000fce0000000f00 */
[----:B------:R-:W-:Y:S05]  /*4800*/  WARPSYNC.COLLECTIVE R39, `(.L_x_2531) ;  /* 0x0000000027087348 */ /* 0x000fea0003c00000 */
[----:B------:R0:W1:Y:S02]  /*4810*/  SHFL.BFLY P3, R67, R66, R37, R38 ;  /* 0x0c00002542437389 */ /* 0x0000640000060026 */
[----:B01----:R-:W-:Y:S01]  /*4820*/  ENDCOLLECTIVE ;  /* 0x000000000000791b */ /* 0x003fe20003800000 */
.L_x_2531:
[----:B------:R-:W-:Y:S01]  /*4830*/  HFMA2.MMA R37, -RZ, RZ, 0, 4.76837158203125e-07 ;  /* 0x00000008ff257435 */ /* 0x000fe200000001ff */
[----:B------:R-:W-:-:S04]  /*4840*/  IMAD.MOV.U32 R65, RZ, RZ, R67 ;  /* 0x000000ffff417224 */ /* 0x000fc800078e0043 */
[----:B------:R-:W-:-:S05]  /*4850*/  FADD.FTZ R65, R60, R65 ;  /* 0x000000413c417221 */ /* 0x000fca0000010000 */
[----:B------:R-:W-:-:S07]  /*4860*/  MOV R66, R65 ;  /* 0x0000004100427202 */ /* 0x000fce0000000f00 */
[----:B------:R-:W-:Y:S05]  /*4870*/  WARPSYNC.COLLECTIVE R39, `(.L_x_2532) ;  /* 0x0000000027087348 */ /* 0x000fea0003c00000 */
[----:B------:R0:W1:Y:S02]  /*4880*/  SHFL.BFLY P3, R67, R66, R37, R38 ;  /* 0x0c00002542437389 */ /* 0x0000640000060026 */
[----:B01----:R-:W-:Y:S01]  /*4890*/  ENDCOLLECTIVE ;  /* 0x000000000000791b */ /* 0x003fe20003800000 */
.L_x_2532:
[----:B------:R-:W-:Y:S01]  /*48a0*/  HFMA2.MMA R37, -RZ, RZ, 0, 9.5367431640625e-07 ;  /* 0x00000010ff257435 */ /* 0x000fe200000001ff */
[----:B------:R-:W-:-:S04]  /*48b0*/  IMAD.MOV.U32 R62, RZ, RZ, R67 ;  /* 0x000000ffff3e7224 */ /* 0x000fc800078e0043 */
[----:B------:R-:W-:-:S05]  /*48c0*/  FADD.FTZ R62, R65, R62 ;  /* 0x0000003e413e7221 */ /* 0x000fca0000010000 */
[----:B------:R-:W-:-:S07]  /*48d0*/  MOV R66, R62 ;  /* 0x0000003e00427202 */ /* 0x000fce0000000f00 */
[----:B------:R-:W-:Y:S05]  /*48e0*/  WARPSYNC.COLLECTIVE R39, `(.L_x_2533) ;  /* 0x0000000027087348 */ /* 0x000fea0003c00000 */
[----:B------:R0:W1:Y:S02]  /*48f0*/  SHFL.BFLY P3, R67, R66, R37, R38 ;  /* 0x0c00002542437389 */ /* 0x0000640000060026 */
[----:B01----:R-:W-:Y:S01]  /*4900*/  ENDCOLLECTIVE ;  /* 0x000000000000791b */ /* 0x003fe20003800000 */
.L_x_2533:
[----:B------:R-:W-:Y:S05]  /*4910*/  BRA `(.L_x_2534) ;  /* 0xfffffff400907947 */ /* 0x000fea000383ffff */
.L_x_2535:
        /* <DEDUP_REMOVED lines=14> */
.L_x_9538:


//--------------------- .text._ZN10layer_norm13ln_fwd_kernelINS_13Kernel_traitsIf13__nv_bfloat16S2_S2_fjLj256ELj1ELj4ELj1ELj16ENS_18Kernel_traits_baseILj256EfS2_S2_S2_fjLj128EEEEELb1ELb0ELb1ELb1EEEvNS_9FwdParamsE --------------------------
	.section	.text._ZN10layer_norm13ln_fwd_kernelINS_13Kernel_traitsIf13__nv_bfloat16S2_S2_fjLj256ELj1ELj4ELj1ELj16ENS_18Kernel_traits_baseILj256EfS2_S2_S2_fjLj128EEEEELb1ELb0ELb1ELb1EEEvNS_9FwdParamsE,"ax",@progbits
	.align	128
        .global         _ZN10layer_norm13ln_fwd_kernelINS_13Kernel_traitsIf13__nv_bfloat16S2_S2_fjLj256ELj1ELj4ELj1ELj16ENS_18Kernel_traits_baseILj256EfS2_S2_S2_fjLj128EEEEELb1ELb0ELb1ELb1EEEvNS_9FwdParamsE
        .type           _ZN10layer_norm13ln_fwd_kernelINS_13Kernel_traitsIf13__nv_bfloat16S2_S2_fjLj256ELj1ELj4ELj1ELj16ENS_18Kernel_traits_baseILj256EfS2_S2_S2_fjLj128EEEEELb1ELb0ELb1ELb1EEEvNS_9FwdParamsE,@function
        .size           _ZN10layer_norm13ln_fwd_kernelINS_13Kernel_traitsIf13__nv_bfloat16S2_S2_fjLj256ELj1ELj4ELj1ELj16ENS_18Kernel_traits_baseILj256EfS2_S2_S2_fjLj128EEEEELb1ELb0ELb1ELb1EEEvNS_9FwdParamsE,(.L_x_9539 - _ZN10layer_norm13ln_fwd_kernelINS_13Kernel_traitsIf13__nv_bfloat16S2_S2_fjLj256ELj1ELj4ELj1ELj16ENS_18Kernel_traits_baseILj256EfS2_S2_S2_fjLj128EEEEELb1ELb0ELb1ELb1EEEvNS_9FwdParamsE)
        .other          _ZN10layer_norm13ln_fwd_kernelINS_13Kernel_traitsIf13__nv_bfloat16S2_S2_fjLj256ELj1ELj4ELj1ELj16ENS_18Kernel_traits_baseILj256EfS2_S2_S2_fjLj128EEEEELb1ELb0ELb1ELb1EEEvNS_9FwdParamsE,@"STO_CUDA_ENTRY STV_DEFAULT"
_ZN10layer_norm13ln_fwd_kernelINS_13Kernel_traitsIf13__nv_bfloat16S2_S2_fjLj256ELj1ELj4ELj1ELj16ENS_18Kernel_traits_baseILj256EfS2_S2_S2_fjLj128EEEEELb1ELb0ELb1ELb1EEEvNS_9FwdParamsE:
.text._ZN10layer_norm13ln_fwd_kernelINS_13Kernel_traitsIf13__nv_bfloat16S2_S2_fjLj256ELj1ELj4ELj1ELj16ENS_18Kernel_traits_baseILj256EfS2_S2_S2_fjLj128EEEEELb1ELb0ELb1ELb1EEEvNS_9FwdParamsE:
        /* <DEDUP_REMOVED lines=9> */
[----:B------:R-:W-:Y:S01]  /*0090*/  ISETP.NE.AND.EX P0, PT, RZ, UR9, PT, P0 ;  /* 0x00000009ff007c0c */ /* 0x000fe2000bf05300 */
[----:B------:R-:W-:Y:S01]  /*00a0*/  IMAD.U32 R3, RZ, RZ, UR5 ;  /* 0x00000005ff037e24 */ /* 0x000fe2000f8e00ff */
[----:B------:R-:W1:Y:S01]  /*00b0*/  LDC R9, c[0x0][0x2ec] ;  /* 0x0000bb00ff097b82 */ /* 0x000e620000000800 */
[----:B------:R-:W-:Y:S02]  /*00c0*/  MOV R2, UR4 ;  /* 0x0000000400027c02 */ /* 0x000fe40008000f00 */
[----:B------:R-:W-:-:S02]  /*00d0*/  CS2R R12, SRZ ;  /* 0x00000000000c7805 */ /* 0x000fc4000001ff00 */
[----:B------:R-:W-:Y:S02]  /*00e0*/  CS2R R14, SRZ ;  /* 0x00000000000e7805 */ /* 0x000fe4000001ff00 */
[----:B------:R-:W-:Y:S02]  /*00f0*/  CS2R R16, SRZ ;  /* 0x0000000000107805 */ /* 0x000fe4000001ff00 */
[----:B------:R-:W-:Y:S01]  /*0100*/  CS2R R18, SRZ ;  /* 0x0000000000127805 */ /* 0x000fe2000001ff00 */
[----:B------:R-:W2:Y:S01]  /*0110*/  S2R R42, SR_CTAID.X ;  /* 0x00000000002a7919 */ /* 0x000ea20000002500 */
[----:B------:R-:W-:Y:S01]  /*0120*/  ULDC.64 UR10, c[0x0][0x260] ;  /* 0x00009800000a7ab9 */ /* 0x000fe20000000a00 */
[----:B------:R-:W3:Y:S01]  /*0130*/  @P1 LDG.E.64 R2, desc[UR6][R2.64] ;  /* 0x0000000602021981 */ /* 0x000ee2000c1e1b00 */
[----:B0-----:R-:W-:-:S03]  /*0140*/  LOP3.LUT R44, R0, 0x1f, RZ, 0xc0, !PT ;  /* 0x0000001f002c7812 */ /* 0x001fc600078ec0ff */
[----:B-1----:R0:W5:Y:S01]  /*0150*/  @P1 LDG.E.64 R4, desc[UR6][R8.64] ;  /* 0x0000000608041981 */ /* 0x002162000c1e1b00 */
[----:B------:R-:W-:Y:S02]  /*0160*/  SHF.R.U32.HI R43, RZ, 0x5, R0 ;  /* 0x00000005ff2b7819 */ /* 0x000fe40000011600 */
[----:B------:R-:W-:Y:S01]  /*0170*/  @P0 LEA R10, P2, R44, UR8, 0x5 ;  /* 0x000000082c0a0c11 */ /* 0x000fe2000f8428ff */
[----:B------:R-:W-:-:S03]  /*0180*/  ULDC UR8, c[0x0][0x0] ;  /* 0x0000000000087ab9 */ /* 0x000fc60000000800 */
[----:B------:R-:W-:Y:S01]  /*0190*/  @P0 IADD3.X R11, RZ, UR9, RZ, P2, !PT ;  /* 0x00000009ff0b0c10 */ /* 0x000fe200097fe4ff */
[----:B------:R-:W-:-:S04]  /*01a0*/  ULDC UR9, c[0x0][0x214] ;  /* 0x0000850000097ab9 */ /* 0x000fc80000000800 */
[----:B------:R0:W5:Y:S01]  /*01b0*/  @P0 LDG.E.128 R12, desc[UR6][R10.64] ;  /* 0x000000060a0c0981 */ /* 0x000162000c1e1d00 */
[----:B--2---:R-:W-:-:S03]  /*01c0*/  IMAD R43, R42, 0x4, R43 ;  /* 0x000000042a2b7824 */ /* 0x004fc600078e022b */
[----:B------:R0:W5:Y:S01]  /*01d0*/  @P0 LDG.E.128 R16, desc[UR6][R10.64+0x10] ;  /* 0x000010060a100981 */ /* 0x000162000c1e1d00 */
[----:B------:R-:W-:Y:S01]  /*01e0*/  IMAD R42, R42, UR8, R0 ;  /* 0x000000082a2a7c24 */ /* 0x000fe2000f8e0200 */
[----:B------:R-:W-:Y:S02]  /*01f0*/  SHF.L.U32 R0, R0, 0x5, RZ ;  /* 0x0000000500007819 */ /* 0x000fe400000006ff */
[----:B------:R-:W-:Y:S02]  /*0200*/  ISETP.GE.AND P2, PT, R43, UR9, PT ;  /* 0x000000092b007c0c */ /* 0x000fe4000bf46270 */
[----:B------:R-:W-:-:S04]  /*0210*/  LOP3.LUT R0, R0, 0x3e0, RZ, 0xc0, !PT ;  /* 0x000003e000007812 */ /* 0x000fc800078ec0ff */
[----:B------:R-:W-:-:S05]  /*0220*/  IADD3 R6, P3, R0, UR10, RZ ;  /* 0x0000000a00067c10 */ /* 0x000fca000ff7e0ff */
[----:B------:R-:W-:Y:S01]  /*0230*/  IMAD.X R7, RZ, RZ, UR11, P3 ;  /* 0x0000000bff077e24 */ /* 0x000fe200098e06ff */
[----:B---3--:R-:W-:Y:S02]  /*0240*/  @P1 R2UR UR4, R2 ;  /* 0x00000000020412ca */ /* 0x008fe400000e0000 */
[----:B------:R-:W-:Y:S01]  /*0250*/  @P1 R2UR UR5, R3 ;  /* 0x00000000030512ca */ /* 0x000fe200000e0000 */
[----:B0-----:R-:W-:-:S14]  /*0260*/  @P2 EXIT ;  /* 0x000000000000294d */ /* 0x001fdc0003800000 */
[----:B------:R-:W0:Y:S01]  /*0270*/  @P1 LDC R3, c[0x0][0x2f0] ;  /* 0x0000bc00ff031b82 */ /* 0x000e220000000800 */
[----:B------:R-:W5:Y:S01]  /*0280*/  LDG.E.128 R20, desc[UR6][R6.64] ;  /* 0x0000000606147981 */ /* 0x000f62000c1e1d00 */
[----:B------:R-:W-:Y:S02]  /*0290*/  UIADD3 UR15, UR5, -0x4498517b, URZ ;  /* 0xbb67ae85050f7890 */ /* 0x000fe4000fffe03f */
[----:B------:R-:W-:Y:S01]  /*02a0*/  UIADD3 UR14, UR4, -0x61c88647, URZ ;  /* 0x9e3779b9040e7890 */ /* 0x000fe2000fffe03f */
[----:B------:R1:W5:Y:S01]  /*02b0*/  LDG.E.128 R24, desc[UR6][R6.64+0x10] ;  /* 0x0000100606187981 */ /* 0x000362000c1e1d00 */
[----:B------:R-:W-:Y:S01]  /*02c0*/  UIADD3 UR16, UR4, 0x3c6ef372, URZ ;  /* 0x3c6ef37204107890 */ /* 0x000fe2000fffe03f */
[----:B------:R-:W-:Y:S01]  /*02d0*/  BSSY B0, `(.L_x_2536) ;  /* 0x00003fd000007945 */ /* 0x000fe20003800000 */
[----:B------:R-:W-:Y:S02]  /*02e0*/  UIADD3 UR17, UR5, 0x76cf5d0a, URZ ;  /* 0x76cf5d0a05117890 */ /* 0x000fe4000fffe03f */
[----:B------:R-:W-:-:S02]  /*02f0*/  UIADD3 UR19, UR5, 0x32370b8f, URZ ;  /* 0x32370b8f05137890 */ /* 0x000fc4000fffe03f */
[----:B------:R-:W-:Y:S02]  /*0300*/  UIADD3 UR18, UR4, -0x255992d5, URZ ;  /* 0xdaa66d2b04127890 */ /* 0x000fe4000fffe03f */
[----:B------:R-:W-:Y:S02]  /*0310*/  UIADD3 UR20, UR4, 0x78dde6e4, URZ ;  /* 0x78dde6e404147890 */ /* 0x000fe4000fffe03f */
[----:B------:R-:W-:Y:S02]  /*0320*/  UIADD3 UR21, UR5, -0x126145ec, URZ ;  /* 0xed9eba1405157890 */ /* 0x000fe4000fffe03f */
[----:B------:R-:W-:Y:S02]  /*0330*/  UIADD3 UR23, UR5, -0x56f99767, URZ ;  /* 0xa906689905177890 */ /* 0x000fe4000fffe03f */
[----:B------:R-:W-:Y:S02]  /*0340*/  UIADD3 UR22, UR4, 0x1715609d, URZ ;  /* 0x1715609d04167890 */ /* 0x000fe4000fffe03f */
[----:B------:R-:W-:Y:S01]  /*0350*/  UIADD3 UR24, UR4, -0x4ab325aa, URZ ;  /* 0xb54cda5604187890 */ /* 0x000fe2000fffe03f */
[----:B0----5:R-:W-:Y:S01]  /*0360*/  @P1 IADD3 R8, P0, R4, R3, RZ ;  /* 0x0000000304081210 */ /* 0x021fe20007f1e0ff */
[----:B------:R-:W-:Y:S01]  /*0370*/  IMAD.HI.U32 R3, R42, -0x326172a9, RZ ;  /* 0xcd9e8d572a037827 */ /* 0x000fe200078e00ff */
[----:B------:R-:W-:-:S02]  /*0380*/  UIADD3 UR25, UR5, 0x646e171e, URZ ;  /* 0x646e171e05197890 */ /* 0x000fc4000fffe03f */
[----:B------:R-:W-:Y:S01]  /*0390*/  @P1 IADD3.X R9, RZ, R5, RZ, P0, !PT ;  /* 0x00000005ff091210 */ /* 0x000fe200007fe4ff */
[----:B------:R-:W-:Y:S01]  /*03a0*/  IMAD R5, R42, -0x326172a9, RZ ;  /* 0xcd9e8d572a057824 */ /* 0x000fe200078e02ff */
[----:B------:R-:W-:Y:S02]  /*03b0*/  UIADD3 UR27, UR5, 0x1fd5c5a3, URZ ;  /* 0x1fd5c5a3051b7890 */ /* 0x000fe4000fffe03f */
[C-C-:B------:R-:W-:Y:S01]  /*03c0*/  SHF.R.U64 R41, R8.reuse, 0x2, R9.reuse ;  /* 0x0000000208297819 */ /* 0x140fe20000001209 */
[----:B------:R-:W-:Y:S01]  /*03d0*/  UIADD3 UR26, UR4, 0x5384540f, URZ ;  /* 0x5384540f041a7890 */ /* 0x000fe2000fffe03f */
[----:B------:R-:W-:Y:S01]  /*03e0*/  SHF.R.U32.HI R40, RZ, 0x2, R9 ;  /* 0x00000002ff287819 */ /* 0x000fe20000011609 */
[----:B------:R-:W-:Y:S01]  /*03f0*/  UIADD3 UR28, UR4, -0xe443238, URZ ;  /* 0xf1bbcdc8041c7890 */ /* 0x000fe2000fffe03f */
[----:B------:R-:W-:Y:S01]  /*0400*/  LOP3.LUT R8, R8, 0x3, RZ, 0xc0, !PT ;  /* 0x0000000308087812 */ /* 0x000fe200078ec0ff */
[----:B------:R-:W-:Y:S01]  /*0410*/  IMAD.HI.U32 R0, R41, -0x2daee0ad, RZ ;  /* 0xd2511f5329007827 */ /* 0x000fe200078e00ff */
[----:B------:R-:W-:Y:S01]  /*0420*/  LOP3.LUT R3, R3, UR4, R40, 0x96, !PT ;  /* 0x0000000403037c12 */ /* 0x000fe2000f8e9628 */
[----:B------:R-:W-:-:S02]  /*0430*/  UIADD3 UR29, UR5, -0x24c28bd8, URZ ;  /* 0xdb3d7428051d7890 */ /* 0x000fc4000fffe03f */
[----:B-1----:R-:W-:Y:S01]  /*0440*/  IMAD R7, R41, -0x2daee0ad, RZ ;  /* 0xd2511f5329077824 */ /* 0x002fe200078e02ff */
        /* <DEDUP_REMOVED lines=47> */
[----:B------:R-:W-:Y:S01]  /*0740*/  IMAD.HI.U32 R2, R3, -0x326172a9, RZ ;  /* 0xcd9e8d5703027827 */ /* 0x000fe200078e00ff */
[----:B------:R-:W-:-:S03]  /*0750*/  HFMA2.MMA R7, -RZ, RZ, 0, 0 ;  /* 0x00000000ff077435 */ /* 0x000fc600000001ff */
        /* <DEDUP_REMOVED lines=11> */
[----:B------:R-:W-:-:S04]  /*0810*/  IMAD.WIDE.U32 R2, R0, -0x326172a9, RZ ;  /* 0xcd9e8d5700027825 */ /* 0x000fc800078e00ff */
[----:B------:R-:W-:Y:S01]  /*0820*/  IMAD.MOV.U32 R10, RZ, RZ, R2 ;  /* 0x000000ffff0a7224 */ /* 0x000fe200078e0002 */
[----:B------:R-:W-:Y:S01]  /*0830*/  LOP3.LUT R9, R3, UR30, R9, 0x96, !PT ;  /* 0x0000001e03097c12 */ /* 0x000fe2000f8e9609 */
[----:B------:R-:W-:-:S07]  /*0840*/  IMAD R6, R4, -0x2daee0ad, RZ ;  /* 0xd2511f5304067824 */ /* 0x000fce00078e02ff */
.L_x_2622:
[----:B0-----:R-:W0:Y:S01]  /*0850*/  LDC.64 R50, c[0x0][0x280] ;  /* 0x0000a000ff327b82 */ /* 0x001e220000000a00 */
[----:B------:R-:W-:-:S07]  /*0860*/  ISETP.NE.U32.AND P0, PT, RZ, UR8, PT ;  /* 0x00000008ff007c0c */ /* 0x000fce000bf05070 */
[----:B------:R-:W1:Y:S08]  /*0870*/  LDC R48, c[0x0][0x218] ;  /* 0x00008600ff307b82 */ /* 0x000e700000000800 */
[----:B------:R-:W2:Y:S01]  /*0880*/  LDC.64 R52, c[0x0][0x288] ;  /* 0x0000a200ff347b82 */ /* 0x000ea20000000a00 */
[----:B0-----:R-:W-:-:S06]  /*0890*/  IMAD.WIDE R50, R43, 0x4, R50 ;  /* 0x000000042b327825 */ /* 0x001fcc00078e0232 */
[----:B------:R0:W3:Y:S01]  /*08a0*/  LDG.E R51, desc[UR6][R50.64] ;  /* 0x0000000632337981 */ /* 0x0000e2000c1e1900 */
[----:B------:R-:W-:Y:S01]  /*08b0*/  ISETP.NE.AND.EX P0, PT, RZ, UR9, PT, P0 ;  /* 0x00000009ff007c0c */ /* 0x000fe2000bf05300 */
[----:B-1----:R-:W-:Y:S01]  /*08c0*/  IMAD R49, R43, R48, RZ ;  /* 0x000000302b317224 */ /* 0x002fe200078e02ff */
[----:B------:R-:W-:-:S04]  /*08d0*/  MOV R59, RZ ;  /* 0x000000ff003b7202 */ /* 0x000fc80000000f00 */
        /* <DEDUP_REMOVED lines=10> */
[----:B------:R-:W-:-:S04]  /*0980*/  @P2 VIADD R55, R51, 0xffffffff ;  /* 0xffffffff33372836 */ /* 0x000fc80000000000 */
        /* <DEDUP_REMOVED lines=13> */
[----:B------:R-:W-:Y:S01]  /*0a60*/  IMAD.MOV.U32 R36, RZ, RZ, R8 ;  /* 0x000000ffff247224 */ /* 0x000fe200078e0008 */
[----:B-----5:R-:W-:Y:S01]  /*0a70*/  SHF.L.U32 R51, R28, 0x10, RZ ;  /* 0x000000101c337819 */ /* 0x020fe200000006ff */
[----:B------:R-:W-:Y:S06]  /*0a80*/  BRA `(.L_x_2539) ;  /* 0x0000000400587947 */ /* 0x000fec0003800000 */
.L_x_2538:
        /* <DEDUP_REMOVED lines=12> */
.L_x_2541:
[----:B------:R-:W-:-:S07]  /*0b50*/  IMAD.MOV.U32 R5, RZ, RZ, R10 ;  /* 0x000000ffff057224 */ /* 0x000fce00078e000a */
.L_x_2542:
[----:B------:R-:W-:Y:S05]  /*0b60*/  BSYNC B2 ;  /* 0x0000000000027941 */ /* 0x000fea0003800000 */
.L_x_2540:
        /* <DEDUP_REMOVED lines=16> */
.L_x_2546:
[----:B------:R-:W-:Y:S05]  /*0c70*/  BSYNC B3 ;  /* 0x0000000000037941 */ /* 0x000fea0003800000 */
.L_x_2545:
        /* <DEDUP_REMOVED lines=43> */
.L_x_2544:
[----:B------:R-:W-:Y:S05]  /*0f30*/  BSYNC B2 ;  /* 0x0000000000027941 */ /* 0x000fea0003800000 */
.L_x_2543:
        /* <DEDUP_REMOVED lines=11> */
.L_x_2539:
[----:B------:R-:W-:Y:S05]  /*0ff0*/  BSYNC B1 ;  /* 0x0000000000017941 */ /* 0x000fea0003800000 */
.L_x_2537:
        /* <DEDUP_REMOVED lines=9> */
.L_x_2548:
        /* <DEDUP_REMOVED lines=12> */
.L_x_2551:
[----:B------:R-:W-:-:S07]  /*1150*/  MOV R4, R10 ;  /* 0x0000000a00047202 */ /* 0x000fce0000000f00 */
.L_x_2552:
[----:B------:R-:W-:Y:S05]  /*1160*/  BSYNC B2 ;  /* 0x0000000000027941 */ /* 0x000fea0003800000 */
.L_x_2550:
        /* <DEDUP_REMOVED lines=16> */
.L_x_2556:
[----:B------:R-:W-:Y:S05]  /*1270*/  BSYNC B3 ;  /* 0x0000000000037941 */ /* 0x000fea0003800000 */
.L_x_2555:
        /* <DEDUP_REMOVED lines=43> */
.L_x_2554:
[----:B------:R-:W-:Y:S05]  /*1530*/  BSYNC B2 ;  /* 0x0000000000027941 */ /* 0x000fea0003800000 */
.L_x_2553:
        /* <DEDUP_REMOVED lines=13> */
.L_x_2549:
[----:B------:R-:W-:Y:S05]  /*1610*/  BSYNC B1 ;  /* 0x0000000000017941 */ /* 0x000fea0003800000 */
.L_x_2547:
        /* <DEDUP_REMOVED lines=8> */
.L_x_2558:
        /* <DEDUP_REMOVED lines=12> */
.L_x_2561:
[----:B------:R-:W-:-:S07]  /*1760*/  IMAD.MOV.U32 R3, RZ, RZ, R10 ;  /* 0x000000ffff037224 */ /* 0x000fce00078e000a */
.L_x_2562:
[----:B------:R-:W-:Y:S05]  /*1770*/  BSYNC B2 ;  /* 0x0000000000027941 */ /* 0x000fea0003800000 */
.L_x_2560:
        /* <DEDUP_REMOVED lines=16> */
.L_x_2566:
[----:B------:R-:W-:Y:S05]  /*1880*/  BSYNC B3 ;  /* 0x0000000000037941 */ /* 0x000fea0003800000 */
.L_x_2565:
        /* <DEDUP_REMOVED lines=43> */
.L_x_2564:
[----:B------:R-:W-:Y:S05]  /*1b40*/  BSYNC B2 ;  /* 0x0000000000027941 */ /* 0x000fea0003800000 */
.L_x_2563:
        /* <DEDUP_REMOVED lines=11> */
.L_x_2559:
[----:B------:R-:W-:Y:S05]  /*1c00*/  BSYNC B1 ;  /* 0x0000000000017941 */ /* 0x000fea0003800000 */
.L_x_2557:
        /* <DEDUP_REMOVED lines=9> */
.L_x_2568:
        /* <DEDUP_REMOVED lines=12> */
.L_x_2571:
[----:B------:R-:W-:-:S07]  /*1d60*/  MOV R2, R10 ;  /* 0x0000000a00027202 */ /* 0x000fce0000000f00 */
.L_x_2572:
[----:B------:R-:W-:Y:S05]  /*1d70*/  BSYNC B2 ;  /* 0x0000000000027941 */ /* 0x000fea0003800000 */
.L_x_2570:
        /* <DEDUP_REMOVED lines=16> */
.L_x_2576:
[----:B------:R-:W-:Y:S05]  /*1e80*/  BSYNC B3 ;  /* 0x0000000000037941 */ /* 0x000fea0003800000 */
.L_x_2575:
        /* <DEDUP_REMOVED lines=43> */
.L_x_2574:
[----:B------:R-:W-:Y:S05]  /*2140*/  BSYNC B2 ;  /* 0x0000000000027941 */ /* 0x000fea0003800000 */
.L_x_2573:
        /* <DEDUP_REMOVED lines=13> */
.L_x_2569:
[----:B------:R-:W-:Y:S05]  /*2220*/  BSYNC B1 ;  /* 0x0000000000017941 */ /* 0x000fea0003800000 */
.L_x_2567:
        /* <DEDUP_REMOVED lines=8> */
.L_x_2578:
        /* <DEDUP_REMOVED lines=12> */
.L_x_2581:
[----:B------:R-:W-:-:S07]  /*2370*/  IMAD.MOV.U32 R0, RZ, RZ, R10 ;  /* 0x000000ffff007224 */ /* 0x000fce00078e000a */
.L_x_2582:
[----:B------:R-:W-:Y:S05]  /*2380*/  BSYNC B2 ;  /* 0x0000000000027941 */ /* 0x000fea0003800000 */
.L_x_2580:
        /* <DEDUP_REMOVED lines=16> */
.L_x_2586:
[----:B------:R-:W-:Y:S05]  /*2490*/  BSYNC B3 ;  /* 0x0000000000037941 */ /* 0x000fea0003800000 */
.L_x_2585:
        /* <DEDUP_REMOVED lines=43> */
.L_x_2584:
[----:B------:R-:W-:Y:S05]  /*2750*/  BSYNC B2 ;  /* 0x0000000000027941 */ /* 0x000fea0003800000 */
.L_x_2583:
[----:B------:R-:W-:Y:S01]  /*2760*/  I2FP.F32.U32 R0, R0 ;  /* 0x0000000000007245 */ /* 0x000fe20000201000 */
[----:B------:R-:W-:Y:S01]  /*2770*/  IMAD.MOV.U32 R37, RZ, RZ, 0x2f800000 ;  /* 0x2f800000ff257424 */ /* 0x000fe200078e00ff */
[----:B-----5:R-:W-:Y:S01]  /*2780*/  SHF.L.U32 R8, R34, 0x10, RZ ;  /* 0x0000001022087819 */ /* 0x020fe200000006ff */
[----:B------:R-:W-:Y:S02]  /*2790*/  @P0 IMAD.U32 R38, R30, 0x10000, RZ ;  /* 0x000100001e260824 */ /* 0x000fe400078e00ff */
[----:B------:R-:W-:Y:S02]  /*27a0*/  FFMA.FTZ R0, R0, R37, 1.1641532182693481445e-10 ;  /* 0x2f00000000007423 */ /* 0x000fe40000010025 */
[----:B------:R-:W-:-:S03]  /*27b0*/  FMUL.FTZ R8, R8, UR13 ;  /* 0x0000000d08087c20 */ /* 0x000fc60008410000 */
[----:B------:R-:W-:Y:S01]  /*27c0*/  FSETP.GTU.FTZ.AND P4, PT, R0, UR10, PT ;  /* 0x0000000a00007c0b */ /* 0x000fe2000bf9c000 */
[----:B------:R-:W-:-:S03]  /*27d0*/  FMUL.FTZ R8, R8, UR12 ;  /* 0x0000000c08087c20 */ /* 0x000fc60008410000 */
[----:B------:R-:W-:Y:S02]  /*27e0*/  SEL R0, RZ, 0x1, P4 ;  /* 0x00000001ff007807 */ /* 0x000fe40002000000 */
[----:B------:R-:W-:-:S05]  /*27f0*/  FSEL R55, R8, RZ, !P4 ;  /* 0x000000ff08377208 */ /* 0x000fca0006000000 */
[----:B------:R-:W-:-:S07]  /*2800*/  @P0 FADD.FTZ R55, R55, R38 ;  /* 0x0000002637370221 */ /* 0x000fce0000010000 */
.L_x_2579:
[----:B------:R-:W-:Y:S05]  /*2810*/  BSYNC B1 ;  /* 0x0000000000017941 */ /* 0x000fea0003800000 */
.L_x_2577:
        /* <DEDUP_REMOVED lines=9> */
.L_x_2588:
        /* <DEDUP_REMOVED lines=12> */
.L_x_2591:
[----:B------:R-:W-:-:S07]  /*2970*/  MOV R45, R10 ;  /* 0x0000000a002d7202 */ /* 0x000fce0000000f00 */
.L_x_2592:
[----:B------:R-:W-:Y:S05]  /*2980*/  BSYNC B2 ;  /* 0x0000000000027941 */ /* 0x000fea0003800000 */
.L_x_2590:
        /* <DEDUP_REMOVED lines=16> */
.L_x_2596:
[----:B------:R-:W-:Y:S05]  /*2a90*/  BSYNC B3 ;  /* 0x0000000000037941 */ /* 0x000fea0003800000 */
.L_x_2595:
        /* <DEDUP_REMOVED lines=43> */
.L_x_2594:
[----:B------:R-:W-:Y:S05]  /*2d50*/  BSYNC B2 ;  /* 0x0000000000027941 */ /* 0x000fea0003800000 */
.L_x_2593:
        /* <DEDUP_REMOVED lines=13> */
.L_x_2589:
[----:B------:R-:W-:Y:S05]  /*2e30*/  BSYNC B1 ;  /* 0x0000000000017941 */ /* 0x000fea0003800000 */
.L_x_2587:
        /* <DEDUP_REMOVED lines=8> */
.L_x_2598:
        /* <DEDUP_REMOVED lines=12> */
.L_x_2601:
[----:B------:R-:W-:-:S07]  /*2f80*/  IMAD.MOV.U32 R46, RZ, RZ, R10 ;  /* 0x000000ffff2e7224 */ /* 0x000fce00078e000a */
.L_x_2602:
[----:B------:R-:W-:Y:S05]  /*2f90*/  BSYNC B2 ;  /* 0x0000000000027941 */ /* 0x000fea0003800000 */
.L_x_2600:
        /* <DEDUP_REMOVED lines=16> */
.L_x_2606:
[----:B------:R-:W-:Y:S05]  /*30a0*/  BSYNC B3 ;  /* 0x0000000000037941 */ /* 0x000fea0003800000 */
.L_x_2605:
        /* <DEDUP_REMOVED lines=43> */
.L_x_2604:
[----:B------:R-:W-:Y:S05]  /*3360*/  BSYNC B2 ;  /* 0x0000000000027941 */ /* 0x000fea0003800000 */
.L_x_2603:
        /* <DEDUP_REMOVED lines=11> */
.L_x_2599:
[----:B------:R-:W-:Y:S05]  /*3420*/  BSYNC B1 ;  /* 0x0000000000017941 */ /* 0x000fea0003800000 */
.L_x_2597:
        /* <DEDUP_REMOVED lines=9> */
.L_x_2608:
        /* <DEDUP_REMOVED lines=12> */
.L_x_2611:
[----:B------:R-:W-:-:S07]  /*3580*/  MOV R47, R10 ;  /* 0x0000000a002f7202 */ /* 0x000fce0000000f00 */
.L_x_2612:
[----:B------:R-:W-:Y:S05]  /*3590*/  BSYNC B2 ;  /* 0x0000000000027941 */ /* 0x000fea0003800000 */
.L_x_2610:
        /* <DEDUP_REMOVED lines=16> */
.L_x_2616:
[----:B------:R-:W-:Y:S05]  /*36a0*/  BSYNC B3 ;  /* 0x0000000000037941 */ /* 0x000fea0003800000 */
.L_x_2615:
        /* <DEDUP_REMOVED lines=43> */
.L_x_2614:
[----:B------:R-:W-:Y:S05]  /*3960*/  BSYNC B2 ;  /* 0x0000000000027941 */ /* 0x000fea0003800000 */
.L_x_2613:
        /* <DEDUP_REMOVED lines=13> */
.L_x_2609:
[----:B------:R-:W-:Y:S05]  /*3a40*/  BSYNC B1 ;  /* 0x0000000000017941 */ /* 0x000fea0003800000 */
.L_x_2607:
        /* <DEDUP_REMOVED lines=17> */
[----:B------:R-:W-:Y:S01]  /*3b60*/  IMAD.U32 R36, R46, 0x10000, RZ ;  /* 0x000100002e247824 */ /* 0x000fe200078e00ff */
[----:B------:R-:W-:Y:S01]  /*3b70*/  SHF.L.U32 R38, R45, 0x8, RZ ;  /* 0x000000082d267819 */ /* 0x000fe200000006ff */
[----:B------:R-:W-:-:S03]  /*3b80*/  IMAD.WIDE.U32 R62, R2, 0x1000000, RZ ;  /* 0x01000000023e7825 */ /* 0x000fc600078e00ff */
        /* <DEDUP_REMOVED lines=13> */
.L_x_2618:
[----:B------:R-:W-:Y:S05]  /*3c60*/  BSYNC B1 ;  /* 0x0000000000017941 */ /* 0x000fea0003800000 */
.L_x_2617:
[----:B------:R-:W-:Y:S01]  /*3c70*/  UMOV UR32, 0xffffffff ;  /* 0xffffffff00207882 */ /* 0x000fe20000000000 */
[----:B------:R-:W-:Y:S02]  /*3c80*/  FADD.FTZ R65, R65, R58 ;  /* 0x0000003a41417221 */ /* 0x000fe40000010000 */
[----:B------:R-:W-:Y:S05]  /*3c90*/  BRA.DIV UR32, `(.L_x_2619) ;  /* 0x0000000620887947 */ /* 0x000fea000b800000 */
        /* <DEDUP_REMOVED lines=37> */
.L_x_2634:
[----:B------:R-:W2:Y:S01]  /*3ef0*/  @!P0 LDC.64 R36, c[0x0][0x250] ;  /* 0x00009400ff248b82 */ /* 0x000ea20000000a00 */
[----:B------:R-:W-:Y:S01]  /*3f00*/  FMUL.FTZ R61, R59, R59 ;  /* 0x0000003b3b3d7220 */ /* 0x000fe20000410000 */
[----:B-1----:R-:W-:Y:S01]  /*3f10*/  FADD.FTZ R65, R64, R65 ;  /* 0x0000004140417221 */ /* 0x002fe20000010000 */
[----:B------:R-:W-:Y:S03]  /*3f20*/  BSSY B1, `(.L_x_2620) ;  /* 0x0000033000017945 */ /* 0x000fe60003800000 */
[----:B------:R-:W-:Y:S01]  /*3f30*/  FSEL R61, R61, RZ, P1 ;  /* 0x000000ff3d3d7208 */ /* 0x000fe20000800000 */
[----:B------:R-:W-:Y:S01]  /*3f40*/  FFMA.FTZ R60, R65, R60, UR11 ;  /* 0x0000000b413c7e23 */ /* 0x000fe2000801003c */
[----:B------:R-:W1:Y:S03]  /*3f50*/  @!P0 LDC.64 R38, c[0x0][0x258] ;  /* 0x00009600ff268b82 */ /* 0x000e660000000a00 */
[----:B------:R-:W-:-:S06]  /*3f60*/  FADD.FTZ R61, R60, R61 ;  /* 0x0000003d3c3d7221 */ /* 0x000fcc0000010000 */
[----:B------:R-:W3:Y:S01]  /*3f70*/  MUFU.RSQ R61, R61 ;  /* 0x0000003d003d7308 */ /* 0x000ee20000001400 */
[----:B--2---:R-:W-:-:S04]  /*3f80*/  @!P0 LEA R36, P2, R43, R36, 0x2 ;  /* 0x000000242b248211 */ /* 0x004fc800078410ff */
[C---:B------:R-:W-:Y:S02]  /*3f90*/  @!P0 LEA.HI.X R37, R43.reuse, R37, R50, 0x2, P2 ;  /* 0x000000252b258211 */ /* 0x040fe400010f1432 */
[----:B-1----:R-:W-:-:S03]  /*3fa0*/  @!P0 LEA R38, P3, R43, R38, 0x2 ;  /* 0x000000262b268211 */ /* 0x002fc600078610ff */
[----:B------:R1:W-:Y:S01]  /*3fb0*/  @!P0 STG.E desc[UR6][R36.64], R59 ;  /* 0x0000003b24008986 */ /* 0x0003e2000c101906 */
[----:B------:R-:W-:-:S05]  /*3fc0*/  @!P0 LEA.HI.X R39, R43, R39, R50, 0x2, P3 ;  /* 0x000000272b278211 */ /* 0x000fca00018f1432 */
[----:B---3--:R1:W-:Y:S01]  /*3fd0*/  @!P0 STG.E desc[UR6][R38.64], R61 ;  /* 0x0000003d26008986 */ /* 0x0083e2000c101906 */
[----:B-----5:R-:W-:-:S13]  /*3fe0*/  ISETP.GE.AND P0, PT, R49, 0x1, PT ;  /* 0x000000013100780c */ /* 0x020fda0003f06270 */
[----:B-1----:R-:W-:Y:S05]  /*3ff0*/  @!P0 BRA `(.L_x_2621) ;  /* 0x0000000000948947 */ /* 0x002fea0003800000 */
[----:B------:R-:W1:Y:S01]  /*4000*/  LDC.64 R36, c[0x0][0x2b8] ;  /* 0x0000ae00ff247b82 */ /* 0x000e620000000a00 */
[----:B------:R-:W-:Y:S01]  /*4010*/  VIADD R49, R49, 0xffffffff ;  /* 0xffffffff31317836 */ /* 0x000fe20000000000 */
[----:B------:R-:W-:-:S03]  /*4020*/  FSEL R59, R59, RZ, !P1 ;  /* 0x000000ff3b3b7208 */ /* 0x000fc60004800000 */
[----:B------:R-:W-:Y:S02]  /*4030*/  IMAD R48, R49, R48, RZ ;  /* 0x0000003031307224 */ /* 0x000fe400078e02ff */
[C---:B------:R-:W-:Y:S01]  /*4040*/  FADD.FTZ R38, -R59.reuse, R51 ;  /* 0x000000333b267221 */ /* 0x040fe20000010100 */
[C---:B------:R-:W-:Y:S01]  /*4050*/  FADD.FTZ R50, -R59.reuse, R53 ;  /* 0x000000353b327221 */ /* 0x040fe20000010100 */
[C---:B------:R-:W-:Y:S01]  /*4060*/  FADD.FTZ R60, -R59.reuse, R55 ;  /* 0x000000373b3c7221 */ /* 0x040fe20000010100 */
[----:B------:R-:W-:Y:S01]  /*4070*/  SHF.R.S32.HI R39, RZ, 0x1f, R48 ;  /* 0x0000001fff277819 */ /* 0x000fe20000011430 */
[C---:B------:R-:W-:Y:S01]  /*4080*/  FADD.FTZ R52, -R59.reuse, R52 ;  /* 0x000000343b347221 */ /* 0x040fe20000010100 */
[C---:B------:R-:W-:Y:S01]  /*4090*/  FADD.FTZ R54, -R59.reuse, R54 ;  /* 0x000000363b367221 */ /* 0x040fe20000010100 */
[C---:B------:R-:W-:Y:S01]  /*40a0*/  FADD.FTZ R56, -R59.reuse, R56 ;  /* 0x000000383b387221 */ /* 0x040fe20000010100 */
[C---:B------:R-:W-:Y:S01]  /*40b0*/  FADD.FTZ R62, -R59.reuse, R57 ;  /* 0x000000393b3e7221 */ /* 0x040fe20000010100 */
[----:B------:R-:W-:Y:S01]  /*40c0*/  FADD.FTZ R58, -R59, R58 ;  /* 0x0000003a3b3a7221 */ /* 0x000fe20000010100 */
[C---:B------:R-:W-:Y:S01]  /*40d0*/  FMUL.FTZ R49, R61.reuse, R38 ;  /* 0x000000263d317220 */ /* 0x040fe20000410000 */
[C---:B------:R-:W-:Y:S01]  /*40e0*/  FMUL.FTZ R51, R61.reuse, R50 ;  /* 0x000000323d337220 */ /* 0x040fe20000410000 */
[----:B------:R-:W-:Y:S01]  /*40f0*/  FMUL.FTZ R53, R61, R60 ;  /* 0x0000003c3d357220 */ /* 0x000fe20000410000 */
[----:B------:R-:W-:Y:S01]  /*4100*/  LEA.HI R39, R39, R48, RZ, 0x3 ;  /* 0x0000003027277211 */ /* 0x000fe200078f18ff */
[C---:B------:R-:W-:Y:S01]  /*4110*/  FMUL.FTZ R38, R61.reuse, R52 ;  /* 0x000000343d267220 */ /* 0x040fe20000410000 */
[C---:B------:R-:W-:Y:S01]  /*4120*/  FMUL.FTZ R54, R61.reuse, R54 ;  /* 0x000000363d367220 */ /* 0x040fe20000410000 */
[C---:B------:R-:W-:Y:S01]  /*4130*/  FMUL.FTZ R56, R61.reuse, R56 ;  /* 0x000000383d387220 */ /* 0x040fe20000410000 */
[C---:B------:R-:W-:Y:S01]  /*4140*/  FMUL.FTZ R57, R61.reuse, R62 ;  /* 0x0000003e3d397220 */ /* 0x040fe20000410000 */
[----:B------:R-:W-:Y:S01]  /*4150*/  FMUL.FTZ R58, R61, R58 ;  /* 0x0000003a3d3a7220 */ /* 0x000fe20000410000 */
        /* <DEDUP_REMOVED lines=15> */
.L_x_2621:
[----:B------:R-:W-:Y:S05]  /*4250*/  BSYNC B1 ;  /* 0x0000000000017941 */ /* 0x000fea0003800000 */
.L_x_2620:
[----:B-1----:R-:W1:Y:S02]  /*4260*/  LDC.64 R36, c[0x0][0x210] ;  /* 0x00008400ff247b82 */ /* 0x002e640000000a00 */
[----:B-1----:R-:W-:-:S04]  /*4270*/  LEA R43, R36, R43, 0x2 ;  /* 0x0000002b242b7211 */ /* 0x002fc800078e10ff */
[----:B------:R-:W-:-:S13]  /*4280*/  ISETP.GE.AND P0, PT, R43, R37, PT ;  /* 0x000000252b00720c */ /* 0x000fda0003f06270 */
[----:B------:R-:W-:Y:S05]  /*4290*/  @!P0 BRA `(.L_x_2622) ;  /* 0xffffffc4006c8947 */ /* 0x000fea000383ffff */
[----:B------:R-:W-:Y:S05]  /*42a0*/  BSYNC B0 ;  /* 0x0000000000007941 */ /* 0x000fea0003800000 */
.L_x_2536:
[----:B------:R-:W-:Y:S05]  /*42b0*/  EXIT ;  /* 0x000000000000794d */ /* 0x000fea0003800000 */
.L_x_2619:
[----:B0-----:R-:W-:Y:S01]  /*42c0*/  HFMA2.MMA R37, -RZ, RZ, 0, 5.9604644775390625e-08 ;  /* 0x00000001ff257435 */ /* 0x001fe200000001ff */
[----:B------:R-:W-:Y:S01]  /*42d0*/  BSSY B1, `(.L_x_2623) ;  /* 0x0000007000017945 */ /* 0x000fe20003800000 */
[----:B------:R-:W-:Y:S01]  /*42e0*/  IMAD.MOV.U32 R68, RZ, RZ, R65 ;  /* 0x000000ffff447224 */ /* 0x000fe200078e0041 */
[----:B------:R-:W-:Y:S01]  /*42f0*/  MOV R39, 0xffffffff ;  /* 0xffffffff00277802 */ /* 0x000fe20000000f00 */
[----:B------:R-:W-:-:S07]  /*4300*/  IMAD.MOV.U32 R38, RZ, RZ, 0x1f ;  /* 0x0000001fff267424 */ /* 0x000fce00078e00ff */
[----:B-----5:R-:W-:Y:S05]  /*4310*/  WARPSYNC.COLLECTIVE R39, `(.L_x_2624) ;  /* 0x0000000027087348 */ /* 0x020fea0003c00000 */
[----:B------:R0:W1:Y:S02]  /*4320*/  SHFL.BFLY P2, R66, R68, R37, R38 ;  /* 0x0c00002544427389 */ /* 0x0000640000040026 */
[----:B01---5:R-:W-:Y:S01]  /*4330*/  ENDCOLLECTIVE ;  /* 0x000000000000791b */ /* 0x023fe20003800000 */
.L_x_2624:
[----:B------:R-:W-:Y:S05]  /*4340*/  BSYNC B1 ;  /* 0x0000000000017941 */ /* 0x000fea0003800000 */
.L_x_2623:
[----:B------:R-:W-:Y:S01]  /*4350*/  IMAD.MOV.U32 R36, RZ, RZ, R66 ;  /* 0x000000ffff247224 */ /* 0x000fe200078e0042 */
[----:B------:R-:W-:Y:S01]  /*4360*/  HFMA2.MMA R37, -RZ, RZ, 0, 1.1920928955078125e-07 ;  /* 0x00000002ff257435 */ /* 0x000fe200000001ff */
[----:B------:R-:W-:Y:S01]  /*4370*/  IMAD.MOV.U32 R38, RZ, RZ, 0x1f ;  /* 0x0000001fff267424 */ /* 0x000fe200078e00ff */
[----:B------:R-:W-:Y:S01]  /*4380*/  MOV R39, 0xffffffff ;  /* 0xffffffff00277802 */ /* 0x000fe20000000f00 */
[----:B------:R-:W-:Y:S01]  /*4390*/  FADD.FTZ R61, R65, R36 ;  /* 0x00000024413d7221 */ /* 0x000fe20000010000 */
[----:B------:R-:W0:Y:S04]  /*43a0*/  LDC R60, c[0x0][0x290] ;  /* 0x0000a400ff3c7b82 */ /* 0x000e280000000800 */
[----:B------:R-:W-:-:S07]  /*43b0*/  MOV R68, R61 ;  /* 0x0000003d00447202 */ /* 0x000fce0000000f00 */
[----:B0-----:R-:W-:Y:S05]  /*43c0*/  WARPSYNC.COLLECTIVE R39, `(.L_x_2625) ;  /* 0x0000000027087348 */ /* 0x001fea0003c00000 */
[----:B------:R1:W2:Y:S02]  /*43d0*/  SHFL.BFLY P2, R66, R68, R37, R38 ;  /* 0x0c00002544427389 */ /* 0x0002a40000040026 */
[----:B012---:R-:W-:Y:S01]  /*43e0*/  ENDCOLLECTIVE ;  /* 0x000000000000791b */ /* 0x007fe20003800000 */
.L_x_2625:
[----:B------:R-:W-:Y:S01]  /*43f0*/  HFMA2.MMA R37, -RZ, RZ, 0, 2.384185791015625e-07 ;  /* 0x00000004ff257435 */ /* 0x000fe200000001ff */
[----:B------:R-:W-:-:S05]  /*4400*/  MOV R36, R66 ;  /* 0x0000004200247202 */ /* 0x000fca0000000f00 */
[----:B------:R-:W-:-:S04]  /*4410*/  FADD.FTZ R62, R61, R36 ;  /* 0x000000243d3e7221 */ /* 0x000fc80000010000 */
[----:B------:R-:W-:-:S07]  /*4420*/  IMAD.MOV.U32 R68, RZ, RZ, R62 ;  /* 0x000000ffff447224 */ /* 0x000fce00078e003e */
[----:B------:R-:W-:Y:S05]  /*4430*/  WARPSYNC.COLLECTIVE R39, `(.L_x_2626) ;  /* 0x0000000027087348 */ /* 0x000fea0003c00000 */
[----:B------:R0:W1:Y:S02]  /*4440*/  SHFL.BFLY P2, R66, R68, R37, R38 ;  /* 0x0c00002544427389 */ /* 0x0000640000040026 */
[----:B01----:R-:W-:Y:S01]  /*4450*/  ENDCOLLECTIVE ;  /* 0x000000000000791b */ /* 0x003fe20003800000 */
.L_x_2626:
[----:B------:R-:W-:Y:S01]  /*4460*/  HFMA2.MMA R37, -RZ, RZ, 0, 4.76837158203125e-07 ;  /* 0x00000008ff257435 */ /* 0x000fe200000001ff */
[----:B------:R-:W-:-:S05]  /*4470*/  MOV R59, R66 ;  /* 0x00000042003b7202 */ /* 0x000fca0000000f00 */
[----:B------:R-:W-:-:S04]  /*4480*/  FADD.FTZ R63, R62, R59 ;  /* 0x0000003b3e3f7221 */ /* 0x000fc80000010000 */
[----:B------:R-:W-:-:S07]  /*4490*/  IMAD.MOV.U32 R68, RZ, RZ, R63 ;  /* 0x000000ffff447224 */ /* 0x000fce00078e003f */
[----:B------:R-:W-:Y:S05]  /*44a0*/  WARPSYNC.COLLECTIVE R39, `(.L_x_2627) ;  /* 0x0000000027087348 */ /* 0x000fea0003c00000 */
[----:B------:R0:W1:Y:S02]  /*44b0*/  SHFL.BFLY P2, R66, R68, R37, R38 ;  /* 0x0c00002544427389 */ /* 0x0000640000040026 */
[----:B01----:R-:W-:Y:S01]  /*44c0*/  ENDCOLLECTIVE ;  /* 0x000000000000791b */ /* 0x003fe20003800000 */
.L_x_2627:
[----:B------:R-:W-:Y:S01]  /*44d0*/  HFMA2.MMA R37, -RZ, RZ, 0, 9.5367431640625e-07 ;  /* 0x00000010ff257435 */ /* 0x000fe200000001ff */
[----:B------:R-:W-:-:S05]  /*44e0*/  MOV R36, R66 ;  /* 0x0000004200247202 */ /* 0x000fca0000000f00 */
[----:B------:R-:W-:-:S04]  /*44f0*/  FADD.FTZ R64, R63, R36 ;  /* 0x000000243f407221 */ /* 0x000fc80000010000 */
[----:B------:R-:W-:-:S07]  /*4500*/  IMAD.MOV.U32 R68, RZ, RZ, R64 ;  /* 0x000000ffff447224 */ /* 0x000fce00078e0040 */
[----:B------:R-:W-:Y:S05]  /*4510*/  WARPSYNC.COLLECTIVE R39, `(.L_x_2628) ;  /* 0x0000000027087348 */ /* 0x000fea0003c00000 */
[----:B------:R0:W1:Y:S02]  /*4520*/  SHFL.BFLY P2, R66, R68, R37, R38 ;  /* 0x0c00002544427389 */ /* 0x0000640000040026 */
[----:B01----:R-:W-:Y:S01]  /*4530*/  ENDCOLLECTIVE ;  /* 0x000000000000791b */ /* 0x003fe20003800000 */
.L_x_2628:
        /* <DEDUP_REMOVED lines=19> */
[----:B------:R-:W-:-:S03]  /*4670*/  HFMA2.MMA R37, -RZ, RZ, 0, 5.9604644775390625e-08 ;  /* 0x00000001ff257435 */ /* 0x000fc600000001ff */
[----:B------:R-:W-:-:S08]  /*4680*/  IMAD.MOV.U32 R68, RZ, RZ, R36 ;  /* 0x000000ffff447224 */ /* 0x000fd000078e0024 */
[----:B------:R-:W-:Y:S05]  /*4690*/  WARPSYNC.COLLECTIVE R39, `(.L_x_2629) ;  /* 0x0000000027087348 */ /* 0x000fea0003c00000 */
[----:B------:R0:W1:Y:S02]  /*46a0*/  SHFL.BFLY P2, R66, R68, R37, R38 ;  /* 0x0c00002544427389 */ /* 0x0000640000040026 */
[----:B01----:R-:W-:Y:S01]  /*46b0*/  ENDCOLLECTIVE ;  /* 0x000000000000791b */ /* 0x003fe20003800000 */
.L_x_2629:
[----:B------:R-:W-:Y:S01]  /*46c0*/  HFMA2.MMA R37, -RZ, RZ, 0, 1.1920928955078125e-07 ;  /* 0x00000002ff257435 */ /* 0x000fe200000001ff */
[----:B------:R-:W-:-:S05]  /*46d0*/  MOV R61, R66 ;  /* 0x00000042003d7202 */ /* 0x000fca0000000f00 */
[----:B------:R-:W-:-:S04]  /*46e0*/  FADD.FTZ R61, R36, R61 ;  /* 0x0000003d243d7221 */ /* 0x000fc80000010000 */
[----:B------:R-:W-:-:S07]  /*46f0*/  IMAD.MOV.U32 R68, RZ, RZ, R61 ;  /* 0x000000ffff447224 */ /* 0x000fce00078e003d */
[----:B------:R-:W-:Y:S05]  /*4700*/  WARPSYNC.COLLECTIVE R39, `(.L_x_2630) ;  /* 0x0000000027087348 */ /* 0x000fea0003c00000 */
[----:B------:R0:W1:Y:S02]  /*4710*/  SHFL.BFLY P2, R66, R68, R37, R38 ;  /* 0x0c00002544427389 */ /* 0x0000640000040026 */
[----:B01----:R-:W-:Y:S01]  /*4720*/  ENDCOLLECTIVE ;  /* 0x000000000000791b */ /* 0x003fe20003800000 */
.L_x_2630:
[----:B------:R-:W-:Y:S01]  /*4730*/  HFMA2.MMA R37, -RZ, RZ, 0, 2.384185791015625e-07 ;  /* 0x00000004ff257435 */ /* 0x000fe200000001ff */
[----:B------:R-:W-:-:S05]  /*4740*/  MOV R62, R66 ;  /* 0x00000042003e7202 */ /* 0x000fca0000000f00 */
[----:B------:R-:W-:-:S04]  /*4750*/  FADD.FTZ R62, R61, R62 ;  /* 0x0000003e3d3e7221 */ /* 0x000fc80000010000 */
[----:B------:R-:W-:-:S07]  /*4760*/  IMAD.MOV.U32 R68, RZ, RZ, R62 ;  /* 0x000000ffff447224 */ /* 0x000fce00078e003e */
[----:B------:R-:W-:Y:S05]  /*4770*/  WARPSYNC.COLLECTIVE R39, `(.L_x_2631) ;  /* 0x0000000027087348 */ /* 0x000fea0003c00000 */
[----:B------:R0:W1:Y:S02]  /*4780*/  SHFL.BFLY P2, R66, R68, R37, R38 ;  /* 0x0c00002544427389 */ /* 0x0000640000040026 */
[----:B01----:R-:W-:Y:S01]  /*4790*/  ENDCOLLECTIVE ;  /* 0x000000000000791b */ /* 0x003fe20003800000 */
.L_x_2631:
[----:B------:R-:W-:Y:S01]  /*47a0*/  HFMA2.MMA R37, -RZ, RZ, 0, 4.76837158203125e-07 ;  /* 0x00000008ff257435 */ /* 0x000fe200000001ff */
[----:B------:R-:W-:-:S05]  /*47b0*/  MOV R63, R66 ;  /* 0x00000042003f7202 */ /* 0x000fca0000000f00 */
[----:B------:R-:W-:-:S04]  /*47c0*/  FADD.FTZ R63, R62, R63 ;  /* 0x0000003f3e3f7221 */ /* 0x000fc80000010000 */
[----:B------:R-:W-:-:S07]  /*47d0*/  IMAD.MOV.U32 R68, RZ, RZ, R63 ;  /* 0x000000ffff447224 */ /* 0x000fce00078e003f */
[----:B------:R-:W-:Y:S05]  /*47e0*/  WARPSYNC.COLLECTIVE R39, `(.L_x_2632) ;  /* 0x0000000027087348 */ /* 0x000fea0003c00000 */
[----:B------:R0:W1:Y:S02]  /*47f0*/  SHFL.BFLY P2, R66, R68, R37, R38 ;  /* 0x0c00002544427389 */ /* 0x0000640000040026 */
[----:B01----:R-:W-:Y:S01]  /*4800*/  ENDCOLLECTIVE ;  /* 0x000000000000791b */ /* 0x003fe20003800000 */
.L_x_2632:
[----:B------:R-:W-:Y:S01]  /*4810*/  HFMA2.MMA R37, -RZ, RZ, 0, 9.5367431640625e-07 ;  /* 0x00000010ff257435 */ /* 0x000fe200000001ff */
[----:B------:R-:W-:-:S05]  /*4820*/  MOV R64, R66 ;  /* 0x0000004200407202 */ /* 0x000fca0000000f00 */
[----:B------:R-:W-:-:S04]  /*4830*/  FADD.FTZ R64, R63, R64 ;  /* 0x000000403f407221 */ /* 0x000fc80000010000 */
[----:B------:R-:W-:-:S07]  /*4840*/  IMAD.MOV.U32 R68, RZ, RZ, R64 ;  /* 0x000000ffff447224 */ /* 0x000fce00078e0040 */
[----:B------:R-:W-:Y:S05]  /*4850*/  WARPSYNC.COLLECTIVE R39, `(.L_x_2633) ;  /* 0x0000000027087348 */ /* 0x000fea0003c00000 */
[----:B------:R0:W1:Y:S02]  /*4860*/  SHFL.BFLY P2, R66, R68, R37, R38 ;  /* 0x0c00002544427389 */ /* 0x0000640000040026 */
[----:B01----:R-:W-:Y:S01]  /*4870*/  ENDCOLLECTIVE ;  /* 0x000000000000791b */ /* 0x003fe20003800000 */
.L_x_2633:
[----:B------:R-:W-:Y:S01]  /*4880*/  MOV R65, R66 ;  /* 0x0000004200417202 */ /* 0x000fe20000000f00 */
[----:B------:R-:W-:Y:S06]  /*4890*/  BRA `(.L_x_2634) ;  /* 0xfffffff400947947 */ /* 0x000fec000383ffff */
.L_x_2635:
        /* <DEDUP_REMOVED lines=14> */
.L_x_9539:


//--------------------- .text._ZN10layer_norm13ln_fwd_kernelINS_13Kernel_traitsIf13__nv_bfloat16S2_S2_fjLj256ELj1ELj4ELj1ELj16ENS_18Kernel_traits_baseILj256EfS2_S2_S2_fjLj128EEEEELb1ELb1ELb0ELb0EEEvNS_9FwdParamsE --------------------------
	.section	.text._ZN10layer_norm13ln_fwd_kernelINS_13Kernel_traitsIf13__nv_bfloat16S2_S2_fjLj256ELj1ELj4ELj1ELj16ENS_18Kernel_traits_baseILj256EfS2_S2_S2_fjLj128EEEEELb1ELb1ELb0ELb0EEEvNS_9FwdParamsE,"ax",@progbits
	.align	128
        .global         _ZN10layer_norm13ln_fwd_kernelINS_13Kernel_traitsIf13__nv_bfloat16S2_S2_fjLj256ELj1ELj4ELj1ELj16ENS_18Kernel_traits_baseILj256EfS2_S2_S2_fjLj128EEEEELb1ELb1ELb0ELb0EEEvNS_9FwdParamsE
        .type           _ZN10layer_norm13ln_fwd_kernelINS_13Kernel_traitsIf13__nv_bfloat16S2_S2_fjLj256ELj1ELj4ELj1ELj16ENS_18Kernel_traits_baseILj256EfS2_S2_S2_fjLj128EEEEELb1ELb1ELb0ELb0EEEvNS_9FwdParamsE,@function
        .size           _ZN10layer_norm13ln_fwd_kernelINS_13Kernel_traitsIf13__nv_bfloat16S2_S2_fjLj256ELj1ELj4ELj1ELj16ENS_18Kernel_traits_baseILj256EfS2_S2_S2_fjLj128EEEEELb1ELb1ELb0ELb0EEEvNS_9FwdParamsE,(.L_x_9540 - _ZN10layer_norm13ln_fwd_kernelINS_13Kernel_traitsIf13__nv_bfloat16S2_S2_fjLj256ELj1ELj4ELj1ELj16ENS_18Kernel_traits_baseILj256EfS2_S2_S2_fjLj128EEEEELb1ELb1ELb0ELb0EEEvNS_9FwdParamsE)
        .other          _ZN10layer_norm13ln_fwd_kernelINS_13Kernel_traitsIf13__nv_bfloat16S2_S2_fjLj256ELj1ELj4ELj1ELj16ENS_18Kernel_traits_baseILj256EfS2_S2_S2_fjLj128EEEEELb1ELb1ELb0ELb0EEEvNS_9FwdParamsE,@"STO_CUDA_ENTRY STV_DEFAULT"
_ZN10layer_norm13ln_fwd_kernelINS_13Kernel_traitsIf13__nv_bfloat16S2_S2_fjLj256ELj1ELj4ELj1ELj16ENS_18Kernel_traits_baseILj256EfS2_S2_S2_fjLj128EEEEELb1ELb1ELb0ELb0EEEvNS_9FwdParamsE:
.text._ZN10layer_norm13ln_fwd_kernelINS_13Kernel_traitsIf13__nv_bfloat16S2_S2_fjLj256ELj1ELj4ELj1ELj16ENS_18Kernel_traits_baseILj256EfS2_S2_S2_fjLj128EEEEELb1ELb1ELb0ELb0EEEvNS_9FwdParamsE:
        /* <DEDUP_REMOVED lines=19> */
[C---:B---3--:R-:W-:Y:S02]  /*0130*/  LOP3.LUT R7, R6.reuse, 0x1f, RZ, 0xc, !PT ;  /* 0x0000001f06077812 */ /* 0x048fe400078e0cff */
[----:B------:R-:W-:Y:S02]  /*0140*/  LOP3.LUT R20, R6, 0x1f, RZ, 0xc0, !PT ;  /* 0x0000001f06147812 */ /* 0x000fe400078ec0ff */
[----:B------:R-:W-:-:S04]  /*0150*/  LEA.HI.SX32 R0, R0, R7, 0x1d ;  /* 0x0000000700007211 */ /* 0x000fc800078feaff */
[----:B------:R-:W-:Y:S02]  /*0160*/  LOP3.LUT P0, RZ, R0, 0xffffffe0, RZ, 0xc0, !PT ;  /* 0xffffffe000ff7812 */ /* 0x000fe4000780c0ff */
[----:B------:R-:W-:-:S04]  /*0170*/  SHF.R.U32.HI R0, RZ, 0x5, R6 ;  /* 0x00000005ff007819 */ /* 0x000fc80000011606 */
[C---:B----4-:R-:W-:Y:S02]  /*0180*/  LEA R0, R11.reuse, R0, 0x2 ;  /* 0x000000000b007211 */ /* 0x050fe400078e10ff */
[----:B--2---:R-:W-:Y:S01]  /*0190*/  @P2 R2UR UR6, R2 ;  /* 0x00000000020622ca */ /* 0x004fe200000e0000 */
[----:B------:R-:W-:Y:S01]  /*01a0*/  IMAD R2, R11, UR8, R6 ;  /* 0x000000080b027c24 */ /* 0x000fe2000f8e0206 */
[----:B------:R-:W-:Y:S02]  /*01b0*/  @P2 R2UR UR7, R3 ;  /* 0x00000000030722ca */ /* 0x000fe400000e0000 */
[----:B-----5:R-:W-:Y:S01]  /*01c0*/  @P2 IADD3 R8, P3, R4, R13, RZ ;  /* 0x0000000d04082210 */ /* 0x020fe20007f7e0ff */
[----:B------:R-:W-:-:S12]  /*01d0*/  @!P0 BRA `(.L_x_2637) ;  /* 0x0000000000508947 */ /* 0x000fd80003800000 */
        /* <DEDUP_REMOVED lines=9> */
[----:B------:R-:W-:-:S05]  /*0270*/  @P1 LEA R10, P4, R20, UR8, 0x5 ;  /* 0x00000008140a1c11 */ /* 0x000fca000f8828ff */
[----:B------:R-:W-:Y:S01]  /*0280*/  @P1 IMAD.X R11, RZ, RZ, UR9, P4 ;  /* 0x00000009ff0b1e24 */ /* 0x000fe2000a0e06ff */
[C---:B------:R-:W-:Y:S01]  /*0290*/  LEA R28, P4, R20.reuse, UR10, 0x5 ;  /* 0x0000000a141c7c11 */ /* 0x040fe2000f8828ff */
[----:B0-----:R-:W-:-:S03]  /*02a0*/  IMAD.WIDE.U32 R6, R20, 0x20, R6 ;  /* 0x0000002014067825 */ /* 0x001fc600078e0006 */
[----:B------:R-:W-:Y:S01]  /*02b0*/  IADD3.X R29, RZ, UR11, RZ, P4, !PT ;  /* 0x0000000bff1d7c10 */ /* 0x000fe2000a7fe4ff */
[----:B------:R0:W5:Y:S04]  /*02c0*/  @P1 LDG.E.128 R12, desc[UR4][R10.64] ;  /* 0x000000040a0c1981 */ /* 0x000168000c1e1d00 */
[----:B------:R0:W5:Y:S04]  /*02d0*/  @P1 LDG.E.128 R16, desc[UR4][R10.64+0x10] ;  /* 0x000010040a101981 */ /* 0x000168000c1e1d00 */
[----:B------:R0:W5:Y:S04]  /*02e0*/  LDG.E.128 R56, desc[UR4][R6.64] ;  /* 0x0000000406387981 */ /* 0x000168000c1e1d00 */
[----:B------:R0:W5:Y:S04]  /*02f0*/  LDG.E.128 R52, desc[UR4][R6.64+0x10] ;  /* 0x0000100406347981 */ /* 0x000168000c1e1d00 */
[----:B------:R0:W5:Y:S04]  /*0300*/  LDG.E.128 R20, desc[UR4][R28.64] ;  /* 0x000000041c147981 */ /* 0x000168000c1e1d00 */
[----:B------:R0:W5:Y:S02]  /*0310*/  LDG.E.128 R24, desc[UR4][R28.64+0x10] ;  /* 0x000010041c187981 */ /* 0x000164000c1e1d00 */
.L_x_2637:
[----:B------:R-:W-:Y:S05]  /*0320*/  BSYNC B0 ;  /* 0x0000000000007941 */ /* 0x000fea0003800000 */
.L_x_2636:
[----:B------:R-:W-:Y:S01]  /*0330*/  ULDC UR8, c[0x0][0x214] ;  /* 0x0000850000087ab9 */ /* 0x000fe20000000800 */
[----:B------:R-:W-:Y:S01]  /*0340*/  @P2 IMAD.X R9, RZ, RZ, R5, P3 ;  /* 0x000000ffff092224 */ /* 0x000fe200018e0605 */
[----:B------:R-:W-:-:S04]  /*0350*/  ISETP.GE.AND P1, PT, R0, UR8, PT ;  /* 0x0000000800007c0c */ /* 0x000fc8000bf26270 */
[----:B------:R-:W-:-:S09]  /*0360*/  SHF.R.U64 R3, R8, 0x2, R9 ;  /* 0x0000000208037819 */ /* 0x000fd20000001209 */
        /* <DEDUP_REMOVED lines=51> */
[----:B------:R-:W-:Y:S01]  /*06a0*/  IMAD R10, R11, -0x326172a9, RZ ;  /* 0xcd9e8d570b0a7824 */ /* 0x000fe200078e02ff */
[----:B------:R-:W-:Y:S01]  /*06b0*/  ULDC.64 UR8, c[0x0][0x270] ;  /* 0x00009c0000087ab9 */ /* 0x000fe20000000a00 */
[----:B------:R-:W-:Y:S01]  /*06c0*/  IMAD.HI.U32 R7, R6, -0x326172a9, RZ ;  /* 0xcd9e8d5706077827 */ /* 0x000fe200078e00ff */
[----:B------:R-:W-:Y:S01]  /*06d0*/  UISETP.NE.U32.AND UP0, UPT, UR8, URZ, UPT ;  /* 0x0000003f0800728c */ /* 0x000fe2000bf05070 */
[----:B------:R-:W-:Y:S02]  /*06e0*/  ULDC UR31, c[0x0][0x218] ;  /* 0x00008600001f7ab9 */ /* 0x000fe40000000800 */
[----:B------:R-:W-:Y:S01]  /*06f0*/  IMAD.HI.U32 R9, R5, -0x2daee0ad, RZ ;  /* 0xd2511f5305097827 */ /* 0x000fe200078e00ff */
[----:B------:R-:W-:Y:S01]  /*0700*/  LOP3.LUT R7, R7, UR21, R10, 0x96, !PT ;  /* 0x0000001507077c12 */ /* 0x000fe2000f8e960a */
[----:B------:R-:W-:Y:S01]  /*0710*/  ULDC.U8 UR8, c[0x0][0x2a0] ;  /* 0x0000a80000087ab9 */ /* 0x000fe20000000000 */
[----:B------:R-:W-:Y:S01]  /*0720*/  UISETP.NE.AND.EX UP0, UPT, UR9, URZ, UPT, UP0 ;  /* 0x0000003f0900728c */ /* 0x000fe2000bf05300 */
[----:B------:R-:W-:Y:S01]  /*0730*/  IMAD R10, R5, -0x2daee0ad, RZ ;  /* 0xd2511f53050a7824 */ /* 0x000fe200078e02ff */
[----:B------:R-:W-:Y:S01]  /*0740*/  LOP3.LUT R9, R9, UR22, R28, 0x96, !PT ;  /* 0x0000001609097c12 */ /* 0x000fe2000f8e961c */
[----:B------:R-:W-:Y:S01]  /*0750*/  IMAD.HI.U32 R5, R7, -0x2daee0ad, RZ ;  /* 0xd2511f5307057827 */ /* 0x000fe200078e00ff */
[----:B------:R-:W-:Y:S01]  /*0760*/  UISETP.NE.AND UP1, UPT, UR8, URZ, UPT ;  /* 0x0000003f0800728c */ /* 0x000fe2000bf25270 */
[----:B------:R-:W-:-:S02]  /*0770*/  ULDC UR12, c[0x0][0x2d8] ;  /* 0x0000b600000c7ab9 */ /* 0x000fc40000000800 */
[----:B------:R-:W-:Y:S01]  /*0780*/  IMAD R11, R6, -0x326172a9, RZ ;  /* 0xcd9e8d57060b7824 */ /* 0x000fe200078e02ff */
[----:B------:R-:W-:Y:S01]  /*0790*/  LOP3.LUT R5, R5, UR24, R10, 0x96, !PT ;  /* 0x0000001805057c12 */ /* 0x000fe2000f8e960a */
[----:B------:R-:W-:Y:S01]  /*07a0*/  IMAD.HI.U32 R6, R9, -0x326172a9, RZ ;  /* 0xcd9e8d5709067827 */ /* 0x000fe200078e00ff */
[----:B------:R-:W-:-:S03]  /*07b0*/  ULDC.64 UR10, c[0x0][0x230] ;  /* 0x00008c00000a7ab9 */ /* 0x000fc60000000a00 */
        /* <DEDUP_REMOVED lines=15> */
[----:B------:R-:W-:-:S04]  /*08b0*/  IMAD.WIDE.U32 R10, R6, -0x326172a9, RZ ;  /* 0xcd9e8d57060a7825 */ /* 0x000fc800078e00ff */
[C---:B------:R-:W-:Y:S01]  /*08c0*/  IMAD.HI.U32 R5, R28.reuse, -0x2daee0ad, RZ ;  /* 0xd2511f531c057827 */ /* 0x040fe200078e00ff */
[----:B------:R-:W-:Y:S02]  /*08d0*/  LOP3.LUT R6, R11, UR29, R7, 0x96, !PT ;  /* 0x0000001d0b067c12 */ /* 0x000fe4000f8e9607 */
[----:B------:R-:W-:Y:S01]  /*08e0*/  MOV R7, R10 ;  /* 0x0000000a00077202 */ /* 0x000fe20000000f00 */
[----:B------:R-:W-:Y:S01]  /*08f0*/  IMAD.MOV.U32 R9, RZ, RZ, RZ ;  /* 0x000000ffff097224 */ /* 0x000fe200078e00ff */
[----:B------:R-:W-:Y:S01]  /*0900*/  LOP3.LUT R5, R5, UR30, R30, 0x96, !PT ;  /* 0x0000001e05057c12 */ /* 0x000fe2000f8e961e */
[----:B------:R-:W-:-:S07]  /*0910*/  IMAD R10, R28, -0x2daee0ad, RZ ;  /* 0xd2511f531c0a7824 */ /* 0x000fce00078e02ff */
.L_x_2700:
        /* <DEDUP_REMOVED lines=9> */
[----:B------:R-:W0:Y:S01]  /*09b0*/  S2R R38, SR_TID.X ;  /* 0x0000000000267919 */ /* 0x000e220000002100 */
[----:B------:R-:W-:Y:S02]  /*09c0*/  IMAD.MOV.U32 R42, RZ, RZ, 0x3f800000 ;  /* 0x3f800000ff2a7424 */ /* 0x000fe400078e00ff */
[----:B------:R-:W-:-:S04]  /*09d0*/  SHF.R.S32.HI R35, RZ, 0x1f, R34 ;  /* 0x0000001fff237819 */ /* 0x000fc80000011422 */
[----:B------:R-:W-:Y:S02]  /*09e0*/  LEA.HI R35, R35, R34, RZ, 0x3 ;  /* 0x0000002223237211 */ /* 0x000fe400078f18ff */
[----:B0-----:R-:W-:-:S04]  /*09f0*/  LOP3.LUT R38, R38, 0x1f, RZ, 0xc0, !PT ;  /* 0x0000001f26267812 */ /* 0x001fc800078ec0ff */
        /* <DEDUP_REMOVED lines=23> */
.L_x_2642:
[----:B------:R-:W-:-:S07]  /*0b70*/  IMAD.MOV.U32 R36, RZ, RZ, R7 ;  /* 0x000000ffff247224 */ /* 0x000fce00078e0007 */
.L_x_2643:
[----:B------:R-:W-:Y:S05]  /*0b80*/  BSYNC B2 ;  /* 0x0000000000027941 */ /* 0x000fea0003800000 */
.L_x_2641:
        /* <DEDUP_REMOVED lines=16> */
.L_x_2647:
[----:B------:R-:W-:Y:S05]  /*0c90*/  BSYNC B3 ;  /* 0x0000000000037941 */ /* 0x000fea0003800000 */
.L_x_2646:
[----:B------:R-:W-:Y:S01]  /*0ca0*/  IMAD.HI.U32 R5, R2, -0x326172a9, RZ ;  /* 0xcd9e8d5702057827 */ /* 0x000fe200078e00ff */
[----:B------:R-:W-:-:S03]  /*0cb0*/  LOP3.LUT R6, R6, UR7, R9, 0x96, !PT ;  /* 0x0000000706067c12 */ /* 0x000fc6000f8e9609 */
[----:B------:R-:W-:Y:S01]  /*0cc0*/  IMAD R37, R3, -0x2daee0ad, RZ ;  /* 0xd2511f5303257824 */ /* 0x000fe200078e02ff */
[----:B------:R-:W-:Y:S01]  /*0cd0*/  LOP3.LUT R10, R5, UR6, R4, 0x96, !PT ;  /* 0x00000006050a7c12 */ /* 0x000fe2000f8e9604 */
[----:B------:R-:W-:Y:S02]  /*0ce0*/  IMAD R5, R2, -0x326172a9, RZ ;  /* 0xcd9e8d5702057824 */ /* 0x000fe400078e02ff */
        /* <DEDUP_REMOVED lines=39> */
.L_x_2645:
[----:B------:R-:W-:Y:S05]  /*0f60*/  BSYNC B2 ;  /* 0x0000000000027941 */ /* 0x000fea0003800000 */
.L_x_2644:
[----:B------:R-:W0:Y:S01]  /*0f70*/  LDC R50, c[0x0][0x298] ;  /* 0x0000a600ff327b82 */ /* 0x000e220000000800 */
[----:B------:R-:W-:Y:S01]  /*0f80*/  HFMA2.MMA R51, -RZ, RZ, 0.1171875, 0 ;  /* 0x2f800000ff337435 */ /* 0x000fe200000001ff */
[----:B------:R-:W-:Y:S01]  /*0f90*/  I2FP.F32.U32 R8, R36 ;  /* 0x0000002400087245 */ /* 0x000fe20000201000 */
[C---:B-----5:R-:W-:Y:S01]  /*0fa0*/  IMAD.U32 R11, R32.reuse, 0x10000, RZ ;  /* 0x00010000200b7824 */ /* 0x060fe200078e00ff */
[----:B------:R-:W-:Y:S01]  /*0fb0*/  BSSY B2, `(.L_x_2648) ;  /* 0x0000018000027945 */ /* 0x000fe20003800000 */
[----:B------:R-:W-:Y:S01]  /*0fc0*/  PRMT R32, R32, 0x7632, R32 ;  /* 0x0000763220207816 */ /* 0x000fe20000000020 */
[----:B------:R-:W-:Y:S02]  /*0fd0*/  VIADD R36, R39, 0x1 ;  /* 0x0000000127247836 */ /* 0x000fe40000000000 */
[----:B------:R-:W-:Y:S01]  /*0fe0*/  FMUL.FTZ R11, R11, R42 ;  /* 0x0000002a0b0b7220 */ /* 0x000fe20000410000 */
[----:B------:R-:W1:Y:S02]  /*0ff0*/  LDC R48, c[0x0][0x294] ;  /* 0x0000a500ff307b82 */ /* 0x000e640000000800 */
[----:B------:R-:W-:Y:S01]  /*1000*/  FFMA.FTZ R8, R8, R51, 1.1641532182693481445e-10 ;  /* 0x2f00000008087423 */ /* 0x000fe20000010033 */
[----:B0-----:R-:W-:-:S04]  /*1010*/  FMUL.FTZ R11, R11, R50 ;  /* 0x000000320b0b7220 */ /* 0x001fc80000410000 */
[----:B-1----:R-:W-:Y:S02]  /*1020*/  FSETP.GTU.FTZ.AND P2, PT, R8, R48, PT ;  /* 0x000000300800720b */ /* 0x002fe40003f5c000 */
[----:B------:R-:W-:Y:S02]  /*1030*/  @P1 SHF.L.U32 R8, R28, 0x10, RZ ;  /* 0x000000101c081819 */ /* 0x000fe400000006ff */
        /* <DEDUP_REMOVED lines=14> */
.L_x_2649:
[----:B------:R-:W-:-:S07]  /*1120*/  IMAD.MOV.U32 R8, RZ, RZ, R7 ;  /* 0x000000ffff087224 */ /* 0x000fce00078e0007 */
.L_x_2650:
[----:B------:R-:W-:Y:S05]  /*1130*/  BSYNC B2 ;  /* 0x0000000000027941 */ /* 0x000fea0003800000 */
.L_x_2648:
        /* <DEDUP_REMOVED lines=16> */
.L_x_2654:
[----:B------:R-:W-:Y:S05]  /*1240*/  BSYNC B3 ;  /* 0x0000000000037941 */ /* 0x000fea0003800000 */
.L_x_2653:
        /* <DEDUP_REMOVED lines=44> */
.L_x_2652:
[----:B------:R-:W-:Y:S05]  /*1510*/  BSYNC B2 ;  /* 0x0000000000027941 */ /* 0x000fea0003800000 */
.L_x_2651:
[----:B------:R-:W-:Y:S01]  /*1520*/  I2FP.F32.U32 R8, R8 ;  /* 0x0000000800087245 */ /* 0x000fe20000201000 */
[----:B------:R-:W-:Y:S01]  /*1530*/  BSSY B2, `(.L_x_2655) ;  /* 0x0000018000027945 */ /* 0x000fe20003800000 */
[----:B------:R-:W-:Y:S02]  /*1540*/  SHF.L.U32 R37, R32, 0x10, RZ ;  /* 0x0000001020257819 */ /* 0x000fe400000006ff */
[----:B------:R-:W-:Y:S01]  /*1550*/  @P1 PRMT R32, R28, 0x7632, R32 ;  /* 0x000076321c201816 */ /* 0x000fe20000000020 */
[----:B------:R-:W-:Y:S01]  /*1560*/  FFMA.FTZ R8, R8, R51, 1.1641532182693481445e-10 ;  /* 0x2f00000008087423 */ /* 0x000fe20000010033 */
[----:B------:R-:W-:Y:S01]  /*1570*/  IADD3 R40, R36, 0x1, RZ ;  /* 0x0000000124287810 */ /* 0x000fe20007ffe0ff */
[----:B------:R-:W-:Y:S02]  /*1580*/  FMUL.FTZ R37, R37, R42 ;  /* 0x0000002a25257220 */ /* 0x000fe40000410000 */
[----:B------:R-:W-:Y:S01]  /*1590*/  @P1 IMAD.U32 R32, R32, 0x10000, RZ ;  /* 0x0001000020201824 */ /* 0x000fe200078e00ff */
        /* <DEDUP_REMOVED lines=16> */
.L_x_2656:
[----:B------:R-:W-:-:S07]  /*16a0*/  MOV R8, R7 ;  /* 0x0000000700087202 */ /* 0x000fce0000000f00 */
.L_x_2657:
[----:B------:R-:W-:Y:S05]  /*16b0*/  BSYNC B2 ;  /* 0x0000000000027941 */ /* 0x000fea0003800000 */
.L_x_2655:
        /* <DEDUP_REMOVED lines=16> */
.L_x_2661:
[----:B------:R-:W-:Y:S05]  /*17c0*/  BSYNC B3 ;  /* 0x0000000000037941 */ /* 0x000fea0003800000 */
.L_x_2660:
        /* <DEDUP_REMOVED lines=41> */
[----:B------:R-:W-:Y:S01]  /*1a60*/  IMAD.MOV.U32 R10, RZ, RZ, R40 ;  /* 0x000000ffff0a7224 */ /* 0x000fe200078e0028 */
[----:B------:R-:W-:Y:S01]  /*1a70*/  HFMA2.MMA R40, -RZ, RZ, 0, 0 ;  /* 0x00000000ff287435 */ /* 0x000fe200000001ff */
[----:B------:R-:W-:-:S10]  /*1a80*/  LOP3.LUT R5, R41, UR30, R44, 0x96, !PT ;  /* 0x0000001e29057c12 */ /* 0x000fd4000f8e962c */
.L_x_2659:
[----:B------:R-:W-:Y:S05]  /*1a90*/  BSYNC B2 ;  /* 0x0000000000027941 */ /* 0x000fea0003800000 */
.L_x_2658:
[----:B------:R-:W-:Y:S01]  /*1aa0*/  I2FP.F32.U32 R8, R8 ;  /* 0x0000000800087245 */ /* 0x000fe20000201000 */
[----:B------:R-:W-:Y:S01]  /*1ab0*/  IMAD.U32 R39, R33, 0x10000, RZ ;  /* 0x0001000021277824 */ /* 0x000fe200078e00ff */
[----:B------:R-:W-:Y:S01]  /*1ac0*/  @P1 SHF.L.U32 R41, R29, 0x10, RZ ;  /* 0x000000101d291819 */ /* 0x000fe200000006ff */
[----:B------:R-:W-:Y:S02]  /*1ad0*/  BSSY B2, `(.L_x_2662) ;  /* 0x0000016000027945 */ /* 0x000fe40003800000 */
[----:B------:R-:W-:Y:S01]  /*1ae0*/  FFMA.FTZ R8, R8, R51, 1.1641532182693481445e-10 ;  /* 0x2f00000008087423 */ /* 0x000fe20000010033 */
[----:B------:R-:W-:-:S04]  /*1af0*/  FMUL.FTZ R39, R39, R42 ;  /* 0x0000002a27277220 */ /* 0x000fc80000410000 */
[----:B------:R-:W-:Y:S01]  /*1b00*/  FMUL.FTZ R39, R39, R50 ;  /* 0x0000003227277220 */ /* 0x000fe20000410000 */
[----:B------:R-:W-:Y:S02]  /*1b10*/  FSETP.GTU.FTZ.AND P2, PT, R8, R48, PT ;  /* 0x000000300800720b */ /* 0x000fe40003f5c000 */
[----:B------:R-:W-:Y:S02]  /*1b20*/  PRMT R8, R33, 0x7632, R8 ;  /* 0x0000763221087816 */ /* 0x000fe40000000008 */
[----:B------:R-:W-:Y:S02]  /*1b30*/  P2R R43, PR, RZ, 0x4 ;  /* 0x00000004ff2b7803 */ /* 0x000fe40000000000 */
[----:B------:R-:W-:Y:S02]  /*1b40*/  FSEL R39, R39, RZ, !P2 ;  /* 0x000000ff27277208 */ /* 0x000fe40005000000 */
[----:B------:R-:W-:-:S03]  /*1b50*/  ISETP.NE.AND P2, PT, R40, 0x1, PT ;  /* 0x000000012800780c */ /* 0x000fc60003f45270 */
[----:B------:R-:W-:-:S04]  /*1b60*/  FMUL.FTZ R36, R22, R39 ;  /* 0x0000002716247220 */ /* 0x000fc80000410000 */
[----:B------:R-:W-:Y:S01]  /*1b70*/  @P1 FADD.FTZ R36, R41, R36 ;  /* 0x0000002429241221 */ /* 0x000fe20000010000 */
[----:B------:R-:W-:-:S05]  /*1b80*/  VIADD R41, R40, 0x1 ;  /* 0x0000000128297836 */ /* 0x000fca0000000000 */
        /* <DEDUP_REMOVED lines=9> */
.L_x_2663:
[----:B------:R-:W-:-:S07]  /*1c20*/  IMAD.MOV.U32 R32, RZ, RZ, R7 ;  /* 0x000000ffff207224 */ /* 0x000fce00078e0007 */
.L_x_2664:
[----:B------:R-:W-:Y:S05]  /*1c30*/  BSYNC B2 ;  /* 0x0000000000027941 */ /* 0x000fea0003800000 */
.L_x_2662:
        /* <DEDUP_REMOVED lines=16> */
.L_x_2668:
[----:B------:R-:W-:Y:S05]  /*1d40*/  BSYNC B3 ;  /* 0x0000000000037941 */ /* 0x000fea0003800000 */
.L_x_2667:
        /* <DEDUP_REMOVED lines=44> */
.L_x_2666:
[----:B------:R-:W-:Y:S05]  /*2010*/  BSYNC B2 ;  /* 0x0000000000027941 */ /* 0x000fea0003800000 */
.L_x_2665:
        /* <DEDUP_REMOVED lines=23> */
.L_x_2670:
[----:B------:R-:W-:-:S07]  /*2190*/  MOV R8, R7 ;  /* 0x0000000700087202 */ /* 0x000fce0000000f00 */
.L_x_2671:
[----:B------:R-:W-:Y:S05]  /*21a0*/  BSYNC B2 ;  /* 0x0000000000027941 */ /* 0x000fea0003800000 */
.L_x_2669:
        /* <DEDUP_REMOVED lines=16> */
.L_x_2675:
[----:B------:R-:W-:Y:S05]  /*22b0*/  BSYNC B3 ;  /* 0x0000000000037941 */ /* 0x000fea0003800000 */
.L_x_2674:
        /* <DEDUP_REMOVED lines=42> */
[----:B------:R-:W-:Y:S01]  /*2560*/  LOP3.LUT R5, R33, UR30, R40, 0x96, !PT ;  /* 0x0000001e21057c12 */ /* 0x000fe2000f8e9628 */
[----:B------:R-:W-:-:S11]  /*2570*/  HFMA2.MMA R33, -RZ, RZ, 0, 0 ;  /* 0x00000000ff217435 */ /* 0x000fd600000001ff */
.L_x_2673:
[----:B------:R-:W-:Y:S05]  /*2580*/  BSYNC B2 ;  /* 0x0000000000027941 */ /* 0x000fea0003800000 */
.L_x_2672:
[----:B------:R-:W-:Y:S01]  /*2590*/  I2FP.F32.U32 R8, R8 ;  /* 0x0000000800087245 */ /* 0x000fe20000201000 */
[----:B------:R-:W-:Y:S01]  /*25a0*/  IMAD.U32 R41, R34, 0x10000, RZ ;  /* 0x0001000022297824 */ /* 0x000fe200078e00ff */
[----:B------:R-:W-:Y:S01]  /*25b0*/  ISETP.NE.AND P4, PT, R33, 0x1, PT ;  /* 0x000000012100780c */ /* 0x000fe20003f85270 */
[----:B------:R-:W-:Y:S01]  /*25c0*/  BSSY B2, `(.L_x_2676) ;  /* 0x0000015000027945 */ /* 0x000fe20003800000 */
[----:B------:R-:W-:Y:S01]  /*25d0*/  @P1 SHF.L.U32 R45, R30, 0x10, RZ ;  /* 0x000000101e2d1819 */ /* 0x000fe200000006ff */
[----:B------:R-:W-:Y:S01]  /*25e0*/  FFMA.FTZ R8, R8, R51, 1.1641532182693481445e-10 ;  /* 0x2f00000008087423 */ /* 0x000fe20000010033 */
[----:B------:R-:W-:-:S04]  /*25f0*/  FMUL.FTZ R41, R41, R42 ;  /* 0x0000002a29297220 */ /* 0x000fc80000410000 */
[----:B------:R-:W-:Y:S01]  /*2600*/  FMUL.FTZ R41, R41, R50 ;  /* 0x0000003229297220 */ /* 0x000fe20000410000 */
[----:B------:R-:W-:Y:S02]  /*2610*/  FSETP.GTU.FTZ.AND P3, PT, R8, R48, PT ;  /* 0x000000300800720b */ /* 0x000fe40003f7c000 */
[----:B------:R-:W-:Y:S01]  /*2620*/  PRMT R8, R34, 0x7632, R8 ;  /* 0x0000763222087816 */ /* 0x000fe20000000008 */
[----:B------:R-:W-:Y:S01]  /*2630*/  VIADD R34, R33, 0x1 ;  /* 0x0000000121227836 */ /* 0x000fe20000000000 */
        /* <DEDUP_REMOVED lines=12> */
.L_x_2677:
[----:B------:R-:W-:-:S07]  /*2700*/  IMAD.MOV.U32 R32, RZ, RZ, R7 ;  /* 0x000000ffff207224 */ /* 0x000fce00078e0007 */
.L_x_2678:
[----:B------:R-:W-:Y:S05]  /*2710*/  BSYNC B2 ;  /* 0x0000000000027941 */ /* 0x000fea0003800000 */
.L_x_2676:
        /* <DEDUP_REMOVED lines=16> */
.L_x_2682:
[----:B------:R-:W-:Y:S05]  /*2820*/  BSYNC B3 ;  /* 0x0000000000037941 */ /* 0x000fea0003800000 */
.L_x_2681:
        /* <DEDUP_REMOVED lines=44> */
.L_x_2680:
[----:B------:R-:W-:Y:S05]  /*2af0*/  BSYNC B2 ;  /* 0x0000000000027941 */ /* 0x000fea0003800000 */
.L_x_2679:
[----:B------:R-:W0:Y:S01]  /*2b00*/  LDC R44, c[0x0][0x294] ;  /* 0x0000a500ff2c7b82 */ /* 0x000e220000000800 */
[----:B------:R-:W-:Y:S01]  /*2b10*/  I2FP.F32.U32 R32, R32 ;  /* 0x0000002000207245 */ /* 0x000fe20000201000 */
[----:B------:R-:W-:Y:S01]  /*2b20*/  BSSY B2, `(.L_x_2683) ;  /* 0x0000017000027945 */ /* 0x000fe20003800000 */
[----:B------:R-:W-:Y:S02]  /*2b30*/  SHF.L.U32 R33, R8, 0x10, RZ ;  /* 0x0000001008217819 */ /* 0x000fe400000006ff */
[----:B------:R-:W-:Y:S01]  /*2b40*/  ISETP.NE.AND P5, PT, R34, 0x1, PT ;  /* 0x000000012200780c */ /* 0x000fe20003fa5270 */
[----:B------:R-:W-:Y:S01]  /*2b50*/  FFMA.FTZ R32, R32, R51, 1.1641532182693481445e-10 ;  /* 0x2f00000020207423 */ /* 0x000fe20000010033 */
[----:B------:R-:W-:Y:S01]  /*2b60*/  @P1 PRMT R41, R30, 0x7632, R41 ;  /* 0x000076321e291816 */ /* 0x000fe20000000029 */
[----:B------:R-:W-:-:S04]  /*2b70*/  FMUL.FTZ R33, R33, R42 ;  /* 0x0000002a21217220 */ /* 0x000fc80000410000 */
[----:B------:R-:W-:Y:S01]  /*2b80*/  FMUL.FTZ R33, R33, R50 ;  /* 0x0000003221217220 */ /* 0x000fe20000410000 */
[----:B0-----:R-:W-:Y:S01]  /*2b90*/  FSETP.GTU.FTZ.AND P4, PT, R32, R44, PT ;  /* 0x0000002c2000720b */ /* 0x001fe20003f9c000 */
[----:B------:R-:W-:-:S03]  /*2ba0*/  @P1 IMAD.U32 R32, R41, 0x10000, RZ ;  /* 0x0001000029201824 */ /* 0x000fc600078e00ff */
[----:B------:R-:W-:Y:S02]  /*2bb0*/  FSEL R8, R33, RZ, !P4 ;  /* 0x000000ff21087208 */ /* 0x000fe40006000000 */
        /* <DEDUP_REMOVED lines=12> */
.L_x_2684:
[----:B------:R-:W-:-:S07]  /*2c80*/  MOV R8, R7 ;  /* 0x0000000700087202 */ /* 0x000fce0000000f00 */
.L_x_2685:
[----:B------:R-:W-:Y:S05]  /*2c90*/  BSYNC B2 ;  /* 0x0000000000027941 */ /* 0x000fea0003800000 */
.L_x_2683:
        /* <DEDUP_REMOVED lines=16> */
.L_x_2689:
[----:B------:R-:W-:Y:S05]  /*2da0*/  BSYNC B3 ;  /* 0x0000000000037941 */ /* 0x000fea0003800000 */
.L_x_2688:
        /* <DEDUP_REMOVED lines=44> */
.L_x_2687:
[----:B------:R-:W-:Y:S05]  /*3070*/  BSYNC B2 ;  /* 0x0000000000027941 */ /* 0x000fea0003800000 */
.L_x_2686:
[----:B------:R-:W0:Y:S01]  /*3080*/  LDC R34, c[0x0][0x294] ;  /* 0x0000a500ff227b82 */ /* 0x000e220000000800 */
[----:B------:R-:W-:Y:S01]  /*3090*/  I2FP.F32.U32 R8, R8 ;  /* 0x0000000800087245 */ /* 0x000fe20000201000 */
[----:B------:R-:W-:Y:S01]  /*30a0*/  IMAD.U32 R45, R35, 0x10000, RZ ;  /* 0x00010000232d7824 */ /* 0x000fe200078e00ff */
[----:B------:R-:W-:Y:S01]  /*30b0*/  ISETP.NE.AND P6, PT, R33, 0x1, PT ;  /* 0x000000012100780c */ /* 0x000fe20003fc5270 */
[----:B------:R-:W-:Y:S01]  /*30c0*/  BSSY B2, `(.L_x_2690) ;  /* 0x0000015000027945 */ /* 0x000fe20003800000 */
[----:B------:R-:W-:Y:S01]  /*30d0*/  @P1 SHF.L.U32 R47, R31, 0x10, RZ ;  /* 0x000000101f2f1819 */ /* 0x000fe200000006ff */
[----:B------:R-:W-:Y:S01]  /*30e0*/  FFMA.FTZ R8, R8, R51, 1.1641532182693481445e-10 ;  /* 0x2f00000008087423 */ /* 0x000fe20000010033 */
[----:B------:R-:W-:Y:S01]  /*30f0*/  FMUL.FTZ R45, R45, R42 ;  /* 0x0000002a2d2d7220 */ /* 0x000fe20000410000 */
[----:B------:R-:W-:-:S03]  /*3100*/  PRMT R35, R35, 0x7632, R35 ;  /* 0x0000763223237816 */ /* 0x000fc60000000023 */
[----:B------:R-:W-:Y:S01]  /*3110*/  FMUL.FTZ R45, R45, R50 ;  /* 0x000000322d2d7220 */ /* 0x000fe20000410000 */
[----:B0-----:R-:W-:Y:S01]  /*3120*/  FSETP.GTU.FTZ.AND P5, PT, R8, R34, PT ;  /* 0x000000220800720b */ /* 0x001fe20003fbc000 */
[----:B------:R-:W-:-:S03]  /*3130*/  VIADD R8, R33, 0x1 ;  /* 0x0000000121087836 */ /* 0x000fc60000000000 */
        /* <DEDUP_REMOVED lines=12> */
.L_x_2691:
[----:B------:R-:W-:-:S07]  /*3200*/  MOV R32, R7 ;  /* 0x0000000700207202 */ /* 0x000fce0000000f00 */
.L_x_2692:
[----:B------:R-:W-:Y:S05]  /*3210*/  BSYNC B2 ;  /* 0x0000000000027941 */ /* 0x000fea0003800000 */
.L_x_2690:
        /* <DEDUP_REMOVED lines=16> */
[----:B------:R-:W-:-:S03]  /*3320*/  ISETP.NE.AND P0, PT, R5, RZ, PT ;  /* 0x000000ff0500720c */ /* 0x000fc60003f05270 */
[----:B------:R-:W-:-:S10]  /*3330*/  @!P6 IMAD.MOV.U32 R9, RZ, RZ, R7 ;  /* 0x000000ffff09e224 */ /* 0x000fd400078e0007 */
.L_x_2696:
[----:B------:R-:W-:Y:S05]  /*3340*/  BSYNC B3 ;  /* 0x0000000000037941 */ /* 0x000fea0003800000 */
.L_x_2695:
        /* <DEDUP_REMOVED lines=42> */
[----:B------:R-:W-:Y:S02]  /*35f0*/  LOP3.LUT R5, R47, UR30, R48, 0x96, !PT ;  /* 0x0000001e2f057c12 */ /* 0x000fe4000f8e9630 */
[----:B------:R-:W-:-:S07]  /*3600*/  MOV R10, R46 ;  /* 0x0000002e000a7202 */ /* 0x000fce0000000f00 */
.L_x_2694:
[----:B------:R-:W-:Y:S05]  /*3610*/  BSYNC B2 ;  /* 0x0000000000027941 */ /* 0x000fea0003800000 */
.L_x_2693:
[----:B------:R-:W0:Y:S01]  /*3620*/  LDC R45, c[0x0][0x298] ;  /* 0x0000a600ff2d7b82 */ /* 0x000e220000000800 */
[----:B------:R-:W-:Y:S01]  /*3630*/  HFMA2.MMA R48, -RZ, RZ, 0.1171875, 0 ;  /* 0x2f800000ff307435 */ /* 0x000fe200000001ff */
[----:B------:R-:W-:Y:S02]  /*3640*/  SHF.L.U32 R35, R35, 0x10, RZ ;  /* 0x0000001023237819 */ /* 0x000fe400000006ff */
[----:B------:R-:W-:Y:S02]  /*3650*/  I2FP.F32.U32 R32, R32 ;  /* 0x0000002000207245 */ /* 0x000fe40000201000 */
[----:B------:R-:W-:Y:S01]  /*3660*/  SEL R47, RZ, 0x100, P4 ;  /* 0x00000100ff2f7807 */ /* 0x000fe20002000000 */
[----:B------:R-:W-:Y:S01]  /*3670*/  FMUL.FTZ R35, R35, R42 ;  /* 0x0000002a23237220 */ /* 0x000fe20000410000 */
[----:B------:R-:W-:Y:S02]  /*3680*/  @P1 PRMT R33, R31, 0x7632, R33 ;  /* 0x000076321f211816 */ /* 0x000fe40000000021 */
[----:B------:R-:W-:Y:S01]  /*3690*/  SEL R46, RZ, 0x10000, P5 ;  /* 0x00010000ff2e7807 */ /* 0x000fe20002800000 */
[----:B------:R-:W-:Y:S01]  /*36a0*/  FFMA.FTZ R32, R32, R48, 1.1641532182693481445e-10 ;  /* 0x2f00000020207423 */ /* 0x000fe20000010030 */
[----:B------:R-:W-:Y:S01]  /*36b0*/  ISETP.NE.AND P5, PT, R60, RZ, PT ;  /* 0x000000ff3c00720c */ /* 0x000fe20003fa5270 */
[----:B------:R-:W1:Y:S01]  /*36c0*/  LDC.64 R48, c[0x0][0x240] ;  /* 0x00009000ff307b82 */ /* 0x000e620000000a00 */
[----:B------:R-:W-:-:S02]  /*36d0*/  SEL R50, RZ, 0x1, P2 ;  /* 0x00000001ff327807 */ /* 0x000fc40001000000 */
[----:B------:R-:W-:Y:S01]  /*36e0*/  FSETP.GTU.FTZ.AND P4, PT, R32, R34, PT ;  /* 0x000000222000720b */ /* 0x000fe20003f9c000 */
[----:B------:R-:W-:Y:S01]  /*36f0*/  @P1 IMAD.U32 R34, R33, 0x10000, RZ ;  /* 0x0001000021221824 */ /* 0x000fe200078e00ff */
[----:B------:R-:W-:Y:S02]  /*3700*/  F2FP.BF16.F32.PACK_AB R33, R39, R36 ;  /* 0x000000242721723e */ /* 0x000fe400000010ff */
[----:B------:R-:W-:Y:S02]  /*3710*/  SEL R60, RZ, 0x1000000, P4 ;  /* 0x01000000ff3c7807 */ /* 0x000fe40002000000 */
[----:B------:R-:W-:Y:S01]  /*3720*/  SEL R51, RZ, 0x1, P3 ;  /* 0x00000001ff337807 */ /* 0x000fe20001800000 */
[----:B0-----:R-:W-:Y:S01]  /*3730*/  FMUL.FTZ R35, R35, R45 ;  /* 0x0000002d23237220 */ /* 0x001fe20000410000 */
[----:B------:R-:W-:Y:S02]  /*3740*/  LOP3.LUT R60, R47, R60, R46, 0xfe, !PT ;  /* 0x0000003c2f3c7212 */ /* 0x000fe400078efe2e */
[----:B------:R-:W-:-:S02]  /*3750*/  SEL R47, RZ, 0x1, P5 ;  /* 0x00000001ff2f7807 */ /* 0x000fc40002800000 */
[----:B------:R-:W-:Y:S02]  /*3760*/  FSEL R32, R35, RZ, !P4 ;  /* 0x000000ff23207208 */ /* 0x000fe40006000000 */
[----:B------:R-:W-:-:S03]  /*3770*/  ISETP.NE.AND P6, PT, R61, RZ, PT ;  /* 0x000000ff3d00720c */ /* 0x000fc60003fc5270 */
[----:B------:R-:W-:Y:S01]  /*3780*/  FMUL.FTZ R45, R27, R32 ;  /* 0x000000201b2d7220 */ /* 0x000fe20000410000 */
[----:B------:R-:W-:-:S03]  /*3790*/  F2FP.BF16.F32.PACK_AB R32, R37, R11 ;  /* 0x0000000b2520723e */ /* 0x000fc600000010ff */
[----:B------:R-:W-:Y:S01]  /*37a0*/  @P1 FADD.FTZ R45, R34, R45 ;  /* 0x0000002d222d1221 */ /* 0x000fe20000010000 */
[----:B------:R-:W-:Y:S02]  /*37b0*/  ISETP.NE.AND P1, PT, R43, RZ, PT ;  /* 0x000000ff2b00720c */ /* 0x000fe40003f25270 */
[----:B------:R-:W0:Y:S01]  /*37c0*/  LDC.64 R42, c[0x0][0x238] ;  /* 0x00008e00ff2a7b82 */ /* 0x000e220000000a00 */
[----:B------:R-:W-:Y:S02]  /*37d0*/  F2FP.BF16.F32.PACK_AB R34, R41, R40 ;  /* 0x000000282922723e */ /* 0x000fe400000010ff */
[----:B------:R-:W-:Y:S02]  /*37e0*/  F2FP.BF16.F32.PACK_AB R35, R45, R44 ;  /* 0x0000002c2d23723e */ /* 0x000fe400000010ff */
[----:B------:R-:W-:Y:S01]  /*37f0*/  SEL R46, RZ, 0x1, P1 ;  /* 0x00000001ff2e7807 */ /* 0x000fe20000800000 */
[----:B0-----:R-:W-:-:S05]  /*3800*/  IMAD.WIDE.U32 R42, R38, 0x10, R42 ;  /* 0x00000010262a7825 */ /* 0x001fca00078e002a */
[----:B------:R0:W-:Y:S02]  /*3810*/  STG.E.128 desc[UR4][R42.64], R32 ;  /* 0x000000202a007986 */ /* 0x0001e4000c101d04 */
[----:B0-----:R-:W-:-:S04]  /*3820*/  IMAD.WIDE.U32 R42, R50, 0x1000000, RZ ;  /* 0x01000000322a7825 */ /* 0x001fc800078e00ff */
[----:B------:R-:W-:Y:S01]  /*3830*/  IMAD.WIDE.U32 R34, R46, 0x10000, RZ ;  /* 0x000100002e227825 */ /* 0x000fe200078e00ff */
[----:B------:R-:W-:-:S03]  /*3840*/  LOP3.LUT R51, R43, R60, R51, 0xfe, !PT ;  /* 0x0000003c2b337212 */ /* 0x000fc600078efe33 */
[----:B------:R-:W-:-:S05]  /*3850*/  IMAD.WIDE.U32 R32, R47, 0x100, RZ ;  /* 0x000001002f207825 */ /* 0x000fca00078e00ff */
[----:B------:R-:W-:Y:S02]  /*3860*/  LOP3.LUT R33, R33, R51, R35, 0xfe, !PT ;  /* 0x0000003321217212 */ /* 0x000fe400078efe23 */
[----:B------:R-:W-:Y:S02]  /*3870*/  LOP3.LUT R42, R32, R42, R34, 0xfe, !PT ;  /* 0x0000002a202a7212 */ /* 0x000fe400078efe22 */
[----:B------:R-:W-:-:S04]  /*3880*/  SEL R35, RZ, 0x1, P6 ;  /* 0x00000001ff237807 */ /* 0x000fc80003000000 */
[----:B------:R-:W-:Y:S01]  /*3890*/  LOP3.LUT R32, R42, R35, RZ, 0xfc, !PT ;  /* 0x000000232a207212 */ /* 0x000fe200078efcff */
[----:B-1----:R-:W-:-:S05]  /*38a0*/  IMAD.WIDE.U32 R34, R38, 0x8, R48 ;  /* 0x0000000826227825 */ /* 0x002fca00078e0030 */
[----:B------:R0:W-:Y:S02]  /*38b0*/  STG.E.64 desc[UR4][R34.64], R32 ;  /* 0x0000002022007986 */ /* 0x0001e4000c101b04 */
.L_x_2640:
[----:B------:R-:W-:Y:S05]  /*38c0*/  BSYNC B0 ;  /* 0x0000000000007941 */ /* 0x000fea0003800000 */
.L_x_2639:
[----:B0-----:R-:W0:Y:S01]  /*38d0*/  S2R R34, SR_TID.X ;  /* 0x0000000000227919 */ /* 0x001e220000002100 */
        /* <DEDUP_REMOVED lines=51> */
.L_x_2712:
        /* <DEDUP_REMOVED lines=10> */
[----:B0-----:R-:W-:-:S04]  /*3cb0*/  @!P1 IMAD.WIDE R34, R0, 0x4, R34 ;  /* 0x0000000400229825 */ /* 0x001fc800078e0222 */
[----:B-1----:R-:W-:-:S05]  /*3cc0*/  @!P1 IMAD.WIDE R32, R0, 0x4, R32 ;  /* 0x0000000400209825 */ /* 0x002fca00078e0220 */
[----:B------:R0:W-:Y:S04]  /*3cd0*/  @!P1 STG.E desc[UR4][R32.64], R42 ;  /* 0x0000002a20009986 */ /* 0x0001e8000c101904 */
[----:B--2---:R0:W-:Y:S01]  /*3ce0*/  @!P1 STG.E desc[UR4][R34.64], R43 ;  /* 0x0000002b22009986 */ /* 0x0041e2000c101904 */
[----:B------:R-:W-:Y:S05]  /*3cf0*/  @!P0 BRA `(.L_x_2699) ;  /* 0x0000000000848947 */ /* 0x000fea0003800000 */
[----:B------:R-:W-:-:S04]  /*3d00*/  PLOP3.LUT P1, PT, PT, PT, UP1, 0x40, 0x0 ;  /* 0x000000000000781c */ /* 0x000fc80003f2e818 */
[----:B------:R-:W-:-:S05]  /*3d10*/  FSEL R48, R42, RZ, P1 ;  /* 0x000000ff2a307208 */ /* 0x000fca0000800000 */
[--C-:B0-----:R-:W-:Y:S01]  /*3d20*/  FADD.FTZ R32, R11, -R48.reuse ;  /* 0x800000300b207221 */ /* 0x101fe20000010000 */
        /* <DEDUP_REMOVED lines=19> */
[----:B------:R-:W-:-:S04]  /*3e60*/  FFMA.FTZ R49, R53, R50, R17 ;  /* 0x0000003235317223 */ /* 0x000fc80000010011 */
[----:B------:R-:W-:Y:S01]  /*3e70*/  F2FP.BF16.F32.PACK_AB R35, R48, R35 ;  /* 0x000000233023723e */ /* 0x000fe200000010ff */
[----:B------:R-:W-:Y:S01]  /*3e80*/  FFMA.FTZ R48, R58, R47, R14 ;  /* 0x0000002f3a307223 */ /* 0x000fe2000001000e */
[----:B------:R-:W-:Y:S01]  /*3e90*/  F2FP.BF16.F32.PACK_AB R34, R49, R34 ;  /* 0x000000223122723e */ /* 0x000fe200000010ff */
[----:B------:R-:W-:Y:S01]  /*3ea0*/  FFMA.FTZ R49, R59, R46, R15 ;  /* 0x0000002e3b317223 */ /* 0x000fe2000001000f */
[----:B------:R-:W-:Y:S01]  /*3eb0*/  FFMA.FTZ R46, R56, R33, R12 ;  /* 0x00000021382e7223 */ /* 0x000fe2000001000c */
[----:B------:R-:W-:-:S03]  /*3ec0*/  FFMA.FTZ R47, R57, R32, R13 ;  /* 0x00000020392f7223 */ /* 0x000fc6000001000d */
[----:B------:R-:W-:Y:S02]  /*3ed0*/  F2FP.BF16.F32.PACK_AB R33, R49, R48 ;  /* 0x000000303121723e */ /* 0x000fe400000010ff */
[----:B------:R-:W-:Y:S01]  /*3ee0*/  F2FP.BF16.F32.PACK_AB R32, R47, R46 ;  /* 0x0000002e2f20723e */ /* 0x000fe200000010ff */
[----:B0-----:R-:W-:-:S05]  /*3ef0*/  IMAD.WIDE.U32 R42, R38, 0x10, R42 ;  /* 0x00000010262a7825 */ /* 0x001fca00078e002a */
[----:B------:R1:W-:Y:S02]  /*3f00*/  STG.E.128 desc[UR4][R42.64], R32 ;  /* 0x000000202a007986 */ /* 0x0003e4000c101d04 */
.L_x_2699:
[----:B------:R-:W-:Y:S05]  /*3f10*/  BSYNC B0 ;  /* 0x0000000000007941 */ /* 0x000fea0003800000 */
.L_x_2698:
[----:B01----:R-:W0:Y:S02]  /*3f20*/  LDC.64 R32, c[0x0][0x210] ;  /* 0x00008400ff207b82 */ /* 0x003e240000000a00 */
[----:B0-----:R-:W-:-:S04]  /*3f30*/  LEA R0, R32, R0, 0x2 ;  /* 0x0000000020007211 */ /* 0x001fc800078e10ff */
[----:B------:R-:W-:-:S13]  /*3f40*/  ISETP.GE.AND P1, PT, R0, R33, PT ;  /* 0x000000210000720c */ /* 0x000fda0003f26270 */
[----:B------:R-:W-:Y:S05]  /*3f50*/  @!P1 BRA `(.L_x_2700) ;  /* 0xffffffc800709947 */ /* 0x000fea000383ffff */
[----:B------:R-:W-:Y:S05]  /*3f60*/  BSYNC B1 ;  /* 0x0000000000017941 */ /* 0x000fea0003800000 */
.L_x_2638:
[----:B------:R-:W-:Y:S05]  /*3f70*/  EXIT ;  /* 0x000000000000794d */ /* 0x000fea0003800000 */
.L_x_2697:
        /* <DEDUP_REMOVED lines=8> */
.L_x_2702:
[----:B------:R-:W-:Y:S05]  /*4000*/  BSYNC B0 ;  /* 0x0000000000007941 */ /* 0x000fea0003800000 */
.L_x_2701:
        /* <DEDUP_REMOVED lines=9> */
.L_x_2703:
[----:B------:R-:W-:Y:S01]  /*40a0*/  HFMA2.MMA R43, -RZ, RZ, 0, 2.384185791015625e-07 ;  /* 0x00000004ff2b7435 */ /* 0x000fe200000001ff */
[----:B------:R-:W-:-:S05]  /*40b0*/  MOV R33, R51 ;  /* 0x0000003300217202 */ /* 0x000fca0000000f00 */
[----:B------:R-:W-:-:S04]  /*40c0*/  FADD.FTZ R47, R46, R33 ;  /* 0x000000212e2f7221 */ /* 0x000fc80000010000 */
[----:B------:R-:W-:-:S07]  /*40d0*/  IMAD.MOV.U32 R50, RZ, RZ, R47 ;  /* 0x000000ffff327224 */ /* 0x000fce00078e002f */
[----:B------:R-:W-:Y:S05]  /*40e0*/  WARPSYNC.COLLECTIVE R34, `(.L_x_2704) ;  /* 0x0000000022087348 */ /* 0x000fea0003c00000 */
[----:B------:R0:W1:Y:S02]  /*40f0*/  SHFL.BFLY P2, R51, R50, R43, R35 ;  /* 0x0c00002b32337389 */ /* 0x0000640000040023 */
[----:B01----:R-:W-:Y:S01]  /*4100*/  ENDCOLLECTIVE ;  /* 0x000000000000791b */ /* 0x003fe20003800000 */
.L_x_2704:
[----:B------:R-:W-:Y:S01]  /*4110*/  HFMA2.MMA R43, -RZ, RZ, 0, 4.76837158203125e-07 ;  /* 0x00000008ff2b7435 */ /* 0x000fe200000001ff */
[----:B------:R-:W-:-:S05]  /*4120*/  MOV R42, R51 ;  /* 0x00000033002a7202 */ /* 0x000fca0000000f00 */
[----:B------:R-:W-:-:S04]  /*4130*/  FADD.FTZ R48, R47, R42 ;  /* 0x0000002a2f307221 */ /* 0x000fc80000010000 */
[----:B------:R-:W-:-:S07]  /*4140*/  IMAD.MOV.U32 R50, RZ, RZ, R48 ;  /* 0x000000ffff327224 */ /* 0x000fce00078e0030 */
[----:B------:R-:W-:Y:S05]  /*4150*/  WARPSYNC.COLLECTIVE R34, `(.L_x_2705) ;  /* 0x0000000022087348 */ /* 0x000fea0003c00000 */
[----:B------:R0:W1:Y:S02]  /*4160*/  SHFL.BFLY P2, R51, R50, R43, R35 ;  /* 0x0c00002b32337389 */ /* 0x0000640000040023 */
[----:B01----:R-:W-:Y:S01]  /*4170*/  ENDCOLLECTIVE ;  /* 0x000000000000791b */ /* 0x003fe20003800000 */
.L_x_2705:
[----:B------:R-:W-:Y:S01]  /*4180*/  HFMA2.MMA R43, -RZ, RZ, 0, 9.5367431640625e-07 ;  /* 0x00000010ff2b7435 */ /* 0x000fe200000001ff */
[----:B------:R-:W-:-:S05]  /*4190*/  MOV R33, R51 ;  /* 0x0000003300217202 */ /* 0x000fca0000000f00 */
[----:B------:R-:W-:Y:S02]  /*41a0*/  FADD.FTZ R49, R48, R33 ;  /* 0x0000002130317221 */ /* 0x000fe40000010000 */
[----:B------:R-:W0:Y:S02]  /*41b0*/  LDC R33, c[0x0][0x290] ;  /* 0x0000a400ff217b82 */ /* 0x000e240000000800 */
[----:B------:R-:W-:-:S07]  /*41c0*/  IMAD.MOV.U32 R50, RZ, RZ, R49 ;  /* 0x000000ffff327224 */ /* 0x000fce00078e0031 */
[----:B0-----:R-:W-:Y:S05]  /*41d0*/  WARPSYNC.COLLECTIVE R34, `(.L_x_2706) ;  /* 0x0000000022087348 */ /* 0x001fea0003c00000 */
[----:B------:R1:W2:Y:S02]  /*41e0*/  SHFL.BFLY P2, R51, R50, R43, R35 ;  /* 0x0c00002b32337389 */ /* 0x0002a40000040023 */
[----:B012---:R-:W-:Y:S01]  /*41f0*/  ENDCOLLECTIVE ;  /* 0x000000000000791b */ /* 0x007fe20003800000 */
.L_x_2706:
        /* <DEDUP_REMOVED lines=26> */
.L_x_2707:
[----:B------:R-:W-:Y:S01]  /*43a0*/  HFMA2.MMA R43, -RZ, RZ, 0, 1.1920928955078125e-07 ;  /* 0x00000002ff2b7435 */ /* 0x000fe200000001ff */
[----:B------:R-:W-:-:S04]  /*43b0*/  IMAD.MOV.U32 R47, RZ, RZ, R51 ;  /* 0x000000ffff2f7224 */ /* 0x000fc800078e0033 */
[----:B------:R-:W-:-:S05]  /*43c0*/  FADD.FTZ R47, R32, R47 ;  /* 0x0000002f202f7221 */ /* 0x000fca0000010000 */
[----:B------:R-:W-:-:S07]  /*43d0*/  MOV R50, R47 ;  /* 0x0000002f00327202 */ /* 0x000fce0000000f00 */
[----:B------:R-:W-:Y:S05]  /*43e0*/  WARPSYNC.COLLECTIVE R34, `(.L_x_2708) ;  /* 0x0000000022087348 */ /* 0x000fea0003c00000 */
[----:B------:R0:W1:Y:S02]  /*43f0*/  SHFL.BFLY P2, R51, R50, R43, R35 ;  /* 0x0c00002b32337389 */ /* 0x0000640000040023 */
[----:B01----:R-:W-:Y:S01]  /*4400*/  ENDCOLLECTIVE ;  /* 0x000000000000791b */ /* 0x003fe20003800000 */
.L_x_2708:
[----:B------:R-:W-:Y:S01]  /*4410*/  HFMA2.MMA R43, -RZ, RZ, 0, 2.384185791015625e-07 ;  /* 0x00000004ff2b7435 */ /* 0x000fe200000001ff */
[----:B------:R-:W-:-:S04]  /*4420*/  IMAD.MOV.U32 R46, RZ, RZ, R51 ;  /* 0x000000ffff2e7224 */ /* 0x000fc800078e0033 */
[----:B------:R-:W-:-:S05]  /*4430*/  FADD.FTZ R46, R47, R46 ;  /* 0x0000002e2f2e7221 */ /* 0x000fca0000010000 */
[----:B------:R-:W-:-:S07]  /*4440*/  MOV R50, R46 ;  /* 0x0000002e00327202 */ /* 0x000fce0000000f00 */
[----:B------:R-:W-:Y:S05]  /*4450*/  WARPSYNC.COLLECTIVE R34, `(.L_x_2709) ;  /* 0x0000000022087348 */ /* 0x000fea0003c00000 */
[----:B------:R0:W1:Y:S02]  /*4460*/  SHFL.BFLY P2, R51, R50, R43, R35 ;  /* 0x0c00002b32337389 */ /* 0x0000640000040023 */
[----:B01----:R-:W-:Y:S01]  /*4470*/  ENDCOLLECTIVE ;  /* 0x000000000000791b */ /* 0x003fe20003800000 */
.L_x_2709:
[----:B------:R-:W-:Y:S01]  /*4480*/  HFMA2.MMA R43, -RZ, RZ, 0, 4.76837158203125e-07 ;  /* 0x00000008ff2b7435 */ /* 0x000fe200000001ff */
[----:B------:R-:W-:-:S04]  /*4490*/  IMAD.MOV.U32 R49, RZ, RZ, R51 ;  /* 0x000000ffff317224 */ /* 0x000fc800078e0033 */
[----:B------:R-:W-:-:S05]  /*44a0*/  FADD.FTZ R49, R46, R49 ;  /* 0x000000312e317221 */ /* 0x000fca0000010000 */
[----:B------:R-:W-:-:S07]  /*44b0*/  MOV R50, R49 ;  /* 0x0000003100327202 */ /* 0x000fce0000000f00 */
[----:B------:R-:W-:Y:S05]  /*44c0*/  WARPSYNC.COLLECTIVE R34, `(.L_x_2710) ;  /* 0x0000000022087348 */ /* 0x000fea0003c00000 */
[----:B------:R0:W1:Y:S02]  /*44d0*/  SHFL.BFLY P2, R51, R50, R43, R35 ;  /* 0x0c00002b32337389 */ /* 0x0000640000040023 */
[----:B01----:R-:W-:Y:S01]  /*44e0*/  ENDCOLLECTIVE ;  /* 0x000000000000791b */ /* 0x003fe20003800000 */
.L_x_2710:
[----:B------:R-:W-:Y:S01]  /*44f0*/  HFMA2.MMA R43, -RZ, RZ, 0, 9.5367431640625e-07 ;  /* 0x00000010ff2b7435 */ /* 0x000fe200000001ff */
[----:B------:R-:W-:-:S04]  /*4500*/  IMAD.MOV.U32 R48, RZ, RZ, R51 ;  /* 0x000000ffff307224 */ /* 0x000fc800078e0033 */
[----:B------:R-:W-:-:S05]  /*4510*/  FADD.FTZ R48, R49, R48 ;  /* 0x0000003031307221 */ /* 0x000fca0000010000 */
[----:B------:R-:W-:-:S07]  /*4520*/  MOV R50, R48 ;  /* 0x0000003000327202 */ /* 0x000fce0000000f00 */
[----:B------:R-:W-:Y:S05]  /*4530*/  WARPSYNC.COLLECTIVE R34, `(.L_x_2711) ;  /* 0x0000000022087348 */ /* 0x000fea0003c00000 */
[----:B------:R0:W1:Y:S02]  /*4540*/  SHFL.BFLY P2, R51, R50, R43, R35 ;  /* 0x0c00002b32337389 */ /* 0x0000640000040023 */
[----:B01----:R-:W-:Y:S01]  /*4550*/  ENDCOLLECTIVE ;  /* 0x000000000000791b */ /* 0x003fe20003800000 */
.L_x_2711:
[----:B------:R-:W-:Y:S05]  /*4560*/  BRA `(.L_x_2712) ;  /* 0xfffffff400a87947 */ /* 0x000fea000383ffff */
.L_x_2713:
        /* <DEDUP_REMOVED lines=9> */
.L_x_9540:


//--------------------- .text._ZN10layer_norm13ln_fwd_kernelINS_13Kernel_traitsIf13__nv_bfloat16S2_S2_fjLj256ELj1ELj4ELj1ELj16ENS_18Kernel_traits_baseILj256EfS2_S2_S2_fjLj128EEEEELb1ELb1ELb0ELb1EEEvNS_9FwdParamsE --------------------------
	.section	.text._ZN10layer_norm13ln_fwd_kernelINS_13Kernel_traitsIf13__nv_bfloat16S2_S2_fjLj256ELj1ELj4ELj1ELj16ENS_18Kernel_traits_baseILj256EfS2_S2_S2_fjLj128EEEEELb1ELb1ELb0ELb1EEEvNS_9FwdParamsE,"ax",@progbits
	.align	128
        .global         _ZN10layer_norm13ln_fwd_kernelINS_13Kernel_traitsIf13__nv_bfloat16S2_S2_fjLj256ELj1ELj4ELj1ELj16ENS_18Kernel_traits_baseILj256EfS2_S2_S2_fjLj128EEEEELb1ELb1ELb0ELb1EEEvNS_9FwdParamsE
        .type           _ZN10layer_norm13ln_fwd_kernelINS_13Kernel_traitsIf13__nv_bfloat16S2_S2_fjLj256ELj1ELj4ELj1ELj16ENS_18Kernel_traits_baseILj256EfS2_S2_S2_fjLj128EEEEELb1ELb1ELb0ELb1EEEvNS_9FwdParamsE,@function
        .size           _ZN10layer_norm13ln_fwd_kernelINS_13Kernel_traitsIf13__nv_bfloat16S2_S2_fjLj256ELj1ELj4ELj1ELj16ENS_18Kernel_traits_baseILj256EfS2_S2_S2_fjLj128EEEEELb1ELb1ELb0ELb1EEEvNS_9FwdParamsE,(.L_x_9541 - _ZN10layer_norm13ln_fwd_kernelINS_13Kernel_traitsIf13__nv_bfloat16S2_S2_fjLj256ELj1ELj4ELj1ELj16ENS_18Kernel_traits_baseILj256EfS2_S2_S2_fjLj128EEEEELb1ELb1ELb0ELb1EEEvNS_9FwdParamsE)
        .other          _ZN10layer_norm13ln_fwd_kernelINS_13Kernel_traitsIf13__nv_bfloat16S2_S2_fjLj256ELj1ELj4ELj1ELj16ENS_18Kernel_traits_baseILj256EfS2_S2_S2_fjLj128EEEEELb1ELb1ELb0ELb1EEEvNS_9FwdParamsE,@"STO_CUDA_ENTRY STV_DEFAULT"
_ZN10layer_norm13ln_fwd_kernelINS_13Kernel_traitsIf13__nv_bfloat16S2_S2_fjLj256ELj1ELj4ELj1ELj16ENS_18Kernel_traits_baseILj256EfS2_S2_S2_fjLj128EEEEELb1ELb1ELb0ELb1EEEvNS_9FwdParamsE:
.text._ZN10layer_norm13ln_fwd_kernelINS_13Kernel_traitsIf13__nv_bfloat16S2_S2_fjLj256ELj1ELj4ELj1ELj16ENS_18Kernel_traits_baseILj256EfS2_S2_S2_fjLj128EEEEELb1ELb1ELb0ELb1EEEvNS_9FwdParamsE:
        /* <DEDUP_REMOVED lines=36> */
[----:B------:R-:W0:Y:S01]  /*0240*/  @P1 LDC R35, c[0x0][0x2f0] ;  /* 0x0000bc00ff231b82 */ /* 0x000e220000000800 */
[----:B------:R-:W-:-:S07]  /*0250*/  ULDC.64 UR8, c[0x0][0x278] ;  /* 0x00009e0000087ab9 */ /* 0x000fce0000000a00 */
[----:B------:R-:W1:Y:S01]  /*0260*/  LDC.64 R2, c[0x0][0x260] ;  /* 0x00009800ff027b82 */ /* 0x000e620000000a00 */
[----:B------:R-:W-:Y:S01]  /*0270*/  LEA R32, P0, R40, UR8, 0x5 ;  /* 0x0000000828207c11 */ /* 0x000fe2000f8028ff */
[----:B------:R-:W-:Y:S02]  /*0280*/  UIADD3 UR20, UR6, -0x61c88647, URZ ;  /* 0x9e3779b906147890 */ /* 0x000fe4000fffe03f */
[----:B------:R-:W-:Y:S01]  /*0290*/  UIADD3 UR21, UR7, -0x4498517b, URZ ;  /* 0xbb67ae8507157890 */ /* 0x000fe2000fffe03f */
[----:B------:R-:W-:Y:S01]  /*02a0*/  IADD3.X R33, RZ, UR9, RZ, P0, !PT ;  /* 0x00000009ff217c10 */ /* 0x000fe200087fe4ff */
[----:B------:R-:W-:Y:S02]  /*02b0*/  UIADD3 UR22, UR6, 0x3c6ef372, URZ ;  /* 0x3c6ef37206167890 */ /* 0x000fe4000fffe03f */
[----:B------:R-:W-:Y:S02]  /*02c0*/  UIADD3 UR23, UR7, 0x76cf5d0a, URZ ;  /* 0x76cf5d0a07177890 */ /* 0x000fe4000fffe03f */
[----:B------:R-:W5:Y:S01]  /*02d0*/  LDG.E.128 R24, desc[UR4][R32.64] ;  /* 0x0000000420187981 */ /* 0x000f62000c1e1d00 */
[----:B------:R-:W-:-:S02]  /*02e0*/  UIADD3 UR24, UR6, -0x255992d5, URZ ;  /* 0xdaa66d2b06187890 */ /* 0x000fc4000fffe03f */
[----:B------:R-:W-:Y:S01]  /*02f0*/  UIADD3 UR25, UR7, 0x32370b8f, URZ ;  /* 0x32370b8f07197890 */ /* 0x000fe2000fffe03f */
[----:B------:R2:W5:Y:S01]  /*0300*/  LDG.E.128 R28, desc[UR4][R32.64+0x10] ;  /* 0x00001004201c7981 */ /* 0x000562000c1e1d00 */
[----:B------:R-:W-:Y:S01]  /*0310*/  UIADD3 UR26, UR6, 0x78dde6e4, URZ ;  /* 0x78dde6e4061a7890 */ /* 0x000fe2000fffe03f */
[----:B0----5:R-:W-:Y:S01]  /*0320*/  @P1 IADD3 R0, P0, R4, R35, RZ ;  /* 0x0000002304001210 */ /* 0x021fe20007f1e0ff */
[----:B------:R-:W-:Y:S02]  /*0330*/  UIADD3 UR27, UR7, -0x126145ec, URZ ;  /* 0xed9eba14071b7890 */ /* 0x000fe4000fffe03f */
[----:B------:R-:W-:Y:S02]  /*0340*/  UIADD3 UR28, UR6, 0x1715609d, URZ ;  /* 0x1715609d061c7890 */ /* 0x000fe4000fffe03f */
[----:B------:R-:W-:Y:S01]  /*0350*/  @P1 IMAD.X R37, RZ, RZ, R5, P0 ;  /* 0x000000ffff251224 */ /* 0x000fe200000e0605 */
[----:B------:R-:W-:Y:S01]  /*0360*/  UIADD3 UR29, UR7, -0x56f99767, URZ ;  /* 0xa9066899071d7890 */ /* 0x000fe2000fffe03f */
[----:B-1----:R-:W-:Y:S01]  /*0370*/  IMAD.WIDE.U32 R2, R40, 0x20, R2 ;  /* 0x0000002028027825 */ /* 0x002fe200078e0002 */
[----:B------:R-:W-:-:S02]  /*0380*/  UIADD3 UR30, UR6, -0x4ab325aa, URZ ;  /* 0xb54cda56061e7890 */ /* 0x000fc4000fffe03f */
[--C-:B------:R-:W-:Y:S01]  /*0390*/  SHF.R.U64 R5, R0, 0x2, R37.reuse ;  /* 0x0000000200057819 */ /* 0x100fe20000001225 */
[----:B------:R-:W-:Y:S01]  /*03a0*/  UIADD3 UR31, UR7, 0x646e171e, URZ ;  /* 0x646e171e071f7890 */ /* 0x000fe2000fffe03f */
[----:B------:R-:W-:Y:S01]  /*03b0*/  IMAD.HI.U32 R35, R6, -0x326172a9, RZ ;  /* 0xcd9e8d5706237827 */ /* 0x000fe200078e00ff */
[----:B------:R-:W-:Y:S01]  /*03c0*/  SHF.R.U32.HI R4, RZ, 0x2, R37 ;  /* 0x00000002ff047819 */ /* 0x000fe20000011625 */
[----:B------:R-:W5:Y:S01]  /*03d0*/  LDG.E.128 R16, desc[UR4][R2.64] ;  /* 0x0000000402107981 */ /* 0x000f62000c1e1d00 */
[----:B------:R-:W-:Y:S01]  /*03e0*/  UIADD3 UR32, UR6, 0x5384540f, URZ ;  /* 0x5384540f06207890 */ /* 0x000fe2000fffe03f */
[----:B------:R-:W-:Y:S01]  /*03f0*/  IMAD.HI.U32 R34, R5, -0x2daee0ad, RZ ;  /* 0xd2511f5305227827 */ /* 0x000fe200078e00ff */
[----:B------:R-:W-:Y:S01]  /*0400*/  LOP3.LUT R35, R35, UR6, R4, 0x96, !PT ;  /* 0x0000000623237c12 */ /* 0x000fe2000f8e9604 */
[----:B------:R0:W5:Y:S01]  /*0410*/  LDG.E.128 R20, desc[UR4][R2.64+0x10] ;  /* 0x0000100402147981 */ /* 0x000162000c1e1d00 */
[----:B------:R-:W-:Y:S02]  /*0420*/  UIADD3 UR33, UR7, 0x1fd5c5a3, URZ ;  /* 0x1fd5c5a307217890 */ /* 0x000fe4000fffe03f */
[----:B------:R-:W-:Y:S01]  /*0430*/  LOP3.LUT R34, R34, UR7, RZ, 0x3c, !PT ;  /* 0x0000000722227c12 */ /* 0x000fe2000f8e3cff */
[----:B--2---:R-:W-:Y:S01]  /*0440*/  IMAD R33, R5, -0x2daee0ad, RZ ;  /* 0xd2511f5305217824 */ /* 0x004fe200078e02ff */
[----:B------:R-:W-:Y:S01]  /*0450*/  UIADD3 UR34, UR6, -0xe443238, URZ ;  /* 0xf1bbcdc806227890 */ /* 0x000fe2000fffe03f */
[----:B------:R-:W-:Y:S01]  /*0460*/  IMAD.HI.U32 R32, R35, -0x2daee0ad, RZ ;  /* 0xd2511f5323207827 */ /* 0x000fe200078e00ff */
[----:B------:R-:W-:-:S02]  /*0470*/  UIADD3 UR35, UR7, -0x24c28bd8, URZ ;  /* 0xdb3d742807237890 */ /* 0x000fc4000fffe03f */
[----:B------:R-:W-:Y:S01]  /*0480*/  UIADD3 UR36, UR6, -0x700cb87f, URZ ;  /* 0x8ff3478106247890 */ /* 0x000fe2000fffe03f */
[----:B0-----:R-:W-:Y:S01]  /*0490*/  IMAD R3, R6, -0x326172a9, RZ ;  /* 0xcd9e8d5706037824 */ /* 0x001fe200078e02ff */
[----:B------:R-:W-:Y:S01]  /*04a0*/  UIADD3 UR37, UR7, -0x695add53, URZ ;  /* 0x96a522ad07257890 */ /* 0x000fe2000fffe03f */
[----:B------:R-:W-:Y:S01]  /*04b0*/  IMAD.HI.U32 R2, R34, -0x326172a9, RZ ;  /* 0xcd9e8d5722027827 */ /* 0x000fe200078e00ff */
[----:B------:R-:W-:Y:S01]  /*04c0*/  LOP3.LUT R32, R32, UR21, R33, 0x96, !PT ;  /* 0x0000001520207c12 */ /* 0x000fe2000f8e9621 */
[----:B------:R-:W-:Y:S01]  /*04d0*/  ULDC.64 UR8, c[0x0][0x270] ;  /* 0x00009c0000087ab9 */ /* 0x000fe20000000a00 */
[----:B------:R-:W-:Y:S01]  /*04e0*/  ULDC UR10, c[0x0][0x218] ;  /* 0x00008600000a7ab9 */ /* 0x000fe20000000800 */
[----:B------:R-:W-:Y:S01]  /*04f0*/  ULDC UR11, c[0x0][0x2d8] ;  /* 0x0000b600000b7ab9 */ /* 0x000fe20000000800 */
[----:B------:R-:W-:Y:S01]  /*0500*/  LOP3.LUT R2, R2, UR20, R3, 0x96, !PT ;  /* 0x0000001402027c12 */ /* 0x000fe2000f8e9603 */
[----:B------:R-:W-:Y:S01]  /*0510*/  IMAD R34, R34, -0x326172a9, RZ ;  /* 0xcd9e8d5722227824 */ /* 0x000fe200078e02ff */
[----:B------:R-:W-:Y:S01]  /*0520*/  ULDC.64 UR12, c[0x0][0x230] ;  /* 0x00008c00000c7ab9 */ /* 0x000fe20000000a00 */
[----:B------:R-:W-:Y:S01]  /*0530*/  IMAD.HI.U32 R3, R32, -0x326172a9, RZ ;  /* 0xcd9e8d5720037827 */ /* 0x000fe200078e00ff */
[----:B------:R-:W-:Y:S01]  /*0540*/  ULDC.64 UR14, c[0x0][0x238] ;  /* 0x00008e00000e7ab9 */ /* 0x000fe20000000a00 */
[----:B------:R-:W-:Y:S01]  /*0550*/  ULDC.64 UR16, c[0x0][0x240] ;  /* 0x0000900000107ab9 */ /* 0x000fe20000000a00 */
[----:B------:R-:W-:Y:S01]  /*0560*/  ULDC.64 UR18, c[0x0][0x2b8] ;  /* 0x0000ae0000127ab9 */ /* 0x000fe20000000a00 */
[----:B------:R-:W-:-:S02]  /*0570*/  IMAD R36, R35, -0x2daee0ad, RZ ;  /* 0xd2511f5323247824 */ /* 0x000fc400078e02ff */
[----:B------:R-:W-:Y:S01]  /*0580*/  IMAD.HI.U32 R33, R2, -0x2daee0ad, RZ ;  /* 0xd2511f5302217827 */ /* 0x000fe200078e00ff */
[----:B------:R-:W-:-:S04]  /*0590*/  LOP3.LUT R3, R3, UR22, R34, 0x96, !PT ;  /* 0x0000001603037c12 */ /* 0x000fc8000f8e9622 */
[----:B------:R-:W-:Y:S01]  /*05a0*/  LOP3.LUT R33, R33, UR23, R36, 0x96, !PT ;  /* 0x0000001721217c12 */ /* 0x000fe2000f8e9624 */
[----:B------:R-:W-:Y:S02]  /*05b0*/  IMAD R37, R2, -0x2daee0ad, RZ ;  /* 0xd2511f5302257824 */ /* 0x000fe400078e02ff */
[----:B------:R-:W-:-:S04]  /*05c0*/  IMAD.HI.U32 R34, R3, -0x2daee0ad, RZ ;  /* 0xd2511f5303227827 */ /* 0x000fc800078e00ff */
[----:B------:R-:W-:Y:S02]  /*05d0*/  IMAD R35, R32, -0x326172a9, RZ ;  /* 0xcd9e8d5720237824 */ /* 0x000fe400078e02ff */
[----:B------:R-:W-:Y:S01]  /*05e0*/  IMAD.HI.U32 R2, R33, -0x326172a9, RZ ;  /* 0xcd9e8d5721027827 */ /* 0x000fe200078e00ff */
[----:B------:R-:W-:-:S04]  /*05f0*/  LOP3.LUT R34, R34, UR25, R37, 0x96, !PT ;  /* 0x0000001922227c12 */ /* 0x000fc8000f8e9625 */
[----:B------:R-:W-:Y:S01]  /*0600*/  LOP3.LUT R2, R2, UR24, R35, 0x96, !PT ;  /* 0x0000001802027c12 */ /* 0x000fe2000f8e9623 */
[----:B------:R-:W-:Y:S02]  /*0610*/  IMAD R36, R3, -0x2daee0ad, RZ ;  /* 0xd2511f5303247824 */ /* 0x000fe400078e02ff */
[----:B------:R-:W-:Y:S02]  /*0620*/  IMAD R33, R33, -0x326172a9, RZ ;  /* 0xcd9e8d5721217824 */ /* 0x000fe400078e02ff */
[----:B------:R-:W-:-:S04]  /*0630*/  IMAD.HI.U32 R32, R34, -0x326172a9, RZ ;  /* 0xcd9e8d5722207827 */ /* 0x000fc800078e00ff */
        /* <DEDUP_REMOVED lines=28> */
[----:B------:R-:W-:Y:S02]  /*0800*/  IMAD R33, R33, -0x326172a9, RZ ;  /* 0xcd9e8d5721217824 */ /* 0x000fe400078e02ff */
[----:B------:R-:W-:Y:S01]  /*0810*/  IMAD.HI.U32 R41, R32, -0x2daee0ad, RZ ;  /* 0xd2511f5320297827 */ /* 0x000fe200078e00ff */
[----:B------:R-:W-:-:S03]  /*0820*/  LOP3.LUT R43, R0, 0x3, RZ, 0xc0, !PT ;  /* 0x00000003002b7812 */ /* 0x000fc600078ec0ff */
[----:B------:R-:W-:Y:S01]  /*0830*/  IMAD.WIDE.U32 R2, R3, -0x326172a9, RZ ;  /* 0xcd9e8d5703027825 */ /* 0x000fe200078e00ff */
[----:B------:R-:W-:Y:S01]  /*0840*/  HFMA2.MMA R0, -RZ, RZ, 0, 0 ;  /* 0x00000000ff007435 */ /* 0x000fe200000001ff */
[----:B------:R-:W-:Y:S01]  /*0850*/  BSSY B0, `(.L_x_2714) ;  /* 0x000034d000007945 */ /* 0x000fe20003800000 */
[----:B------:R-:W-:Y:S01]  /*0860*/  UISETP.NE.U32.AND UP0, UPT, UR8, URZ, UPT ;  /* 0x0000003f0800728c */ /* 0x000fe2000bf05070 */
[----:B------:R-:W-:Y:S01]  /*0870*/  LOP3.LUT R41, R41, UR37, R34, 0x96, !PT ;  /* 0x0000002529297c12 */ /* 0x000fe2000f8e9622 */
[----:B------:R-:W-:Y:S01]  /*0880*/  IMAD R42, R32, -0x2daee0ad, RZ ;  /* 0xd2511f53202a7824 */ /* 0x000fe200078e02ff */
[----:B------:R-:W-:Y:S01]  /*0890*/  LOP3.LUT R3, R3, UR36, R33, 0x96, !PT ;  /* 0x0000002403037c12 */ /* 0x000fe2000f8e9621 */
[----:B------:R-:W-:Y:S01]  /*08a0*/  ULDC.U8 UR8, c[0x0][0x2a0] ;  /* 0x0000a80000087ab9 */ /* 0x000fe20000000000 */
[----:B------:R-:W-:Y:S02]  /*08b0*/  UISETP.NE.AND.EX UP0, UPT, UR9, URZ, UPT, UP0 ;  /* 0x0000003f0900728c */ /* 0x000fe4000bf05300 */
[----:B------:R-:W-:-:S11]  /*08c0*/  UISETP.NE.AND UP1, UPT, UR8, URZ, UPT ;  /* 0x0000003f0800728c */ /* 0x000fd6000bf25270 */
.L_x_2772:
        /* <DEDUP_REMOVED lines=33> */
.L_x_2716:
[----:B------:R-:W-:-:S07]  /*0ae0*/  MOV R45, R2 ;  /* 0x00000002002d7202 */ /* 0x000fce0000000f00 */
.L_x_2717:
[----:B------:R-:W-:Y:S05]  /*0af0*/  BSYNC B1 ;  /* 0x0000000000017941 */ /* 0x000fea0003800000 */
.L_x_2715:
        /* <DEDUP_REMOVED lines=16> */
.L_x_2721:
[----:B------:R-:W-:Y:S05]  /*0c00*/  BSYNC B2 ;  /* 0x0000000000027941 */ /* 0x000fea0003800000 */
.L_x_2720:
        /* <DEDUP_REMOVED lines=43> */
.L_x_2719:
[----:B------:R-:W-:Y:S05]  /*0ec0*/  BSYNC B1 ;  /* 0x0000000000017941 */ /* 0x000fea0003800000 */
.L_x_2718:
[----:B------:R-:W0:Y:S01]  /*0ed0*/  LDC R54, c[0x0][0x298] ;  /* 0x0000a600ff367b82 */ /* 0x000e220000000800 */
[----:B------:R-:W-:Y:S01]  /*0ee0*/  HFMA2.MMA R56, -RZ, RZ, 0.1171875, 0 ;  /* 0x2f800000ff387435 */ /* 0x000fe200000001ff */
[----:B------:R-:W-:Y:S01]  /*0ef0*/  I2FP.F32.U32 R43, R45 ;  /* 0x0000002d002b7245 */ /* 0x000fe20000201000 */
[----:B-----5:R-:W-:Y:S01]  /*0f00*/  IMAD.U32 R50, R36, 0x10000, RZ ;  /* 0x0001000024327824 */ /* 0x020fe200078e00ff */
[----:B------:R-:W-:Y:S01]  /*0f10*/  BSSY B1, `(.L_x_2722) ;  /* 0x0000018000017945 */ /* 0x000fe20003800000 */
[----:B------:R-:W-:-:S03]  /*0f20*/  VIADD R47, R48, 0x1 ;  /* 0x00000001302f7836 */ /* 0x000fc60000000000 */
[----:B------:R-:W1:Y:S03]  /*0f30*/  LDC R55, c[0x0][0x294] ;  /* 0x0000a500ff377b82 */ /* 0x000e660000000800 */
[----:B------:R-:W-:Y:S01]  /*0f40*/  FFMA.FTZ R46, R43, R56, 1.1641532182693481445e-10 ;  /* 0x2f0000002b2e7423 */ /* 0x000fe20000010038 */
[----:B------:R-:W-:Y:S01]  /*0f50*/  FMUL.FTZ R43, R50, R53 ;  /* 0x00000035322b7220 */ /* 0x000fe20000410000 */
[----:B------:R-:W-:-:S03]  /*0f60*/  PRMT R50, R36, 0x7632, R50 ;  /* 0x0000763224327816 */ /* 0x000fc60000000032 */
[----:B0-----:R-:W-:Y:S01]  /*0f70*/  FMUL.FTZ R43, R43, R54 ;  /* 0x000000362b2b7220 */ /* 0x001fe20000410000 */
        /* <DEDUP_REMOVED lines=16> */
.L_x_2723:
[----:B------:R-:W-:-:S07]  /*1080*/  IMAD.MOV.U32 R36, RZ, RZ, R2 ;  /* 0x000000ffff247224 */ /* 0x000fce00078e0002 */
.L_x_2724:
[----:B------:R-:W-:Y:S05]  /*1090*/  BSYNC B1 ;  /* 0x0000000000017941 */ /* 0x000fea0003800000 */
.L_x_2722:
        /* <DEDUP_REMOVED lines=16> */
.L_x_2728:
[----:B------:R-:W-:Y:S05]  /*11a0*/  BSYNC B2 ;  /* 0x0000000000027941 */ /* 0x000fea0003800000 */
.L_x_2727:
        /* <DEDUP_REMOVED lines=42> */
.L_x_2726:
[----:B------:R-:W-:Y:S05]  /*1450*/  BSYNC B1 ;  /* 0x0000000000017941 */ /* 0x000fea0003800000 */
.L_x_2725:
        /* <DEDUP_REMOVED lines=24> */
.L_x_2730:
[----:B------:R-:W-:-:S07]  /*15e0*/  MOV R36, R2 ;  /* 0x0000000200247202 */ /* 0x000fce0000000f00 */
.L_x_2731:
[----:B------:R-:W-:Y:S05]  /*15f0*/  BSYNC B1 ;  /* 0x0000000000017941 */ /* 0x000fea0003800000 */
.L_x_2729:
        /* <DEDUP_REMOVED lines=16> */
.L_x_2735:
[----:B------:R-:W-:Y:S05]  /*1700*/  BSYNC B2 ;  /* 0x0000000000027941 */ /* 0x000fea0003800000 */
.L_x_2734:
        /* <DEDUP_REMOVED lines=42> */
.L_x_2733:
[----:B------:R-:W-:Y:S05]  /*19b0*/  BSYNC B1 ;  /* 0x0000000000017941 */ /* 0x000fea0003800000 */
.L_x_2732:
[----:B------:R-:W-:Y:S01]  /*19c0*/  I2FP.F32.U32 R43, R36 ;  /* 0x00000024002b7245 */ /* 0x000fe20000201000 */
[----:B------:R-:W-:Y:S01]  /*19d0*/  IMAD.U32 R48, R37, 0x10000, RZ ;  /* 0x0001000025307824 */ /* 0x000fe200078e00ff */
        /* <DEDUP_REMOVED lines=9> */
[----:B------:R-:W-:Y:S01]  /*1a70*/  FMUL.FTZ R47, R26, R43 ;  /* 0x0000002b1a2f7220 */ /* 0x000fe20000410000 */
[----:B------:R-:W-:-:S03]  /*1a80*/  VIADD R43, R49, 0x1 ;  /* 0x00000001312b7836 */ /* 0x000fc60000000000 */
        /* <DEDUP_REMOVED lines=10> */
.L_x_2737:
[----:B------:R-:W-:-:S07]  /*1b30*/  IMAD.MOV.U32 R52, RZ, RZ, R2 ;  /* 0x000000ffff347224 */ /* 0x000fce00078e0002 */
.L_x_2738:
[----:B------:R-:W-:Y:S05]  /*1b40*/  BSYNC B1 ;  /* 0x0000000000017941 */ /* 0x000fea0003800000 */
.L_x_2736:
        /* <DEDUP_REMOVED lines=16> */
.L_x_2742:
[----:B------:R-:W-:Y:S05]  /*1c50*/  BSYNC B2 ;  /* 0x0000000000027941 */ /* 0x000fea0003800000 */
.L_x_2741:
        /* <DEDUP_REMOVED lines=42> */
.L_x_2740:
[----:B------:R-:W-:Y:S05]  /*1f00*/  BSYNC B1 ;  /* 0x0000000000017941 */ /* 0x000fea0003800000 */
.L_x_2739:
        /* <DEDUP_REMOVED lines=23> */
.L_x_2744:
[----:B------:R-:W-:-:S07]  /*2080*/  MOV R49, R2 ;  /* 0x0000000200317202 */ /* 0x000fce0000000f00 */
.L_x_2745:
[----:B------:R-:W-:Y:S05]  /*2090*/  BSYNC B1 ;  /* 0x0000000000017941 */ /* 0x000fea0003800000 */
.L_x_2743:
        /* <DEDUP_REMOVED lines=16> */
.L_x_2749:
[----:B------:R-:W-:Y:S05]  /*21a0*/  BSYNC B2 ;  /* 0x0000000000027941 */ /* 0x000fea0003800000 */
.L_x_2748:
[C---:B------:R-:W-:Y:S01]  /*21b0*/  IMAD.HI.U32 R3, R6.reuse, -0x326172a9, RZ ;  /* 0xcd9e8d5706037827 */ /* 0x040fe200078e00ff */
[----:B------:R-:W-:Y:S01]  /*21c0*/  LOP3.LUT R2, R37, UR7, R0, 0x96, !PT ;  /* 0x0000000725027c12 */ /* 0x000fe2000f8e9600 */
[----:B------:R-:W-:Y:S02]  /*21d0*/  HFMA2.MMA R52, -RZ, RZ, 0, 0 ;  /* 0x00000000ff347435 */ /* 0x000fe400000001ff */
        /* <DEDUP_REMOVED lines=39> */
.L_x_2747:
[----:B------:R-:W-:Y:S05]  /*2450*/  BSYNC B1 ;  /* 0x0000000000017941 */ /* 0x000fea0003800000 */
.L_x_2746:
[----:B------:R-:W-:Y:S01]  /*2460*/  I2FP.F32.U32 R37, R49 ;  /* 0x0000003100257245 */ /* 0x000fe20000201000 */
[----:B------:R-:W-:Y:S01]  /*2470*/  IMAD.U32 R50, R38, 0x10000, RZ ;  /* 0x0001000026327824 */ /* 0x000fe200078e00ff */
        /* <DEDUP_REMOVED lines=21> */
.L_x_2751:
[----:B------:R-:W-:-:S07]  /*25d0*/  IMAD.MOV.U32 R50, RZ, RZ, R2 ;  /* 0x000000ffff327224 */ /* 0x000fce00078e0002 */
.L_x_2752:
[----:B------:R-:W-:Y:S05]  /*25e0*/  BSYNC B1 ;  /* 0x0000000000017941 */ /* 0x000fea0003800000 */
.L_x_2750:
        /* <DEDUP_REMOVED lines=16> */
.L_x_2756:
[----:B------:R-:W-:Y:S05]  /*26f0*/  BSYNC B2 ;  /* 0x0000000000027941 */ /* 0x000fea0003800000 */
.L_x_2755:
        /* <DEDUP_REMOVED lines=42> */
.L_x_2754:
[----:B------:R-:W-:Y:S05]  /*29a0*/  BSYNC B1 ;  /* 0x0000000000017941 */ /* 0x000fea0003800000 */
.L_x_2753:
        /* <DEDUP_REMOVED lines=23> */
.L_x_2758:
[----:B------:R-:W-:-:S07]  /*2b20*/  MOV R38, R2 ;  /* 0x0000000200267202 */ /* 0x000fce0000000f00 */
.L_x_2759:
[----:B------:R-:W-:Y:S05]  /*2b30*/  BSYNC B1 ;  /* 0x0000000000017941 */ /* 0x000fea0003800000 */
.L_x_2757:
        /* <DEDUP_REMOVED lines=16> */
.L_x_2763:
[----:B------:R-:W-:Y:S05]  /*2c40*/  BSYNC B2 ;  /* 0x0000000000027941 */ /* 0x000fea0003800000 */
.L_x_2762:
        /* <DEDUP_REMOVED lines=42> */
.L_x_2761:
[----:B------:R-:W-:Y:S05]  /*2ef0*/  BSYNC B1 ;  /* 0x0000000000017941 */ /* 0x000fea0003800000 */
.L_x_2760:
[----:B------:R-:W-:Y:S01]  /*2f00*/  I2FP.F32.U32 R37, R38 ;  /* 0x0000002600257245 */ /* 0x000fe20000201000 */
[----:B------:R-:W-:Y:S01]  /*2f10*/  IMAD.U32 R50, R39, 0x10000, RZ ;  /* 0x0001000027327824 */ /* 0x000fe200078e00ff */
[----:B------:R-:W-:Y:S01]  /*2f20*/  ISETP.NE.AND P6, PT, R36, 0x1, PT ;  /* 0x000000012400780c */ /* 0x000fe20003fc5270 */
[----:B------:R-:W-:Y:S01]  /*2f30*/  BSSY B1, `(.L_x_2764) ;  /* 0x0000015000017945 */ /* 0x000fe20003800000 */
[----:B------:R-:W-:Y:S01]  /*2f40*/  @P0 SHF.L.U32 R59, R35, 0x10, RZ ;  /* 0x00000010233b0819 */ /* 0x000fe200000006ff */
[----:B------:R-:W-:Y:S01]  /*2f50*/  FFMA.FTZ R38, R37, R56, 1.1641532182693481445e-10 ;  /* 0x2f00000025267423 */ /* 0x000fe20000010038 */
[----:B------:R-:W-:Y:S01]  /*2f60*/  FMUL.FTZ R37, R50, R53 ;  /* 0x0000003532257220 */ /* 0x000fe20000410000 */
[----:B------:R-:W-:Y:S02]  /*2f70*/  PRMT R39, R39, 0x7632, R39 ;  /* 0x0000763227277816 */ /* 0x000fe40000000027 */
[----:B------:R-:W-:Y:S01]  /*2f80*/  IADD3 R43, R36, 0x1, RZ ;  /* 0x00000001242b7810 */ /* 0x000fe20007ffe0ff */
        /* <DEDUP_REMOVED lines=14> */
.L_x_2765:
[----:B------:R-:W-:-:S07]  /*3070*/  IMAD.MOV.U32 R38, RZ, RZ, R2 ;  /* 0x000000ffff267224 */ /* 0x000fce00078e0002 */
.L_x_2766:
[----:B------:R-:W-:Y:S05]  /*3080*/  BSYNC B1 ;  /* 0x0000000000017941 */ /* 0x000fea0003800000 */
.L_x_2764:
        /* <DEDUP_REMOVED lines=18> */
.L_x_2770:
[----:B------:R-:W-:Y:S05]  /*31b0*/  BSYNC B2 ;  /* 0x0000000000027941 */ /* 0x000fea0003800000 */
.L_x_2769:
        /* <DEDUP_REMOVED lines=42> */
.L_x_2768:
[----:B------:R-:W-:Y:S05]  /*3460*/  BSYNC B1 ;  /* 0x0000000000017941 */ /* 0x000fea0003800000 */
.L_x_2767:
        /* <DEDUP_REMOVED lines=9> */
[----:B------:R-:W-:-:S02]  /*3500*/  SEL R58, RZ, 0x100, P4 ;  /* 0x00000100ff3a7807 */ /* 0x000fc40002000000 */
[----:B------:R-:W-:Y:S02]  /*3510*/  FSETP.GTU.FTZ.AND P5, PT, R56, R55, PT ;  /* 0x000000373800720b */ /* 0x000fe40003fbc000 */
[----:B------:R-:W-:Y:S02]  /*3520*/  @P0 SHF.L.U32 R38, R37, 0x10, RZ ;  /* 0x0000001025260819 */ /* 0x000fe400000006ff */
[----:B------:R-:W-:Y:S02]  /*3530*/  FSEL R36, R53, RZ, !P5 ;  /* 0x000000ff35247208 */ /* 0x000fe40006800000 */
[----:B------:R-:W-:Y:S02]  /*3540*/  SHF.L.U32 R53, R44, 0x4, RZ ;  /* 0x000000042c357819 */ /* 0x000fe400000006ff */
[----:B------:R-:W-:Y:S01]  /*3550*/  SHF.R.U32.HI R56, RZ, 0x1c, R44 ;  /* 0x0000001cff387819 */ /* 0x000fe2000001162c */
[----:B------:R-:W-:Y:S01]  /*3560*/  FMUL.FTZ R59, R31, R36 ;  /* 0x000000241f3b7220 */ /* 0x000fe20000410000 */
[----:B------:R-:W-:-:S02]  /*3570*/  F2FP.BF16.F32.PACK_AB R37, R48, R47 ;  /* 0x0000002f3025723e */ /* 0x000fc400000010ff */
[----:B------:R-:W-:Y:S01]  /*3580*/  F2FP.BF16.F32.PACK_AB R36, R46, R45 ;  /* 0x0000002d2e24723e */ /* 0x000fe200000010ff */
[----:B------:R-:W-:Y:S01]  /*3590*/  @P0 FADD.FTZ R59, R59, R38 ;  /* 0x000000263b3b0221 */ /* 0x000fe20000010000 */
[----:B------:R-:W-:Y:S02]  /*35a0*/  IADD3 R54, P0, R53, UR14, RZ ;  /* 0x0000000e35367c10 */ /* 0x000fe4000ff1e0ff */
[----:B------:R-:W-:Y:S02]  /*35b0*/  F2FP.BF16.F32.PACK_AB R38, R52, R49 ;  /* 0x000000313426723e */ /* 0x000fe400000010ff */
[----:B------:R-:W-:Y:S02]  /*35c0*/  IADD3.X R55, R56, UR15, RZ, P0, !PT ;  /* 0x0000000f38377c10 */ /* 0x000fe400087fe4ff */
[----:B------:R-:W-:Y:S02]  /*35d0*/  ISETP.NE.AND P0, PT, R57, RZ, PT ;  /* 0x000000ff3900720c */ /* 0x000fe40003f05270 */
[----:B------:R-:W-:-:S02]  /*35e0*/  F2FP.BF16.F32.PACK_AB R39, R59, R50 ;  /* 0x000000323b27723e */ /* 0x000fc400000010ff */
[----:B------:R-:W-:Y:S02]  /*35f0*/  SEL R57, RZ, 0x1, P2 ;  /* 0x00000001ff397807 */ /* 0x000fe40001000000 */
[----:B------:R-:W-:Y:S01]  /*3600*/  SEL R60, RZ, 0x1000000, P5 ;  /* 0x01000000ff3c7807 */ /* 0x000fe20002800000 */
[----:B------:R0:W-:Y:S01]  /*3610*/  STG.E.128 desc[UR4][R54.64], R36 ;  /* 0x0000002436007986 */ /* 0x0001e2000c101d04 */
[----:B------:R-:W-:Y:S02]  /*3620*/  SEL R61, RZ, 0x1, P3 ;  /* 0x00000001ff3d7807 */ /* 0x000fe40001800000 */
[----:B------:R-:W-:Y:S02]  /*3630*/  LOP3.LUT R58, R58, R60, R51, 0xfe, !PT ;  /* 0x0000003c3a3a7212 */ /* 0x000fe400078efe33 */
[----:B------:R-:W-:Y:S02]  /*3640*/  SEL R60, RZ, 0x1, P1 ;  /* 0x00000001ff3c7807 */ /* 0x000fe40000800000 */
[----:B------:R-:W-:Y:S01]  /*3650*/  SEL R51, RZ, 0x1, P0 ;  /* 0x00000001ff337807 */ /* 0x000fe20000000000 */
[----:B0-----:R-:W-:-:S04]  /*3660*/  IMAD.WIDE.U32 R54, R57, 0x1000000, RZ ;  /* 0x0100000039367825 */ /* 0x001fc800078e00ff */
[----:B------:R-:W-:Y:S01]  /*3670*/  FADD.FTZ R39, RZ, R45 ;  /* 0x0000002dff277221 */ /* 0x000fe20000010000 */
[----:B------:R-:W-:Y:S01]  /*3680*/  IMAD.WIDE.U32 R36, R51, 0x100, RZ ;  /* 0x0000010033247825 */ /* 0x000fe200078e00ff */
[----:B------:R-:W-:-:S03]  /*3690*/  LOP3.LUT R57, R55, R58, R61, 0xfe, !PT ;  /* 0x0000003a37397212 */ /* 0x000fc600078efe3d */
[----:B------:R-:W-:Y:S01]  /*36a0*/  FADD.FTZ R38, R39, R46 ;  /* 0x0000002e27267221 */ /* 0x000fe20000010000 */
[----:B------:R-:W-:Y:S01]  /*36b0*/  SEL R51, RZ, 0x1, P6 ;  /* 0x00000001ff337807 */ /* 0x000fe20003000000 */
        /* <DEDUP_REMOVED lines=51> */
.L_x_2784:
        /* <DEDUP_REMOVED lines=18> */
[----:B------:R-:W0:Y:S01]  /*3b10*/  @!P0 LDC.64 R48, c[0x0][0x250] ;  /* 0x00009400ff308b82 */ /* 0x000e220000000a00 */
[C---:B-1----:R-:W-:Y:S01]  /*3b20*/  FMUL.FTZ R37, R51.reuse, R44 ;  /* 0x0000002c33257220 */ /* 0x042fe20000410000 */
[C---:B------:R-:W-:Y:S01]  /*3b30*/  FMUL.FTZ R44, R51.reuse, R59 ;  /* 0x0000003b332c7220 */ /* 0x040fe20000410000 */
[C---:B------:R-:W-:Y:S01]  /*3b40*/  FMUL.FTZ R38, R51.reuse, R46 ;  /* 0x0000002e33267220 */ /* 0x040fe20000410000 */
[C---:B------:R-:W-:Y:S01]  /*3b50*/  FMUL.FTZ R39, R51.reuse, R60 ;  /* 0x0000003c33277220 */ /* 0x040fe20000410000 */
[C---:B------:R-:W-:Y:S01]  /*3b60*/  FMUL.FTZ R52, R51.reuse, R52 ;  /* 0x0000003433347220 */ /* 0x040fe20000410000 */
[----:B------:R-:W-:Y:S01]  /*3b70*/  FMUL.FTZ R55, R51, R50 ;  /* 0x0000003233377220 */ /* 0x000fe20000410000 */
[----:B------:R-:W-:Y:S01]  /*3b80*/  FFMA.FTZ R50, R23, R44, R15 ;  /* 0x0000002c17327223 */ /* 0x000fe2000001000f */
[----:B------:R-:W1:Y:S01]  /*3b90*/  @!P0 LDC.64 R46, c[0x0][0x258] ;  /* 0x00009600ff2e8b82 */ /* 0x000e620000000a00 */
[----:B------:R-:W-:Y:S01]  /*3ba0*/  FFMA.FTZ R37, R18, R37, R10 ;  /* 0x0000002512257223 */ /* 0x000fe2000001000a */
[----:B------:R-:W-:Y:S01]  /*3bb0*/  FFMA.FTZ R45, R20, R39, R12 ;  /* 0x00000027142d7223 */ /* 0x000fe2000001000c */
[----:B------:R-:W-:Y:S01]  /*3bc0*/  FFMA.FTZ R52, R21, R52, R13 ;  /* 0x0000003415347223 */ /* 0x000fe2000001000d */
[----:B------:R-:W-:Y:S01]  /*3bd0*/  FFMA.FTZ R44, R19, R38, R11 ;  /* 0x00000026132c7223 */ /* 0x000fe2000001000b */
[----:B------:R-:W-:Y:S01]  /*3be0*/  FFMA.FTZ R39, R22, R55, R14 ;  /* 0x0000003716277223 */ /* 0x000fe2000001000e */
[C---:B------:R-:W-:Y:S01]  /*3bf0*/  FMUL.FTZ R55, R51.reuse, R36 ;  /* 0x0000002433377220 */ /* 0x040fe20000410000 */
[----:B------:R-:W-:Y:S01]  /*3c00*/  FMUL.FTZ R58, R51, R58 ;  /* 0x0000003a333a7220 */ /* 0x000fe20000410000 */
[----:B------:R-:W-:-:S02]  /*3c10*/  F2FP.BF16.F32.PACK_AB R38, R52, R45 ;  /* 0x0000002d3426723e */ /* 0x000fc400000010ff */
[----:B------:R-:W-:Y:S01]  /*3c20*/  F2FP.BF16.F32.PACK_AB R37, R44, R37 ;  /* 0x000000252c25723e */ /* 0x000fe200000010ff */
[----:B------:R-:W-:Y:S01]  /*3c30*/  FFMA.FTZ R36, R16, R55, R8 ;  /* 0x0000003710247223 */ /* 0x000fe20000010008 */
[----:B------:R-:W2:Y:S01]  /*3c40*/  LDC.64 R44, c[0x0][0x210] ;  /* 0x00008400ff2c7b82 */ /* 0x000ea20000000a00 */
[----:B------:R-:W-:Y:S01]  /*3c50*/  FFMA.FTZ R55, R17, R58, R9 ;  /* 0x0000003a11377223 */ /* 0x000fe20000010009 */
[----:B------:R-:W-:Y:S01]  /*3c60*/  IADD3 R52, P1, R53, UR18, RZ ;  /* 0x0000001235347c10 */ /* 0x000fe2000ff3e0ff */
[----:B0-----:R-:W-:Y:S01]  /*3c70*/  @!P0 IMAD.WIDE R48, R7, 0x4, R48 ;  /* 0x0000000407308825 */ /* 0x001fe200078e0230 */
[----:B------:R-:W-:Y:S02]  /*3c80*/  F2FP.BF16.F32.PACK_AB R39, R50, R39 ;  /* 0x000000273227723e */ /* 0x000fe400000010ff */
[----:B------:R-:W-:Y:S02]  /*3c90*/  IADD3.X R53, R56, UR19, RZ, P1, !PT ;  /* 0x0000001338357c10 */ /* 0x000fe40008ffe4ff */
[----:B------:R-:W-:Y:S01]  /*3ca0*/  F2FP.BF16.F32.PACK_AB R36, R55, R36 ;  /* 0x000000243724723e */ /* 0x000fe200000010ff */
        /* <DEDUP_REMOVED lines=8> */
.L_x_2714:
[----:B------:R-:W-:Y:S05]  /*3d30*/  EXIT ;  /* 0x000000000000794d */ /* 0x000fea0003800000 */
.L_x_2771:
[----:B------:R-:W-:Y:S01]  /*3d40*/  HFMA2.MMA R44, -RZ, RZ, 0, 5.9604644775390625e-08 ;  /* 0x00000001ff2c7435 */ /* 0x000fe200000001ff */
[----:B------:R-:W-:Y:S01]  /*3d50*/  BSSY B1, `(.L_x_2773) ;  /* 0x0000007000017945 */ /* 0x000fe20003800000 */
[----:B------:R-:W-:Y:S01]  /*3d60*/  MOV R55, R51 ;  /* 0x0000003300377202 */ /* 0x000fe20000000f00 */
[----:B------:R-:W-:Y:S01]  /*3d70*/  IMAD.MOV.U32 R39, RZ, RZ, 0x1f ;  /* 0x0000001fff277424 */ /* 0x000fe200078e00ff */
[----:B------:R-:W-:-:S07]  /*3d80*/  MOV R38, 0xffffffff ;  /* 0xffffffff00267802 */ /* 0x000fce0000000f00 */
[----:B0-----:R-:W-:Y:S05]  /*3d90*/  WARPSYNC.COLLECTIVE R38, `(.L_x_2774) ;  /* 0x0000000026087348 */ /* 0x001fea0003c00000 */
[----:B0-----:R0:W1:Y:S02]  /*3da0*/  SHFL.BFLY P0, R36, R55, R44, R39 ;  /* 0x0c00002c37247389 */ /* 0x0010640000000027 */
[----:B01----:R-:W-:Y:S01]  /*3db0*/  ENDCOLLECTIVE ;  /* 0x000000000000791b */ /* 0x003fe20003800000 */
.L_x_2774:
[----:B------:R-:W-:Y:S05]  /*3dc0*/  BSYNC B1 ;  /* 0x0000000000017941 */ /* 0x000fea0003800000 */
.L_x_2773:
        /* <DEDUP_REMOVED lines=8> */
.L_x_2775:
[----:B------:R-:W-:Y:S02]  /*3e50*/  IMAD.MOV.U32 R44, RZ, RZ, 0x4 ;  /* 0x00000004ff2c7424 */ /* 0x000fe400078e00ff */
[----:B------:R-:W-:-:S05]  /*3e60*/  FADD.FTZ R57, R55, R36 ;  /* 0x0000002437397221 */ /* 0x000fca0000010000 */
[----:B------:R-:W-:-:S07]  /*3e70*/  MOV R55, R57 ;  /* 0x0000003900377202 */ /* 0x000fce0000000f00 */
[----:B------:R-:W-:Y:S05]  /*3e80*/  WARPSYNC.COLLECTIVE R38, `(.L_x_2776) ;  /* 0x0000000026087348 */ /* 0x000fea0003c00000 */
[----:B------:R0:W1:Y:S02]  /*3e90*/  SHFL.BFLY P0, R36, R55, R44, R39 ;  /* 0x0c00002c37247389 */ /* 0x0000640000000027 */
[----:B01----:R-:W-:Y:S01]  /*3ea0*/  ENDCOLLECTIVE ;  /* 0x000000000000791b */ /* 0x003fe20003800000 */
.L_x_2776:
[----:B------:R-:W-:Y:S01]  /*3eb0*/  HFMA2.MMA R44, -RZ, RZ, 0, 4.76837158203125e-07 ;  /* 0x00000008ff2c7435 */ /* 0x000fe200000001ff */
[----:B------:R-:W-:-:S05]  /*3ec0*/  FADD.FTZ R58, R57, R36 ;  /* 0x00000024393a7221 */ /* 0x000fca0000010000 */
[----:B------:R-:W-:-:S07]  /*3ed0*/  MOV R55, R58 ;  /* 0x0000003a00377202 */ /* 0x000fce0000000f00 */
[----:B------:R-:W-:Y:S05]  /*3ee0*/  WARPSYNC.COLLECTIVE R38, `(.L_x_2777) ;  /* 0x0000000026087348 */ /* 0x000fea0003c00000 */
[----:B------:R0:W1:Y:S02]  /*3ef0*/  SHFL.BFLY P0, R36, R55, R44, R39 ;  /* 0x0c00002c37247389 */ /* 0x0000640000000027 */
[----:B01----:R-:W-:Y:S01]  /*3f00*/  ENDCOLLECTIVE ;  /* 0x000000000000791b */ /* 0x003fe20003800000 */
.L_x_2777:
[----:B------:R-:W-:Y:S01]  /*3f10*/  MOV R44, 0x10 ;  /* 0x00000010002c7802 */ /* 0x000fe20000000f00 */
[----:B------:R-:W-:-:S04]  /*3f20*/  FADD.FTZ R60, R58, R36 ;  /* 0x000000243a3c7221 */ /* 0x000fc80000010000 */
[----:B------:R-:W-:-:S07]  /*3f30*/  IMAD.MOV.U32 R55, RZ, RZ, R60 ;  /* 0x000000ffff377224 */ /* 0x000fce00078e003c */
[----:B------:R-:W-:Y:S05]  /*3f40*/  WARPSYNC.COLLECTIVE R38, `(.L_x_2778) ;  /* 0x0000000026087348 */ /* 0x000fea0003c00000 */
[----:B------:R0:W1:Y:S02]  /*3f50*/  SHFL.BFLY P0, R36, R55, R44, R39 ;  /* 0x0c00002c37247389 */ /* 0x0000640000000027 */
[----:B01----:R-:W-:Y:S01]  /*3f60*/  ENDCOLLECTIVE ;  /* 0x000000000000791b */ /* 0x003fe20003800000 */
.L_x_2778:
[----:B------:R-:W-:Y:S02]  /*3f70*/  IMAD.MOV.U32 R44, RZ, RZ, 0x1 ;  /* 0x00000001ff2c7424 */ /* 0x000fe400078e00ff */
        /* <DEDUP_REMOVED lines=17> */
[----:B------:R-:W-:-:S03]  /*4090*/  HFMA2.MMA R39, -RZ, RZ, 0, 1.847743988037109375e-06 ;  /* 0x0000001fff277435 */ /* 0x000fc600000001ff */
[----:B------:R-:W-:-:S05]  /*40a0*/  FFMA.FTZ R51, R51, R51, R36 ;  /* 0x0000003333337223 */ /* 0x000fca0000010024 */
[----:B------:R-:W-:-:S07]  /*40b0*/  MOV R55, R51 ;  /* 0x0000003300377202 */ /* 0x000fce0000000f00 */
[----:B------:R-:W-:Y:S05]  /*40c0*/  WARPSYNC.COLLECTIVE R38, `(.L_x_2779) ;  /* 0x0000000026087348 */ /* 0x000fea0003c00000 */
[----:B------:R0:W1:Y:S02]  /*40d0*/  SHFL.BFLY P0, R36, R55, R44, R39 ;  /* 0x0c00002c37247389 */ /* 0x0000640000000027 */
[----:B01----:R-:W-:Y:S01]  /*40e0*/  ENDCOLLECTIVE ;  /* 0x000000000000791b */ /* 0x003fe20003800000 */
.L_x_2779:
[----:B------:R-:W-:Y:S01]  /*40f0*/  MOV R44, 0x2 ;  /* 0x00000002002c7802 */ /* 0x000fe20000000f00 */
[----:B------:R-:W-:-:S07]  /*4100*/  FADD.FTZ R55, R51, R36 ;  /* 0x0000002433377221 */ /* 0x000fce0000010000 */
[----:B------:R-:W-:Y:S05]  /*4110*/  WARPSYNC.COLLECTIVE R38, `(.L_x_2780) ;  /* 0x0000000026087348 */ /* 0x000fea0003c00000 */
[----:B------:R0:W1:Y:S02]  /*4120*/  SHFL.BFLY P0, R36, R55, R44, R39 ;  /* 0x0c00002c37247389 */ /* 0x0000640000000027 */
[----:B01----:R-:W-:Y:S01]  /*4130*/  ENDCOLLECTIVE ;  /* 0x000000000000791b */ /* 0x003fe20003800000 */
.L_x_2780:
[----:B------:R-:W-:Y:S01]  /*4140*/  HFMA2.MMA R44, -RZ, RZ, 0, 2.384185791015625e-07 ;  /* 0x00000004ff2c7435 */ /* 0x000fe200000001ff */
[----:B------:R-:W-:-:S04]  /*4150*/  FADD.FTZ R57, R55, R36 ;  /* 0x0000002437397221 */ /* 0x000fc80000010000 */
[----:B------:R-:W-:-:S07]  /*4160*/  IMAD.MOV.U32 R55, RZ, RZ, R57 ;  /* 0x000000ffff377224 */ /* 0x000fce00078e0039 */
[----:B------:R-:W-:Y:S05]  /*4170*/  WARPSYNC.COLLECTIVE R38, `(.L_x_2781) ;  /* 0x0000000026087348 */ /* 0x000fea0003c00000 */
[----:B------:R0:W1:Y:S02]  /*4180*/  SHFL.BFLY P0, R36, R55, R44, R39 ;  /* 0x0c00002c37247389 */ /* 0x0000640000000027 */
[----:B01----:R-:W-:Y:S01]  /*4190*/  ENDCOLLECTIVE ;  /* 0x000000000000791b */ /* 0x003fe20003800000 */
.L_x_2781:
[----:B------:R-:W-:Y:S02]  /*41a0*/  IMAD.MOV.U32 R44, RZ, RZ, 0x8 ;  /* 0x00000008ff2c7424 */ /* 0x000fe400078e00ff */
[----:B------:R-:W-:-:S05]  /*41b0*/  FADD.FTZ R58, R57, R36 ;  /* 0x00000024393a7221 */ /* 0x000fca0000010000 */
[----:B------:R-:W-:-:S07]  /*41c0*/  MOV R55, R58 ;  /* 0x0000003a00377202 */ /* 0x000fce0000000f00 */
[----:B------:R-:W-:Y:S05]  /*41d0*/  WARPSYNC.COLLECTIVE R38, `(.L_x_2782) ;  /* 0x0000000026087348 */ /* 0x000fea0003c00000 */
[----:B------:R0:W1:Y:S02]  /*41e0*/  SHFL.BFLY P0, R36, R55, R44, R39 ;  /* 0x0c00002c37247389 */ /* 0x0000640000000027 */
[----:B01----:R-:W-:Y:S01]  /*41f0*/  ENDCOLLECTIVE ;  /* 0x000000000000791b */ /* 0x003fe20003800000 */
.L_x_2782:
[----:B------:R-:W-:Y:S01]  /*4200*/  HFMA2.MMA R44, -RZ, RZ, 0, 9.5367431640625e-07 ;  /* 0x00000010ff2c7435 */ /* 0x000fe200000001ff */
[----:B------:R-:W-:-:S05]  /*4210*/  FADD.FTZ R60, R58, R36 ;  /* 0x000000243a3c7221 */ /* 0x000fca0000010000 */
[----:B------:R-:W-:-:S07]  /*4220*/  MOV R55, R60 ;  /* 0x0000003c00377202 */ /* 0x000fce0000000f00 */
[----:B------:R-:W-:Y:S05]  /*4230*/  WARPSYNC.COLLECTIVE R38, `(.L_x_2783) ;  /* 0x0000000026087348 */ /* 0x000fea0003c00000 */
[----:B------:R0:W1:Y:S02]  /*4240*/  SHFL.BFLY P0, R36, R55, R44, R39 ;  /* 0x0c00002c37247389 */ /* 0x0000640000000027 */
[----:B01----:R-:W-:Y:S01]  /*4250*/  ENDCOLLECTIVE ;  /* 0x000000000000791b */ /* 0x003fe20003800000 */
.L_x_2783:
[----:B------:R-:W-:Y:S05]  /*4260*/  BRA `(.L_x_2784) ;  /* 0xfffffff400e07947 */ /* 0x000fea000383ffff */
.L_x_2785:
        /* <DEDUP_REMOVED lines=9> */
.L_x_9541:


//--------------------- .text._ZN10layer_norm13ln_fwd_kernelINS_13Kernel_traitsIf13__nv_bfloat16S2_S2_fjLj256ELj1ELj4ELj1ELj16ENS_18Kernel_traits_baseILj256EfS2_S2_S2_fjLj128EEEEELb1ELb1ELb1ELb0EEEvNS_9FwdParamsE --------------------------
	.section	.text._ZN10layer_norm13ln_fwd_kernelINS_13Kernel_traitsIf13__nv_bfloat16S2_S2_fjLj256ELj1ELj4ELj1ELj16ENS_18Kernel_traits_baseILj256EfS2_S2_S2_fjLj128EEEEELb1ELb1ELb1ELb0EEEvNS_9FwdParamsE,"ax",@progbits
	.align	128
        .global         _ZN10layer_norm13ln_fwd_kernelINS_13Kernel_traitsIf13__nv_bfloat16S2_S2_fjLj256ELj1ELj4ELj1ELj16ENS_18Kernel_traits_baseILj256EfS2_S2_S2_fjLj128EEEEELb1ELb1ELb1ELb0EEEvNS_9FwdParamsE
        .type           _ZN10layer_norm13ln_fwd_kernelINS_13Kernel_traitsIf13__nv_bfloat16S2_S2_fjLj256ELj1ELj4ELj1ELj16ENS_18Kernel_traits_baseILj256EfS2_S2_S2_fjLj128EEEEELb1ELb1ELb1ELb0EEEvNS_9FwdParamsE,@function
        .size           _ZN10layer_norm13ln_fwd_kernelINS_13Kernel_traitsIf13__nv_bfloat16S2_S2_fjLj256ELj1ELj4ELj1ELj16ENS_18Kernel_traits_baseILj256EfS2_S2_S2_fjLj128EEEEELb1ELb1ELb1ELb0EEEvNS_9FwdParamsE,(.L_x_9542 - _ZN10layer_norm13ln_fwd_kernelINS_13Kernel_traitsIf13__nv_bfloat16S2_S2_fjLj256ELj1ELj4ELj1ELj16ENS_18Kernel_traits_baseILj256EfS2_S2_S2_fjLj128EEEEELb1ELb1ELb1ELb0EEEvNS_9FwdParamsE)
        .other          _ZN10layer_norm13ln_fwd_kernelINS_13Kernel_traitsIf13__nv_bfloat16S2_S2_fjLj256ELj1ELj4ELj1ELj16ENS_18Kernel_traits_baseILj256EfS2_S2_S2_fjLj128EEEEELb1ELb1ELb1ELb0EEEvNS_9FwdParamsE,@"STO_CUDA_ENTRY STV_DEFAULT"
_ZN10layer_norm13ln_fwd_kernelINS_13Kernel_traitsIf13__nv_bfloat16S2_S2_fjLj256ELj1ELj4ELj1ELj16ENS_18Kernel_traits_baseILj256EfS2_S2_S2_fjLj128EEEEELb1ELb1ELb1ELb0EEEvNS_9FwdParamsE:
.text._ZN10layer_norm13ln_fwd_kernelINS_13Kernel_traitsIf13__nv_bfloat16S2_S2_fjLj256ELj1ELj4ELj1ELj16ENS_18Kernel_traits_baseILj256EfS2_S2_S2_fjLj128EEEEELb1ELb1ELb1ELb0EEEvNS_9FwdParamsE:
        /* <DEDUP_REMOVED lines=50> */
.L_x_2787:
[----:B------:R-:W-:Y:S05]  /*0320*/  BSYNC B0 ;  /* 0x0000000000007941 */ /* 0x000fea0003800000 */
.L_x_2786:
        /* <DEDUP_REMOVED lines=93> */
.L_x_2874:
[----:B------:R-:W0:Y:S08]  /*0900*/  LDC.64 R40, c[0x0][0x280] ;  /* 0x0000a000ff287b82 */ /* 0x000e300000000a00 */
[----:B------:R-:W1:Y:S08]  /*0910*/  LDC.64 R42, c[0x0][0x288] ;  /* 0x0000a200ff2a7b82 */ /* 0x000e700000000a00 */
[----:B------:R-:W2:Y:S01]  /*0920*/  LDC R51, c[0x0][0x218] ;  /* 0x00008600ff337b82 */ /* 0x000ea20000000800 */
[----:B0-----:R-:W-:-:S05]  /*0930*/  IMAD.WIDE R40, R0, 0x4, R40 ;  /* 0x0000000400287825 */ /* 0x001fca00078e0228 */
[----:B------:R1:W3:Y:S02]  /*0940*/  LDG.E R50, desc[UR6][R40.64] ;  /* 0x0000000628327981 */ /* 0x0002e4000c1e1900 */
[----:B-1----:R-:W-:-:S05]  /*0950*/  IMAD.WIDE R40, R0, 0x4, R42 ;  /* 0x0000000400287825 */ /* 0x002fca00078e022a */
[----:B-----5:R0:W5:Y:S01]  /*0960*/  LDG.E R60, desc[UR6][R40.64] ;  /* 0x00000006283c7981 */ /* 0x020162000c1e1900 */
[----:B------:R-:W-:Y:S01]  /*0970*/  BSSY B0, `(.L_x_2789) ;  /* 0x0000345000007945 */ /* 0x000fe20003800000 */
[----:B------:R-:W-:Y:S02]  /*0980*/  SHF.R.S32.HI R61, RZ, 0x1f, R0 ;  /* 0x0000001fff3d7819 */ /* 0x000fe40000011400 */
[----:B---3--:R-:W-:Y:S01]  /*0990*/  ISETP.GE.AND P3, PT, R50, 0x1, PT ;  /* 0x000000013200780c */ /* 0x008fe20003f66270 */
[----:B0-2---:R-:W-:-:S12]  /*09a0*/  @!P1 BRA `(.L_x_2790) ;  /* 0x0000003400049947 */ /* 0x005fd80003800000 */
[----:B------:R-:W-:Y:S01]  /*09b0*/  @P3 IADD3 R40, R50, -0x1, RZ ;  /* 0xffffffff32283810 */ /* 0x000fe20007ffe0ff */
[-C--:B------:R-:W-:Y:S01]  /*09c0*/  IMAD R11, R0, R51.reuse, RZ ;  /* 0x00000033000b7224 */ /* 0x080fe200078e02ff */
[----:B------:R-:W-:Y:S01]  /*09d0*/  ISETP.NE.U32.AND P0, PT, RZ, UR8, PT ;  /* 0x00000008ff007c0c */ /* 0x000fe2000bf05070 */
[----:B------:R-:W0:Y:S01]  /*09e0*/  @P3 LDC.64 R42, c[0x0][0x220] ;  /* 0x00008800ff2a3b82 */ /* 0x000e220000000a00 */
[----:B------:R-:W-:Y:S02]  /*09f0*/  IMAD.MOV.U32 R53, RZ, RZ, RZ ;  /* 0x000000ffff357224 */ /* 0x000fe400078e00ff */
[----:B------:R-:W-:Y:S01]  /*0a00*/  @P3 IMAD R41, R40, R51, RZ ;  /* 0x0000003328293224 */ /* 0x000fe200078e02ff */
[----:B------:R-:W-:Y:S01]  /*0a10*/  ISETP.NE.AND.EX P0, PT, RZ, UR9, PT, P0 ;  /* 0x00000009ff007c0c */ /* 0x000fe2000bf05300 */
[----:B------:R-:W1:Y:S01]  /*0a20*/  S2R R51, SR_TID.X ;  /* 0x0000000000337919 */ /* 0x000e620000002100 */
[----:B------:R-:W-:Y:S02]  /*0a30*/  SHF.R.S32.HI R40, RZ, 0x1f, R11 ;  /* 0x0000001fff287819 */ /* 0x000fe4000001140b */
[----:B------:R-:W-:-:S02]  /*0a40*/  @P3 SHF.R.S32.HI R46, RZ, 0x1f, R41 ;  /* 0x0000001fff2e3819 */ /* 0x000fc40000011429 */
[----:B------:R-:W-:Y:S02]  /*0a50*/  LEA.HI R40, R40, R11, RZ, 0x3 ;  /* 0x0000000b28287211 */ /* 0x000fe400078f18ff */
[----:B------:R-:W-:-:S05]  /*0a60*/  @P3 LEA.HI R46, R46, R41, RZ, 0x3 ;  /* 0x000000292e2e3211 */ /* 0x000fca00078f18ff */
[----:B------:R-:W2:Y:S01]  /*0a70*/  @P0 LDC.64 R44, c[0x0][0x230] ;  /* 0x00008c00ff2c0b82 */ /* 0x000ea20000000a00 */
[----:B-1----:R-:W-:-:S04]  /*0a80*/  LOP3.LUT R51, R51, 0x1f, RZ, 0xc0, !PT ;  /* 0x0000001f33337812 */ /* 0x002fc800078ec0ff */
[-C--:B------:R-:W-:Y:S02]  /*0a90*/  LEA.HI.SX32 R41, R40, R51.reuse, 0x1d ;  /* 0x0000003328297211 */ /* 0x080fe400078feaff */
[----:B------:R-:W-:-:S03]  /*0aa0*/  @P3 LEA.HI.SX32 R53, R46, R51, 0x1d ;  /* 0x000000332e353211 */ /* 0x000fc600078feaff */
[----:B--2---:R-:W-:-:S04]  /*0ab0*/  @P0 IMAD.WIDE.U32 R44, R41, 0x10, R44 ;  /* 0x00000010292c0825 */ /* 0x004fc800078e002c */
[----:B0-----:R-:W-:Y:S01]  /*0ac0*/  @P3 IMAD.WIDE.U32 R42, R53, 0x10, R42 ;  /* 0x00000010352a3825 */ /* 0x001fe200078e002a */
[----:B------:R0:W5:Y:S04]  /*0ad0*/  @P0 LDG.E.128 R32, desc[UR6][R44.64] ;  /* 0x000000062c200981 */ /* 0x000168000c1e1d00 */
        /* <DEDUP_REMOVED lines=10> */
.L_x_2792:
        /* <DEDUP_REMOVED lines=12> */
.L_x_2795:
[----:B------:R-:W-:-:S07]  /*0c40*/  MOV R11, R7 ;  /* 0x00000007000b7202 */ /* 0x000fce0000000f00 */
.L_x_2796:
[----:B------:R-:W-:Y:S05]  /*0c50*/  BSYNC B3 ;  /* 0x0000000000037941 */ /* 0x000fea0003800000 */
.L_x_2794:
        /* <DEDUP_REMOVED lines=16> */
.L_x_2800:
[----:B------:R-:W-:Y:S05]  /*0d60*/  BSYNC B4 ;  /* 0x0000000000047941 */ /* 0x000fea0003800000 */
.L_x_2799:
        /* <DEDUP_REMOVED lines=44> */
.L_x_2798:
[----:B------:R-:W-:Y:S05]  /*1030*/  BSYNC B3 ;  /* 0x0000000000037941 */ /* 0x000fea0003800000 */
.L_x_2797:
        /* <DEDUP_REMOVED lines=10> */
[----:B------:R-:W-:-:S04]  /*10e0*/  FMUL.FTZ R11, R28, R11 ;  /* 0x0000000b1c0b7220 */ /* 0x000fc80000410000 */
[----:B------:R-:W-:-:S07]  /*10f0*/  @P0 FADD.FTZ R11, R8, R11 ;  /* 0x0000000b080b0221 */ /* 0x000fce0000010000 */
.L_x_2793:
[----:B------:R-:W-:Y:S05]  /*1100*/  BSYNC B2 ;  /* 0x0000000000027941 */ /* 0x000fea0003800000 */
.L_x_2791:
        /* <DEDUP_REMOVED lines=9> */
.L_x_2802:
        /* <DEDUP_REMOVED lines=12> */
.L_x_2805:
[----:B------:R-:W-:-:S07]  /*1260*/  MOV R8, R7 ;  /* 0x0000000700087202 */ /* 0x000fce0000000f00 */
.L_x_2806:
[----:B------:R-:W-:Y:S05]  /*1270*/  BSYNC B3 ;  /* 0x0000000000037941 */ /* 0x000fea0003800000 */
.L_x_2804:
        /* <DEDUP_REMOVED lines=16> */
.L_x_2810:
[----:B------:R-:W-:Y:S05]  /*1380*/  BSYNC B4 ;  /* 0x0000000000047941 */ /* 0x000fea0003800000 */
.L_x_2809:
[----:B------:R-:W-:Y:S01]  /*1390*/  IMAD.HI.U32 R5, R2, -0x326172a9, RZ ;  /* 0xcd9e8d5702057827 */ /* 0x000fe200078e00ff */
        /* <DEDUP_REMOVED lines=42> */
[----:B------:R-:W-:-:S07]  /*1640*/  LOP3.LUT R5, R43, UR31, R44, 0x96, !PT ;  /* 0x0000001f2b057c12 */ /* 0x000fce000f8e962c */
.L_x_2808:
[----:B------:R-:W-:Y:S05]  /*1650*/  BSYNC B3 ;  /* 0x0000000000037941 */ /* 0x000fea0003800000 */
.L_x_2807:
[----:B-----5:R-:W-:Y:S01]  /*1660*/  PRMT R42, R36, 0x7632, R42 ;  /* 0x00007632242a7816 */ /* 0x020fe2000000002a */
[----:B------:R-:W-:Y:S01]  /*1670*/  IMAD.MOV.U32 R43, RZ, RZ, 0x2f800000 ;  /* 0x2f800000ff2b7424 */ /* 0x000fe200078e00ff */
[----:B------:R-:W-:Y:S02]  /*1680*/  I2FP.F32.U32 R8, R8 ;  /* 0x0000000800087245 */ /* 0x000fe40000201000 */
[----:B------:R-:W-:-:S03]  /*1690*/  SHF.L.U32 R42, R42, 0x10, RZ ;  /* 0x000000102a2a7819 */ /* 0x000fc600000006ff */
[----:B------:R-:W-:Y:S02]  /*16a0*/  FFMA.FTZ R8, R8, R43, 1.1641532182693481445e-10 ;  /* 0x2f00000008087423 */ /* 0x000fe4000001002b */
[----:B------:R-:W-:-:S03]  /*16b0*/  FMUL.FTZ R42, R42, UR13 ;  /* 0x0000000d2a2a7c20 */ /* 0x000fc60008410000 */
[----:B------:R-:W-:Y:S01]  /*16c0*/  FSETP.GTU.FTZ.AND P5, PT, R8, UR10, PT ;  /* 0x0000000a08007c0b */ /* 0x000fe2000bfbc000 */
[----:B------:R-:W-:Y:S01]  /*16d0*/  FMUL.FTZ R42, R42, UR12 ;  /* 0x0000000c2a2a7c20 */ /* 0x000fe20008410000 */
[----:B------:R-:W-:Y:S02]  /*16e0*/  @P0 PRMT R8, R32, 0x7632, R8 ;  /* 0x0000763220080816 */ /* 0x000fe40000000008 */
[----:B------:R-:W-:Y:S02]  /*16f0*/  SEL R68, RZ, 0x1, P5 ;  /* 0x00000001ff447807 */ /* 0x000fe40002800000 */
[----:B------:R-:W-:Y:S01]  /*1700*/  FSEL R42, R42, RZ, !P5 ;  /* 0x000000ff2a2a7208 */ /* 0x000fe20006800000 */
[----:B------:R-:W-:-:S04]  /*1710*/  @P0 IMAD.U32 R43, R8, 0x10000, RZ ;  /* 0x00010000082b0824 */ /* 0x000fc800078e00ff */
[----:B------:R-:W-:-:S04]  /*1720*/  FMUL.FTZ R44, R29, R42 ;  /* 0x0000002a1d2c7220 */ /* 0x000fc80000410000 */
[----:B------:R-:W-:-:S07]  /*1730*/  @P0 FADD.FTZ R44, R43, R44 ;  /* 0x0000002c2b2c0221 */ /* 0x000fce0000010000 */
.L_x_2803:
[----:B------:R-:W-:Y:S05]  /*1740*/  BSYNC B2 ;  /* 0x0000000000027941 */ /* 0x000fea0003800000 */
.L_x_2801:
        /* <DEDUP_REMOVED lines=8> */
.L_x_2812:
        /* <DEDUP_REMOVED lines=12> */
.L_x_2815:
[----:B------:R-:W-:-:S07]  /*1890*/  MOV R8, R7 ;  /* 0x0000000700087202 */ /* 0x000fce0000000f00 */
.L_x_2816:
[----:B------:R-:W-:Y:S05]  /*18a0*/  BSYNC B3 ;  /* 0x0000000000037941 */ /* 0x000fea0003800000 */
.L_x_2814:
        /* <DEDUP_REMOVED lines=16> */
.L_x_2820:
[----:B------:R-:W-:Y:S05]  /*19b0*/  BSYNC B4 ;  /* 0x0000000000047941 */ /* 0x000fea0003800000 */
.L_x_2819:
        /* <DEDUP_REMOVED lines=44> */
.L_x_2818:
[----:B------:R-:W-:Y:S05]  /*1c80*/  BSYNC B3 ;  /* 0x0000000000037941 */ /* 0x000fea0003800000 */
.L_x_2817:
        /* <DEDUP_REMOVED lines=12> */
.L_x_2813:
[----:B------:R-:W-:Y:S05]  /*1d50*/  BSYNC B2 ;  /* 0x0000000000027941 */ /* 0x000fea0003800000 */
.L_x_2811:
        /* <DEDUP_REMOVED lines=9> */
.L_x_2822:
        /* <DEDUP_REMOVED lines=12> */
.L_x_2825:
[----:B------:R-:W-:-:S07]  /*1eb0*/  MOV R8, R7 ;  /* 0x0000000700087202 */ /* 0x000fce0000000f00 */
.L_x_2826:
[----:B------:R-:W-:Y:S05]  /*1ec0*/  BSYNC B3 ;  /* 0x0000000000037941 */ /* 0x000fea0003800000 */
.L_x_2824:
        /* <DEDUP_REMOVED lines=16> */
.L_x_2830:
[----:B------:R-:W-:Y:S05]  /*1fd0*/  BSYNC B4 ;  /* 0x0000000000047941 */ /* 0x000fea0003800000 */
.L_x_2829:
        /* <DEDUP_REMOVED lines=44> */
.L_x_2828:
[----:B------:R-:W-:Y:S05]  /*22a0*/  BSYNC B3 ;  /* 0x0000000000037941 */ /* 0x000fea0003800000 */
.L_x_2827:
        /* <DEDUP_REMOVED lines=14> */
.L_x_2823:
[----:B------:R-:W-:Y:S05]  /*2390*/  BSYNC B2 ;  /* 0x0000000000027941 */ /* 0x000fea0003800000 */
.L_x_2821:
        /* <DEDUP_REMOVED lines=8> */
.L_x_2832:
        /* <DEDUP_REMOVED lines=12> */
.L_x_2835:
[----:B------:R-:W-:-:S07]  /*24e0*/  MOV R8, R7 ;  /* 0x0000000700087202 */ /* 0x000fce0000000f00 */
.L_x_2836:
[----:B------:R-:W-:Y:S05]  /*24f0*/  BSYNC B3 ;  /* 0x0000000000037941 */ /* 0x000fea0003800000 */
.L_x_2834:
        /* <DEDUP_REMOVED lines=16> */
.L_x_2840:
[----:B------:R-:W-:Y:S05]  /*2600*/  BSYNC B4 ;  /* 0x0000000000047941 */ /* 0x000fea0003800000 */
.L_x_2839:
        /* <DEDUP_REMOVED lines=44> */
.L_x_2838:
[----:B------:R-:W-:Y:S05]  /*28d0*/  BSYNC B3 ;  /* 0x0000000000037941 */ /* 0x000fea0003800000 */
.L_x_2837:
        /* <DEDUP_REMOVED lines=12> */
.L_x_2833:
[----:B------:R-:W-:Y:S05]  /*29a0*/  BSYNC B2 ;  /* 0x0000000000027941 */ /* 0x000fea0003800000 */
.L_x_2831:
        /* <DEDUP_REMOVED lines=9> */
.L_x_2842:
        /* <DEDUP_REMOVED lines=12> */
.L_x_2845:
[----:B------:R-:W-:-:S07]  /*2b00*/  MOV R8, R7 ;  /* 0x0000000700087202 */ /* 0x000fce0000000f00 */
.L_x_2846:
[----:B------:R-:W-:Y:S05]  /*2b10*/  BSYNC B3 ;  /* 0x0000000000037941 */ /* 0x000fea0003800000 */
.L_x_2844:
        /* <DEDUP_REMOVED lines=16> */
.L_x_2850:
[----:B------:R-:W-:Y:S05]  /*2c20*/  BSYNC B4 ;  /* 0x0000000000047941 */ /* 0x000fea0003800000 */
.L_x_2849:
        /* <DEDUP_REMOVED lines=44> */
.L_x_2848:
[----:B------:R-:W-:Y:S05]  /*2ef0*/  BSYNC B3 ;  /* 0x0000000000037941 */ /* 0x000fea0003800000 */
.L_x_2847:
        /* <DEDUP_REMOVED lines=14> */
.L_x_2843:
[----:B------:R-:W-:Y:S05]  /*2fe0*/  BSYNC B2 ;  /* 0x0000000000027941 */ /* 0x000fea0003800000 */
.L_x_2841:
        /* <DEDUP_REMOVED lines=8> */
.L_x_2852:
        /* <DEDUP_REMOVED lines=12> */
.L_x_2855:
[----:B------:R-:W-:-:S07]  /*3130*/  MOV R8, R7 ;  /* 0x0000000700087202 */ /* 0x000fce0000000f00 */
.L_x_2856:
[----:B------:R-:W-:Y:S05]  /*3140*/  BSYNC B3 ;  /* 0x0000000000037941 */ /* 0x000fea0003800000 */
.L_x_2854:
        /* <DEDUP_REMOVED lines=16> */
.L_x_2860:
[----:B------:R-:W-:Y:S05]  /*3250*/  BSYNC B4 ;  /* 0x0000000000047941 */ /* 0x000fea0003800000 */
.L_x_2859:
        /* <DEDUP_REMOVED lines=44> */
.L_x_2858:
[----:B------:R-:W-:Y:S05]  /*3520*/  BSYNC B3 ;  /* 0x0000000000037941 */ /* 0x000fea0003800000 */
.L_x_2857:
        /* <DEDUP_REMOVED lines=12> */
.L_x_2853:
[----:B------:R-:W-:Y:S05]  /*35f0*/  BSYNC B2 ;  /* 0x0000000000027941 */ /* 0x000fea0003800000 */
.L_x_2851:
        /* <DEDUP_REMOVED lines=9> */
.L_x_2862:
        /* <DEDUP_REMOVED lines=12> */
.L_x_2865:
[----:B------:R-:W-:-:S07]  /*3750*/  MOV R40, R7 ;  /* 0x0000000700287202 */ /* 0x000fce0000000f00 */
.L_x_2866:
[----:B------:R-:W-:Y:S05]  /*3760*/  BSYNC B3 ;  /* 0x0000000000037941 */ /* 0x000fea0003800000 */
.L_x_2864:
        /* <DEDUP_REMOVED lines=16> */
.L_x_2870:
[----:B------:R-:W-:Y:S05]  /*3870*/  BSYNC B4 ;  /* 0x0000000000047941 */ /* 0x000fea0003800000 */
.L_x_2869:
        /* <DEDUP_REMOVED lines=44> */
.L_x_2868:
[----:B------:R-:W-:Y:S05]  /*3b40*/  BSYNC B3 ;  /* 0x0000000000037941 */ /* 0x000fea0003800000 */
.L_x_2867:
        /* <DEDUP_REMOVED lines=14> */
.L_x_2863:
[----:B------:R-:W-:Y:S05]  /*3c30*/  BSYNC B2 ;  /* 0x0000000000027941 */ /* 0x000fea0003800000 */
.L_x_2861:
[----:B------:R-:W0:Y:S01]  /*3c40*/  LDC.64 R50, c[0x0][0x238] ;  /* 0x00008e00ff327b82 */ /* 0x000e220000000a00 */
[----:B------:R-:W-:Y:S02]  /*3c50*/  F2FP.BF16.F32.PACK_AB R43, R52, R49 ;  /* 0x00000031342b723e */ /* 0x000fe400000010ff */
[----:B------:R-:W-:Y:S02]  /*3c60*/  F2FP.BF16.F32.PACK_AB R42, R48, R47 ;  /* 0x0000002f302a723e */ /* 0x000fe400000010ff */
[----:B------:R-:W-:Y:S01]  /*3c70*/  F2FP.BF16.F32.PACK_AB R40, R44, R11 ;  /* 0x0000000b2c28723e */ /* 0x000fe200000010ff */
[----:B0-----:R-:W-:Y:S01]  /*3c80*/  IMAD.WIDE.U32 R50, R41, 0x10, R50 ;  /* 0x0000001029327825 */ /* 0x001fe200078e0032 */
[----:B------:R-:W-:-:S05]  /*3c90*/  F2FP.BF16.F32.PACK_AB R41, R46, R45 ;  /* 0x0000002d2e29723e */ /* 0x000fca00000010ff */
[----:B------:R0:W-:Y:S01]  /*3ca0*/  STG.E.128 desc[UR6][R50.64], R40 ;  /* 0x0000002832007986 */ /* 0x0001e2000c101d06 */
[----:B------:R-:W-:Y:S05]  /*3cb0*/  @!P3 BRA `(.L_x_2790) ;  /* 0x000000000040b947 */ /* 0x000fea0003800000 */
[----:B0-----:R-:W-:Y:S01]  /*3cc0*/  SHF.L.U32 R40, R63, 0x10, RZ ;  /* 0x000000103f287819 */ /* 0x001fe200000006ff */
[----:B------:R-:W-:-:S03]  /*3cd0*/  IMAD.WIDE.U32 R42, R67, 0x10000, RZ ;  /* 0x00010000432a7825 */ /* 0x000fc600078e00ff */
[----:B------:R-:W-:Y:S01]  /*3ce0*/  LOP3.LUT R41, R40, 0xff0000, RZ, 0xc0, !PT ;  /* 0x00ff000028297812 */ /* 0x000fe200078ec0ff */
[----:B------:R-:W-:Y:S02]  /*3cf0*/  IMAD.SHL.U32 R40, R64, 0x100, RZ ;  /* 0x0000010040287824 */ /* 0x000fe400078e00ff */
[----:B------:R-:W-:Y:S01]  /*3d00*/  IMAD.WIDE.U32 R50, R68, 0x100, RZ ;  /* 0x0000010044327825 */ /* 0x000fe200078e00ff */
[----:B------:R-:W-:-:S04]  /*3d10*/  PRMT R41, R41, 0x4210, R62 ;  /* 0x0000421029297816 */ /* 0x000fc8000000003e */
[----:B------:R-:W-:Y:S01]  /*3d20*/  LOP3.LUT R54, R41, 0xff00, R40, 0xf8, !PT ;  /* 0x0000ff0029367812 */ /* 0x000fe200078ef828 */
[----:B------:R-:W-:-:S03]  /*3d30*/  IMAD.WIDE.U32 R40, R66, 0x1000000, RZ ;  /* 0x0100000042287825 */ /* 0x000fc600078e00ff */
[----:B------:R-:W-:Y:S02]  /*3d40*/  LOP3.LUT R54, R54, 0xff, R65, 0xf8, !PT ;  /* 0x000000ff36367812 */ /* 0x000fe400078ef841 */
[----:B------:R-:W-:Y:S02]  /*3d50*/  LOP3.LUT R40, R50, R40, R42, 0xfe, !PT ;  /* 0x0000002832287212 */ /* 0x000fe400078efe2a */
[----:B------:R-:W-:Y:S02]  /*3d60*/  LOP3.LUT R41, R43, R54, R41, 0xfe, !PT ;  /* 0x000000362b297212 */ /* 0x000fe400078efe29 */
[----:B------:R-:W0:Y:S01]  /*3d70*/  LDC.64 R54, c[0x0][0x240] ;  /* 0x00009000ff367b82 */ /* 0x000e220000000a00 */
[----:B------:R-:W-:Y:S02]  /*3d80*/  LOP3.LUT R40, R40, 0xff, R69, 0xf8, !PT ;  /* 0x000000ff28287812 */ /* 0x000fe400078ef845 */
[----:B------:R-:W-:Y:S01]  /*3d90*/  LOP3.LUT R41, R41, R51, RZ, 0xfc, !PT ;  /* 0x0000003329297212 */ /* 0x000fe200078efcff */
[----:B0-----:R-:W-:-:S05]  /*3da0*/  IMAD.WIDE.U32 R42, R53, 0x8, R54 ;  /* 0x00000008352a7825 */ /* 0x001fca00078e0036 */
[----:B------:R1:W-:Y:S02]  /*3db0*/  STG.E.64 desc[UR6][R42.64], R40 ;  /* 0x000000282a007986 */ /* 0x0003e4000c101b06 */
.L_x_2790:
[----:B------:R-:W-:Y:S05]  /*3dc0*/  BSYNC B0 ;  /* 0x0000000000007941 */ /* 0x000fea0003800000 */
.L_x_2789:
        /* <DEDUP_REMOVED lines=52> */
.L_x_2886:
        /* <DEDUP_REMOVED lines=18> */
[----:B------:R-:W-:-:S05]  /*4230*/  IADD3 R60, R60, -0x1, RZ ;  /* 0xffffffff3c3c7810 */ /* 0x000fca0007ffe0ff */
        /* <DEDUP_REMOVED lines=12> */
[----:B------:R-:W-:Y:S01]  /*4300*/  FADD.FTZ R41, R45, -R55 ;  /* 0x800000372d297221 */ /* 0x000fe20000010000 */
        /* <DEDUP_REMOVED lines=26> */
.L_x_2873:
[----:B------:R-:W-:Y:S05]  /*44b0*/  BSYNC B0 ;  /* 0x0000000000007941 */ /* 0x000fea0003800000 */
.L_x_2872:
[----:B0-----:R-:W0:Y:S02]  /*44c0*/  LDC.64 R40, c[0x0][0x210] ;  /* 0x00008400ff287b82 */ /* 0x001e240000000a00 */
[----:B0-----:R-:W-:-:S05]  /*44d0*/  IMAD R0, R40, 0x4, R0 ;  /* 0x0000000428007824 */ /* 0x001fca00078e0200 */
[----:B------:R-:W-:-:S13]  /*44e0*/  ISETP.GE.AND P0, PT, R0, R41, PT ;  /* 0x000000290000720c */ /* 0x000fda0003f06270 */
[----:B------:R-:W-:Y:S05]  /*44f0*/  @!P0 BRA `(.L_x_2874) ;  /* 0xffffffc400008947 */ /* 0x000fea000383ffff */
[----:B------:R-:W-:Y:S05]  /*4500*/  BSYNC B1 ;  /* 0x0000000000017941 */ /* 0x000fea0003800000 */
.L_x_2788:
[----:B------:R-:W-:Y:S05]  /*4510*/  EXIT ;  /* 0x000000000000794d */ /* 0x000fea0003800000 */
.L_x_2871:
        /* <DEDUP_REMOVED lines=8> */
.L_x_2876:
[----:B------:R-:W-:Y:S05]  /*45a0*/  BSYNC B0 ;  /* 0x0000000000007941 */ /* 0x000fea0003800000 */
.L_x_2875:
        /* <DEDUP_REMOVED lines=9> */
.L_x_2877:
[----:B------:R-:W-:Y:S02]  /*4640*/  IMAD.MOV.U32 R43, RZ, RZ, 0x4 ;  /* 0x00000004ff2b7424 */ /* 0x000fe400078e00ff */
[----:B------:R-:W-:-:S07]  /*4650*/  FADD.FTZ R54, R53, R40 ;  /* 0x0000002835367221 */ /* 0x000fce0000010000 */
[----:B------:R-:W-:Y:S05]  /*4660*/  WARPSYNC.COLLECTIVE R41, `(.L_x_2878) ;  /* 0x0000000029087348 */ /* 0x000fea0003c00000 */
[----:B------:R0:W1:Y:S02]  /*4670*/  SHFL.BFLY P3, R40, R54, R43, R42 ;  /* 0x0c00002b36287389 */ /* 0x000064000006002a */
[----:B01----:R-:W-:Y:S01]  /*4680*/  ENDCOLLECTIVE ;  /* 0x000000000000791b */ /* 0x003fe20003800000 */
.L_x_2878:
[----:B------:R-:W-:Y:S01]  /*4690*/  HFMA2.MMA R43, -RZ, RZ, 0, 4.76837158203125e-07 ;  /* 0x00000008ff2b7435 */ /* 0x000fe200000001ff */
[----:B------:R-:W-:-:S05]  /*46a0*/  FADD.FTZ R55, R54, R40 ;  /* 0x0000002836377221 */ /* 0x000fca0000010000 */
[----:B------:R-:W-:-:S07]  /*46b0*/  MOV R54, R55 ;  /* 0x0000003700367202 */ /* 0x000fce0000000f00 */
[----:B------:R-:W-:Y:S05]  /*46c0*/  WARPSYNC.COLLECTIVE R41, `(.L_x_2879) ;  /* 0x0000000029087348 */ /* 0x000fea0003c00000 */
[----:B------:R0:W1:Y:S02]  /*46d0*/  SHFL.BFLY P3, R40, R54, R43, R42 ;  /* 0x0c00002b36287389 */ /* 0x000064000006002a */
[----:B01----:R-:W-:Y:S01]  /*46e0*/  ENDCOLLECTIVE ;  /* 0x000000000000791b */ /* 0x003fe20003800000 */
.L_x_2879:
[----:B------:R-:W-:Y:S01]  /*46f0*/  MOV R43, 0x10 ;  /* 0x00000010002b7802 */ /* 0x000fe20000000f00 */
[----:B------:R-:W-:-:S04]  /*4700*/  FADD.FTZ R55, R55, R40 ;  /* 0x0000002837377221 */ /* 0x000fc80000010000 */
[----:B------:R-:W-:-:S07]  /*4710*/  IMAD.MOV.U32 R54, RZ, RZ, R55 ;  /* 0x000000ffff367224 */ /* 0x000fce00078e0037 */
[----:B------:R-:W-:Y:S05]  /*4720*/  WARPSYNC.COLLECTIVE R41, `(.L_x_2880) ;  /* 0x0000000029087348 */ /* 0x000fea0003c00000 */
[----:B------:R0:W1:Y:S02]  /*4730*/  SHFL.BFLY P3, R40, R54, R43, R42 ;  /* 0x0c00002b36287389 */ /* 0x000064000006002a */
[----:B01----:R-:W-:Y:S01]  /*4740*/  ENDCOLLECTIVE ;  /* 0x000000000000791b */ /* 0x003fe20003800000 */
.L_x_2880:
        /* <DEDUP_REMOVED lines=25> */
.L_x_2881:
[----:B------:R-:W-:Y:S01]  /*48e0*/  HFMA2.MMA R43, -RZ, RZ, 0, 1.1920928955078125e-07 ;  /* 0x00000002ff2b7435 */ /* 0x000fe200000001ff */
[----:B------:R-:W-:-:S10]  /*48f0*/  FADD.FTZ R54, R53, R40 ;  /* 0x0000002835367221 */ /* 0x000fd40000010000 */
[----:B------:R-:W-:Y:S05]  /*4900*/  WARPSYNC.COLLECTIVE R41, `(.L_x_2882) ;  /* 0x0000000029087348 */ /* 0x000fea0003c00000 */
[----:B------:R0:W1:Y:S02]  /*4910*/  SHFL.BFLY P3, R40, R54, R43, R42 ;  /* 0x0c00002b36287389 */ /* 0x000064000006002a */
[----:B01----:R-:W-:Y:S01]  /*4920*/  ENDCOLLECTIVE ;  /* 0x000000000000791b */ /* 0x003fe20003800000 */
.L_x_2882:
[----:B------:R-:W-:Y:S01]  /*4930*/  MOV R43, 0x4 ;  /* 0x00000004002b7802 */ /* 0x000fe20000000f00 */
[----:B------:R-:W-:-:S04]  /*4940*/  FADD.FTZ R55, R54, R40 ;  /* 0x0000002836377221 */ /* 0x000fc80000010000 */
[----:B------:R-:W-:-:S07]  /*4950*/  IMAD.MOV.U32 R54, RZ, RZ, R55 ;  /* 0x000000ffff367224 */ /* 0x000fce00078e0037 */
[----:B------:R-:W-:Y:S05]  /*4960*/  WARPSYNC.COLLECTIVE R41, `(.L_x_2883) ;  /* 0x0000000029087348 */ /* 0x000fea0003c00000 */
[----:B------:R0:W1:Y:S02]  /*4970*/  SHFL.BFLY P3, R40, R54, R43, R42 ;  /* 0x0c00002b36287389 */ /* 0x000064000006002a */
[----:B01----:R-:W-:Y:S01]  /*4980*/  ENDCOLLECTIVE ;  /* 0x000000000000791b */ /* 0x003fe20003800000 */
.L_x_2883:
[----:B------:R-:W-:Y:S02]  /*4990*/  IMAD.MOV.U32 R43, RZ, RZ, 0x8 ;  /* 0x00000008ff2b7424 */ /* 0x000fe400078e00ff */
[----:B------:R-:W-:-:S05]  /*49a0*/  FADD.FTZ R55, R55, R40 ;  /* 0x0000002837377221 */ /* 0x000fca0000010000 */
[----:B------:R-:W-:-:S07]  /*49b0*/  MOV R54, R55 ;  /* 0x0000003700367202 */ /* 0x000fce0000000f00 */
[----:B------:R-:W-:Y:S05]  /*49c0*/  WARPSYNC.COLLECTIVE R41, `(.L_x_2884) ;  /* 0x0000000029087348 */ /* 0x000fea0003c00000 */
[----:B------:R0:W1:Y:S02]  /*49d0*/  SHFL.BFLY P3, R40, R54, R43, R42 ;  /* 0x0c00002b36287389 */ /* 0x000064000006002a */
[----:B01----:R-:W-:Y:S01]  /*49e0*/  ENDCOLLECTIVE ;  /* 0x000000000000791b */ /* 0x003fe20003800000 */
.L_x_2884:
[----:B------:R-:W-:Y:S01]  /*49f0*/  HFMA2.MMA R43, -RZ, RZ, 0, 9.5367431640625e-07 ;  /* 0x00000010ff2b7435 */ /* 0x000fe200000001ff */
[----:B------:R-:W-:-:S05]  /*4a00*/  FADD.FTZ R53, R55, R40 ;  /* 0x0000002837357221 */ /* 0x000fca0000010000 */
[----:B------:R-:W-:-:S07]  /*4a10*/  MOV R54, R53 ;  /* 0x0000003500367202 */ /* 0x000fce0000000f00 */
[----:B------:R-:W-:Y:S05]  /*4a20*/  WARPSYNC.COLLECTIVE R41, `(.L_x_2885) ;  /* 0x0000000029087348 */ /* 0x000fea0003c00000 */
[----:B------:R0:W1:Y:S02]  /*4a30*/  SHFL.BFLY P3, R40, R54, R43, R42 ;  /* 0x0c00002b36287389 */ /* 0x000064000006002a */
[----:B01----:R-:W-:Y:S01]  /*4a40*/  ENDCOLLECTIVE ;  /* 0x000000000000791b */ /* 0x003fe20003800000 */
.L_x_2885:
[----:B------:R-:W-:Y:S05]  /*4a50*/  BRA `(.L_x_2886) ;  /* 0xfffffff400ac7947 */ /* 0x000fea000383ffff */
.L_x_2887:
        /* <DEDUP_REMOVED lines=10> */
.L_x_9542:


//--------------------- .text._ZN10layer_norm13ln_fwd_kernelINS_13Kernel_traitsIf13__nv_bfloat16S2_S2_fjLj256ELj1ELj4ELj1ELj16ENS_18Kernel_traits_baseILj256EfS2_S2_S2_fjLj128EEEEELb1ELb1ELb1ELb1EEEvNS_9FwdParamsE --------------------------
	.section	.text._ZN10layer_norm13ln_fwd_kernelINS_13Kernel_traitsIf13__nv_bfloat16S2_S2_fjLj256ELj1ELj4ELj1ELj16ENS_18Kernel_traits_baseILj256EfS2_S2_S2_fjLj128EEEEELb1ELb1ELb1ELb1EEEvNS_9FwdParamsE,"ax",@progbits
	.align	128
        .global         _ZN10layer_norm13ln_fwd_kernelINS_13Kernel_traitsIf13__nv_bfloat16S2_S2_fjLj256ELj1ELj4ELj1ELj16ENS_18Kernel_traits_baseILj256EfS2_S2_S2_fjLj128EEEEELb1ELb1ELb1ELb1EEEvNS_9FwdParamsE
        .type           _ZN10layer_norm13ln_fwd_kernelINS_13Kernel_traitsIf13__nv_bfloat16S2_S2_fjLj256ELj1ELj4ELj1ELj16ENS_18Kernel_traits_baseILj256EfS2_S2_S2_fjLj128EEEEELb1ELb1ELb1ELb1EEEvNS_9FwdParamsE,@function
        .size           _ZN10layer_norm13ln_fwd_kernelINS_13Kernel_traitsIf13__nv_bfloat16S2_S2_fjLj256ELj1ELj4ELj1ELj16ENS_18Kernel_traits_baseILj256EfS2_S2_S2_fjLj128EEEEELb1ELb1ELb1ELb1EEEvNS_9FwdParamsE,(.L_x_9543 - _ZN10layer_norm13ln_fwd_kernelINS_13Kernel_traitsIf13__nv_bfloat16S2_S2_fjLj256ELj1ELj4ELj1ELj16ENS_18Kernel_traits_baseILj256EfS2_S2_S2_fjLj128EEEEELb1ELb1ELb1ELb1EEEvNS_9FwdParamsE)
        .other          _ZN10layer_norm13ln_fwd_kernelINS_13Kernel_traitsIf13__nv_bfloat16S2_S2_fjLj256ELj1ELj4ELj1ELj16ENS_18Kernel_traits_baseILj256EfS2_S2_S2_fjLj128EEEEELb1ELb1ELb1ELb1EEEvNS_9FwdParamsE,@"STO_CUDA_ENTRY STV_DEFAULT"
_ZN10layer_norm13ln_fwd_kernelINS_13Kernel_traitsIf13__nv_bfloat16S2_S2_fjLj256ELj1ELj4ELj1ELj16ENS_18Kernel_traits_baseILj256EfS2_S2_S2_fjLj128EEEEELb1ELb1ELb1ELb1EEEvNS_9FwdParamsE:
.text._ZN10layer_norm13ln_fwd_kernelINS_13Kernel_traitsIf13__nv_bfloat16S2_S2_fjLj256ELj1ELj4ELj1ELj16ENS_18Kernel_traits_baseILj256EfS2_S2_S2_fjLj128EEEEELb1ELb1ELb1ELb1EEEvNS_9FwdParamsE:
[----:B------:R-:W-:Y:S01]  /*0000*/  LDC R1, c[0x0][0x28] ;  /* 0x00000a00ff017b82 */ /* 0x000fe20000000800 */
[----:B------:R-:W0:Y:S01]  /*0010*/  S2R R6, SR_TID.X ;  /* 0x0000000000067919 */ /* 0x000e220000002100 */
[----:B------:R-:W-:Y:S01]  /*0020*/  ULDC.64 UR8, c[0x0][0x2c8] ;  /* 0x0000b20000087ab9 */ /* 0x000fe20000000a00 */
[----:B------:R-:W-:Y:S01]  /*0030*/  ULDC.U8 UR4, c[0x0][0x2f4] ;  /* 0x0000bd0000047ab9 */ /* 0x000fe20000000000 */
[----:B------:R-:W-:Y:S01]  /*0040*/  ISETP.NE.U32.AND P0, PT, RZ, UR8, PT ;  /* 0x00000008ff007c0c */ /* 0x000fe2000bf05070 */
[----:B------:R-:W-:Y:S01]  /*0050*/  ULDC.64 UR6, c[0x0][0x2e0] ;  /* 0x0000b80000067ab9 */ /* 0x000fe20000000a00 */
[----:B------:R-:W-:Y:S01]  /*0060*/  ISETP.NE.AND P1, PT, RZ, UR4, PT ;  /* 0x00000004ff007c0c */ /* 0x000fe2000bf25270 */
[----:B------:R-:W-:Y:S01]  /*0070*/  IMAD.U32 R3, RZ, RZ, UR7 ;  /* 0x00000007ff037e24 */ /* 0x000fe2000f8e00ff */
[----:B------:R-:W-:Y:S01]  /*0080*/  ISETP.NE.AND.EX P0, PT, RZ, UR9, PT, P0 ;  /* 0x00000009ff007c0c */ /* 0x000fe2000bf05300 */
[----:B------:R-:W-:Y:S01]  /*0090*/  ULDC.64 UR4, c[0x0][0x208] ;  /* 0x0000820000047ab9 */ /* 0x000fe20000000a00 */
[----:B------:R-:W-:-:S02]  /*00a0*/  MOV R2, UR6 ;  /* 0x0000000600027c02 */ /* 0x000fc40008000f00 */
[----:B------:R-:W-:Y:S02]  /*00b0*/  CS2R R12, SRZ ;  /* 0x00000000000c7805 */ /* 0x000fe4000001ff00 */
[----:B------:R-:W-:Y:S02]  /*00c0*/  CS2R R14, SRZ ;  /* 0x00000000000e7805 */ /* 0x000fe4000001ff00 */
[----:B------:R-:W-:Y:S02]  /*00d0*/  CS2R R16, SRZ ;  /* 0x0000000000107805 */ /* 0x000fe4000001ff00 */
[----:B------:R-:W-:Y:S01]  /*00e0*/  CS2R R18, SRZ ;  /* 0x0000000000127805 */ /* 0x000fe2000001ff00 */
[----:B------:R-:W1:Y:S01]  /*00f0*/  S2R R7, SR_CTAID.X ;  /* 0x0000000000077919 */ /* 0x000e620000002500 */
[----:B------:R-:W2:Y:S01]  /*0100*/  LDC R33, c[0x0][0x2ec] ;  /* 0x0000bb00ff217b82 */ /* 0x000ea20000000800 */
[----:B------:R-:W-:Y:S01]  /*0110*/  ULDC.64 UR10, c[0x0][0x260] ;  /* 0x00009800000a7ab9 */ /* 0x000fe20000000a00 */
[----:B------:R-:W3:Y:S06]  /*0120*/  @P1 LDG.E.64 R2, desc[UR4][R2.64] ;  /* 0x0000000402021981 */ /* 0x000eec000c1e1b00 */
[----:B------:R-:W4:Y:S01]  /*0130*/  LDC R8, c[0x0][0x2e8] ;  /* 0x0000ba00ff087b82 */ /* 0x000f220000000800 */
[----:B0-----:R-:W-:-:S04]  /*0140*/  LOP3.LUT R20, R6, 0x1f, RZ, 0xc0, !PT ;  /* 0x0000001f06147812 */ /* 0x001fc800078ec0ff */
[----:B------:R-:W-:Y:S02]  /*0150*/  @P0 LEA R10, P2, R20, UR8, 0x5 ;  /* 0x00000008140a0c11 */ /* 0x000fe4000f8428ff */
[----:B------:R-:W-:Y:S02]  /*0160*/  SHF.R.U32.HI R0, RZ, 0x5, R6 ;  /* 0x00000005ff007819 */ /* 0x000fe40000011606 */
[----:B--2---:R-:W-:Y:S01]  /*0170*/  @P1 MOV R9, R33 ;  /* 0x0000002100091202 */ /* 0x004fe20000000f00 */
[----:B------:R-:W-:Y:S01]  /*0180*/  @P0 IMAD.X R11, RZ, RZ, UR9, P2 ;  /* 0x00000009ff0b0e24 */ /* 0x000fe200090e06ff */
[----:B------:R-:W-:Y:S01]  /*0190*/  ULDC UR8, c[0x0][0x0] ;  /* 0x0000000000087ab9 */ /* 0x000fe20000000800 */
[----:B------:R-:W-:-:S03]  /*01a0*/  ULDC UR9, c[0x0][0x214] ;  /* 0x0000850000097ab9 */ /* 0x000fc60000000800 */
[----:B------:R-:W5:Y:S04]  /*01b0*/  @P0 LDG.E.128 R12, desc[UR4][R10.64] ;  /* 0x000000040a0c0981 */ /* 0x000f68000c1e1d00 */
[----:B------:R-:W5:Y:S01]  /*01c0*/  @P0 LDG.E.128 R16, desc[UR4][R10.64+0x10] ;  /* 0x000010040a100981 */ /* 0x000f62000c1e1d00 */
[----:B-1----:R-:W-:-:S03]  /*01d0*/  LEA R0, R7, R0, 0x2 ;  /* 0x0000000007007211 */ /* 0x002fc600078e10ff */
[----:B----4-:R0:W5:Y:S01]  /*01e0*/  @P1 LDG.E.64 R4, desc[UR4][R8.64] ;  /* 0x0000000408041981 */ /* 0x010162000c1e1b00 */
[----:B------:R-:W-:Y:S01]  /*01f0*/  ISETP.GE.AND P2, PT, R0, UR9, PT ;  /* 0x0000000900007c0c */ /* 0x000fe2000bf46270 */
[----:B0-----:R-:W-:Y:S02]  /*0200*/  IMAD R9, R7, UR8, R6 ;  /* 0x0000000807097c24 */ /* 0x001fe4000f8e0206 */
[----:B------:R-:W-:-:S05]  /*0210*/  IMAD.SHL.U32 R6, R6, 0x20, RZ ;  /* 0x0000002006067824 */ /* 0x000fca00078e00ff */
[----:B------:R-:W-:-:S04]  /*0220*/  LOP3.LUT R6, R6, 0x3e0, RZ, 0xc0, !PT ;  /* 0x000003e006067812 */ /* 0x000fc800078ec0ff */
[----:B------:R-:W-:-:S04]  /*0230*/  IADD3 R6, P3, R6, UR10, RZ ;  /* 0x0000000a06067c10 */ /* 0x000fc8000ff7e0ff */
[----:B------:R-:W-:Y:S02]  /*0240*/  IADD3.X R7, RZ, UR11, RZ, P3, !PT ;  /* 0x0000000bff077c10 */ /* 0x000fe40009ffe4ff */
[----:B---3--:R-:W-:Y:S02]  /*0250*/  @P1 R2UR UR6, R2 ;  /* 0x00000000020612ca */ /* 0x008fe400000e0000 */
[----:B------:R-:W-:Y:S01]  /*0260*/  @P1 R2UR UR7, R3 ;  /* 0x00000000030712ca */ /* 0x000fe200000e0000 */
[----:B------:R-:W-:-:S14]  /*0270*/  @P2 EXIT ;  /* 0x000000000000294d */ /* 0x000fdc0003800000 */
[----:B------:R-:W0:Y:S01]  /*0280*/  @P1 LDC R3, c[0x0][0x2f0] ;  /* 0x0000bc00ff031b82 */ /* 0x000e220000000800 */
[----:B------:R-:W-:Y:S01]  /*0290*/  ULDC.64 UR8, c[0x0][0x278] ;  /* 0x00009e0000087ab9 */ /* 0x000fe20000000a00 */
[----:B------:R-:W-:Y:S01]  /*02a0*/  IMAD.MOV.U32 R2, RZ, RZ, R9 ;  /* 0x000000ffff027224 */ /* 0x000fe200078e0009 */
[----:B------:R-:W-:Y:S01]  /*02b0*/  LEA R10, P0, R20, UR8, 0x5 ;  /* 0x00000008140a7c11 */ /* 0x000fe2000f8028ff */
[----:B------:R-:W-:Y:S01]  /*02c0*/  UIADD3 UR15, UR7, -0x4498517b, URZ ;  /* 0xbb67ae85070f7890 */ /* 0x000fe2000fffe03f */
[----:B------:R-:W5:Y:S01]  /*02d0*/  LDG.E.128 R56, desc[UR4][R6.64] ;  /* 0x0000000406387981 */ /* 0x000f62000c1e1d00 */
[----:B------:R-:W-:Y:S02]  /*02e0*/  UIADD3 UR14, UR6, -0x61c88647, URZ ;  /* 0x9e3779b9060e7890 */ /* 0x000fe4000fffe03f */
[----:B------:R-:W-:Y:S01]  /*02f0*/  IMAD.X R11, RZ, RZ, UR9, P0 ;  /* 0x00000009ff0b7e24 */ /* 0x000fe200080e06ff */
[----:B------:R-:W5:Y:S01]  /*0300*/  LDG.E.128 R20, desc[UR4][R6.64+0x10] ;  /* 0x0000100406147981 */ /* 0x000f62000c1e1d00 */
[----:B------:R-:W-:-:S02]  /*0310*/  UIADD3 UR16, UR6, 0x3c6ef372, URZ ;  /* 0x3c6ef37206107890 */ /* 0x000fc4000fffe03f */
[----:B------:R-:W-:Y:S01]  /*0320*/  UIADD3 UR17, UR7, 0x76cf5d0a, URZ ;  /* 0x76cf5d0a07117890 */ /* 0x000fe2000fffe03f */
[----:B------:R-:W5:Y:S01]  /*0330*/  LDG.E.128 R24, desc[UR4][R10.64] ;  /* 0x000000040a187981 */ /* 0x000f62000c1e1d00 */
[----:B------:R-:W-:Y:S02]  /*0340*/  UIADD3 UR19, UR7, 0x32370b8f, URZ ;  /* 0x32370b8f07137890 */ /* 0x000fe4000fffe03f */
[----:B------:R-:W-:Y:S01]  /*0350*/  UIADD3 UR18, UR6, -0x255992d5, URZ ;  /* 0xdaa66d2b06127890 */ /* 0x000fe2000fffe03f */
[----:B------:R1:W5:Y:S01]  /*0360*/  LDG.E.128 R28, desc[UR4][R10.64+0x10] ;  /* 0x000010040a1c7981 */ /* 0x000362000c1e1d00 */
[----:B------:R-:W-:Y:S02]  /*0370*/  UIADD3 UR20, UR6, 0x78dde6e4, URZ ;  /* 0x78dde6e406147890 */ /* 0x000fe4000fffe03f */
[----:B------:R-:W-:Y:S02]  /*0380*/  UIADD3 UR21, UR7, -0x126145ec, URZ ;  /* 0xed9eba1407157890 */ /* 0x000fe4000fffe03f */
[----:B------:R-:W-:Y:S01]  /*0390*/  UIADD3 UR23, UR7, -0x56f99767, URZ ;  /* 0xa906689907177890 */ /* 0x000fe2000fffe03f */
[----:B0----5:R-:W-:Y:S01]  /*03a0*/  @P1 IADD3 R8, P0, R4, R3, RZ ;  /* 0x0000000304081210 */ /* 0x021fe20007f1e0ff */
[----:B------:R-:W-:-:S02]  /*03b0*/  UIADD3 UR22, UR6, 0x1715609d, URZ ;  /* 0x1715609d06167890 */ /* 0x000fc4000fffe03f */
[----:B------:R-:W-:Y:S01]  /*03c0*/  UIADD3 UR24, UR6, -0x4ab325aa, URZ ;  /* 0xb54cda5606187890 */ /* 0x000fe2000fffe03f */
[----:B------:R-:W-:Y:S01]  /*03d0*/  @P1 IADD3.X R33, RZ, R5, RZ, P0, !PT ;  /* 0x00000005ff211210 */ /* 0x000fe200007fe4ff */
[----:B------:R-:W-:Y:S02]  /*03e0*/  UIADD3 UR25, UR7, 0x646e171e, URZ ;  /* 0x646e171e07197890 */ /* 0x000fe4000fffe03f */
[----:B------:R-:W-:Y:S01]  /*03f0*/  UIADD3 UR27, UR7, 0x1fd5c5a3, URZ ;  /* 0x1fd5c5a3071b7890 */ /* 0x000fe2000fffe03f */
[--C-:B------:R-:W-:Y:S01]  /*0400*/  SHF.R.U64 R3, R8, 0x2, R33.reuse ;  /* 0x0000000208037819 */ /* 0x100fe20000001221 */
[----:B------:R-:W-:Y:S01]  /*0410*/  IMAD.HI.U32 R5, R2, -0x326172a9, RZ ;  /* 0xcd9e8d5702057827 */ /* 0x000fe200078e00ff */
[----:B------:R-:W-:Y:S01]  /*0420*/  SHF.R.U32.HI R4, RZ, 0x2, R33 ;  /* 0x00000002ff047819 */ /* 0x000fe20000011621 */
[----:B------:R-:W-:Y:S02]  /*0430*/  UIADD3 UR26, UR6, 0x5384540f, URZ ;  /* 0x5384540f061a7890 */ /* 0x000fe4000fffe03f */
[----:B------:R-:W-:Y:S01]  /*0440*/  IMAD.HI.U32 R9, R3, -0x2daee0ad, RZ ;  /* 0xd2511f5303097827 */ /* 0x000fe200078e00ff */
[----:B------:R-:W-:Y:S01]  /*0450*/  LOP3.LUT R5, R5, UR6, R4, 0x96, !PT ;  /* 0x0000000605057c12 */ /* 0x000fe2000f8e9604 */
[----:B------:R-:W-:-:S02]  /*0460*/  UIADD3 UR28, UR6, -0xe443238, URZ ;  /* 0xf1bbcdc8061c7890 */ /* 0x000fc4000fffe03f */
[----:B------:R-:W-:Y:S02]  /*0470*/  UIADD3 UR29, UR7, -0x24c28bd8, URZ ;  /* 0xdb3d7428071d7890 */ /* 0x000fe4000fffe03f */
[----:B------:R-:W-:Y:S01]  /*0480*/  LOP3.LUT R9, R9, UR7, RZ, 0x3c, !PT ;  /* 0x0000000709097c12 */ /* 0x000fe2000f8e3cff */
[----:B-1----:R-:W-:Y:S01]  /*0490*/  IMAD R11, R3, -0x2daee0ad, RZ ;  /* 0xd2511f53030b7824 */ /* 0x002fe200078e02ff */
[----:B------:R-:W-:Y:S01]  /*04a0*/  UIADD3 UR31, UR7, -0x695add53, URZ ;  /* 0x96a522ad071f7890 */ /* 0x000fe2000fffe03f */
[----:B------:R-:W-:Y:S01]  /*04b0*/  IMAD.HI.U32 R10, R5, -0x2daee0ad, RZ ;  /* 0xd2511f53050a7827 */ /* 0x000fe200078e00ff */
[----:B------:R-:W-:Y:S01]  /*04c0*/  UIADD3 UR30, UR6, -0x700cb87f, URZ ;  /* 0x8ff34781061e7890 */ /* 0x000fe2000fffe03f */
[----:B------:R-:W-:Y:S01]  /*04d0*/  BSSY B0, `(.L_x_2888) ;  /* 0x00003fb000007945 */ /* 0x000fe20003800000 */
[----:B------:R-:W-:Y:S01]  /*04e0*/  ULDC.U8 UR8, c[0x0][0x2a0] ;  /* 0x0000a80000087ab9 */ /* 0x000fe20000000000 */
[----:B------:R-:W-:Y:S01]  /*04f0*/  IMAD R7, R2, -0x326172a9, RZ ;  /* 0xcd9e8d5702077824 */ /* 0x000fe200078e02ff */
[----:B------:R-:W-:Y:S01]  /*0500*/  ULDC UR10, c[0x0][0x294] ;  /* 0x0000a500000a7ab9 */ /* 0x000fe20000000800 */
[----:B------:R-:W-:Y:S01]  /*0510*/  IMAD.HI.U32 R6, R9, -0x326172a9, RZ ;  /* 0xcd9e8d5709067827 */ /* 0x000fe200078e00ff */
[----:B------:R-:W-:Y:S01]  /*0520*/  LOP3.LUT R10, R10, UR15, R11, 0x96, !PT ;  /* 0x0000000f0a0a7c12 */ /* 0x000fe2000f8e960b */
[----:B------:R-:W-:Y:S01]  /*0530*/  ULDC UR11, c[0x0][0x2d8] ;  /* 0x0000b600000b7ab9 */ /* 0x000fe20000000800 */
[----:B------:R-:W-:-:S02]  /*0540*/  ULDC.64 UR12, c[0x0][0x298] ;  /* 0x0000a600000c7ab9 */ /* 0x000fc40000000a00 */
        /* <DEDUP_REMOVED lines=46> */
[----:B------:R-:W-:Y:S01]  /*0830*/  IMAD.WIDE.U32 R10, R7, -0x326172a9, RZ ;  /* 0xcd9e8d57070a7825 */ /* 0x000fe200078e00ff */
[----:B------:R-:W-:Y:S02]  /*0840*/  LOP3.LUT R5, R5, UR31, R6, 0x96, !PT ;  /* 0x0000001f05057c12 */ /* 0x000fe4000f8e9606 */
[----:B------:R-:W-:Y:S02]  /*0850*/  LOP3.LUT R8, R8, 0x3, RZ, 0xc0, !PT ;  /* 0x0000000308087812 */ /* 0x000fe400078ec0ff */
[----:B------:R-:W-:Y:S01]  /*0860*/  LOP3.LUT R6, R11, UR30, R9, 0x96, !PT ;  /* 0x0000001e0b067c12 */ /* 0x000fe2000f8e9609 */
[----:B------:R-:W-:Y:S01]  /*0870*/  IMAD.MOV.U32 R9, RZ, RZ, RZ ;  /* 0x000000ffff097224 */ /* 0x000fe200078e00ff */
[----:B------:R-:W-:Y:S01]  /*0880*/  MOV R7, R10 ;  /* 0x0000000a00077202 */ /* 0x000fe20000000f00 */
[----:B------:R-:W-:Y:S01]  /*0890*/  IMAD R10, R32, -0x2daee0ad, RZ ;  /* 0xd2511f53200a7824 */ /* 0x000fe200078e02ff */
[----:B------:R-:W-:Y:S01]  /*08a0*/  ISETP.NE.AND P1, PT, RZ, UR8, PT ;  /* 0x00000008ff007c0c */ /* 0x000fe2000bf25270 */
[----:B------:R-:W-:-:S12]  /*08b0*/  ULDC.64 UR8, c[0x0][0x230] ;  /* 0x00008c0000087ab9 */ /* 0x000fd80000000a00 */
.L_x_2974:
[----:B------:R-:W0:Y:S01]  /*08c0*/  LDC.64 R40, c[0x0][0x280] ;  /* 0x0000a000ff287b82 */ /* 0x000e220000000a00 */
[----:B------:R-:W-:-:S07]  /*08d0*/  ISETP.NE.U32.AND P0, PT, RZ, UR8, PT ;  /* 0x00000008ff007c0c */ /* 0x000fce000bf05070 */
[----:B------:R-:W1:Y:S08]  /*08e0*/  LDC R47, c[0x0][0x218] ;  /* 0x00008600ff2f7b82 */ /* 0x000e700000000800 */
[----:B------:R-:W2:Y:S01]  /*08f0*/  LDC.64 R60, c[0x0][0x288] ;  /* 0x0000a200ff3c7b82 */ /* 0x000ea20000000a00 */
[----:B0-----:R-:W-:-:S06]  /*0900*/  IMAD.WIDE R40, R0, 0x4, R40 ;  /* 0x0000000400287825 */ /* 0x001fcc00078e0228 */
[----:B------:R-:W3:Y:S01]  /*0910*/  LDG.E R40, desc[UR4][R40.64] ;  /* 0x0000000428287981 */ /* 0x000ee2000c1e1900 */
[----:B------:R-:W-:Y:S01]  /*0920*/  ISETP.NE.AND.EX P0, PT, RZ, UR9, PT, P0 ;  /* 0x00000009ff007c0c */ /* 0x000fe2000bf05300 */
[C---:B-1----:R-:W-:Y:S01]  /*0930*/  IMAD R11, R0.reuse, R47, RZ ;  /* 0x0000002f000b7224 */ /* 0x042fe200078e02ff */
[----:B------:R-:W0:Y:S01]  /*0940*/  S2R R49, SR_TID.X ;  /* 0x0000000000317919 */ /* 0x000e220000002100 */
[----:B------:R-:W-:Y:S01]  /*0950*/  IMAD.MOV.U32 R53, RZ, RZ, RZ ;  /* 0x000000ffff357224 */ /* 0x000fe200078e00ff */
[----:B------:R-:W-:Y:S01]  /*0960*/  BSSY B1, `(.L_x_2889) ;  /* 0x0000074000017945 */ /* 0x000fe20003800000 */
[----:B--2---:R-:W-:-:S08]  /*0970*/  IMAD.WIDE R60, R0, 0x4, R60 ;  /* 0x00000004003c7825 */ /* 0x004fd000078e023c */
[----:B------:R-:W1:Y:S01]  /*0980*/  @P0 LDC.64 R42, c[0x0][0x230] ;  /* 0x00008c00ff2a0b82 */ /* 0x000e620000000a00 */
[----:B------:R2:W5:Y:S01]  /*0990*/  LDG.E R60, desc[UR4][R60.64] ;  /* 0x000000043c3c7981 */ /* 0x000562000c1e1900 */
[----:B0-----:R-:W-:Y:S02]  /*09a0*/  LOP3.LUT R49, R49, 0x1f, RZ, 0xc0, !PT ;  /* 0x0000001f31317812 */ /* 0x001fe400078ec0ff */
[----:B---3--:R-:W-:-:S13]  /*09b0*/  ISETP.GE.AND P2, PT, R40, 0x1, PT ;  /* 0x000000012800780c */ /* 0x008fda0003f46270 */
[----:B------:R-:W0:Y:S01]  /*09c0*/  @P2 LDC.64 R44, c[0x0][0x220] ;  /* 0x00008800ff2c2b82 */ /* 0x000e220000000a00 */
[----:B------:R-:W-:-:S05]  /*09d0*/  @P2 IADD3 R46, R40, -0x1, RZ ;  /* 0xffffffff282e2810 */ /* 0x000fca0007ffe0ff */
[----:B------:R-:W-:Y:S01]  /*09e0*/  @P2 IMAD R47, R46, R47, RZ ;  /* 0x0000002f2e2f2224 */ /* 0x000fe200078e02ff */
[----:B------:R-:W-:-:S04]  /*09f0*/  SHF.R.S32.HI R46, RZ, 0x1f, R11 ;  /* 0x0000001fff2e7819 */ /* 0x000fc8000001140b */
[----:B------:R-:W-:Y:S02]  /*0a00*/  @P2 SHF.R.S32.HI R48, RZ, 0x1f, R47 ;  /* 0x0000001fff302819 */ /* 0x000fe4000001142f */
[----:B------:R-:W-:Y:S02]  /*0a10*/  LEA.HI R41, R46, R11, RZ, 0x3 ;  /* 0x0000000b2e297211 */ /* 0x000fe400078f18ff */
[----:B------:R-:W-:Y:S02]  /*0a20*/  @P2 LEA.HI R48, R48, R47, RZ, 0x3 ;  /* 0x0000002f30302211 */ /* 0x000fe400078f18ff */
[-C--:B------:R-:W-:Y:S02]  /*0a30*/  LEA.HI.SX32 R41, R41, R49.reuse, 0x1d ;  /* 0x0000003129297211 */ /* 0x080fe400078feaff */
[----:B------:R-:W-:-:S03]  /*0a40*/  @P2 LEA.HI.SX32 R53, R48, R49, 0x1d ;  /* 0x0000003130352211 */ /* 0x000fc600078feaff */
[----:B-1----:R-:W-:-:S04]  /*0a50*/  @P0 IMAD.WIDE.U32 R42, R41, 0x10, R42 ;  /* 0x00000010292a0825 */ /* 0x002fc800078e002a */
[----:B0-----:R-:W-:Y:S01]  /*0a60*/  @P2 IMAD.WIDE.U32 R44, R53, 0x10, R44 ;  /* 0x00000010352c2825 */ /* 0x001fe200078e002c */
[----:B------:R0:W5:Y:S04]  /*0a70*/  @P0 LDG.E.128 R32, desc[UR4][R42.64] ;  /* 0x000000042a200981 */ /* 0x000168000c1e1d00 */
[----:B------:R0:W5:Y:S01]  /*0a80*/  @P2 LDG.E.128 R36, desc[UR4][R44.64] ;  /* 0x000000042c242981 */ /* 0x000162000c1e1d00 */
[----:B------:R-:W-:Y:S02]  /*0a90*/  ISETP.GT.AND P3, PT, R40, RZ, PT ;  /* 0x000000ff2800720c */ /* 0x000fe40003f64270 */
[----:B--2---:R-:W-:-:S11]  /*0aa0*/  SHF.R.S32.HI R61, RZ, 0x1f, R0 ;  /* 0x0000001fff3d7819 */ /* 0x004fd60000011400 */
[----:B0-----:R-:W-:Y:S05]  /*0ab0*/  @P3 BRA `(.L_x_2890) ;  /* 0x0000000000183947 */ /* 0x001fea0003800000 */
[----:B------:R-:W-:Y:S01]  /*0ac0*/  HFMA2.MMA R11, -RZ, RZ, 0, 0 ;  /* 0x00000000ff0b7435 */ /* 0x000fe200000001ff */
[----:B------:R-:W-:Y:S01]  /*0ad0*/  IMAD.MOV.U32 R42, RZ, RZ, R8 ;  /* 0x000000ffff2a7224 */ /* 0x000fe200078e0008 */
[----:B------:R-:W-:Y:S09]  /*0ae0*/  @!P0 BRA `(.L_x_2891) ;  /* 0x00000004006c8947 */ /* 0x000ff20003800000 */
[----:B------:R-:W-:Y:S01]  /*0af0*/  MOV R42, R8 ;  /* 0x00000008002a7202 */ /* 0x000fe20000000f00 */
[----:B-----5:R-:W-:Y:S01]  /*0b00*/  IMAD.U32 R11, R32, 0x10000, RZ ;  /* 0x00010000200b7824 */ /* 0x020fe200078e00ff */
[----:B------:R-:W-:Y:S06]  /*0b10*/  BRA `(.L_x_2891) ;  /* 0x0000000400607947 */ /* 0x000fec0003800000 */
.L_x_2890:
        /* <DEDUP_REMOVED lines=12> */
.L_x_2893:
[----:B------:R-:W-:-:S07]  /*0be0*/  MOV R11, R7 ;  /* 0x00000007000b7202 */ /* 0x000fce0000000f00 */
.L_x_2894:
[----:B------:R-:W-:Y:S05]  /*0bf0*/  BSYNC B2 ;  /* 0x0000000000027941 */ /* 0x000fea0003800000 */
.L_x_2892:
        /* <DEDUP_REMOVED lines=16> */
.L_x_2898:
[----:B------:R-:W-:Y:S05]  /*0d00*/  BSYNC B3 ;  /* 0x0000000000037941 */ /* 0x000fea0003800000 */
.L_x_2897:
        /* <DEDUP_REMOVED lines=44> */
.L_x_2896:
[----:B------:R-:W-:Y:S05]  /*0fd0*/  BSYNC B2 ;  /* 0x0000000000027941 */ /* 0x000fea0003800000 */
.L_x_2895:
        /* <DEDUP_REMOVED lines=12> */
.L_x_2891:
[----:B------:R-:W-:Y:S05]  /*10a0*/  BSYNC B1 ;  /* 0x0000000000017941 */ /* 0x000fea0003800000 */
.L_x_2889:
        /* <DEDUP_REMOVED lines=9> */
.L_x_2900:
        /* <DEDUP_REMOVED lines=12> */
.L_x_2903:
[----:B------:R-:W-:-:S07]  /*1200*/  MOV R8, R7 ;  /* 0x0000000700087202 */ /* 0x000fce0000000f00 */
.L_x_2904:
[----:B------:R-:W-:Y:S05]  /*1210*/  BSYNC B2 ;  /* 0x0000000000027941 */ /* 0x000fea0003800000 */
.L_x_2902:
        /* <DEDUP_REMOVED lines=16> */
.L_x_2908:
[----:B------:R-:W-:Y:S05]  /*1320*/  BSYNC B3 ;  /* 0x0000000000037941 */ /* 0x000fea0003800000 */
.L_x_2907:
        /* <DEDUP_REMOVED lines=44> */
.L_x_2906:
[----:B------:R-:W-:Y:S05]  /*15f0*/  BSYNC B2 ;  /* 0x0000000000027941 */ /* 0x000fea0003800000 */
.L_x_2905:
        /* <DEDUP_REMOVED lines=14> */
.L_x_2901:
[----:B------:R-:W-:Y:S05]  /*16e0*/  BSYNC B1 ;  /* 0x0000000000017941 */ /* 0x000fea0003800000 */
.L_x_2899:
        /* <DEDUP_REMOVED lines=8> */
.L_x_2910:
        /* <DEDUP_REMOVED lines=12> */
.L_x_2913:
[----:B------:R-:W-:-:S07]  /*1830*/  MOV R8, R7 ;  /* 0x0000000700087202 */ /* 0x000fce0000000f00 */
.L_x_2914:
[----:B------:R-:W-:Y:S05]  /*1840*/  BSYNC B2 ;  /* 0x0000000000027941 */ /* 0x000fea0003800000 */
.L_x_2912:
        /* <DEDUP_REMOVED lines=16> */
.L_x_2918:
[----:B------:R-:W-:Y:S05]  /*1950*/  BSYNC B3 ;  /* 0x0000000000037941 */ /* 0x000fea0003800000 */
.L_x_2917:
        /* <DEDUP_REMOVED lines=44> */
.L_x_2916:
[----:B------:R-:W-:Y:S05]  /*1c20*/  BSYNC B2 ;  /* 0x0000000000027941 */ /* 0x000fea0003800000 */
.L_x_2915:
        /* <DEDUP_REMOVED lines=12> */
.L_x_2911:
[----:B------:R-:W-:Y:S05]  /*1cf0*/  BSYNC B1 ;  /* 0x0000000000017941 */ /* 0x000fea0003800000 */
.L_x_2909:
        /* <DEDUP_REMOVED lines=9> */
.L_x_2920:
        /* <DEDUP_REMOVED lines=12> */
.L_x_2923:
[----:B------:R-:W-:-:S07]  /*1e50*/  MOV R8, R7 ;  /* 0x0000000700087202 */ /* 0x000fce0000000f00 */
.L_x_2924:
[----:B------:R-:W-:Y:S05]  /*1e60*/  BSYNC B2 ;  /* 0x0000000000027941 */ /* 0x000fea0003800000 */
.L_x_2922:
        /* <DEDUP_REMOVED lines=16> */
.L_x_2928:
[----:B------:R-:W-:Y:S05]  /*1f70*/  BSYNC B3 ;  /* 0x0000000000037941 */ /* 0x000fea0003800000 */
.L_x_2927:
        /* <DEDUP_REMOVED lines=44> */
.L_x_2926:
[----:B------:R-:W-:Y:S05]  /*2240*/  BSYNC B2 ;  /* 0x0000000000027941 */ /* 0x000fea0003800000 */
.L_x_2925:
        /* <DEDUP_REMOVED lines=14> */
.L_x_2921:
[----:B------:R-:W-:Y:S05]  /*2330*/  BSYNC B1 ;  /* 0x0000000000017941 */ /* 0x000fea0003800000 */
.L_x_2919:
        /* <DEDUP_REMOVED lines=8> */
.L_x_2930:
        /* <DEDUP_REMOVED lines=12> */
.L_x_2933:
[----:B------:R-:W-:-:S07]  /*2480*/  MOV R8, R7 ;  /* 0x0000000700087202 */ /* 0x000fce0000000f00 */
.L_x_2934:
[----:B------:R-:W-:Y:S05]  /*2490*/  BSYNC B2 ;  /* 0x0000000000027941 */ /* 0x000fea0003800000 */
.L_x_2932:
        /* <DEDUP_REMOVED lines=16> */
.L_x_2938:
[----:B------:R-:W-:Y:S05]  /*25a0*/  BSYNC B3 ;  /* 0x0000000000037941 */ /* 0x000fea0003800000 */
.L_x_2937:
        /* <DEDUP_REMOVED lines=44> */
.L_x_2936:
[----:B------:R-:W-:Y:S05]  /*2870*/  BSYNC B2 ;  /* 0x0000000000027941 */ /* 0x000fea0003800000 */
.L_x_2935:
        /* <DEDUP_REMOVED lines=12> */
.L_x_2931:
[----:B------:R-:W-:Y:S05]  /*2940*/  BSYNC B1 ;  /* 0x0000000000017941 */ /* 0x000fea0003800000 */
.L_x_2929:
        /* <DEDUP_REMOVED lines=9> */
.L_x_2940:
        /* <DEDUP_REMOVED lines=12> */
.L_x_2943:
[----:B------:R-:W-:-:S07]  /*2aa0*/  MOV R8, R7 ;  /* 0x0000000700087202 */ /* 0x000fce0000000f00 */
.L_x_2944:
[----:B------:R-:W-:Y:S05]  /*2ab0*/  BSYNC B2 ;  /* 0x0000000000027941 */ /* 0x000fea0003800000 */
.L_x_2942:
        /* <DEDUP_REMOVED lines=16> */
.L_x_2948:
[----:B------:R-:W-:Y:S05]  /*2bc0*/  BSYNC B3 ;  /* 0x0000000000037941 */ /* 0x000fea0003800000 */
.L_x_2947:
        /* <DEDUP_REMOVED lines=44> */
.L_x_2946:
[----:B------:R-:W-:Y:S05]  /*2e90*/  BSYNC B2 ;  /* 0x0000000000027941 */ /* 0x000fea0003800000 */
.L_x_2945:
        /* <DEDUP_REMOVED lines=14> */
.L_x_2941:
[----:B------:R-:W-:Y:S05]  /*2f80*/  BSYNC B1 ;  /* 0x0000000000017941 */ /* 0x000fea0003800000 */
.L_x_2939:
        /* <DEDUP_REMOVED lines=8> */
.L_x_2950:
        /* <DEDUP_REMOVED lines=12> */
.L_x_2953:
[----:B------:R-:W-:-:S07]  /*30d0*/  MOV R8, R7 ;  /* 0x0000000700087202 */ /* 0x000fce0000000f00 */
.L_x_2954:
[----:B------:R-:W-:Y:S05]  /*30e0*/  BSYNC B2 ;  /* 0x0000000000027941 */ /* 0x000fea0003800000 */
.L_x_2952:
        /* <DEDUP_REMOVED lines=16> */
.L_x_2958:
[----:B------:R-:W-:Y:S05]  /*31f0*/  BSYNC B3 ;  /* 0x0000000000037941 */ /* 0x000fea0003800000 */
.L_x_2957:
        /* <DEDUP_REMOVED lines=44> */
.L_x_2956:
[----:B------:R-:W-:Y:S05]  /*34c0*/  BSYNC B2 ;  /* 0x0000000000027941 */ /* 0x000fea0003800000 */
.L_x_2955:
        /* <DEDUP_REMOVED lines=12> */
.L_x_2951:
[----:B------:R-:W-:Y:S05]  /*3590*/  BSYNC B1 ;  /* 0x0000000000017941 */ /* 0x000fea0003800000 */
.L_x_2949:
        /* <DEDUP_REMOVED lines=9> */
.L_x_2960:
        /* <DEDUP_REMOVED lines=12> */
.L_x_2963:
[----:B------:R-:W-:-:S07]  /*36f0*/  MOV R40, R7 ;  /* 0x0000000700287202 */ /* 0x000fce0000000f00 */
.L_x_2964:
[----:B------:R-:W-:Y:S05]  /*3700*/  BSYNC B2 ;  /* 0x0000000000027941 */ /* 0x000fea0003800000 */
.L_x_2962:
        /* <DEDUP_REMOVED lines=16> */
.L_x_2968:
[----:B------:R-:W-:Y:S05]  /*3810*/  BSYNC B3 ;  /* 0x0000000000037941 */ /* 0x000fea0003800000 */
.L_x_2967:
        /* <DEDUP_REMOVED lines=44> */
.L_x_2966:
[----:B------:R-:W-:Y:S05]  /*3ae0*/  BSYNC B2 ;  /* 0x0000000000027941 */ /* 0x000fea0003800000 */
.L_x_2965:
        /* <DEDUP_REMOVED lines=10> */
[----:B------:R-:W-:Y:S02]  /*3b90*/  FSEL R42, R42, RZ, !P3 ;  /* 0x000000ff2a2a7208 */ /* 0x000fe40005800000 */
[----:B------:R-:W-:-:S03]  /*3ba0*/  @P0 SHF.L.U32 R43, R40, 0x10, RZ ;  /* 0x00000010282b0819 */ /* 0x000fc600000006ff */
[----:B------:R-:W-:-:S04]  /*3bb0*/  FMUL.FTZ R52, R31, R42 ;  /* 0x0000002a1f347220 */ /* 0x000fc80000410000 */
[----:B------:R-:W-:-:S07]  /*3bc0*/  @P0 FADD.FTZ R52, R52, R43 ;  /* 0x0000002b34340221 */ /* 0x000fce0000010000 */
.L_x_2961:
[----:B------:R-:W-:Y:S05]  /*3bd0*/  BSYNC B1 ;  /* 0x0000000000017941 */ /* 0x000fea0003800000 */
.L_x_2959:
[----:B------:R-:W0:Y:S01]  /*3be0*/  LDC.64 R50, c[0x0][0x238] ;  /* 0x00008e00ff327b82 */ /* 0x000e220000000a00 */
[----:B------:R-:W-:Y:S01]  /*3bf0*/  F2FP.BF16.F32.PACK_AB R43, R52, R49 ;  /* 0x00000031342b723e */ /* 0x000fe200000010ff */
[----:B------:R-:W-:Y:S01]  /*3c00*/  FADD.FTZ R55, RZ, R11 ;  /* 0x0000000bff377221 */ /* 0x000fe20000010000 */
[----:B------:R-:W-:Y:S01]  /*3c10*/  F2FP.BF16.F32.PACK_AB R42, R48, R47 ;  /* 0x0000002f302a723e */ /* 0x000fe200000010ff */
[----:B------:R-:W-:Y:S01]  /*3c20*/  BSSY B1, `(.L_x_2969) ;  /* 0x000001f000017945 */ /* 0x000fe20003800000 */
[----:B------:R-:W-:Y:S01]  /*3c30*/  F2FP.BF16.F32.PACK_AB R40, R44, R11 ;  /* 0x0000000b2c28723e */ /* 0x000fe200000010ff */
[----:B------:R-:W-:-:S04]  /*3c40*/  FADD.FTZ R54, R55, R44 ;  /* 0x0000002c37367221 */ /* 0x000fc80000010000 */
[----:B------:R-:W-:-:S04]  /*3c50*/  FADD.FTZ R55, R54, R45 ;  /* 0x0000002d36377221 */ /* 0x000fc80000010000 */
[----:B------:R-:W-:-:S04]  /*3c60*/  FADD.FTZ R54, R55, R46 ;  /* 0x0000002e37367221 */ /* 0x000fc80000010000 */
[----:B------:R-:W-:-:S04]  /*3c70*/  FADD.FTZ R55, R54, R47 ;  /* 0x0000002f36377221 */ /* 0x000fc80000010000 */
[----:B------:R-:W-:Y:S01]  /*3c80*/  FADD.FTZ R54, R55, R48 ;  /* 0x0000003037367221 */ /* 0x000fe20000010000 */
[----:B0-----:R-:W-:Y:S01]  /*3c90*/  IMAD.WIDE.U32 R50, R41, 0x10, R50 ;  /* 0x0000001029327825 */ /* 0x001fe200078e0032 */
[----:B------:R-:W-:-:S03]  /*3ca0*/  F2FP.BF16.F32.PACK_AB R41, R46, R45 ;  /* 0x0000002d2e29723e */ /* 0x000fc600000010ff */
[----:B------:R-:W-:Y:S02]  /*3cb0*/  FADD.FTZ R54, R54, R49 ;  /* 0x0000003136367221 */ /* 0x000fe40000010000 */
[----:B------:R0:W-:Y:S02]  /*3cc0*/  STG.E.128 desc[UR4][R50.64], R40 ;  /* 0x0000002832007986 */ /* 0x0001e4000c101d04 */
[----:B0-----:R-:W0:Y:S02]  /*3cd0*/  S2R R51, SR_TID.X ;  /* 0x0000000000337919 */ /* 0x001e240000002100 */
[----:B0-----:R-:W-:-:S04]  /*3ce0*/  LOP3.LUT R51, R51, 0x1f, RZ, 0xc0, !PT ;  /* 0x0000001f33337812 */ /* 0x001fc800078ec0ff */
[----:B------:R-:W-:Y:S01]  /*3cf0*/  ISETP.NE.AND P0, PT, R51, RZ, PT ;  /* 0x000000ff3300720c */ /* 0x000fe20003f05270 */
[----:B------:R-:W-:-:S12]  /*3d00*/  @!P2 BRA `(.L_x_2970) ;  /* 0x000000000040a947 */ /* 0x000fd80003800000 */
[----:B------:R-:W-:Y:S02]  /*3d10*/  IMAD.U32 R40, R63, 0x10000, RZ ;  /* 0x000100003f287824 */ /* 0x000fe400078e00ff */
[----:B------:R-:W-:-:S03]  /*3d20*/  IMAD.WIDE.U32 R42, R67, 0x10000, RZ ;  /* 0x00010000432a7825 */ /* 0x000fc600078e00ff */
[----:B------:R-:W-:Y:S01]  /*3d30*/  LOP3.LUT R41, R40, 0xff0000, RZ, 0xc0, !PT ;  /* 0x00ff000028297812 */ /* 0x000fe200078ec0ff */
[----:B------:R-:W-:Y:S01]  /*3d40*/  IMAD.WIDE.U32 R50, R68, 0x100, RZ ;  /* 0x0000010044327825 */ /* 0x000fe200078e00ff */
[----:B------:R-:W-:Y:S02]  /*3d50*/  SHF.L.U32 R40, R64, 0x8, RZ ;  /* 0x0000000840287819 */ /* 0x000fe400000006ff */
[----:B------:R-:W-:-:S04]  /*3d60*/  PRMT R41, R41, 0x4210, R62 ;  /* 0x0000421029297816 */ /* 0x000fc8000000003e */
[----:B------:R-:W-:-:S04]  /*3d70*/  LOP3.LUT R40, R41, 0xff00, R40, 0xf8, !PT ;  /* 0x0000ff0029287812 */ /* 0x000fc800078ef828 */
[----:B------:R-:W-:Y:S01]  /*3d80*/  LOP3.LUT R55, R40, 0xff, R65, 0xf8, !PT ;  /* 0x000000ff28377812 */ /* 0x000fe200078ef841 */
[----:B------:R-:W-:-:S05]  /*3d90*/  IMAD.WIDE.U32 R40, R66, 0x1000000, RZ ;  /* 0x0100000042287825 */ /* 0x000fca00078e00ff */
[----:B------:R-:W-:Y:S02]  /*3da0*/  LOP3.LUT R55, R43, R55, R41, 0xfe, !PT ;  /* 0x000000372b377212 */ /* 0x000fe400078efe29 */
[----:B------:R-:W-:Y:S02]  /*3db0*/  LOP3.LUT R40, R50, R40, R42, 0xfe, !PT ;  /* 0x0000002832287212 */ /* 0x000fe400078efe2a */
[----:B------:R-:W0:Y:S01]  /*3dc0*/  LDC.64 R42, c[0x0][0x240] ;  /* 0x00009000ff2a7b82 */ /* 0x000e220000000a00 */
[----:B------:R-:W-:Y:S02]  /*3dd0*/  LOP3.LUT R41, R55, R51, RZ, 0xfc, !PT ;  /* 0x0000003337297212 */ /* 0x000fe400078efcff */
[----:B------:R-:W-:Y:S01]  /*3de0*/  LOP3.LUT R40, R40, 0xff, R69, 0xf8, !PT ;  /* 0x000000ff28287812 */ /* 0x000fe200078ef845 */
[----:B0-----:R-:W-:-:S05]  /*3df0*/  IMAD.WIDE.U32 R42, R53, 0x8, R42 ;  /* 0x00000008352a7825 */ /* 0x001fca00078e002a */
[----:B------:R0:W-:Y:S02]  /*3e00*/  STG.E.64 desc[UR4][R42.64], R40 ;  /* 0x000000282a007986 */ /* 0x0001e4000c101b04 */
.L_x_2970:
[----:B------:R-:W-:Y:S05]  /*3e10*/  BSYNC B1 ;  /* 0x0000000000017941 */ /* 0x000fea0003800000 */
.L_x_2969:
        /* <DEDUP_REMOVED lines=17> */
[C---:B------:R-:W-:Y:S01]  /*3f30*/  FADD.FTZ R43, -R50.reuse, R45 ;  /* 0x0000002d322b7221 */ /* 0x040fe20000010100 */
[----:B------:R-:W-:Y:S01]  /*3f40*/  FADD.FTZ R53, -R50, R52 ;  /* 0x0000003432357221 */ /* 0x000fe20000010100 */
        /* <DEDUP_REMOVED lines=21> */
.L_x_2986:
        /* <DEDUP_REMOVED lines=18> */
[----:B------:R-:W-:Y:S02]  /*41c0*/  IADD3 R42, R60, -0x1, RZ ;  /* 0xffffffff3c2a7810 */ /* 0x000fe40007ffe0ff */
[----:B------:R-:W-:-:S05]  /*41d0*/  FSEL R50, R50, RZ, !P1 ;  /* 0x000000ff32327208 */ /* 0x000fca0004800000 */
[----:B------:R-:W1:Y:S01]  /*41e0*/  LDC.64 R40, c[0x0][0x2b8] ;  /* 0x0000ae00ff287b82 */ /* 0x000e620000000a00 */
[C---:B------:R-:W-:Y:S01]  /*41f0*/  FADD.FTZ R60, -R50.reuse, R44 ;  /* 0x0000002c323c7221 */ /* 0x040fe20000010100 */
[C---:B------:R-:W-:Y:S01]  /*4200*/  FADD.FTZ R54, -R50.reuse, R11 ;  /* 0x0000000b32367221 */ /* 0x040fe20000010100 */
[C---:B------:R-:W-:Y:S01]  /*4210*/  FADD.FTZ R44, -R50.reuse, R45 ;  /* 0x0000002d322c7221 */ /* 0x040fe20000010100 */
[C---:B------:R-:W-:Y:S01]  /*4220*/  FADD.FTZ R11, -R50.reuse, R46 ;  /* 0x0000002e320b7221 */ /* 0x040fe20000010100 */
[C---:B------:R-:W-:Y:S01]  /*4230*/  FADD.FTZ R49, -R50.reuse, R49 ;  /* 0x0000003132317221 */ /* 0x040fe20000010100 */
[C---:B------:R-:W-:Y:S01]  /*4240*/  FADD.FTZ R46, -R50.reuse, R47 ;  /* 0x0000002f322e7221 */ /* 0x040fe20000010100 */
[C---:B------:R-:W-:Y:S01]  /*4250*/  FMUL.FTZ R45, R51.reuse, R44 ;  /* 0x0000002c332d7220 */ /* 0x040fe20000410000 */
[C---:B------:R-:W-:Y:S01]  /*4260*/  FMUL.FTZ R44, R51.reuse, R11 ;  /* 0x0000000b332c7220 */ /* 0x040fe20000410000 */
[C---:B------:R-:W-:Y:S01]  /*4270*/  FADD.FTZ R48, -R50.reuse, R48 ;  /* 0x0000003032307221 */ /* 0x040fe20000010100 */
[----:B------:R-:W-:Y:S01]  /*4280*/  FADD.FTZ R50, -R50, R52 ;  /* 0x0000003432327221 */ /* 0x000fe20000010100 */
[C---:B------:R-:W-:Y:S01]  /*4290*/  FMUL.FTZ R53, R51.reuse, R49 ;  /* 0x0000003133357220 */ /* 0x040fe20000410000 */
[C---:B------:R-:W-:Y:S01]  /*42a0*/  FMUL.FTZ R43, R51.reuse, R54 ;  /* 0x00000036332b7220 */ /* 0x040fe20000410000 */
[C---:B------:R-:W-:Y:S01]  /*42b0*/  FMUL.FTZ R47, R51.reuse, R46 ;  /* 0x0000002e332f7220 */ /* 0x040fe20000410000 */
[C---:B------:R-:W-:Y:S01]  /*42c0*/  FMUL.FTZ R60, R51.reuse, R60 ;  /* 0x0000003c333c7220 */ /* 0x040fe20000410000 */
[----:B------:R-:W-:Y:S01]  /*42d0*/  FMUL.FTZ R48, R51, R48 ;  /* 0x0000003033307220 */ /* 0x000fe20000410000 */
[----:B0-----:R-:W-:-:S02]  /*42e0*/  IMAD R42, R42, R55, RZ ;  /* 0x000000372a2a7224 */ /* 0x001fc400078e02ff */
[----:B------:R-:W-:Y:S01]  /*42f0*/  FMUL.FTZ R50, R51, R50 ;  /* 0x0000003233327220 */ /* 0x000fe20000410000 */
[----:B------:R-:W0:Y:S01]  /*4300*/  S2R R55, SR_TID.X ;  /* 0x0000000000377919 */ /* 0x000e220000002100 */
[----:B------:R-:W-:Y:S01]  /*4310*/  FFMA.FTZ R46, R58, R45, R14 ;  /* 0x0000002d3a2e7223 */ /* 0x000fe2000001000e */
[----:B------:R-:W-:Y:S01]  /*4320*/  FFMA.FTZ R60, R57, R60, R13 ;  /* 0x0000003c393c7223 */ /* 0x000fe2000001000d */
[----:B------:R-:W-:Y:S01]  /*4330*/  SHF.R.S32.HI R11, RZ, 0x1f, R42 ;  /* 0x0000001fff0b7819 */ /* 0x000fe2000001142a */
[----:B------:R-:W-:-:S03]  /*4340*/  FFMA.FTZ R50, R23, R50, R19 ;  /* 0x0000003217327223 */ /* 0x000fc60000010013 */
[----:B------:R-:W-:Y:S01]  /*4350*/  LEA.HI R49, R11, R42, RZ, 0x3 ;  /* 0x0000002a0b317211 */ /* 0x000fe200078f18ff */
[----:B------:R-:W-:Y:S01]  /*4360*/  FFMA.FTZ R11, R56, R43, R12 ;  /* 0x0000002b380b7223 */ /* 0x000fe2000001000c */
[----:B------:R-:W-:Y:S01]  /*4370*/  FFMA.FTZ R42, R20, R47, R16 ;  /* 0x0000002f142a7223 */ /* 0x000fe20000010010 */
[----:B------:R-:W-:Y:S01]  /*4380*/  FFMA.FTZ R43, R22, R53, R18 ;  /* 0x00000035162b7223 */ /* 0x000fe20000010012 */
[----:B------:R-:W-:-:S04]  /*4390*/  FFMA.FTZ R47, R59, R44, R15 ;  /* 0x0000002c3b2f7223 */ /* 0x000fc8000001000f */
[----:B------:R-:W-:Y:S02]  /*43a0*/  F2FP.BF16.F32.PACK_AB R43, R50, R43 ;  /* 0x0000002b322b723e */ /* 0x000fe400000010ff */
[----:B0-----:R-:W-:-:S04]  /*43b0*/  LOP3.LUT R55, R55, 0x1f, RZ, 0xc0, !PT ;  /* 0x0000001f37377812 */ /* 0x001fc800078ec0ff */
[----:B------:R-:W-:Y:S01]  /*43c0*/  LEA.HI.SX32 R45, R49, R55, 0x1d ;  /* 0x00000037312d7211 */ /* 0x000fe200078feaff */
[----:B------:R-:W-:-:S04]  /*43d0*/  FFMA.FTZ R49, R21, R48, R17 ;  /* 0x0000003015317223 */ /* 0x000fc80000010011 */
[----:B-1----:R-:W-:Y:S01]  /*43e0*/  IMAD.WIDE.U32 R44, R45, 0x10, R40 ;  /* 0x000000102d2c7825 */ /* 0x002fe200078e0028 */
[----:B------:R-:W-:Y:S02]  /*43f0*/  F2FP.BF16.F32.PACK_AB R42, R49, R42 ;  /* 0x0000002a312a723e */ /* 0x000fe400000010ff */
[----:B------:R-:W-:Y:S02]  /*4400*/  F2FP.BF16.F32.PACK_AB R41, R47, R46 ;  /* 0x0000002e2f29723e */ /* 0x000fe400000010ff */
[----:B------:R-:W-:-:S05]  /*4410*/  F2FP.BF16.F32.PACK_AB R40, R60, R11 ;  /* 0x0000000b3c28723e */ /* 0x000fca00000010ff */
[----:B------:R0:W-:Y:S02]  /*4420*/  STG.E.128 desc[UR4][R44.64], R40 ;  /* 0x000000282c007986 */ /* 0x0001e4000c101d04 */
.L_x_2973:
[----:B------:R-:W-:Y:S05]  /*4430*/  BSYNC B1 ;  /* 0x0000000000017941 */ /* 0x000fea0003800000 */
.L_x_2972:
[----:B0-----:R-:W0:Y:S02]  /*4440*/  LDC.64 R40, c[0x0][0x210] ;  /* 0x00008400ff287b82 */ /* 0x001e240000000a00 */
[----:B0-----:R-:W-:-:S05]  /*4450*/  IMAD R0, R40, 0x4, R0 ;  /* 0x0000000428007824 */ /* 0x001fca00078e0200 */
[----:B------:R-:W-:-:S13]  /*4460*/  ISETP.GE.AND P0, PT, R0, R41, PT ;  /* 0x000000290000720c */ /* 0x000fda0003f06270 */
[----:B------:R-:W-:Y:S05]  /*4470*/  @!P0 BRA `(.L_x_2974) ;  /* 0xffffffc400108947 */ /* 0x000fea000383ffff */
[----:B------:R-:W-:Y:S05]  /*4480*/  BSYNC B0 ;  /* 0x0000000000007941 */ /* 0x000fea0003800000 */
.L_x_2888:
[----:B------:R-:W-:Y:S05]  /*4490*/  EXIT ;  /* 0x000000000000794d */ /* 0x000fea0003800000 */
.L_x_2971:
[----:B0-----:R-:W-:Y:S01]  /*44a0*/  HFMA2.MMA R43, -RZ, RZ, 0, 5.9604644775390625e-08 ;  /* 0x00000001ff2b7435 */ /* 0x001fe200000001ff */
[----:B------:R-:W-:Y:S01]  /*44b0*/  BSSY B1, `(.L_x_2975) ;  /* 0x0000006000017945 */ /* 0x000fe20003800000 */
[----:B------:R-:W-:Y:S01]  /*44c0*/  MOV R42, 0x1f ;  /* 0x0000001f002a7802 */ /* 0x000fe20000000f00 */
[----:B------:R-:W-:-:S08]  /*44d0*/  IMAD.MOV.U32 R41, RZ, RZ, -0x1 ;  /* 0xffffffffff297424 */ /* 0x000fd000078e00ff */
[----:B-----5:R-:W-:Y:S05]  /*44e0*/  WARPSYNC.COLLECTIVE R41, `(.L_x_2976) ;  /* 0x0000000029087348 */ /* 0x020fea0003c00000 */
[----:B------:R0:W1:Y:S02]  /*44f0*/  SHFL.BFLY P2, R40, R54, R43, R42 ;  /* 0x0c00002b36287389 */ /* 0x000064000004002a */
[----:B01---5:R-:W-:Y:S01]  /*4500*/  ENDCOLLECTIVE ;  /* 0x000000000000791b */ /* 0x023fe20003800000 */
.L_x_2976:
[----:B------:R-:W-:Y:S05]  /*4510*/  BSYNC B1 ;  /* 0x0000000000017941 */ /* 0x000fea0003800000 */
.L_x_2975:
        /* <DEDUP_REMOVED lines=9> */
.L_x_2977:
[----:B------:R-:W-:Y:S02]  /*45b0*/  IMAD.MOV.U32 R43, RZ, RZ, 0x4 ;  /* 0x00000004ff2b7424 */ /* 0x000fe400078e00ff */
[----:B------:R-:W-:-:S05]  /*45c0*/  FADD.FTZ R55, R53, R40 ;  /* 0x0000002835377221 */ /* 0x000fca0000010000 */
[----:B------:R-:W-:-:S07]  /*45d0*/  MOV R54, R55 ;  /* 0x0000003700367202 */ /* 0x000fce0000000f00 */
[----:B------:R-:W-:Y:S05]  /*45e0*/  WARPSYNC.COLLECTIVE R41, `(.L_x_2978) ;  /* 0x0000000029087348 */ /* 0x000fea0003c00000 */
[----:B------:R0:W1:Y:S02]  /*45f0*/  SHFL.BFLY P2, R40, R54, R43, R42 ;  /* 0x0c00002b36287389 */ /* 0x000064000004002a */
[----:B01----:R-:W-:Y:S01]  /*4600*/  ENDCOLLECTIVE ;  /* 0x000000000000791b */ /* 0x003fe20003800000 */
.L_x_2978:
[----:B------:R-:W-:Y:S01]  /*4610*/  HFMA2.MMA R43, -RZ, RZ, 0, 4.76837158203125e-07 ;  /* 0x00000008ff2b7435 */ /* 0x000fe200000001ff */
[----:B------:R-:W-:-:S05]  /*4620*/  FADD.FTZ R55, R55, R40 ;  /* 0x0000002837377221 */ /* 0x000fca0000010000 */
[----:B------:R-:W-:-:S07]  /*4630*/  MOV R54, R55 ;  /* 0x0000003700367202 */ /* 0x000fce0000000f00 */
[----:B------:R-:W-:Y:S05]  /*4640*/  WARPSYNC.COLLECTIVE R41, `(.L_x_2979) ;  /* 0x0000000029087348 */ /* 0x000fea0003c00000 */
[----:B------:R0:W1:Y:S02]  /*4650*/  SHFL.BFLY P2, R40, R54, R43, R42 ;  /* 0x0c00002b36287389 */ /* 0x000064000004002a */
[----:B01----:R-:W-:Y:S01]  /*4660*/  ENDCOLLECTIVE ;  /* 0x000000000000791b */ /* 0x003fe20003800000 */
.L_x_2979:
[----:B------:R-:W-:Y:S01]  /*4670*/  MOV R43, 0x10 ;  /* 0x00000010002b7802 */ /* 0x000fe20000000f00 */
[----:B------:R-:W-:-:S04]  /*4680*/  FADD.FTZ R50, R55, R40 ;  /* 0x0000002837327221 */ /* 0x000fc80000010000 */
[----:B------:R-:W-:-:S07]  /*4690*/  IMAD.MOV.U32 R54, RZ, RZ, R50 ;  /* 0x000000ffff367224 */ /* 0x000fce00078e0032 */
[----:B------:R-:W-:Y:S05]  /*46a0*/  WARPSYNC.COLLECTIVE R41, `(.L_x_2980) ;  /* 0x0000000029087348 */ /* 0x000fea0003c00000 */
[----:B------:R0:W1:Y:S02]  /*46b0*/  SHFL.BFLY P2, R40, R54, R43, R42 ;  /* 0x0c00002b36287389 */ /* 0x000064000004002a */
[----:B01----:R-:W-:Y:S01]  /*46c0*/  ENDCOLLECTIVE ;  /* 0x000000000000791b */ /* 0x003fe20003800000 */
.L_x_2980:
        /* <DEDUP_REMOVED lines=24> */
.L_x_2981:
[----:B------:R-:W-:Y:S01]  /*4850*/  HFMA2.MMA R43, -RZ, RZ, 0, 1.1920928955078125e-07 ;  /* 0x00000002ff2b7435 */ /* 0x000fe200000001ff */
[----:B------:R-:W-:-:S10]  /*4860*/  FADD.FTZ R54, R53, R40 ;  /* 0x0000002835367221 */ /* 0x000fd40000010000 */
[----:B------:R-:W-:Y:S05]  /*4870*/  WARPSYNC.COLLECTIVE R41, `(.L_x_2982) ;  /* 0x0000000029087348 */ /* 0x000fea0003c00000 */
[----:B------:R0:W1:Y:S02]  /*4880*/  SHFL.BFLY P2, R40, R54, R43, R42 ;  /* 0x0c00002b36287389 */ /* 0x000064000004002a */
[----:B01----:R-:W-:Y:S01]  /*4890*/  ENDCOLLECTIVE ;  /* 0x000000000000791b */ /* 0x003fe20003800000 */
.L_x_2982:
[----:B------:R-:W-:Y:S01]  /*48a0*/  MOV R43, 0x4 ;  /* 0x00000004002b7802 */ /* 0x000fe20000000f00 */
[----:B------:R-:W-:-:S04]  /*48b0*/  FADD.FTZ R55, R54, R40 ;  /* 0x0000002836377221 */ /* 0x000fc80000010000 */
[----:B------:R-:W-:-:S07]  /*48c0*/  IMAD.MOV.U32 R54, RZ, RZ, R55 ;  /* 0x000000ffff367224 */ /* 0x000fce00078e0037 */
[----:B------:R-:W-:Y:S05]  /*48d0*/  WARPSYNC.COLLECTIVE R41, `(.L_x_2983) ;  /* 0x0000000029087348 */ /* 0x000fea0003c00000 */
[----:B------:R0:W1:Y:S02]  /*48e0*/  SHFL.BFLY P2, R40, R54, R43, R42 ;  /* 0x0c00002b36287389 */ /* 0x000064000004002a */
[----:B01----:R-:W-:Y:S01]  /*48f0*/  ENDCOLLECTIVE ;  /* 0x000000000000791b */ /* 0x003fe20003800000 */
.L_x_2983:
[----:B------:R-:W-:Y:S02]  /*4900*/  IMAD.MOV.U32 R43, RZ, RZ, 0x8 ;  /* 0x00000008ff2b7424 */ /* 0x000fe400078e00ff */
[----:B------:R-:W-:-:S05]  /*4910*/  FADD.FTZ R55, R55, R40 ;  /* 0x0000002837377221 */ /* 0x000fca0000010000 */
[----:B------:R-:W-:-:S07]  /*4920*/  MOV R54, R55 ;  /* 0x0000003700367202 */ /* 0x000fce0000000f00 */
[----:B------:R-:W-:Y:S05]  /*4930*/  WARPSYNC.COLLECTIVE R41, `(.L_x_2984) ;  /* 0x0000000029087348 */ /* 0x000fea0003c00000 */
[----:B------:R0:W1:Y:S02]  /*4940*/  SHFL.BFLY P2, R40, R54, R43, R42 ;  /* 0x0c00002b36287389 */ /* 0x000064000004002a */
[----:B01----:R-:W-:Y:S01]  /*4950*/  ENDCOLLECTIVE ;  /* 0x000000000000791b */ /* 0x003fe20003800000 */
.L_x_2984:
[----:B------:R-:W-:Y:S01]  /*4960*/  HFMA2.MMA R43, -RZ, RZ, 0, 9.5367431640625e-07 ;  /* 0x00000010ff2b7435 */ /* 0x000fe200000001ff */
[----:B------:R-:W-:-:S05]  /*4970*/  FADD.FTZ R53, R55, R40 ;  /* 0x0000002837357221 */ /* 0x000fca0000010000 */
[----:B------:R-:W-:-:S07]  /*4980*/  MOV R54, R53 ;  /* 0x0000003500367202 */ /* 0x000fce0000000f00 */
[----:B------:R-:W-:Y:S05]  /*4990*/  WARPSYNC.COLLECTIVE R41, `(.L_x_2985) ;  /* 0x0000000029087348 */ /* 0x000fea0003c00000 */
[----:B------:R0:W1:Y:S02]  /*49a0*/  SHFL.BFLY P2, R40, R54, R43, R42 ;  /* 0x0c00002b36287389 */ /* 0x000064000004002a */
[----:B01----:R-:W-:Y:S01]  /*49b0*/  ENDCOLLECTIVE ;  /* 0x000000000000791b */ /* 0x003fe20003800000 */
.L_x_2985:
[----:B------:R-:W-:Y:S05]  /*49c0*/  BRA `(.L_x_2986) ;  /* 0xfffffff400b47947 */ /* 0x000fea000383ffff */
.L_x_2987:
        /* <DEDUP_REMOVED lines=11> */
.L_x_9543:


//--------------------- .text._ZN10layer_norm13ln_fwd_kernelINS_13Kernel_traitsI13__nv_bfloat16S2_fS2_fjLj256ELj1ELj4ELj1ELj16ENS_18Kernel_traits_baseILj256ES2_S2_fS2_fjLj128EEEEELb0ELb0ELb0ELb0EEEvNS_9FwdParamsE --------------------------
	.section	.text._ZN10layer_norm13ln_fwd_kernelINS_13Kernel_traitsI13__nv_bfloat16S2_fS2_fjLj256ELj1ELj4ELj1ELj16ENS_18Kernel_traits_baseILj256ES2_S2_fS2_fjLj128EEEEELb0ELb0ELb0ELb0EEEvNS_9FwdParamsE,"ax",@progbits
	.align	128
        .global         _ZN10layer_norm13ln_fwd_kernelINS_13Kernel_traitsI13__nv_bfloat16S2_fS2_fjLj256ELj1ELj4ELj1ELj16ENS_18Kernel_traits_baseILj256ES2_S2_fS2_fjLj128EEEEELb0ELb0ELb0ELb0EEEvNS_9FwdParamsE
        .type           _ZN10layer_norm13ln_fwd_kernelINS_13Kernel_traitsI13__nv_bfloat16S2_fS2_fjLj256ELj1ELj4ELj1ELj16ENS_18Kernel_traits_baseILj256ES2_S2_fS2_fjLj128EEEEELb0ELb0ELb0ELb0EEEvNS_9FwdParamsE,@function
        .size           _ZN10layer_norm13ln_fwd_kernelINS_13Kernel_traitsI13__nv_bfloat16S2_fS2_fjLj256ELj1ELj4ELj1ELj16ENS_18Kernel_traits_baseILj256ES2_S2_fS2_fjLj128EEEEELb0ELb0ELb0ELb0EEEvNS_9FwdParamsE,(.L_x_9544 - _ZN10layer_norm13ln_fwd_kernelINS_13Kernel_traitsI13__nv_bfloat16S2_fS2_fjLj256ELj1ELj4ELj1ELj16ENS_18Kernel_traits_baseILj256ES2_S2_fS2_fjLj128EEEEELb0ELb0ELb0ELb0EEEvNS_9FwdParamsE)
        .other          _ZN10layer_norm13ln_fwd_kernelINS_13Kernel_traitsI13__nv_bfloat16S2_fS2_fjLj256ELj1ELj4ELj1ELj16ENS_18Kernel_traits_baseILj256ES2_S2_fS2_fjLj128EEEEELb0ELb0ELb0ELb0EEEvNS_9FwdParamsE,@"STO_CUDA_ENTRY STV_DEFAULT"
_ZN10layer_norm13ln_fwd_kernelINS_13Kernel_traitsI13__nv_bfloat16S2_fS2_fjLj256ELj1ELj4ELj1ELj16ENS_18Kernel_traits_baseILj256ES2_S2_fS2_fjLj128EEEEELb0ELb0ELb0ELb0EEEvNS_9FwdParamsE:
.text._ZN10layer_norm13ln_fwd_kernelINS_13Kernel_traitsI13__nv_bfloat16S2_fS2_fjLj256ELj1ELj4ELj1ELj16ENS_18Kernel_traits_baseILj256ES2_S2_fS2_fjLj128EEEEELb0ELb0ELb0ELb0EEEvNS_9FwdParamsE:
        /* <DEDUP_REMOVED lines=26> */
.L_x_2989:
[----:B------:R-:W-:Y:S05]  /*01a0*/  BSYNC B0 ;  /* 0x0000000000007941 */ /* 0x000fea0003800000 */
.L_x_2988:
[----:B------:R-:W-:Y:S02]  /*01b0*/  ULDC UR6, c[0x0][0x214] ;  /* 0x0000850000067ab9 */ /* 0x000fe40000000800 */
[----:B------:R-:W-:-:S13]  /*01c0*/  ISETP.GE.AND P0, PT, R0, UR6, PT ;  /* 0x0000000600007c0c */ /* 0x000fda000bf06270 */
[----:B------:R-:W-:Y:S05]  /*01d0*/  @P0 EXIT ;  /* 0x000000000000094d */ /* 0x000fea0003800000 */
[C---:B-----5:R-:W-:Y:S01]  /*01e0*/  PRMT R8, R4.reuse, 0x7632, R8 ;  /* 0x0000763204087816 */ /* 0x060fe20000000008 */
[----:B------:R-:W-:Y:S01]  /*01f0*/  ULDC.64 UR6, c[0x0][0x270] ;  /* 0x00009c0000067ab9 */ /* 0x000fe20000000a00 */
[----:B------:R-:W-:Y:S01]  /*0200*/  SHF.L.U32 R3, R4, 0x10, RZ ;  /* 0x0000001004037819 */ /* 0x000fe200000006ff */
[----:B------:R-:W-:Y:S01]  /*0210*/  ULDC UR11, c[0x0][0x218] ;  /* 0x00008600000b7ab9 */ /* 0x000fe20000000800 */
[C---:B------:R-:W-:Y:S01]  /*0220*/  PRMT R33, R5.reuse, 0x7632, R33 ;  /* 0x0000763205217816 */ /* 0x040fe20000000021 */
[----:B------:R-:W-:Y:S01]  /*0230*/  ULDC UR10, c[0x0][0x2d8] ;  /* 0x0000b600000a7ab9 */ /* 0x000fe20000000800 */
[----:B------:R-:W-:Y:S01]  /*0240*/  SHF.L.U32 R4, R5, 0x10, RZ ;  /* 0x0000001005047819 */ /* 0x000fe200000006ff */
[----:B------:R-:W-:Y:S01]  /*0250*/  ULDC.64 UR8, c[0x0][0x238] ;  /* 0x00008e0000087ab9 */ /* 0x000fe20000000a00 */
[C---:B------:R-:W-:Y:S02]  /*0260*/  PRMT R35, R6.reuse, 0x7632, R35 ;  /* 0x0000763206237816 */ /* 0x040fe40000000023 */
[----:B------:R-:W-:-:S02]  /*0270*/  SHF.L.U32 R5, R6, 0x10, RZ ;  /* 0x0000001006057819 */ /* 0x000fc400000006ff */
[----:B------:R-:W-:Y:S02]  /*0280*/  PRMT R37, R7, 0x7632, R37 ;  /* 0x0000763207257816 */ /* 0x000fe40000000025 */
[----:B------:R-:W-:Y:S02]  /*0290*/  PRMT R32, R28, 0x7632, R32 ;  /* 0x000076321c207816 */ /* 0x000fe40000000020 */
[----:B------:R-:W-:Y:S02]  /*02a0*/  PRMT R34, R29, 0x7632, R34 ;  /* 0x000076321d227816 */ /* 0x000fe40000000022 */
[----:B------:R-:W-:Y:S02]  /*02b0*/  PRMT R36, R30, 0x7632, R36 ;  /* 0x000076321e247816 */ /* 0x000fe40000000024 */
[----:B------:R-:W-:Y:S02]  /*02c0*/  PRMT R38, R31, 0x7632, R38 ;  /* 0x000076321f267816 */ /* 0x000fe40000000026 */
[----:B------:R-:W-:-:S02]  /*02d0*/  SHF.L.U32 R6, R7, 0x10, RZ ;  /* 0x0000001007067819 */ /* 0x000fc400000006ff */
[----:B------:R-:W-:Y:S02]  /*02e0*/  SHF.L.U32 R7, R29, 0x10, RZ ;  /* 0x000000101d077819 */ /* 0x000fe400000006ff */
[----:B------:R-:W-:Y:S01]  /*02f0*/  ISETP.NE.U32.AND P0, PT, RZ, UR6, PT ;  /* 0x00000006ff007c0c */ /* 0x000fe2000bf05070 */
[----:B------:R-:W-:Y:S01]  /*0300*/  ULDC.U8 UR6, c[0x0][0x2a0] ;  /* 0x0000a80000067ab9 */ /* 0x000fe20000000000 */
        /* <DEDUP_REMOVED lines=11> */
[----:B------:R-:W-:Y:S02]  /*03c0*/  ISETP.NE.AND.EX P0, PT, RZ, UR7, PT, P0 ;  /* 0x00000007ff007c0c */ /* 0x000fe4000bf05300 */
[----:B------:R-:W-:Y:S01]  /*03d0*/  ISETP.NE.AND P3, PT, RZ, UR6, PT ;  /* 0x00000006ff007c0c */ /* 0x000fe2000bf65270 */
[----:B------:R-:W-:-:S12]  /*03e0*/  ULDC.64 UR6, c[0x0][0x230] ;  /* 0x00008c0000067ab9 */ /* 0x000fd80000000a00 */
.L_x_2995:
        /* <DEDUP_REMOVED lines=11> */
[----:B------:R-:W0:Y:S01]  /*04a0*/  LDC.64 R16, c[0x0][0x220] ;  /* 0x00008800ff107b82 */ /* 0x000e220000000a00 */
[----:B------:R-:W-:-:S04]  /*04b0*/  ISETP.NE.U32.AND P1, PT, RZ, UR6, PT ;  /* 0x00000006ff007c0c */ /* 0x000fc8000bf25070 */
[----:B------:R-:W-:Y:S01]  /*04c0*/  ISETP.NE.AND.EX P1, PT, RZ, UR7, PT, P1 ;  /* 0x00000007ff007c0c */ /* 0x000fe2000bf25310 */
[----:B0-----:R-:W-:-:S12]  /*04d0*/  IMAD.WIDE.U32 R16, R39, 0x10, R16 ;  /* 0x0000001027107825 */ /* 0x001fd800078e0010 */
[C---:B------:R-:W-:Y:S01]  /*04e0*/  @P1 LEA R20, P4, R39.reuse, UR6, 0x5 ;  /* 0x0000000627141c11 */ /* 0x040fe2000f8828ff */
[----:B------:R-:W2:Y:S03]  /*04f0*/  LDG.E.128 R16, desc[UR4][R16.64] ;  /* 0x0000000410107981 */ /* 0x000ea6000c1e1d00 */
[----:B------:R-:W-:-:S05]  /*0500*/  @P1 LEA.HI.X R21, R39, UR7, RZ, 0x5, P4 ;  /* 0x0000000727151c11 */ /* 0x000fca000a0f2cff */
[----:B------:R-:W3:Y:S04]  /*0510*/  @P1 LDG.E.128 R8, desc[UR4][R20.64] ;  /* 0x0000000414081981 */ /* 0x000ee8000c1e1d00 */
[----:B------:R0:W4:Y:S01]  /*0520*/  @P1 LDG.E.128 R12, desc[UR4][R20.64+0x10] ;  /* 0x00001004140c1981 */ /* 0x000122000c1e1d00 */
[----:B------:R-:W-:Y:S02]  /*0530*/  ISETP.NE.U32.AND P1, PT, RZ, UR6, PT ;  /* 0x00000006ff007c0c */ /* 0x000fe4000bf25070 */
[----:B------:R-:W-:Y:S02]  /*0540*/  LEA R24, P4, R39, UR8, 0x5 ;  /* 0x0000000827187c11 */ /* 0x000fe4000f8828ff */
[----:B------:R-:W-:Y:S02]  /*0550*/  ISETP.NE.AND.EX P1, PT, RZ, UR7, PT, P1 ;  /* 0x00000007ff007c0c */ /* 0x000fe4000bf25310 */
[----:B--2---:R-:W-:-:S02]  /*0560*/  PRMT R22, R16, 0x7632, R22 ;  /* 0x0000763210167816 */ /* 0x004fc40000000016 */
[----:B------:R-:W-:Y:S02]  /*0570*/  SHF.L.U32 R23, R16, 0x10, RZ ;  /* 0x0000001010177819 */ /* 0x000fe400000006ff */
[----:B------:R-:W-:Y:S02]  /*0580*/  PRMT R25, R17, 0x7632, R25 ;  /* 0x0000763211197816 */ /* 0x000fe40000000019 */
[----:B------:R-:W-:Y:S02]  /*0590*/  PRMT R40, R18, 0x7632, R40 ;  /* 0x0000763212287816 */ /* 0x000fe40000000028 */
[----:B------:R-:W-:Y:S02]  /*05a0*/  PRMT R16, R19, 0x7632, R16 ;  /* 0x0000763213107816 */ /* 0x000fe40000000010 */
[----:B------:R-:W-:Y:S02]  /*05b0*/  SHF.L.U32 R27, R17, 0x10, RZ ;  /* 0x00000010111b7819 */ /* 0x000fe400000006ff */
[----:B------:R-:W-:-:S02]  /*05c0*/  SHF.L.U32 R19, R19, 0x10, RZ ;  /* 0x0000001013137819 */ /* 0x000fc400000006ff */
[----:B------:R-:W-:Y:S01]  /*05d0*/  SHF.L.U32 R41, R18, 0x10, RZ ;  /* 0x0000001012297819 */ /* 0x000fe200000006ff */
[-C--:B------:R-:W-:Y:S01]  /*05e0*/  FMUL.FTZ R18, R27, R26.reuse ;  /* 0x0000001a1b127220 */ /* 0x080fe20000410000 */
[----:B------:R-:W-:Y:S01]  /*05f0*/  SHF.L.U32 R17, R22, 0x10, RZ ;  /* 0x0000001016117819 */ /* 0x000fe200000006ff */
[-C--:B------:R-:W-:Y:S01]  /*0600*/  FMUL.FTZ R22, R19, R26.reuse ;  /* 0x0000001a13167220 */ /* 0x080fe20000410000 */
[----:B------:R-:W-:Y:S01]  /*0610*/  SHF.L.U32 R25, R25, 0x10, RZ ;  /* 0x0000001019197819 */ /* 0x000fe200000006ff */
[-C--:B0-----:R-:W-:Y:S01]  /*0620*/  FMUL.FTZ R20, R41, R26.reuse ;  /* 0x0000001a29147220 */ /* 0x081fe20000410000 */
[----:B------:R-:W-:Y:S01]  /*0630*/  SHF.L.U32 R21, R40, 0x10, RZ ;  /* 0x0000001028157819 */ /* 0x000fe200000006ff */
[-C--:B------:R-:W-:Y:S01]  /*0640*/  FMUL.FTZ R17, R17, R26.reuse ;  /* 0x0000001a11117220 */ /* 0x080fe20000410000 */
[----:B------:R-:W-:Y:S01]  /*0650*/  SHF.L.U32 R43, R16, 0x10, RZ ;  /* 0x00000010102b7819 */ /* 0x000fe200000006ff */
[-C--:B------:R-:W-:Y:S01]  /*0660*/  FMUL.FTZ R16, R23, R26.reuse ;  /* 0x0000001a17107220 */ /* 0x080fe20000410000 */
[-C--:B------:R-:W-:Y:S01]  /*0670*/  FMUL.FTZ R19, R25, R26.reuse ;  /* 0x0000001a19137220 */ /* 0x080fe20000410000 */
[-C--:B------:R-:W-:Y:S01]  /*0680*/  FMUL.FTZ R21, R21, R26.reuse ;  /* 0x0000001a15157220 */ /* 0x080fe20000410000 */
[----:B------:R-:W-:Y:S01]  /*0690*/  LEA.HI.X R25, R39, UR9, RZ, 0x5, P4 ;  /* 0x0000000927197c11 */ /* 0x000fe2000a0f2cff */
[----:B------:R-:W-:Y:S01]  /*06a0*/  FMUL.FTZ R23, R43, R26 ;  /* 0x0000001a2b177220 */ /* 0x000fe20000410000 */
[----:B---3--:R-:W-:Y:S01]  /*06b0*/  @P1 FADD.FTZ R16, R8, R16 ;  /* 0x0000001008101221 */ /* 0x008fe20000010000 */
[----:B------:R-:W-:Y:S01]  /*06c0*/  @P1 FADD.FTZ R17, R9, R17 ;  /* 0x0000001109111221 */ /* 0x000fe20000010000 */
[----:B------:R-:W-:Y:S01]  /*06d0*/  @P1 FADD.FTZ R18, R10, R18 ;  /* 0x000000120a121221 */ /* 0x000fe20000010000 */
[----:B------:R-:W-:Y:S01]  /*06e0*/  @P1 FADD.FTZ R19, R11, R19 ;  /* 0x000000130b131221 */ /* 0x000fe20000010000 */
[----:B----4-:R-:W-:Y:S01]  /*06f0*/  @P1 FADD.FTZ R20, R12, R20 ;  /* 0x000000140c141221 */ /* 0x010fe20000010000 */
[----:B------:R-:W-:Y:S01]  /*0700*/  @P1 FADD.FTZ R21, R13, R21 ;  /* 0x000000150d151221 */ /* 0x000fe20000010000 */
[----:B------:R-:W-:Y:S01]  /*0710*/  @P1 FADD.FTZ R22, R14, R22 ;  /* 0x000000160e161221 */ /* 0x000fe20000010000 */
[----:B------:R-:W-:Y:S01]  /*0720*/  @P1 FADD.FTZ R23, R15, R23 ;  /* 0x000000170f171221 */ /* 0x000fe20000010000 */
[----:B------:R0:W-:Y:S04]  /*0730*/  STG.E.128 desc[UR4][R24.64], R16 ;  /* 0x0000001018007986 */ /* 0x0001e8000c101d04 */
[----:B------:R0:W-:Y:S02]  /*0740*/  STG.E.128 desc[UR4][R24.64+0x10], R20 ;  /* 0x0000101418007986 */ /* 0x0001e4000c101d04 */
.L_x_2991:
[----:B------:R-:W-:Y:S05]  /*0750*/  BSYNC B0 ;  /* 0x0000000000007941 */ /* 0x000fea0003800000 */
.L_x_2990:
        /* <DEDUP_REMOVED lines=50> */
.L_x_3007:
[----:B-1----:R-:W-:Y:S01]  /*0a80*/  FADD.FTZ R40, R45, R24 ;  /* 0x000000182d287221 */ /* 0x002fe20000010000 */
[----:B------:R-:W-:Y:S01]  /*0a90*/  FMUL.FTZ R24, R41, R41 ;  /* 0x0000002929187220 */ /* 0x000fe20000410000 */
[----:B------:R-:W1:Y:S01]  /*0aa0*/  @!P1 LDC.64 R26, c[0x0][0x250] ;  /* 0x00009400ff1a9b82 */ /* 0x000e620000000a00 */
[----:B------:R-:W-:Y:S01]  /*0ab0*/  BSSY B0, `(.L_x_2993) ;  /* 0x000002b000007945 */ /* 0x000fe20003800000 */
[----:B------:R-:W-:Y:S02]  /*0ac0*/  FFMA.FTZ R40, R40, R25, UR10 ;  /* 0x0000000a28287e23 */ /* 0x000fe40008010019 */
[----:B------:R-:W-:-:S04]  /*0ad0*/  FSEL R43, R24, RZ, P3 ;  /* 0x000000ff182b7208 */ /* 0x000fc80001800000 */
        /* <DEDUP_REMOVED lines=34> */
[----:B------:R-:W-:-:S02]  /*0d00*/  F2FP.BF16.F32.PACK_AB R25, R25, R40 ;  /* 0x000000281919723e */ /* 0x000fc400000010ff */
[----:B------:R-:W1:Y:S01]  /*0d10*/  LDC.64 R40, c[0x0][0x2b8] ;  /* 0x0000ae00ff287b82 */ /* 0x000e620000000a00 */
[----:B------:R-:W-:Y:S02]  /*0d20*/  F2FP.BF16.F32.PACK_AB R27, R44, R27 ;  /* 0x0000001b2c1b723e */ /* 0x000fe400000010ff */
[----:B------:R-:W-:Y:S01]  /*0d30*/  F2FP.BF16.F32.PACK_AB R24, R43, R24 ;  /* 0x000000182b18723e */ /* 0x000fe200000010ff */
[----:B-1----:R-:W-:-:S05]  /*0d40*/  IMAD.WIDE.U32 R40, R39, 0x10, R40 ;  /* 0x0000001027287825 */ /* 0x002fca00078e0028 */
[----:B------:R2:W-:Y:S02]  /*0d50*/  STG.E.128 desc[UR4][R40.64], R24 ;  /* 0x0000001828007986 */ /* 0x0005e4000c101d04 */
.L_x_2994:
[----:B------:R-:W-:Y:S05]  /*0d60*/  BSYNC B0 ;  /* 0x0000000000007941 */ /* 0x000fea0003800000 */
.L_x_2993:
[----:B-12---:R-:W1:Y:S02]  /*0d70*/  LDC.64 R24, c[0x0][0x210] ;  /* 0x00008400ff187b82 */ /* 0x006e640000000a00 */
[----:B-1----:R-:W-:-:S04]  /*0d80*/  LEA R0, R24, R0, 0x2 ;  /* 0x0000000018007211 */ /* 0x002fc800078e10ff */
[----:B------:R-:W-:-:S13]  /*0d90*/  ISETP.GE.AND P1, PT, R0, R25, PT ;  /* 0x000000190000720c */ /* 0x000fda0003f26270 */
[----:B------:R-:W-:Y:S05]  /*0da0*/  @!P1 BRA `(.L_x_2995) ;  /* 0xfffffff400909947 */ /* 0x000fea000383ffff */
[----:B------:R-:W-:Y:S05]  /*0db0*/  EXIT ;  /* 0x000000000000794d */ /* 0x000fea0003800000 */
.L_x_2992:
        /* <DEDUP_REMOVED lines=8> */
.L_x_2997:
[----:B------:R-:W-:Y:S05]  /*0e40*/  BSYNC B0 ;  /* 0x0000000000007941 */ /* 0x000fea0003800000 */
.L_x_2996:
        /* <DEDUP_REMOVED lines=8> */
.L_x_2998:
[----:B------:R-:W-:Y:S01]  /*0ed0*/  HFMA2.MMA R40, -RZ, RZ, 0, 2.384185791015625e-07 ;  /* 0x00000004ff287435 */ /* 0x000fe200000001ff */
[----:B------:R-:W-:-:S05]  /*0ee0*/  FADD.FTZ R43, R42, R24 ;  /* 0x000000182a2b7221 */ /* 0x000fca0000010000 */
[----:B------:R-:W-:-:S07]  /*0ef0*/  MOV R42, R43 ;  /* 0x0000002b002a7202 */ /* 0x000fce0000000f00 */
[----:B------:R-:W-:Y:S05]  /*0f00*/  WARPSYNC.COLLECTIVE R26, `(.L_x_2999) ;  /* 0x000000001a087348 */ /* 0x000fea0003c00000 */
[----:B------:R0:W1:Y:S02]  /*0f10*/  SHFL.BFLY P4, R24, R42, R40, R27 ;  /* 0x0c0000282a187389 */ /* 0x000064000008001b */
[----:B01----:R-:W-:Y:S01]  /*0f20*/  ENDCOLLECTIVE ;  /* 0x000000000000791b */ /* 0x003fe20003800000 */
.L_x_2999:
[----:B------:R-:W-:Y:S01]  /*0f30*/  HFMA2.MMA R40, -RZ, RZ, 0, 4.76837158203125e-07 ;  /* 0x00000008ff287435 */ /* 0x000fe200000001ff */
[----:B------:R-:W-:-:S05]  /*0f40*/  FADD.FTZ R44, R43, R24 ;  /* 0x000000182b2c7221 */ /* 0x000fca0000010000 */
[----:B------:R-:W-:-:S07]  /*0f50*/  MOV R42, R44 ;  /* 0x0000002c002a7202 */ /* 0x000fce0000000f00 */
[----:B------:R-:W-:Y:S05]  /*0f60*/  WARPSYNC.COLLECTIVE R26, `(.L_x_3000) ;  /* 0x000000001a087348 */ /* 0x000fea0003c00000 */
[----:B------:R0:W1:Y:S02]  /*0f70*/  SHFL.BFLY P4, R24, R42, R40, R27 ;  /* 0x0c0000282a187389 */ /* 0x000064000008001b */
[----:B01----:R-:W-:Y:S01]  /*0f80*/  ENDCOLLECTIVE ;  /* 0x000000000000791b */ /* 0x003fe20003800000 */
.L_x_3000:
[----:B------:R-:W-:Y:S01]  /*0f90*/  HFMA2.MMA R40, -RZ, RZ, 0, 9.5367431640625e-07 ;  /* 0x00000010ff287435 */ /* 0x000fe200000001ff */
[----:B------:R-:W-:-:S05]  /*0fa0*/  FADD.FTZ R45, R44, R24 ;  /* 0x000000182c2d7221 */ /* 0x000fca0000010000 */
[----:B------:R-:W-:-:S07]  /*0fb0*/  MOV R42, R45 ;  /* 0x0000002d002a7202 */ /* 0x000fce0000000f00 */
[----:B------:R-:W-:Y:S05]  /*0fc0*/  WARPSYNC.COLLECTIVE R26, `(.L_x_3001) ;  /* 0x000000001a087348 */ /* 0x000fea0003c00000 */
[----:B------:R0:W1:Y:S02]  /*0fd0*/  SHFL.BFLY P4, R24, R42, R40, R27 ;  /* 0x0c0000282a187389 */ /* 0x000064000008001b */
[----:B01----:R-:W-:Y:S01]  /*0fe0*/  ENDCOLLECTIVE ;  /* 0x000000000000791b */ /* 0x003fe20003800000 */
.L_x_3001:
        /* <DEDUP_REMOVED lines=24> */
.L_x_3002:
[----:B------:R-:W-:Y:S01]  /*1170*/  HFMA2.MMA R40, -RZ, RZ, 0, 1.1920928955078125e-07 ;  /* 0x00000002ff287435 */ /* 0x000fe200000001ff */
[----:B------:R-:W-:-:S05]  /*1180*/  FADD.FTZ R43, R42, R24 ;  /* 0x000000182a2b7221 */ /* 0x000fca0000010000 */
[----:B------:R-:W-:-:S07]  /*1190*/  MOV R42, R43 ;  /* 0x0000002b002a7202 */ /* 0x000fce0000000f00 */
[----:B------:R-:W-:Y:S05]  /*11a0*/  WARPSYNC.COLLECTIVE R26, `(.L_x_3003) ;  /* 0x000000001a087348 */ /* 0x000fea0003c00000 */
[----:B------:R0:W1:Y:S02]  /*11b0*/  SHFL.BFLY P4, R24, R42, R40, R27 ;  /* 0x0c0000282a187389 */ /* 0x000064000008001b */
[----:B01----:R-:W-:Y:S01]  /*11c0*/  ENDCOLLECTIVE ;  /* 0x000000000000791b */ /* 0x003fe20003800000 */
.L_x_3003:
[----:B------:R-:W-:Y:S01]  /*11d0*/  HFMA2.MMA R40, -RZ, RZ, 0, 2.384185791015625e-07 ;  /* 0x00000004ff287435 */ /* 0x000fe200000001ff */
[----:B------:R-:W-:-:S05]  /*11e0*/  FADD.FTZ R44, R43, R24 ;  /* 0x000000182b2c7221 */ /* 0x000fca0000010000 */
[----:B------:R-:W-:-:S07]  /*11f0*/  MOV R42, R44 ;  /* 0x0000002c002a7202 */ /* 0x000fce0000000f00 */
[----:B------:R-:W-:Y:S05]  /*1200*/  WARPSYNC.COLLECTIVE R26, `(.L_x_3004) ;  /* 0x000000001a087348 */ /* 0x000fea0003c00000 */
[----:B------:R0:W1:Y:S02]  /*1210*/  SHFL.BFLY P4, R24, R42, R40, R27 ;  /* 0x0c0000282a187389 */ /* 0x000064000008001b */
[----:B01----:R-:W-:Y:S01]  /*1220*/  ENDCOLLECTIVE ;  /* 0x000000000000791b */ /* 0x003fe20003800000 */
.L_x_3004:
[----:B------:R-:W-:Y:S01]  /*1230*/  HFMA2.MMA R40, -RZ, RZ, 0, 4.76837158203125e-07 ;  /* 0x00000008ff287435 */ /* 0x000fe200000001ff */
[----:B------:R-:W-:-:S05]  /*1240*/  FADD.FTZ R45, R44, R24 ;  /* 0x000000182c2d7221 */ /* 0x000fca0000010000 */
[----:B------:R-:W-:-:S07]  /*1250*/  MOV R42, R45 ;  /* 0x0000002d002a7202 */ /* 0x000fce0000000f00 */
[----:B------:R-:W-:Y:S05]  /*1260*/  WARPSYNC.COLLECTIVE R26, `(.L_x_3005) ;  /* 0x000000001a087348 */ /* 0x000fea0003c00000 */
[----:B------:R0:W1:Y:S02]  /*1270*/  SHFL.BFLY P4, R24, R42, R40, R27 ;  /* 0x0c0000282a187389 */ /* 0x000064000008001b */
[----:B01----:R-:W-:Y:S01]  /*1280*/  ENDCOLLECTIVE ;  /* 0x000000000000791b */ /* 0x003fe20003800000 */
.L_x_3005:
[----:B------:R-:W-:Y:S01]  /*1290*/  HFMA2.MMA R40, -RZ, RZ, 0, 9.5367431640625e-07 ;  /* 0x00000010ff287435 */ /* 0x000fe200000001ff */
[----:B------:R-:W-:-:S05]  /*12a0*/  FADD.FTZ R45, R45, R24 ;  /* 0x000000182d2d7221 */ /* 0x000fca0000010000 */
[----:B------:R-:W-:-:S07]  /*12b0*/  MOV R42, R45 ;  /* 0x0000002d002a7202 */ /* 0x000fce0000000f00 */
[----:B------:R-:W-:Y:S05]  /*12c0*/  WARPSYNC.COLLECTIVE R26, `(.L_x_3006) ;  /* 0x000000001a087348 */ /* 0x000fea0003c00000 */
[----:B------:R0:W1:Y:S02]  /*12d0*/  SHFL.BFLY P4, R24, R42, R40, R27 ;  /* 0x0c0000282a187389 */ /* 0x000064000008001b */
[----:B01----:R-:W-:Y:S01]  /*12e0*/  ENDCOLLECTIVE ;  /* 0x000000000000791b */ /* 0x003fe20003800000 */
.L_x_3006:
[----:B------:R-:W-:Y:S05]  /*12f0*/  BRA `(.L_x_3007) ;  /* 0xfffffff400e07947 */ /* 0x000fea000383ffff */
.L_x_3008:
        /* <DEDUP_REMOVED lines=16> */
.L_x_9544:


//--------------------- .text._ZN10layer_norm13ln_fwd_kernelINS_13Kernel_traitsI13__nv_bfloat16S2_fS2_fjLj256ELj1ELj4ELj1ELj16ENS_18Kernel_traits_baseILj256ES2_S2_fS2_fjLj128EEEEELb0ELb0ELb0ELb1EEEvNS_9FwdParamsE --------------------------
	.section	.text._ZN10layer_norm13ln_fwd_kernelINS_13Kernel_traitsI13__nv_bfloat16S2_fS2_fjLj256ELj1ELj4ELj1ELj16ENS_18Kernel_traits_baseILj256ES2_S2_fS2_fjLj128EEEEELb0ELb0ELb0ELb1EEEvNS_9FwdParamsE,"ax",@progbits
	.align	128
        .global         _ZN10layer_norm13ln_fwd_kernelINS_13Kernel_traitsI13__nv_bfloat16S2_fS2_fjLj256ELj1ELj4ELj1ELj16ENS_18Kernel_traits_baseILj256ES2_S2_fS2_fjLj128EEEEELb0ELb0ELb0ELb1EEEvNS_9FwdParamsE
        .type           _ZN10layer_norm13ln_fwd_kernelINS_13Kernel_traitsI13__nv_bfloat16S2_fS2_fjLj256ELj1ELj4ELj1ELj16ENS_18Kernel_traits_baseILj256ES2_S2_fS2_fjLj128EEEEELb0ELb0ELb0ELb1EEEvNS_9FwdParamsE,@function
        .size           _ZN10layer_norm13ln_fwd_kernelINS_13Kernel_traitsI13__nv_bfloat16S2_fS2_fjLj256ELj1ELj4ELj1ELj16ENS_18Kernel_traits_baseILj256ES2_S2_fS2_fjLj128EEEEELb0ELb0ELb0ELb1EEEvNS_9FwdParamsE,(.L_x_9545 - _ZN10layer_norm13ln_fwd_kernelINS_13Kernel_traitsI13__nv_bfloat16S2_fS2_fjLj256ELj1ELj4ELj1ELj16ENS_18Kernel_traits_baseILj256ES2_S2_fS2_fjLj128EEEEELb0ELb0ELb0ELb1EEEvNS_9FwdParamsE)
        .other          _ZN10layer_norm13ln_fwd_kernelINS_13Kernel_traitsI13__nv_bfloat16S2_fS2_fjLj256ELj1ELj4ELj1ELj16ENS_18Kernel_traits_baseILj256ES2_S2_fS2_fjLj128EEEEELb0ELb0ELb0ELb1EEEvNS_9FwdParamsE,@"STO_CUDA_ENTRY STV_DEFAULT"
_ZN10layer_norm13ln_fwd_kernelINS_13Kernel_traitsI13__nv_bfloat16S2_fS2_fjLj256ELj1ELj4ELj1ELj16ENS_18Kernel_traits_baseILj256ES2_S2_fS2_fjLj128EEEEELb0ELb0ELb0ELb1EEEvNS_9FwdParamsE:
.text._ZN10layer_norm13ln_fwd_kernelINS_13Kernel_traitsI13__nv_bfloat16S2_fS2_fjLj256ELj1ELj4ELj1ELj16ENS_18Kernel_traits_baseILj256ES2_S2_fS2_fjLj128EEEEELb0ELb0ELb0ELb1EEEvNS_9FwdParamsE:
        /* <DEDUP_REMOVED lines=24> */
[----:B------:R-:W-:Y:S01]  /*0180*/  ULDC.64 UR6, c[0x0][0x270] ;  /* 0x00009c0000067ab9 */ /* 0x000fe20000000a00 */
[----:B------:R-:W-:Y:S01]  /*0190*/  ULDC UR12, c[0x0][0x2d8] ;  /* 0x0000b600000c7ab9 */ /* 0x000fe20000000800 */
[----:B------:R-:W-:Y:S01]  /*01a0*/  ISETP.NE.U32.AND P0, PT, RZ, UR6, PT ;  /* 0x00000006ff007c0c */ /* 0x000fe2000bf05070 */
[----:B------:R-:W-:Y:S01]  /*01b0*/  ULDC.U8 UR6, c[0x0][0x2a0] ;  /* 0x0000a80000067ab9 */ /* 0x000fe20000000000 */
[----:B------:R-:W-:Y:S01]  /*01c0*/  PRMT R26, R4, 0x7632, R26 ;  /* 0x00007632041a7816 */ /* 0x000fe2000000001a */
[----:B------:R-:W-:Y:S01]  /*01d0*/  ULDC.64 UR8, c[0x0][0x230] ;  /* 0x00008c0000087ab9 */ /* 0x000fe20000000a00 */
[----:B------:R-:W-:Y:S01]  /*01e0*/  PRMT R27, R5, 0x7632, R27 ;  /* 0x00007632051b7816 */ /* 0x000fe2000000001b */
[----:B------:R-:W-:Y:S01]  /*01f0*/  ULDC.64 UR10, c[0x0][0x238] ;  /* 0x00008e00000a7ab9 */ /* 0x000fe20000000a00 */
[----:B------:R-:W-:Y:S01]  /*0200*/  PRMT R28, R6, 0x7632, R28 ;  /* 0x00007632061c7816 */ /* 0x000fe2000000001c */
[----:B------:R-:W-:Y:S01]  /*0210*/  ULDC.64 UR14, c[0x0][0x2b8] ;  /* 0x0000ae00000e7ab9 */ /* 0x000fe20000000a00 */
[----:B------:R-:W-:-:S02]  /*0220*/  PRMT R29, R7, 0x7632, R29 ;  /* 0x00007632071d7816 */ /* 0x000fc4000000001d */
[----:B------:R-:W-:Y:S02]  /*0230*/  SHF.L.U32 R2, R4, 0x10, RZ ;  /* 0x0000001004027819 */ /* 0x000fe400000006ff */
[----:B------:R-:W-:Y:S02]  /*0240*/  SHF.L.U32 R3, R5, 0x10, RZ ;  /* 0x0000001005037819 */ /* 0x000fe400000006ff */
[----:B------:R-:W-:Y:S02]  /*0250*/  SHF.L.U32 R4, R6, 0x10, RZ ;  /* 0x0000001006047819 */ /* 0x000fe400000006ff */
[----:B------:R-:W-:Y:S02]  /*0260*/  SHF.L.U32 R5, R7, 0x10, RZ ;  /* 0x0000001007057819 */ /* 0x000fe400000006ff */
[----:B------:R-:W-:Y:S02]  /*0270*/  ISETP.NE.AND P2, PT, RZ, UR6, PT ;  /* 0x00000006ff007c0c */ /* 0x000fe4000bf45270 */
[----:B------:R-:W-:-:S02]  /*0280*/  SHF.L.U32 R26, R26, 0x10, RZ ;  /* 0x000000101a1a7819 */ /* 0x000fc400000006ff */
[----:B------:R-:W-:Y:S02]  /*0290*/  SHF.L.U32 R27, R27, 0x10, RZ ;  /* 0x000000101b1b7819 */ /* 0x000fe400000006ff */
[----:B------:R-:W-:Y:S02]  /*02a0*/  SHF.L.U32 R28, R28, 0x10, RZ ;  /* 0x000000101c1c7819 */ /* 0x000fe400000006ff */
[----:B------:R-:W-:Y:S02]  /*02b0*/  SHF.L.U32 R29, R29, 0x10, RZ ;  /* 0x000000101d1d7819 */ /* 0x000fe400000006ff */
[----:B------:R-:W-:Y:S01]  /*02c0*/  ISETP.NE.AND.EX P0, PT, RZ, UR7, PT, P0 ;  /* 0x00000007ff007c0c */ /* 0x000fe2000bf05300 */
[----:B------:R-:W-:Y:S01]  /*02d0*/  ULDC UR7, c[0x0][0x218] ;  /* 0x0000860000077ab9 */ /* 0x000fe20000000800 */
[----:B--2---:R-:W-:Y:S02]  /*02e0*/  PRMT R31, R10, 0x7632, R31 ;  /* 0x000076320a1f7816 */ /* 0x004fe4000000001f */
[----:B------:R-:W-:-:S02]  /*02f0*/  PRMT R33, R8, 0x7632, R33 ;  /* 0x0000763208217816 */ /* 0x000fc40000000021 */
[----:B------:R-:W-:Y:S02]  /*0300*/  PRMT R30, R9, 0x7632, R30 ;  /* 0x00007632091e7816 */ /* 0x000fe4000000001e */
[----:B------:R-:W-:Y:S02]  /*0310*/  PRMT R32, R11, 0x7632, R32 ;  /* 0x000076320b207816 */ /* 0x000fe40000000020 */
[----:B------:R-:W-:Y:S02]  /*0320*/  SHF.L.U32 R7, R10, 0x10, RZ ;  /* 0x000000100a077819 */ /* 0x000fe400000006ff */
[----:B------:R-:W-:Y:S02]  /*0330*/  SHF.L.U32 R25, R8, 0x10, RZ ;  /* 0x0000001008197819 */ /* 0x000fe400000006ff */
[----:B------:R-:W-:Y:S02]  /*0340*/  SHF.L.U32 R6, R9, 0x10, RZ ;  /* 0x0000001009067819 */ /* 0x000fe400000006ff */
[----:B------:R-:W-:-:S02]  /*0350*/  SHF.L.U32 R24, R11, 0x10, RZ ;  /* 0x000000100b187819 */ /* 0x000fc400000006ff */
[----:B------:R-:W-:Y:S02]  /*0360*/  SHF.L.U32 R31, R31, 0x10, RZ ;  /* 0x000000101f1f7819 */ /* 0x000fe400000006ff */
[----:B------:R-:W-:Y:S02]  /*0370*/  SHF.L.U32 R33, R33, 0x10, RZ ;  /* 0x0000001021217819 */ /* 0x000fe400000006ff */
[----:B------:R-:W-:Y:S02]  /*0380*/  SHF.L.U32 R30, R30, 0x10, RZ ;  /* 0x000000101e1e7819 */ /* 0x000fe400000006ff */
[----:B------:R-:W-:-:S07]  /*0390*/  SHF.L.U32 R32, R32, 0x10, RZ ;  /* 0x0000001020207819 */ /* 0x000fce00000006ff */
.L_x_3010:
        /* <DEDUP_REMOVED lines=14> */
[----:B------:R-:W4:Y:S04]  /*0480*/  @P1 LDG.E.128 R8, desc[UR4][R20.64] ;  /* 0x0000000414081981 */ /* 0x000f28000c1e1d00 */
[----:B------:R0:W5:Y:S01]  /*0490*/  @P1 LDG.E.128 R12, desc[UR4][R20.64+0x10] ;  /* 0x00001004140c1981 */ /* 0x000162000c1e1d00 */
[----:B------:R-:W-:Y:S01]  /*04a0*/  HFMA2.MMA R37, -RZ, RZ, 1.875, 0 ;  /* 0x3f800000ff257435 */ /* 0x000fe200000001ff */
[----:B------:R-:W-:-:S04]  /*04b0*/  ISETP.NE.U32.AND P1, PT, RZ, UR8, PT ;  /* 0x00000008ff007c0c */ /* 0x000fc8000bf25070 */
[----:B------:R-:W-:Y:S02]  /*04c0*/  ISETP.NE.AND.EX P1, PT, RZ, UR9, PT, P1 ;  /* 0x00000009ff007c0c */ /* 0x000fe4000bf25310 */
[----:B------:R-:W-:Y:S01]  /*04d0*/  LEA R36, P3, R35, UR10, 0x5 ;  /* 0x0000000a23247c11 */ /* 0x000fe2000f8628ff */
[----:B------:R-:W-:Y:S01]  /*04e0*/  UMOV UR6, 0xffffffff ;  /* 0xffffffff00067882 */ /* 0x000fe20000000000 */
[----:B--2---:R-:W-:Y:S02]  /*04f0*/  @P0 SHF.L.U32 R37, R22, 0x10, RZ ;  /* 0x0000001016250819 */ /* 0x004fe400000006ff */
[C---:B---3--:R-:W-:Y:S02]  /*0500*/  PRMT R38, R16.reuse, 0x7632, R38 ;  /* 0x0000763210267816 */ /* 0x048fe40000000026 */
[----:B------:R-:W-:Y:S02]  /*0510*/  SHF.L.U32 R22, R16, 0x10, RZ ;  /* 0x0000001010167819 */ /* 0x000fe400000006ff */
[----:B------:R-:W-:-:S02]  /*0520*/  PRMT R16, R17, 0x7632, R16 ;  /* 0x0000763211107816 */ /* 0x000fc40000000010 */
[----:B------:R-:W-:Y:S02]  /*0530*/  SHF.L.U32 R40, R17, 0x10, RZ ;  /* 0x0000001011287819 */ /* 0x000fe400000006ff */
[C---:B------:R-:W-:Y:S02]  /*0540*/  PRMT R17, R18.reuse, 0x7632, R17 ;  /* 0x0000763212117816 */ /* 0x040fe40000000011 */
[----:B------:R-:W-:Y:S02]  /*0550*/  SHF.L.U32 R44, R18, 0x10, RZ ;  /* 0x00000010122c7819 */ /* 0x000fe400000006ff */
[C---:B------:R-:W-:Y:S02]  /*0560*/  PRMT R18, R19.reuse, 0x7632, R18 ;  /* 0x0000763213127816 */ /* 0x040fe40000000012 */
[----:B------:R-:W-:Y:S02]  /*0570*/  SHF.L.U32 R38, R38, 0x10, RZ ;  /* 0x0000001026267819 */ /* 0x000fe400000006ff */
[----:B------:R-:W-:Y:S01]  /*0580*/  SHF.L.U32 R42, R16, 0x10, RZ ;  /* 0x00000010102a7819 */ /* 0x000fe200000006ff */
[----:B------:R-:W-:Y:S01]  /*0590*/  FMUL.FTZ R16, R22, R37 ;  /* 0x0000002516107220 */ /* 0x000fe20000410000 */
[----:B------:R-:W-:-:S02]  /*05a0*/  SHF.L.U32 R19, R19, 0x10, RZ ;  /* 0x0000001013137819 */ /* 0x000fc400000006ff */
[----:B0-----:R-:W-:Y:S02]  /*05b0*/  SHF.L.U32 R21, R17, 0x10, RZ ;  /* 0x0000001011157819 */ /* 0x001fe400000006ff */
[----:B------:R-:W-:Y:S01]  /*05c0*/  SHF.L.U32 R23, R18, 0x10, RZ ;  /* 0x0000001012177819 */ /* 0x000fe200000006ff */
[----:B----4-:R-:W-:Y:S01]  /*05d0*/  @P1 FADD.FTZ R16, R8, R16 ;  /* 0x0000001008101221 */ /* 0x010fe20000010000 */
[-C--:B------:R-:W-:Y:S01]  /*05e0*/  FMUL.FTZ R17, R38, R37.reuse ;  /* 0x0000002526117220 */ /* 0x080fe20000410000 */
[-C--:B------:R-:W-:Y:S01]  /*05f0*/  FMUL.FTZ R22, R19, R37.reuse ;  /* 0x0000002513167220 */ /* 0x080fe20000410000 */
[-C--:B------:R-:W-:Y:S01]  /*0600*/  FMUL.FTZ R18, R40, R37.reuse ;  /* 0x0000002528127220 */ /* 0x080fe20000410000 */
[-C--:B------:R-:W-:Y:S01]  /*0610*/  FMUL.FTZ R20, R44, R37.reuse ;  /* 0x000000252c147220 */ /* 0x080fe20000410000 */
[-C--:B------:R-:W-:Y:S01]  /*0620*/  FMUL.FTZ R19, R42, R37.reuse ;  /* 0x000000252a137220 */ /* 0x080fe20000410000 */
[-C--:B------:R-:W-:Y:S01]  /*0630*/  FMUL.FTZ R21, R21, R37.reuse ;  /* 0x0000002515157220 */ /* 0x080fe20000410000 */
[----:B------:R-:W-:Y:S01]  /*0640*/  FMUL.FTZ R23, R23, R37 ;  /* 0x0000002517177220 */ /* 0x000fe20000410000 */
[----:B------:R-:W-:Y:S01]  /*0650*/  FADD.FTZ R38, RZ, R16 ;  /* 0x00000010ff267221 */ /* 0x000fe20000010000 */
[----:B------:R-:W-:Y:S01]  /*0660*/  @P1 FADD.FTZ R17, R9, R17 ;  /* 0x0000001109111221 */ /* 0x000fe20000010000 */
[----:B------:R-:W-:Y:S01]  /*0670*/  LEA.HI.X R37, R35, UR11, RZ, 0x5, P3 ;  /* 0x0000000b23257c11 */ /* 0x000fe200098f2cff */
[----:B------:R-:W-:Y:S01]  /*0680*/  @P1 FADD.FTZ R18, R10, R18 ;  /* 0x000000120a121221 */ /* 0x000fe20000010000 */
[----:B-----5:R-:W-:Y:S01]  /*0690*/  @P1 FADD.FTZ R20, R12, R20 ;  /* 0x000000140c141221 */ /* 0x020fe20000010000 */
[----:B------:R-:W-:Y:S01]  /*06a0*/  @P1 FADD.FTZ R22, R14, R22 ;  /* 0x000000160e161221 */ /* 0x000fe20000010000 */
[----:B------:R-:W-:Y:S01]  /*06b0*/  @P1 FADD.FTZ R19, R11, R19 ;  /* 0x000000130b131221 */ /* 0x000fe20000010000 */
[----:B------:R-:W-:Y:S01]  /*06c0*/  @P1 FADD.FTZ R21, R13, R21 ;  /* 0x000000150d151221 */ /* 0x000fe20000010000 */
[----:B------:R-:W-:Y:S01]  /*06d0*/  @P1 FADD.FTZ R23, R15, R23 ;  /* 0x000000170f171221 */ /* 0x000fe20000010000 */
[----:B------:R-:W-:-:S02]  /*06e0*/  FADD.FTZ R39, R17, R38 ;  /* 0x0000002611277221 */ /* 0x000fc40000010000 */
[----:B------:R0:W-:Y:S02]  /*06f0*/  STG.E.128 desc[UR4][R36.64], R16 ;  /* 0x0000001024007986 */ /* 0x0001e4000c101d04 */
[----:B------:R-:W-:Y:S02]  /*0700*/  FADD.FTZ R38, R18, R39 ;  /* 0x0000002712267221 */ /* 0x000fe40000010000 */
[----:B------:R0:W-:Y:S02]  /*0710*/  STG.E.128 desc[UR4][R36.64+0x10], R20 ;  /* 0x0000101424007986 */ /* 0x0001e4000c101d04 */
        /* <DEDUP_REMOVED lines=44> */
.L_x_3022:
[----:B------:R-:W-:Y:S01]  /*09e0*/  FMUL.FTZ R39, R37, R37 ;  /* 0x0000002525277220 */ /* 0x000fe20000410000 */
[----:B01----:R-:W-:-:S04]  /*09f0*/  FADD.FTZ R45, R45, R36 ;  /* 0x000000242d2d7221 */ /* 0x003fc80000010000 */
[----:B------:R-:W-:Y:S01]  /*0a00*/  FSEL R39, R39, RZ, P2 ;  /* 0x000000ff27277208 */ /* 0x000fe20001000000 */
[----:B------:R-:W-:-:S04]  /*0a10*/  FFMA.FTZ R38, R45, R38, UR12 ;  /* 0x0000000c2d267e23 */ /* 0x000fc80008010026 */
[----:B------:R-:W-:Y:S01]  /*0a20*/  FADD.FTZ R36, R38, R39 ;  /* 0x0000002726247221 */ /* 0x000fe20000010000 */
[----:B------:R-:W-:-:S05]  /*0a30*/  FSEL R38, R37, RZ, !P2 ;  /* 0x000000ff25267208 */ /* 0x000fca0005000000 */
[----:B------:R-:W0:Y:S01]  /*0a40*/  MUFU.RSQ R36, R36 ;  /* 0x0000002400247308 */ /* 0x000e220000001400 */
[--C-:B------:R-:W-:Y:S01]  /*0a50*/  FADD.FTZ R45, R19, -R38.reuse ;  /* 0x80000026132d7221 */ /* 0x100fe20000010000 */
[--C-:B------:R-:W-:Y:S01]  /*0a60*/  FADD.FTZ R19, R20, -R38.reuse ;  /* 0x8000002614137221 */ /* 0x100fe20000010000 */
[--C-:B------:R-:W-:Y:S01]  /*0a70*/  FADD.FTZ R22, R22, -R38.reuse ;  /* 0x8000002616167221 */ /* 0x100fe20000010000 */
[--C-:B------:R-:W-:Y:S01]  /*0a80*/  FADD.FTZ R23, R23, -R38.reuse ;  /* 0x8000002617177221 */ /* 0x100fe20000010000 */
[--C-:B------:R-:W-:Y:S01]  /*0a90*/  FADD.FTZ R41, R16, -R38.reuse ;  /* 0x8000002610297221 */ /* 0x100fe20000010000 */
[--C-:B------:R-:W-:Y:S01]  /*0aa0*/  FADD.FTZ R21, R21, -R38.reuse ;  /* 0x8000002615157221 */ /* 0x100fe20000010000 */
[--C-:B------:R-:W-:Y:S01]  /*0ab0*/  FADD.FTZ R43, R18, -R38.reuse ;  /* 0x80000026122b7221 */ /* 0x100fe20000010000 */
[----:B------:R-:W-:Y:S02]  /*0ac0*/  FADD.FTZ R17, R17, -R38 ;  /* 0x8000002611117221 */ /* 0x000fe40000010000 */
        /* <DEDUP_REMOVED lines=8> */
[----:B------:R-:W0:Y:S01]  /*0b50*/  @!P1 LDC.64 R22, c[0x0][0x258] ;  /* 0x00009600ff169b82 */ /* 0x000e220000000a00 */
[C---:B------:R-:W-:Y:S01]  /*0b60*/  FMUL.FTZ R41, R36.reuse, R41 ;  /* 0x0000002924297220 */ /* 0x040fe20000410000 */
[----:B------:R-:W-:Y:S01]  /*0b70*/  FFMA.FTZ R21, R31, R21, R28 ;  /* 0x000000151f157223 */ /* 0x000fe2000001001c */
[C---:B------:R-:W-:Y:S01]  /*0b80*/  FMUL.FTZ R17, R36.reuse, R17 ;  /* 0x0000001124117220 */ /* 0x040fe20000410000 */
[----:B------:R-:W-:Y:S01]  /*0b90*/  FMUL.FTZ R20, R36, R43 ;  /* 0x0000002b24147220 */ /* 0x000fe20000410000 */
[----:B------:R-:W-:Y:S01]  /*0ba0*/  F2FP.BF16.F32.PACK_AB R19, R16, R19 ;  /* 0x000000131013723e */ /* 0x000fe200000010ff */
[----:B------:R-:W-:Y:S01]  /*0bb0*/  FFMA.FTZ R16, R41, R25, R2 ;  /* 0x0000001929107223 */ /* 0x000fe20000010002 */
[----:B------:R-:W-:Y:S01]  /*0bc0*/  FFMA.FTZ R41, R17, R33, R26 ;  /* 0x0000002111297223 */ /* 0x000fe2000001001a */
[----:B------:R-:W-:Y:S01]  /*0bd0*/  F2FP.BF16.F32.PACK_AB R18, R21, R18 ;  /* 0x000000121512723e */ /* 0x000fe200000010ff */
[----:B------:R-:W-:Y:S01]  /*0be0*/  FFMA.FTZ R17, R20, R6, R3 ;  /* 0x0000000614117223 */ /* 0x000fe20000010003 */
[----:B------:R-:W-:Y:S01]  /*0bf0*/  FMUL.FTZ R40, R36, R45 ;  /* 0x0000002d24287220 */ /* 0x000fe20000410000 */
[----:B------:R-:W2:Y:S01]  /*0c00*/  LDC.64 R20, c[0x0][0x210] ;  /* 0x00008400ff147b82 */ /* 0x000ea20000000a00 */
[----:B-1----:R-:W-:Y:S01]  /*0c10*/  @!P1 IMAD.WIDE R38, R34, 0x4, R38 ;  /* 0x0000000422269825 */ /* 0x002fe200078e0226 */
[----:B------:R-:W-:-:S03]  /*0c20*/  F2FP.BF16.F32.PACK_AB R16, R41, R16 ;  /* 0x000000102910723e */ /* 0x000fc600000010ff */
[----:B------:R-:W-:Y:S01]  /*0c30*/  FFMA.FTZ R40, R40, R30, R27 ;  /* 0x0000001e28287223 */ /* 0x000fe2000001001b */
[----:B------:R1:W-:Y:S04]  /*0c40*/  @!P1 STG.E desc[UR4][R38.64], R37 ;  /* 0x0000002526009986 */ /* 0x0003e8000c101904 */
[----:B------:R-:W-:Y:S02]  /*0c50*/  F2FP.BF16.F32.PACK_AB R17, R40, R17 ;  /* 0x000000112811723e */ /* 0x000fe400000010ff */
[----:B------:R-:W-:Y:S01]  /*0c60*/  LEA R40, P3, R35, UR14, 0x4 ;  /* 0x0000000e23287c11 */ /* 0x000fe2000f8620ff */
[----:B0-----:R-:W-:-:S03]  /*0c70*/  @!P1 IMAD.WIDE R22, R34, 0x4, R22 ;  /* 0x0000000422169825 */ /* 0x001fc600078e0216 */
[----:B------:R-:W-:Y:S02]  /*0c80*/  LEA.HI.X R41, R35, UR15, RZ, 0x4, P3 ;  /* 0x0000000f23297c11 */ /* 0x000fe400098f24ff */
[----:B------:R1:W-:Y:S04]  /*0c90*/  @!P1 STG.E desc[UR4][R22.64], R36 ;  /* 0x0000002416009986 */ /* 0x0003e8000c101904 */
[----:B------:R1:W-:Y:S01]  /*0ca0*/  STG.E.128 desc[UR4][R40.64], R16 ;  /* 0x0000001028007986 */ /* 0x0003e2000c101d04 */
[----:B--2---:R-:W-:-:S04]  /*0cb0*/  LEA R34, R20, R34, 0x2 ;  /* 0x0000002214227211 */ /* 0x004fc800078e10ff */
[----:B------:R-:W-:-:S13]  /*0cc0*/  ISETP.GE.AND P1, PT, R34, R21, PT ;  /* 0x000000152200720c */ /* 0x000fda0003f26270 */
[----:B-1----:R-:W-:Y:S05]  /*0cd0*/  @!P1 BRA `(.L_x_3010) ;  /* 0xfffffff400b09947 */ /* 0x002fea000383ffff */
[----:B------:R-:W-:Y:S05]  /*0ce0*/  EXIT ;  /* 0x000000000000794d */ /* 0x000fea0003800000 */
.L_x_3009:
[----:B------:R-:W-:Y:S01]  /*0cf0*/  BSSY B0, `(.L_x_3011) ;  /* 0x0000007000007945 */ /* 0x000fe20003800000 */
[----:B------:R-:W-:Y:S02]  /*0d00*/  MOV R41, 0x1 ;  /* 0x0000000100297802 */ /* 0x000fe40000000f00 */
[----:B------:R-:W-:Y:S02]  /*0d10*/  MOV R40, 0x1f ;  /* 0x0000001f00287802 */ /* 0x000fe40000000f00 */
[----:B------:R-:W-:-:S07]  /*0d20*/  MOV R39, 0xffffffff ;  /* 0xffffffff00277802 */ /* 0x000fce0000000f00 */
[----:B------:R-:W-:Y:S05]  /*0d30*/  WARPSYNC.COLLECTIVE R39, `(.L_x_3012) ;  /* 0x0000000027087348 */ /* 0x000fea0003c00000 */
[----:B------:R0:W1:Y:S02]  /*0d40*/  SHFL.BFLY P3, R36, R42, R41, R40 ;  /* 0x0c0000292a247389 */ /* 0x0000640000060028 */
[----:B01----:R-:W-:Y:S01]  /*0d50*/  ENDCOLLECTIVE ;  /* 0x000000000000791b */ /* 0x003fe20003800000 */
.L_x_3012:
[----:B------:R-:W-:Y:S05]  /*0d60*/  BSYNC B0 ;  /* 0x0000000000007941 */ /* 0x000fea0003800000 */
.L_x_3011:
        /* <DEDUP_REMOVED lines=9> */
.L_x_3013:
[----:B------:R-:W-:Y:S01]  /*0e00*/  HFMA2.MMA R41, -RZ, RZ, 0, 2.384185791015625e-07 ;  /* 0x00000004ff297435 */ /* 0x000fe200000001ff */
[----:B------:R-:W-:-:S05]  /*0e10*/  FADD.FTZ R44, R43, R36 ;  /* 0x000000242b2c7221 */ /* 0x000fca0000010000 */
[----:B------:R-:W-:-:S07]  /*0e20*/  MOV R42, R44 ;  /* 0x0000002c002a7202 */ /* 0x000fce0000000f00 */
[----:B------:R-:W-:Y:S05]  /*0e30*/  WARPSYNC.COLLECTIVE R39, `(.L_x_3014) ;  /* 0x0000000027087348 */ /* 0x000fea0003c00000 */
[----:B------:R0:W1:Y:S02]  /*0e40*/  SHFL.BFLY P3, R36, R42, R41, R40 ;  /* 0x0c0000292a247389 */ /* 0x0000640000060028 */
[----:B01----:R-:W-:Y:S01]  /*0e50*/  ENDCOLLECTIVE ;  /* 0x000000000000791b */ /* 0x003fe20003800000 */
.L_x_3014:
[----:B------:R-:W-:Y:S01]  /*0e60*/  HFMA2.MMA R41, -RZ, RZ, 0, 4.76837158203125e-07 ;  /* 0x00000008ff297435 */ /* 0x000fe200000001ff */
[----:B------:R-:W-:-:S05]  /*0e70*/  FADD.FTZ R45, R44, R36 ;  /* 0x000000242c2d7221 */ /* 0x000fca0000010000 */
[----:B------:R-:W-:-:S07]  /*0e80*/  MOV R42, R45 ;  /* 0x0000002d002a7202 */ /* 0x000fce0000000f00 */
[----:B------:R-:W-:Y:S05]  /*0e90*/  WARPSYNC.COLLECTIVE R39, `(.L_x_3015) ;  /* 0x0000000027087348 */ /* 0x000fea0003c00000 */
[----:B------:R0:W1:Y:S02]  /*0ea0*/  SHFL.BFLY P3, R36, R42, R41, R40 ;  /* 0x0c0000292a247389 */ /* 0x0000640000060028 */
[----:B01----:R-:W-:Y:S01]  /*0eb0*/  ENDCOLLECTIVE ;  /* 0x000000000000791b */ /* 0x003fe20003800000 */
.L_x_3015:
[----:B------:R-:W-:Y:S01]  /*0ec0*/  HFMA2.MMA R41, -RZ, RZ, 0, 9.5367431640625e-07 ;  /* 0x00000010ff297435 */ /* 0x000fe200000001ff */
[----:B------:R-:W-:-:S05]  /*0ed0*/  FADD.FTZ R45, R45, R36 ;  /* 0x000000242d2d7221 */ /* 0x000fca0000010000 */
[----:B------:R-:W-:-:S07]  /*0ee0*/  MOV R42, R45 ;  /* 0x0000002d002a7202 */ /* 0x000fce0000000f00 */
[----:B------:R-:W-:Y:S05]  /*0ef0*/  WARPSYNC.COLLECTIVE R39, `(.L_x_3016) ;  /* 0x0000000027087348 */ /* 0x000fea0003c00000 */
[----:B------:R0:W1:Y:S02]  /*0f00*/  SHFL.BFLY P3, R36, R42, R41, R40 ;  /* 0x0c0000292a247389 */ /* 0x0000640000060028 */
[----:B01----:R-:W-:Y:S01]  /*0f10*/  ENDCOLLECTIVE ;  /* 0x000000000000791b */ /* 0x003fe20003800000 */
.L_x_3016:
        /* <DEDUP_REMOVED lines=19> */
[----:B------:R-:W-:-:S07]  /*1050*/  MOV R39, 0xffffffff ;  /* 0xffffffff00277802 */ /* 0x000fce0000000f00 */
[----:B------:R-:W-:Y:S05]  /*1060*/  WARPSYNC.COLLECTIVE R39, `(.L_x_3017) ;  /* 0x0000000027087348 */ /* 0x000fea0003c00000 */
[----:B------:R0:W1:Y:S02]  /*1070*/  SHFL.BFLY P3, R36, R42, R41, R40 ;  /* 0x0c0000292a247389 */ /* 0x0000640000060028 */
[----:B01----:R-:W-:Y:S01]  /*1080*/  ENDCOLLECTIVE ;  /* 0x000000000000791b */ /* 0x003fe20003800000 */
.L_x_3017:
[----:B------:R-:W-:Y:S01]  /*1090*/  HFMA2.MMA R41, -RZ, RZ, 0, 1.1920928955078125e-07 ;  /* 0x00000002ff297435 */ /* 0x000fe200000001ff */
[----:B------:R-:W-:-:S05]  /*10a0*/  FADD.FTZ R43, R42, R36 ;  /* 0x000000242a2b7221 */ /* 0x000fca0000010000 */
[----:B------:R-:W-:-:S07]  /*10b0*/  MOV R42, R43 ;  /* 0x0000002b002a7202 */ /* 0x000fce0000000f00 */
[----:B------:R-:W-:Y:S05]  /*10c0*/  WARPSYNC.COLLECTIVE R39, `(.L_x_3018) ;  /* 0x0000000027087348 */ /* 0x000fea0003c00000 */
[----:B------:R0:W1:Y:S02]  /*10d0*/  SHFL.BFLY P3, R36, R42, R41, R40 ;  /* 0x0c0000292a247389 */ /* 0x0000640000060028 */
[----:B01----:R-:W-:Y:S01]  /*10e0*/  ENDCOLLECTIVE ;  /* 0x000000000000791b */ /* 0x003fe20003800000 */
.L_x_3018:
[----:B------:R-:W-:Y:S01]  /*10f0*/  HFMA2.MMA R41, -RZ, RZ, 0, 2.384185791015625e-07 ;  /* 0x00000004ff297435 */ /* 0x000fe200000001ff */
[----:B------:R-:W-:-:S05]  /*1100*/  FADD.FTZ R44, R43, R36 ;  /* 0x000000242b2c7221 */ /* 0x000fca0000010000 */
[----:B------:R-:W-:-:S07]  /*1110*/  MOV R42, R44 ;  /* 0x0000002c002a7202 */ /* 0x000fce0000000f00 */
[----:B------:R-:W-:Y:S05]  /*1120*/  WARPSYNC.COLLECTIVE R39, `(.L_x_3019) ;  /* 0x0000000027087348 */ /* 0x000fea0003c00000 */
[----:B------:R0:W1:Y:S02]  /*1130*/  SHFL.BFLY P3, R36, R42, R41, R40 ;  /* 0x0c0000292a247389 */ /* 0x0000640000060028 */
[----:B01----:R-:W-:Y:S01]  /*1140*/  ENDCOLLECTIVE ;  /* 0x000000000000791b */ /* 0x003fe20003800000 */
.L_x_3019:
[----:B------:R-:W-:Y:S01]  /*1150*/  HFMA2.MMA R41, -RZ, RZ, 0, 4.76837158203125e-07 ;  /* 0x00000008ff297435 */ /* 0x000fe200000001ff */
[----:B------:R-:W-:-:S05]  /*1160*/  FADD.FTZ R45, R44, R36 ;  /* 0x000000242c2d7221 */ /* 0x000fca0000010000 */
[----:B------:R-:W-:-:S07]  /*1170*/  MOV R42, R45 ;  /* 0x0000002d002a7202 */ /* 0x000fce0000000f00 */
[----:B------:R-:W-:Y:S05]  /*1180*/  WARPSYNC.COLLECTIVE R39, `(.L_x_3020) ;  /* 0x0000000027087348 */ /* 0x000fea0003c00000 */
[----:B------:R0:W1:Y:S02]  /*1190*/  SHFL.BFLY P3, R36, R42, R41, R40 ;  /* 0x0c0000292a247389 */ /* 0x0000640000060028 */
[----:B01----:R-:W-:Y:S01]  /*11a0*/  ENDCOLLECTIVE ;  /* 0x000000000000791b */ /* 0x003fe20003800000 */
.L_x_3020:
[----:B------:R-:W-:Y:S01]  /*11b0*/  HFMA2.MMA R41, -RZ, RZ, 0, 9.5367431640625e-07 ;  /* 0x00000010ff297435 */ /* 0x000fe200000001ff */
[----:B------:R-:W-:-:S05]  /*11c0*/  FADD.FTZ R45, R45, R36 ;  /* 0x000000242d2d7221 */ /* 0x000fca0000010000 */
[----:B------:R-:W-:-:S07]  /*11d0*/  MOV R42, R45 ;  /* 0x0000002d002a7202 */ /* 0x000fce0000000f00 */
[----:B------:R-:W-:Y:S05]  /*11e0*/  WARPSYNC.COLLECTIVE R39, `(.L_x_3021) ;  /* 0x0000000027087348 */ /* 0x000fea0003c00000 */
[----:B------:R0:W1:Y:S02]  /*11f0*/  SHFL.BFLY P3, R36, R42, R41, R40 ;  /* 0x0c0000292a247389 */ /* 0x0000640000060028 */
[----:B01----:R-:W-:Y:S01]  /*1200*/  ENDCOLLECTIVE ;  /* 0x000000000000791b */ /* 0x003fe20003800000 */
.L_x_3021:
[----:B------:R-:W-:Y:S05]  /*1210*/  BRA `(.L_x_3022) ;  /* 0xfffffff400f07947 */ /* 0x000fea000383ffff */
.L_x_3023:
        /* <DEDUP_REMOVED lines=14> */
.L_x_9545:


//--------------------- .text._ZN10layer_norm13ln_fwd_kernelINS_13Kernel_traitsI13__nv_bfloat16S2_fS2_fjLj256ELj1ELj4ELj1ELj16ENS_18Kernel_traits_baseILj256ES2_S2_fS2_fjLj128EEEEELb0ELb0ELb1ELb0EEEvNS_9FwdParamsE --------------------------
	.section	.text._ZN10layer_norm13ln_fwd_kernelINS_13Kernel_traitsI13__nv_bfloat16S2_fS2_fjLj256ELj1ELj4ELj1ELj16ENS_18Kernel_traits_baseILj256ES2_S2_fS2_fjLj128EEEEELb0ELb0ELb1ELb0EEEvNS_9FwdParamsE,"ax",@progbits
	.align	128
        .global         _ZN10layer_norm13ln_fwd_kernelINS_13Kernel_traitsI13__nv_bfloat16S2_fS2_fjLj256ELj1ELj4ELj1ELj16ENS_18Kernel_traits_baseILj256ES2_S2_fS2_fjLj128EEEEELb0ELb0ELb1ELb0EEEvNS_9FwdParamsE
        .type           _ZN10layer_norm13ln_fwd_kernelINS_13Kernel_traitsI13__nv_bfloat16S2_fS2_fjLj256ELj1ELj4ELj1ELj16ENS_18Kernel_traits_baseILj256ES2_S2_fS2_fjLj128EEEEELb0ELb0ELb1ELb0EEEvNS_9FwdParamsE,@function
        .size           _ZN10layer_norm13ln_fwd_kernelINS_13Kernel_traitsI13__nv_bfloat16S2_fS2_fjLj256ELj1ELj4ELj1ELj16ENS_18Kernel_traits_baseILj256ES2_S2_fS2_fjLj128EEEEELb0ELb0ELb1ELb0EEEvNS_9FwdParamsE,(.L_x_9546 - _ZN10layer_norm13ln_fwd_kernelINS_13Kernel_traitsI13__nv_bfloat16S2_fS2_fjLj256ELj1ELj4ELj1ELj16ENS_18Kernel_traits_baseILj256ES2_S2_fS2_fjLj128EEEEELb0ELb0ELb1ELb0EEEvNS_9FwdParamsE)
        .other          _ZN10layer_norm13ln_fwd_kernelINS_13Kernel_traitsI13__nv_bfloat16S2_fS2_fjLj256ELj1ELj4ELj1ELj16ENS_18Kernel_traits_baseILj256ES2_S2_fS2_fjLj128EEEEELb0ELb0ELb1ELb0EEEvNS_9FwdParamsE,@"STO_CUDA_ENTRY STV_DEFAULT"
_ZN10layer_norm13ln_fwd_kernelINS_13Kernel_traitsI13__nv_bfloat16S2_fS2_fjLj256ELj1ELj4ELj1ELj16ENS_18Kernel_traits_baseILj256ES2_S2_fS2_fjLj128EEEEELb0ELb0ELb1ELb0EEEvNS_9FwdParamsE:
.text._ZN10layer_norm13ln_fwd_kernelINS_13Kernel_traitsI13__nv_bfloat16S2_fS2_fjLj256ELj1ELj4ELj1ELj16ENS_18Kernel_traits_baseILj256ES2_S2_fS2_fjLj128EEEEELb0ELb0ELb1ELb0EEEvNS_9FwdParamsE:
        /* <DEDUP_REMOVED lines=23> */
[----:B------:R0:W5:Y:S01]  /*0170*/  LDG.E.128 R8, desc[UR4][R4.64] ;  /* 0x0000000404087981 */ /* 0x000162000c1e1d00 */
[----:B------:R-:W-:Y:S02]  /*0180*/  @!P0 CS2R R32, SRZ ;  /* 0x0000000000208805 */ /* 0x000fe4000001ff00 */
[----:B0-----:R-:W-:-:S07]  /*0190*/  @!P0 CS2R R34, SRZ ;  /* 0x0000000000228805 */ /* 0x001fce000001ff00 */
.L_x_3025:
[----:B------:R-:W-:Y:S05]  /*01a0*/  BSYNC B0 ;  /* 0x0000000000007941 */ /* 0x000fea0003800000 */
.L_x_3024:
[----:B------:R-:W-:Y:S02]  /*01b0*/  ULDC UR6, c[0x0][0x214] ;  /* 0x0000850000067ab9 */ /* 0x000fe40000000800 */
[----:B------:R-:W-:-:S13]  /*01c0*/  ISETP.GE.AND P0, PT, R0, UR6, PT ;  /* 0x0000000600007c0c */ /* 0x000fda000bf06270 */
[----:B------:R-:W-:Y:S05]  /*01d0*/  @P0 EXIT ;  /* 0x000000000000094d */ /* 0x000fea0003800000 */
[C---:B-----5:R-:W-:Y:S01]  /*01e0*/  PRMT R39, R10.reuse, 0x7632, R39 ;  /* 0x000076320a277816 */ /* 0x060fe20000000027 */
[----:B------:R-:W-:Y:S01]  /*01f0*/  IMAD.U32 R5, R10, 0x10000, RZ ;  /* 0x000100000a057824 */ /* 0x000fe200078e00ff */
[----:B------:R-:W-:Y:S01]  /*0200*/  PRMT R12, R8, 0x7632, R12 ;  /* 0x00007632080c7816 */ /* 0x000fe2000000000c */
[----:B------:R-:W-:Y:S01]  /*0210*/  ULDC.U8 UR6, c[0x0][0x2a0] ;  /* 0x0000a80000067ab9 */ /* 0x000fe20000000000 */
[----:B------:R-:W-:Y:S01]  /*0220*/  PRMT R37, R9, 0x7632, R37 ;  /* 0x0000763209257816 */ /* 0x000fe20000000025 */
[----:B------:R-:W-:Y:S01]  /*0230*/  IMAD.U32 R39, R39, 0x10000, RZ ;  /* 0x0001000027277824 */ /* 0x000fe200078e00ff */
[----:B------:R-:W-:Y:S01]  /*0240*/  PRMT R41, R11, 0x7632, R41 ;  /* 0x000076320b297816 */ /* 0x000fe20000000029 */
[----:B------:R-:W-:Y:S01]  /*0250*/  ULDC UR7, c[0x0][0x2d8] ;  /* 0x0000b60000077ab9 */ /* 0x000fe20000000800 */
[----:B------:R-:W-:Y:S02]  /*0260*/  PRMT R36, R32, 0x7632, R36 ;  /* 0x0000763220247816 */ /* 0x000fe40000000024 */
        /* <DEDUP_REMOVED lines=17> */
[----:B------:R-:W-:Y:S01]  /*0380*/  ISETP.NE.AND P5, PT, RZ, UR6, PT ;  /* 0x00000006ff007c0c */ /* 0x000fe2000bfa5270 */
[----:B------:R-:W-:-:S12]  /*0390*/  ULDC UR6, c[0x0][0x29c] ;  /* 0x0000a70000067ab9 */ /* 0x000fd80000000800 */
.L_x_3047:
[----:B0-----:R-:W0:Y:S08]  /*03a0*/  LDC.64 R30, c[0x0][0x280] ;  /* 0x0000a000ff1e7b82 */ /* 0x001e300000000a00 */
        /* <DEDUP_REMOVED lines=10> */
[----:B------:R-:W0:Y:S01]  /*0450*/  LDC.64 R22, c[0x0][0x230] ;  /* 0x00008c00ff167b82 */ /* 0x000e220000000a00 */
[----:B------:R-:W-:-:S05]  /*0460*/  IMAD R24, R0, R45, RZ ;  /* 0x0000002d00187224 */ /* 0x000fca00078e02ff */
[----:B------:R-:W-:-:S04]  /*0470*/  SHF.R.S32.HI R25, RZ, 0x1f, R24 ;  /* 0x0000001fff197819 */ /* 0x000fc80000011418 */
[----:B------:R-:W-:-:S04]  /*0480*/  LEA.HI R25, R25, R24, RZ, 0x3 ;  /* 0x0000001819197211 */ /* 0x000fc800078f18ff */
[----:B------:R-:W-:Y:S02]  /*0490*/  LEA.HI.SX32 R31, R25, R2, 0x1d ;  /* 0x00000002191f7211 */ /* 0x000fe400078feaff */
[----:B0-----:R-:W-:-:S04]  /*04a0*/  ISETP.NE.U32.AND P0, PT, R22, RZ, PT ;  /* 0x000000ff1600720c */ /* 0x001fc80003f05070 */
[----:B------:R-:W-:-:S13]  /*04b0*/  ISETP.NE.AND.EX P0, PT, R23, RZ, PT, P0 ;  /* 0x000000ff1700720c */ /* 0x000fda0003f05300 */
[----:B------:R-:W0:Y:S02]  /*04c0*/  @P0 LDC.64 R20, c[0x0][0x230] ;  /* 0x00008c00ff140b82 */ /* 0x000e240000000a00 */
[----:B0-----:R-:W-:Y:S01]  /*04d0*/  @P0 IMAD.WIDE.U32 R24, R31, 0x20, R20 ;  /* 0x000000201f180825 */ /* 0x001fe200078e0014 */
[----:B------:R-:W-:-:S05]  /*04e0*/  @P1 IADD3 R26, R30, -0x1, RZ ;  /* 0xffffffff1e1a1810 */ /* 0x000fca0007ffe0ff */
[----:B------:R-:W0:Y:S01]  /*04f0*/  @P1 LDC.64 R20, c[0x0][0x220] ;  /* 0x00008800ff141b82 */ /* 0x000e220000000a00 */
[----:B------:R-:W2:Y:S04]  /*0500*/  @P0 LDG.E.128 R8, desc[UR4][R24.64] ;  /* 0x0000000418080981 */ /* 0x000ea8000c1e1d00 */
[----:B------:R2:W3:Y:S01]  /*0510*/  @P0 LDG.E.128 R12, desc[UR4][R24.64+0x10] ;  /* 0x00001004180c0981 */ /* 0x0004e2000c1e1d00 */
[----:B------:R-:W-:-:S05]  /*0520*/  @P1 IMAD R26, R26, R45, RZ ;  /* 0x0000002d1a1a1224 */ /* 0x000fca00078e02ff */
[----:B------:R-:W-:Y:S02]  /*0530*/  @P1 SHF.R.S32.HI R27, RZ, 0x1f, R26 ;  /* 0x0000001fff1b1819 */ /* 0x000fe4000001141a */
[----:B------:R-:W-:Y:S02]  /*0540*/  ISETP.GT.AND P6, PT, R30, RZ, PT ;  /* 0x000000ff1e00720c */ /* 0x000fe40003fc4270 */
[----:B------:R-:W-:Y:S01]  /*0550*/  @P1 LEA.HI R29, R27, R26, RZ, 0x3 ;  /* 0x0000001a1b1d1211 */ /* 0x000fe200078f18ff */
[----:B------:R-:W-:-:S03]  /*0560*/  IMAD.MOV.U32 R27, RZ, RZ, RZ ;  /* 0x000000ffff1b7224 */ /* 0x000fc600078e00ff */
[----:B------:R-:W-:Y:S02]  /*0570*/  @P1 LEA.HI.SX32 R27, R29, R2, 0x1d ;  /* 0x000000021d1b1211 */ /* 0x000fe400078feaff */
[----:B------:R-:W1:Y:S03]  /*0580*/  LDC.64 R28, c[0x0][0x238] ;  /* 0x00008e00ff1c7b82 */ /* 0x000e660000000a00 */
[----:B0-----:R-:W-:Y:S02]  /*0590*/  @P1 IMAD.WIDE.U32 R20, R27, 0x10, R20 ;  /* 0x000000101b141825 */ /* 0x001fe400078e0014 */
[----:B------:R-:W-:-:S03]  /*05a0*/  @!P6 ISETP.NE.U32.AND P2, PT, R22, RZ, PT ;  /* 0x000000ff1600e20c */ /* 0x000fc60003f45070 */
[----:B------:R3:W5:Y:S01]  /*05b0*/  @P1 LDG.E.128 R16, desc[UR4][R20.64] ;  /* 0x0000000414101981 */ /* 0x000762000c1e1d00 */
[C---:B------:R-:W-:Y:S01]  /*05c0*/  @!P6 ISETP.NE.U32.AND P1, PT, R22.reuse, RZ, PT ;  /* 0x000000ff1600e20c */ /* 0x040fe20003f25070 */
[----:B------:R-:W-:Y:S01]  /*05d0*/  BSSY B1, `(.L_x_3028) ;  /* 0x000001c000017945 */ /* 0x000fe20003800000 */
[C---:B------:R-:W-:Y:S02]  /*05e0*/  @!P6 ISETP.NE.AND.EX P2, PT, R23.reuse, RZ, PT, P2 ;  /* 0x000000ff1700e20c */ /* 0x040fe40003f45320 */
[----:B------:R-:W-:Y:S02]  /*05f0*/  @!P6 ISETP.NE.AND.EX P1, PT, R23, RZ, PT, P1 ;  /* 0x000000ff1700e20c */ /* 0x000fe40003f25310 */
[----:B------:R-:W-:-:S04]  /*0600*/  @!P6 ISETP.NE.U32.AND P3, PT, R22, RZ, PT ;  /* 0x000000ff1600e20c */ /* 0x000fc80003f65070 */
[----:B------:R-:W-:Y:S01]  /*0610*/  @!P6 ISETP.NE.AND.EX P3, PT, R23, RZ, PT, P3 ;  /* 0x000000ff1700e20c */ /* 0x000fe20003f65330 */
[----:B-1----:R-:W-:Y:S01]  /*0620*/  IMAD.WIDE.U32 R28, R31, 0x20, R28 ;  /* 0x000000201f1c7825 */ /* 0x002fe200078e001c */
[----:B--2---:R-:W-:Y:S02]  /*0630*/  @!P6 FSEL R25, R9, RZ, P2 ;  /* 0x000000ff0919e208 */ /* 0x004fe40001000000 */
[----:B------:R-:W-:Y:S02]  /*0640*/  @!P6 FSEL R26, R10, RZ, P1 ;  /* 0x000000ff0a1ae208 */ /* 0x000fe40000800000 */
[C---:B------:R-:W-:Y:S02]  /*0650*/  @!P6 ISETP.NE.U32.AND P2, PT, R22.reuse, RZ, PT ;  /* 0x000000ff1600e20c */ /* 0x040fe40003f45070 */
[----:B------:R-:W-:Y:S02]  /*0660*/  @!P6 ISETP.NE.U32.AND P1, PT, R22, RZ, PT ;  /* 0x000000ff1600e20c */ /* 0x000fe40003f25070 */
[----:B------:R-:W-:-:S02]  /*0670*/  @!P6 ISETP.NE.AND.EX P2, PT, R23, RZ, PT, P2 ;  /* 0x000000ff1700e20c */ /* 0x000fc40003f45320 */
[----:B------:R-:W-:Y:S02]  /*0680*/  @!P6 ISETP.NE.AND.EX P1, PT, R23, RZ, PT, P1 ;  /* 0x000000ff1700e20c */ /* 0x000fe40003f25310 */
[----:B------:R-:W-:Y:S02]  /*0690*/  @!P6 FSEL R27, R11, RZ, P3 ;  /* 0x000000ff0b1be208 */ /* 0x000fe40001800000 */
[----:B---3--:R-:W-:Y:S02]  /*06a0*/  @!P6 FSEL R20, R12, RZ, P2 ;  /* 0x000000ff0c14e208 */ /* 0x008fe40001000000 */
[----:B------:R-:W-:Y:S02]  /*06b0*/  @!P6 FSEL R21, R13, RZ, P1 ;  /* 0x000000ff0d15e208 */ /* 0x000fe40000800000 */
[C---:B------:R-:W-:Y:S02]  /*06c0*/  @!P6 ISETP.NE.U32.AND P3, PT, R22.reuse, RZ, PT ;  /* 0x000000ff1600e20c */ /* 0x040fe40003f65070 */
[----:B------:R-:W-:-:S02]  /*06d0*/  @!P6 ISETP.NE.U32.AND P2, PT, R22, RZ, PT ;  /* 0x000000ff1600e20c */ /* 0x000fc40003f45070 */
[----:B------:R-:W-:Y:S02]  /*06e0*/  @!P6 ISETP.NE.U32.AND P1, PT, R22, RZ, PT ;  /* 0x000000ff1600e20c */ /* 0x000fe40003f25070 */
[C---:B------:R-:W-:Y:S02]  /*06f0*/  @!P6 ISETP.NE.AND.EX P3, PT, R23.reuse, RZ, PT, P3 ;  /* 0x000000ff1700e20c */ /* 0x040fe40003f65330 */
[C---:B------:R-:W-:Y:S02]  /*0700*/  @!P6 ISETP.NE.AND.EX P2, PT, R23.reuse, RZ, PT, P2 ;  /* 0x000000ff1700e20c */ /* 0x040fe40003f45320 */
[----:B------:R-:W-:Y:S02]  /*0710*/  @!P6 ISETP.NE.AND.EX P1, PT, R23, RZ, PT, P1 ;  /* 0x000000ff1700e20c */ /* 0x000fe40003f25310 */
[----:B------:R-:W-:Y:S02]  /*0720*/  @!P6 FSEL R22, R14, RZ, P3 ;  /* 0x000000ff0e16e208 */ /* 0x000fe40001800000 */
[----:B------:R-:W-:-:S02]  /*0730*/  @!P6 FSEL R23, R15, RZ, P2 ;  /* 0x000000ff0f17e208 */ /* 0x000fc40001000000 */
[----:B------:R-:W-:Y:S01]  /*0740*/  @!P6 FSEL R24, R8, RZ, P1 ;  /* 0x000000ff0818e208 */ /* 0x000fe20000800000 */
[----:B------:R-:W-:Y:S06]  /*0750*/  @!P6 BRA `(.L_x_3029) ;  /* 0x00000000000ce947 */ /* 0x000fec0003800000 */
[----:B-----5:R-:W-:-:S05]  /*0760*/  SHF.L.U32 R24, R16, 0x10, RZ ;  /* 0x0000001010187819 */ /* 0x020fca00000006ff */
[----:B------:R-:W-:-:S04]  /*0770*/  FMUL.FTZ R24, R24, UR6 ;  /* 0x0000000618187c20 */ /* 0x000fc80008410000 */
[----:B------:R-:W-:-:S07]  /*0780*/  @P0 FADD.FTZ R24, R8, R24 ;  /* 0x0000001808180221 */ /* 0x000fce0000010000 */
.L_x_3029:
[----:B------:R-:W-:Y:S05]  /*0790*/  BSYNC B1 ;  /* 0x0000000000017941 */ /* 0x000fea0003800000 */
.L_x_3028:
[----:B------:R-:W-:Y:S04]  /*07a0*/  BSSY B1, `(.L_x_3030) ;  /* 0x0000006000017945 */ /* 0x000fe80003800000 */
[----:B------:R-:W-:Y:S05]  /*07b0*/  @!P6 BRA `(.L_x_3031) ;  /* 0x000000000010e947 */ /* 0x000fea0003800000 */
[----:B-----5:R-:W-:-:S04]  /*07c0*/  PRMT R25, R16, 0x7632, R25 ;  /* 0x0000763210197816 */ /* 0x020fc80000000019 */
[----:B------:R-:W-:-:S05]  /*07d0*/  SHF.L.U32 R25, R25, 0x10, RZ ;  /* 0x0000001019197819 */ /* 0x000fca00000006ff */
[----:B------:R-:W-:-:S04]  /*07e0*/  FMUL.FTZ R25, R25, UR6 ;  /* 0x0000000619197c20 */ /* 0x000fc80008410000 */
[----:B------:R-:W-:-:S07]  /*07f0*/  @P0 FADD.FTZ R25, R9, R25 ;  /* 0x0000001909190221 */ /* 0x000fce0000010000 */
.L_x_3031:
[----:B------:R-:W-:Y:S05]  /*0800*/  BSYNC B1 ;  /* 0x0000000000017941 */ /* 0x000fea0003800000 */
.L_x_3030:
[----:B------:R-:W-:Y:S04]  /*0810*/  BSSY B1, `(.L_x_3032) ;  /* 0x0000005000017945 */ /* 0x000fe80003800000 */
[----:B------:R-:W-:Y:S05]  /*0820*/  @!P6 BRA `(.L_x_3033) ;  /* 0x00000000000ce947 */ /* 0x000fea0003800000 */
[----:B-----5:R-:W-:-:S05]  /*0830*/  SHF.L.U32 R26, R17, 0x10, RZ ;  /* 0x00000010111a7819 */ /* 0x020fca00000006ff */
[----:B------:R-:W-:-:S04]  /*0840*/  FMUL.FTZ R26, R26, UR6 ;  /* 0x000000061a1a7c20 */ /* 0x000fc80008410000 */
[----:B------:R-:W-:-:S07]  /*0850*/  @P0 FADD.FTZ R26, R10, R26 ;  /* 0x0000001a0a1a0221 */ /* 0x000fce0000010000 */
.L_x_3033:
[----:B------:R-:W-:Y:S05]  /*0860*/  BSYNC B1 ;  /* 0x0000000000017941 */ /* 0x000fea0003800000 */
.L_x_3032:
[----:B------:R-:W-:Y:S04]  /*0870*/  BSSY B1, `(.L_x_3034) ;  /* 0x0000006000017945 */ /* 0x000fe80003800000 */
[----:B------:R-:W-:Y:S05]  /*0880*/  @!P6 BRA `(.L_x_3035) ;  /* 0x000000000010e947 */ /* 0x000fea0003800000 */
[----:B-----5:R-:W-:-:S04]  /*0890*/  PRMT R27, R17, 0x7632, R27 ;  /* 0x00007632111b7816 */ /* 0x020fc8000000001b */
[----:B------:R-:W-:-:S05]  /*08a0*/  SHF.L.U32 R27, R27, 0x10, RZ ;  /* 0x000000101b1b7819 */ /* 0x000fca00000006ff */
[----:B------:R-:W-:-:S04]  /*08b0*/  FMUL.FTZ R27, R27, UR6 ;  /* 0x000000061b1b7c20 */ /* 0x000fc80008410000 */
[----:B------:R-:W-:-:S07]  /*08c0*/  @P0 FADD.FTZ R27, R11, R27 ;  /* 0x0000001b0b1b0221 */ /* 0x000fce0000010000 */
.L_x_3035:
[----:B------:R-:W-:Y:S05]  /*08d0*/  BSYNC B1 ;  /* 0x0000000000017941 */ /* 0x000fea0003800000 */
.L_x_3034:
[----:B------:R-:W-:Y:S04]  /*08e0*/  BSSY B1, `(.L_x_3036) ;  /* 0x0000005000017945 */ /* 0x000fe80003800000 */
[----:B------:R-:W-:Y:S05]  /*08f0*/  @!P6 BRA `(.L_x_3037) ;  /* 0x00000000000ce947 */ /* 0x000fea0003800000 */
[----:B-----5:R-:W-:-:S04]  /*0900*/  IMAD.U32 R20, R18, 0x10000, RZ ;  /* 0x0001000012147824 */ /* 0x020fc800078e00ff */
[----:B------:R-:W-:-:S04]  /*0910*/  FMUL.FTZ R20, R20, UR6 ;  /* 0x0000000614147c20 */ /* 0x000fc80008410000 */
[----:B------:R-:W-:-:S07]  /*0920*/  @P0 FADD.FTZ R20, R12, R20 ;  /* 0x000000140c140221 */ /* 0x000fce0000010000 */
.L_x_3037:
[----:B------:R-:W-:Y:S05]  /*0930*/  BSYNC B1 ;  /* 0x0000000000017941 */ /* 0x000fea0003800000 */
.L_x_3036:
[----:B------:R-:W-:Y:S04]  /*0940*/  BSSY B1, `(.L_x_3038) ;  /* 0x0000006000017945 */ /* 0x000fe80003800000 */
[----:B------:R-:W-:Y:S05]  /*0950*/  @!P6 BRA `(.L_x_3039) ;  /* 0x000000000010e947 */ /* 0x000fea0003800000 */
[----:B-----5:R-:W-:-:S04]  /*0960*/  PRMT R21, R18, 0x7632, R21 ;  /* 0x0000763212157816 */ /* 0x020fc80000000015 */
[----:B------:R-:W-:-:S05]  /*0970*/  SHF.L.U32 R21, R21, 0x10, RZ ;  /* 0x0000001015157819 */ /* 0x000fca00000006ff */
[----:B------:R-:W-:-:S04]  /*0980*/  FMUL.FTZ R21, R21, UR6 ;  /* 0x0000000615157c20 */ /* 0x000fc80008410000 */
[----:B------:R-:W-:-:S07]  /*0990*/  @P0 FADD.FTZ R21, R13, R21 ;  /* 0x000000150d150221 */ /* 0x000fce0000010000 */
.L_x_3039:
[----:B------:R-:W-:Y:S05]  /*09a0*/  BSYNC B1 ;  /* 0x0000000000017941 */ /* 0x000fea0003800000 */
.L_x_3038:
[----:B------:R-:W-:Y:S04]  /*09b0*/  BSSY B1, `(.L_x_3040) ;  /* 0x0000005000017945 */ /* 0x000fe80003800000 */
[----:B------:R-:W-:Y:S05]  /*09c0*/  @!P6 BRA `(.L_x_3041) ;  /* 0x00000000000ce947 */ /* 0x000fea0003800000 */
[----:B-----5:R-:W-:-:S05]  /*09d0*/  SHF.L.U32 R22, R19, 0x10, RZ ;  /* 0x0000001013167819 */ /* 0x020fca00000006ff */
[----:B------:R-:W-:-:S04]  /*09e0*/  FMUL.FTZ R22, R22, UR6 ;  /* 0x0000000616167c20 */ /* 0x000fc80008410000 */
[----:B------:R-:W-:-:S07]  /*09f0*/  @P0 FADD.FTZ R22, R14, R22 ;  /* 0x000000160e160221 */ /* 0x000fce0000010000 */
.L_x_3041:
[----:B------:R-:W-:Y:S05]  /*0a00*/  BSYNC B1 ;  /* 0x0000000000017941 */ /* 0x000fea0003800000 */
.L_x_3040:
[----:B------:R-:W-:Y:S04]  /*0a10*/  BSSY B1, `(.L_x_3042) ;  /* 0x0000006000017945 */ /* 0x000fe80003800000 */
[----:B------:R-:W-:Y:S05]  /*0a20*/  @!P6 BRA `(.L_x_3043) ;  /* 0x000000000010e947 */ /* 0x000fea0003800000 */
[----:B-----5:R-:W-:-:S04]  /*0a30*/  PRMT R23, R19, 0x7632, R23 ;  /* 0x0000763213177816 */ /* 0x020fc80000000017 */
[----:B------:R-:W-:-:S05]  /*0a40*/  SHF.L.U32 R23, R23, 0x10, RZ ;  /* 0x0000001017177819 */ /* 0x000fca00000006ff */
[----:B------:R-:W-:-:S04]  /*0a50*/  FMUL.FTZ R23, R23, UR6 ;  /* 0x0000000617177c20 */ /* 0x000fc80008410000 */
[----:B------:R-:W-:-:S07]  /*0a60*/  @P0 FADD.FTZ R23, R15, R23 ;  /* 0x000000170f170221 */ /* 0x000fce0000010000 */
.L_x_3043:
[----:B------:R-:W-:Y:S05]  /*0a70*/  BSYNC B1 ;  /* 0x0000000000017941 */ /* 0x000fea0003800000 */
.L_x_3042:
[----:B------:R0:W-:Y:S04]  /*0a80*/  STG.E.128 desc[UR4][R28.64], R24 ;  /* 0x000000181c007986 */ /* 0x0001e8000c101d04 */
[----:B------:R0:W-:Y:S02]  /*0a90*/  STG.E.128 desc[UR4][R28.64+0x10], R20 ;  /* 0x000010141c007986 */ /* 0x0001e4000c101d04 */
.L_x_3027:
[----:B------:R-:W-:Y:S05]  /*0aa0*/  BSYNC B0 ;  /* 0x0000000000007941 */ /* 0x000fea0003800000 */
.L_x_3026:
        /* <DEDUP_REMOVED lines=50> */
.L_x_3059:
        /* <DEDUP_REMOVED lines=9> */
[----:B-1----:R-:W-:-:S04]  /*0e60*/  @!P0 LEA R28, P1, R0, R28, 0x2 ;  /* 0x0000001c001c8211 */ /* 0x002fc800078210ff */
[C---:B------:R-:W-:Y:S02]  /*0e70*/  @!P0 LEA.HI.X R29, R0.reuse, R29, R43, 0x2, P1 ;  /* 0x0000001d001d8211 */ /* 0x040fe400008f142b */
[----:B--2---:R-:W-:-:S03]  /*0e80*/  @!P0 LEA R30, P2, R0, R30, 0x2 ;  /* 0x0000001e001e8211 */ /* 0x004fc600078410ff */
[----:B------:R1:W-:Y:S01]  /*0e90*/  @!P0 STG.E desc[UR4][R28.64], R49 ;  /* 0x000000311c008986 */ /* 0x0003e2000c101904 */
[----:B------:R-:W-:-:S05]  /*0ea0*/  @!P0 LEA.HI.X R31, R0, R31, R43, 0x2, P2 ;  /* 0x0000001f001f8211 */ /* 0x000fca00010f142b */
[----:B---3--:R1:W-:Y:S01]  /*0eb0*/  @!P0 STG.E desc[UR4][R30.64], R47 ;  /* 0x0000002f1e008986 */ /* 0x0083e2000c101904 */
[----:B-----5:R-:W-:-:S13]  /*0ec0*/  ISETP.GE.AND P0, PT, R44, 0x1, PT ;  /* 0x000000012c00780c */ /* 0x020fda0003f06270 */
[----:B-1----:R-:W-:Y:S05]  /*0ed0*/  @!P0 BRA `(.L_x_3046) ;  /* 0x0000000000988947 */ /* 0x002fea0003800000 */
[----:B------:R-:W-:-:S05]  /*0ee0*/  IADD3 R44, R44, -0x1, RZ ;  /* 0xffffffff2c2c7810 */ /* 0x000fca0007ffe0ff */
[----:B------:R-:W-:Y:S01]  /*0ef0*/  IMAD R44, R44, R45, RZ ;  /* 0x0000002d2c2c7224 */ /* 0x000fe200078e02ff */
[----:B------:R-:W-:Y:S06]  /*0f00*/  @!P4 BRA `(.L_x_3046) ;  /* 0x00000000008cc947 */ /* 0x000fec0003800000 */
[----:B------:R-:W-:Y:S02]  /*0f10*/  SHF.R.S32.HI R29, RZ, 0x1f, R44 ;  /* 0x0000001fff1d7819 */ /* 0x000fe4000001142c */
[----:B------:R-:W-:Y:S02]  /*0f20*/  FSEL R49, R49, RZ, !P5 ;  /* 0x000000ff31317208 */ /* 0x000fe40006800000 */
[----:B------:R-:W-:Y:S02]  /*0f30*/  LEA.HI R29, R29, R44, RZ, 0x3 ;  /* 0x0000002c1d1d7211 */ /* 0x000fe400078f18ff */
[----:B------:R-:W1:Y:S01]  /*0f40*/  LDC.64 R44, c[0x0][0x2b8] ;  /* 0x0000ae00ff2c7b82 */ /* 0x000e620000000a00 */
[--C-:B------:R-:W-:Y:S01]  /*0f50*/  FADD.FTZ R43, R23, -R49.reuse ;  /* 0x80000031172b7221 */ /* 0x100fe20000010000 */
[--C-:B0-----:R-:W-:Y:S01]  /*0f60*/  FADD.FTZ R52, R20, -R49.reuse ;  /* 0x8000003114347221 */ /* 0x101fe20000010000 */
[--C-:B------:R-:W-:Y:S01]  /*0f70*/  FADD.FTZ R28, R24, -R49.reuse ;  /* 0x80000031181c7221 */ /* 0x100fe20000010000 */
[--C-:B------:R-:W-:Y:S01]  /*0f80*/  FADD.FTZ R50, R25, -R49.reuse ;  /* 0x8000003119327221 */ /* 0x100fe20000010000 */
[----:B------:R-:W-:Y:S01]  /*0f90*/  FMUL.FTZ R43, R47, R43 ;  /* 0x0000002b2f2b7220 */ /* 0x000fe20000410000 */
[--C-:B------:R-:W-:Y:S01]  /*0fa0*/  FADD.FTZ R48, R26, -R49.reuse ;  /* 0x800000311a307221 */ /* 0x100fe20000010000 */
[--C-:B------:R-:W-:Y:S01]  /*0fb0*/  FADD.FTZ R46, R27, -R49.reuse ;  /* 0x800000311b2e7221 */ /* 0x100fe20000010000 */
[--C-:B------:R-:W-:Y:S01]  /*0fc0*/  FADD.FTZ R30, R21, -R49.reuse ;  /* 0x80000031151e7221 */ /* 0x100fe20000010000 */
[----:B------:R-:W-:Y:S01]  /*0fd0*/  FADD.FTZ R31, R22, -R49 ;  /* 0x80000031161f7221 */ /* 0x000fe20000010000 */
[----:B------:R-:W-:Y:S01]  /*0fe0*/  FMUL.FTZ R49, R47, R52 ;  /* 0x000000342f317220 */ /* 0x000fe20000410000 */
[----:B------:R-:W-:Y:S01]  /*0ff0*/  FFMA.FTZ R52, R41, R43, R42 ;  /* 0x0000002b29347223 */ /* 0x000fe2000001002a */
        /* <DEDUP_REMOVED lines=15> */
[----:B-1----:R-:W-:Y:S01]  /*10f0*/  IMAD.WIDE.U32 R44, R47, 0x10, R44 ;  /* 0x000000102f2c7825 */ /* 0x002fe200078e002c */
[----:B------:R-:W-:-:S02]  /*1100*/  F2FP.BF16.F32.PACK_AB R30, R30, R49 ;  /* 0x000000311e1e723e */ /* 0x000fc400000010ff */
[----:B------:R-:W-:Y:S02]  /*1110*/  F2FP.BF16.F32.PACK_AB R29, R46, R29 ;  /* 0x0000001d2e1d723e */ /* 0x000fe400000010ff */
[----:B------:R-:W-:-:S05]  /*1120*/  F2FP.BF16.F32.PACK_AB R28, R43, R28 ;  /* 0x0000001c2b1c723e */ /* 0x000fca00000010ff */
[----:B------:R1:W-:Y:S02]  /*1130*/  STG.E.128 desc[UR4][R44.64], R28 ;  /* 0x0000001c2c007986 */ /* 0x0003e4000c101d04 */
.L_x_3046:
[----:B------:R-:W-:Y:S05]  /*1140*/  BSYNC B0 ;  /* 0x0000000000007941 */ /* 0x000fea0003800000 */
.L_x_3045:
[----:B-1----:R-:W1:Y:S02]  /*1150*/  LDC.64 R28, c[0x0][0x210] ;  /* 0x00008400ff1c7b82 */ /* 0x002e640000000a00 */
[----:B-1----:R-:W-:-:S05]  /*1160*/  IMAD R0, R28, 0x4, R0 ;  /* 0x000000041c007824 */ /* 0x002fca00078e0200 */
[----:B------:R-:W-:-:S13]  /*1170*/  ISETP.GE.AND P0, PT, R0, R29, PT ;  /* 0x0000001d0000720c */ /* 0x000fda0003f06270 */
[----:B------:R-:W-:Y:S05]  /*1180*/  @!P0 BRA `(.L_x_3047) ;  /* 0xfffffff000848947 */ /* 0x000fea000383ffff */
[----:B------:R-:W-:Y:S05]  /*1190*/  EXIT ;  /* 0x000000000000794d */ /* 0x000fea0003800000 */
.L_x_3044:
        /* <DEDUP_REMOVED lines=8> */
.L_x_3049:
[----:B------:R-:W-:Y:S05]  /*1220*/  BSYNC B0 ;  /* 0x0000000000007941 */ /* 0x000fea0003800000 */
.L_x_3048:
        /* <DEDUP_REMOVED lines=8> */
.L_x_3050:
[----:B------:R-:W-:Y:S01]  /*12b0*/  HFMA2.MMA R31, -RZ, RZ, 0, 2.384185791015625e-07 ;  /* 0x00000004ff1f7435 */ /* 0x000fe200000001ff */
[----:B------:R-:W-:-:S05]  /*12c0*/  FADD.FTZ R50, R48, R28 ;  /* 0x0000001c30327221 */ /* 0x000fca0000010000 */
[----:B------:R-:W-:-:S07]  /*12d0*/  MOV R48, R50 ;  /* 0x0000003200307202 */ /* 0x000fce0000000f00 */
[----:B------:R-:W-:Y:S05]  /*12e0*/  WARPSYNC.COLLECTIVE R29, `(.L_x_3051) ;  /* 0x000000001d087348 */ /* 0x000fea0003c00000 */
[----:B------:R0:W1:Y:S02]  /*12f0*/  SHFL.BFLY P1, R28, R48, R31, R46 ;  /* 0x0c00001f301c7389 */ /* 0x000064000002002e */
[----:B01----:R-:W-:Y:S01]  /*1300*/  ENDCOLLECTIVE ;  /* 0x000000000000791b */ /* 0x003fe20003800000 */
.L_x_3051:
[----:B------:R-:W-:Y:S01]  /*1310*/  HFMA2.MMA R31, -RZ, RZ, 0, 4.76837158203125e-07 ;  /* 0x00000008ff1f7435 */ /* 0x000fe200000001ff */
[----:B------:R-:W-:-:S05]  /*1320*/  FADD.FTZ R51, R50, R28 ;  /* 0x0000001c32337221 */ /* 0x000fca0000010000 */
[----:B------:R-:W-:-:S07]  /*1330*/  MOV R48, R51 ;  /* 0x0000003300307202 */ /* 0x000fce0000000f00 */
[----:B------:R-:W-:Y:S05]  /*1340*/  WARPSYNC.COLLECTIVE R29, `(.L_x_3052) ;  /* 0x000000001d087348 */ /* 0x000fea0003c00000 */
[----:B------:R0:W1:Y:S02]  /*1350*/  SHFL.BFLY P1, R28, R48, R31, R46 ;  /* 0x0c00001f301c7389 */ /* 0x000064000002002e */
[----:B01----:R-:W-:Y:S01]  /*1360*/  ENDCOLLECTIVE ;  /* 0x000000000000791b */ /* 0x003fe20003800000 */
.L_x_3052:
[----:B------:R-:W-:Y:S01]  /*1370*/  MOV R31, 0x10 ;  /* 0x00000010001f7802 */ /* 0x000fe20000000f00 */
[----:B------:R-:W-:-:S04]  /*1380*/  FADD.FTZ R52, R51, R28 ;  /* 0x0000001c33347221 */ /* 0x000fc80000010000 */
[----:B------:R-:W-:-:S07]  /*1390*/  IMAD.MOV.U32 R48, RZ, RZ, R52 ;  /* 0x000000ffff307224 */ /* 0x000fce00078e0034 */
[----:B------:R-:W-:Y:S05]  /*13a0*/  WARPSYNC.COLLECTIVE R29, `(.L_x_3053) ;  /* 0x000000001d087348 */ /* 0x000fea0003c00000 */
[----:B------:R0:W1:Y:S02]  /*13b0*/  SHFL.BFLY P1, R28, R48, R31, R46 ;  /* 0x0c00001f301c7389 */ /* 0x000064000002002e */
[----:B01----:R-:W-:Y:S01]  /*13c0*/  ENDCOLLECTIVE ;  /* 0x000000000000791b */ /* 0x003fe20003800000 */
.L_x_3053:
        /* <DEDUP_REMOVED lines=25> */
.L_x_3054:
[----:B------:R-:W-:Y:S01]  /*1560*/  HFMA2.MMA R31, -RZ, RZ, 0, 1.1920928955078125e-07 ;  /* 0x00000002ff1f7435 */ /* 0x000fe200000001ff */
[----:B------:R-:W-:-:S10]  /*1570*/  FADD.FTZ R48, R47, R28 ;  /* 0x0000001c2f307221 */ /* 0x000fd40000010000 */
[----:B------:R-:W-:Y:S05]  /*1580*/  WARPSYNC.COLLECTIVE R29, `(.L_x_3055) ;  /* 0x000000001d087348 */ /* 0x000fea0003c00000 */
[----:B------:R0:W1:Y:S02]  /*1590*/  SHFL.BFLY P1, R28, R48, R31, R46 ;  /* 0x0c00001f301c7389 */ /* 0x000064000002002e */
[----:B01----:R-:W-:Y:S01]  /*15a0*/  ENDCOLLECTIVE ;  /* 0x000000000000791b */ /* 0x003fe20003800000 */
.L_x_3055:
[----:B------:R-:W-:Y:S01]  /*15b0*/  MOV R31, 0x4 ;  /* 0x00000004001f7802 */ /* 0x000fe20000000f00 */
[----:B------:R-:W-:-:S04]  /*15c0*/  FADD.FTZ R50, R48, R28 ;  /* 0x0000001c30327221 */ /* 0x000fc80000010000 */
[----:B------:R-:W-:-:S07]  /*15d0*/  IMAD.MOV.U32 R48, RZ, RZ, R50 ;  /* 0x000000ffff307224 */ /* 0x000fce00078e0032 */
[----:B------:R-:W-:Y:S05]  /*15e0*/  WARPSYNC.COLLECTIVE R29, `(.L_x_3056) ;  /* 0x000000001d087348 */ /* 0x000fea0003c00000 */
[----:B------:R0:W1:Y:S02]  /*15f0*/  SHFL.BFLY P1, R28, R48, R31, R46 ;  /* 0x0c00001f301c7389 */ /* 0x000064000002002e */
[----:B01----:R-:W-:Y:S01]  /*1600*/  ENDCOLLECTIVE ;  /* 0x000000000000791b */ /* 0x003fe20003800000 */
.L_x_3056:
[----:B------:R-:W-:Y:S01]  /*1610*/  HFMA2.MMA R31, -RZ, RZ, 0, 4.76837158203125e-07 ;  /* 0x00000008ff1f7435 */ /* 0x000fe200000001ff */
[----:B------:R-:W-:-:S05]  /*1620*/  FADD.FTZ R51, R50, R28 ;  /* 0x0000001c32337221 */ /* 0x000fca0000010000 */
[----:B------:R-:W-:-:S07]  /*1630*/  MOV R48, R51 ;  /* 0x0000003300307202 */ /* 0x000fce0000000f00 */
[----:B------:R-:W-:Y:S05]  /*1640*/  WARPSYNC.COLLECTIVE R29, `(.L_x_3057) ;  /* 0x000000001d087348 */ /* 0x000fea0003c00000 */
[----:B------:R0:W1:Y:S02]  /*1650*/  SHFL.BFLY P1, R28, R48, R31, R46 ;  /* 0x0c00001f301c7389 */ /* 0x000064000002002e */
[----:B01----:R-:W-:Y:S01]  /*1660*/  ENDCOLLECTIVE ;  /* 0x000000000000791b */ /* 0x003fe20003800000 */
.L_x_3057:
[----:B------:R-:W-:Y:S01]  /*1670*/  HFMA2.MMA R31, -RZ, RZ, 0, 9.5367431640625e-07 ;  /* 0x00000010ff1f7435 */ /* 0x000fe200000001ff */
[----:B------:R-:W-:-:S05]  /*1680*/  FADD.FTZ R52, R51, R28 ;  /* 0x0000001c33347221 */ /* 0x000fca0000010000 */
[----:B------:R-:W-:-:S07]  /*1690*/  MOV R48, R52 ;  /* 0x0000003400307202 */ /* 0x000fce0000000f00 */
[----:B------:R-:W-:Y:S05]  /*16a0*/  WARPSYNC.COLLECTIVE R29, `(.L_x_3058) ;  /* 0x000000001d087348 */ /* 0x000fea0003c00000 */
[----:B------:R0:W1:Y:S02]  /*16b0*/  SHFL.BFLY P1, R28, R48, R31, R46 ;  /* 0x0c00001f301c7389 */ /* 0x000064000002002e */
[----:B01----:R-:W-:Y:S01]  /*16c0*/  ENDCOLLECTIVE ;  /* 0x000000000000791b */ /* 0x003fe20003800000 */
.L_x_3058:
[----:B------:R-:W-:Y:S05]  /*16d0*/  BRA `(.L_x_3059) ;  /* 0xfffffff400bc7947 */ /* 0x000fea000383ffff */
.L_x_3060:
        /* <DEDUP_REMOVED lines=10> */
.L_x_9546:


//--------------------- .text._ZN10layer_norm13ln_fwd_kernelINS_13Kernel_traitsI13__nv_bfloat16S2_fS2_fjLj256ELj1ELj4ELj1ELj16ENS_18Kernel_traits_baseILj256ES2_S2_fS2_fjLj128EEEEELb0ELb0ELb1ELb1EEEvNS_9FwdParamsE --------------------------
	.section	.text._ZN10layer_norm13ln_fwd_kernelINS_13Kernel_traitsI13__nv_bfloat16S2_fS2_fjLj256ELj1ELj4ELj1ELj16ENS_18Kernel_traits_baseILj256ES2_S2_fS2_fjLj128EEEEELb0ELb0ELb1ELb1EEEvNS_9FwdParamsE,"ax",@progbits
	.align	128
        .global         _ZN10layer_norm13ln_fwd_kernelINS_13Kernel_traitsI13__nv_bfloat16S2_fS2_fjLj256ELj1ELj4ELj1ELj16ENS_18Kernel_traits_baseILj256ES2_S2_fS2_fjLj128EEEEELb0ELb0ELb1ELb1EEEvNS_9FwdParamsE
        .type           _ZN10layer_norm13ln_fwd_kernelINS_13Kernel_traitsI13__nv_bfloat16S2_fS2_fjLj256ELj1ELj4ELj1ELj16ENS_18Kernel_traits_baseILj256ES2_S2_fS2_fjLj128EEEEELb0ELb0ELb1ELb1EEEvNS_9FwdParamsE,@function
        .size           _ZN10layer_norm13ln_fwd_kernelINS_13Kernel_traitsI13__nv_bfloat16S2_fS2_fjLj256ELj1ELj4ELj1ELj16ENS_18Kernel_traits_baseILj256ES2_S2_fS2_fjLj128EEEEELb0ELb0ELb1ELb1EEEvNS_9FwdParamsE,(.L_x_9547 - _ZN10layer_norm13ln_fwd_kernelINS_13Kernel_traitsI13__nv_bfloat16S2_fS2_fjLj256ELj1ELj4ELj1ELj16ENS_18Kernel_traits_baseILj256ES2_S2_fS2_fjLj128EEEEELb0ELb0ELb1ELb1EEEvNS_9FwdParamsE)
        .other          _ZN10layer_norm13ln_fwd_kernelINS_13Kernel_traitsI13__nv_bfloat16S2_fS2_fjLj256ELj1ELj4ELj1ELj16ENS_18Kernel_traits_baseILj256ES2_S2_fS2_fjLj128EEEEELb0ELb0ELb1ELb1EEEvNS_9FwdParamsE,@"STO_CUDA_ENTRY STV_DEFAULT"
_ZN10layer_norm13ln_fwd_kernelINS_13Kernel_traitsI13__nv_bfloat16S2_fS2_fjLj256ELj1ELj4ELj1ELj16ENS_18Kernel_traits_baseILj256ES2_S2_fS2_fjLj128EEEEELb0ELb0ELb1ELb1EEEvNS_9FwdParamsE:
.text._ZN10layer_norm13ln_fwd_kernelINS_13Kernel_traitsI13__nv_bfloat16S2_fS2_fjLj256ELj1ELj4ELj1ELj16ENS_18Kernel_traits_baseILj256ES2_S2_fS2_fjLj128EEEEELb0ELb0ELb1ELb1EEEvNS_9FwdParamsE:
        /* <DEDUP_REMOVED lines=15> */
[----:B------:R-:W-:Y:S01]  /*00f0*/  ISETP.GE.AND P1, PT, R40, UR8, PT ;  /* 0x0000000828007c0c */ /* 0x000fe2000bf26270 */
[----:B------:R0:W5:Y:S01]  /*0100*/  @P0 LDG.E.128 R8, desc[UR4][R2.64] ;  /* 0x0000000402080981 */ /* 0x000162000c1e1d00 */
[----:B------:R-:W-:-:S04]  /*0110*/  LOP3.LUT R0, R0, 0x1f0, RZ, 0xc0, !PT ;  /* 0x000001f000007812 */ /* 0x000fc800078ec0ff */
[----:B------:R-:W-:-:S04]  /*0120*/  IADD3 R4, P2, R0, UR6, RZ ;  /* 0x0000000600047c10 */ /* 0x000fc8000ff5e0ff */
[----:B------:R-:W-:-:S03]  /*0130*/  IADD3.X R5, RZ, UR7, RZ, P2, !PT ;  /* 0x00000007ff057c10 */ /* 0x000fc600097fe4ff */
[----:B0-----:R-:W-:Y:S06]  /*0140*/  @P1 EXIT ;  /* 0x000000000000194d */ /* 0x001fec0003800000 */
        /* <DEDUP_REMOVED lines=9> */
[----:B------:R-:W-:-:S02]  /*01e0*/  PRMT R29, R8, 0x7632, R29 ;  /* 0x00007632081d7816 */ /* 0x000fc4000000001d */
[----:B------:R-:W-:Y:S02]  /*01f0*/  SHF.L.U32 R41, R8, 0x10, RZ ;  /* 0x0000001008297819 */ /* 0x000fe400000006ff */
[C---:B------:R-:W-:Y:S02]  /*0200*/  PRMT R9, R10.reuse, 0x7632, R9 ;  /* 0x000076320a097816 */ /* 0x040fe40000000009 */
[----:B------:R-:W-:Y:S02]  /*0210*/  SHF.L.U32 R39, R10, 0x10, RZ ;  /* 0x000000100a277819 */ /* 0x000fe400000006ff */
[C---:B------:R-:W-:Y:S02]  /*0220*/  PRMT R12, R11.reuse, 0x7632, R12 ;  /* 0x000076320b0c7816 */ /* 0x040fe4000000000c */
[----:B------:R-:W-:Y:S02]  /*0230*/  SHF.L.U32 R33, R11, 0x10, RZ ;  /* 0x000000100b217819 */ /* 0x000fe400000006ff */
[----:B------:R-:W-:-:S02]  /*0240*/  SHF.L.U32 R29, R29, 0x10, RZ ;  /* 0x000000101d1d7819 */ /* 0x000fc400000006ff */
[----:B--2---:R-:W-:Y:S01]  /*0250*/  PRMT R0, R4, 0x7632, R0 ;  /* 0x0000763204007816 */ /* 0x004fe20000000000 */
[----:B------:R-:W-:Y:S01]  /*0260*/  IMAD.U32 R28, R7, 0x10000, RZ ;  /* 0x00010000071c7824 */ /* 0x000fe200078e00ff */
        /* <DEDUP_REMOVED lines=13> */
.L_x_3080:
[----:B0-----:R-:W0:Y:S08]  /*0340*/  LDC.64 R34, c[0x0][0x280] ;  /* 0x0000a000ff227b82 */ /* 0x001e300000000a00 */
[----:B------:R-:W1:Y:S08]  /*0350*/  LDC.64 R22, c[0x0][0x230] ;  /* 0x00008c00ff167b82 */ /* 0x000e700000000a00 */
[----:B------:R-:W2:Y:S01]  /*0360*/  LDC R43, c[0x0][0x218] ;  /* 0x00008600ff2b7b82 */ /* 0x000ea20000000800 */
[----:B0-----:R-:W-:-:S06]  /*0370*/  IMAD.WIDE R34, R40, 0x4, R34 ;  /* 0x0000000428227825 */ /* 0x001fcc00078e0222 */
[----:B------:R-:W3:Y:S01]  /*0380*/  LDG.E R34, desc[UR4][R34.64] ;  /* 0x0000000422227981 */ /* 0x000ee2000c1e1900 */
[----:B-1----:R-:W-:-:S04]  /*0390*/  ISETP.NE.U32.AND P0, PT, R22, RZ, PT ;  /* 0x000000ff1600720c */ /* 0x002fc80003f05070 */
[----:B------:R-:W-:Y:S01]  /*03a0*/  ISETP.NE.AND.EX P0, PT, R23, RZ, PT, P0 ;  /* 0x000000ff1700720c */ /* 0x000fe20003f05300 */
[----:B--2---:R-:W-:-:S05]  /*03b0*/  IMAD R24, R40, R43, RZ ;  /* 0x0000002b28187224 */ /* 0x004fca00078e02ff */
[----:B------:R-:W-:-:S07]  /*03c0*/  SHF.R.S32.HI R25, RZ, 0x1f, R24 ;  /* 0x0000001fff197819 */ /* 0x000fce0000011418 */
[----:B------:R-:W0:Y:S01]  /*03d0*/  @P0 LDC.64 R20, c[0x0][0x230] ;  /* 0x00008c00ff140b82 */ /* 0x000e220000000a00 */
[----:B------:R-:W-:-:S04]  /*03e0*/  LEA.HI R25, R25, R24, RZ, 0x3 ;  /* 0x0000001819197211 */ /* 0x000fc800078f18ff */
[----:B------:R-:W-:-:S03]  /*03f0*/  LEA.HI.SX32 R37, R25, R42, 0x1d ;  /* 0x0000002a19257211 */ /* 0x000fc600078feaff */
[----:B------:R-:W1:Y:S02]  /*0400*/  LDC.64 R24, c[0x0][0x288] ;  /* 0x0000a200ff187b82 */ /* 0x000e640000000a00 */
[----:B0-----:R-:W-:-:S05]  /*0410*/  @P0 IMAD.WIDE.U32 R26, R37, 0x20, R20 ;  /* 0x00000020251a0825 */ /* 0x001fca00078e0014 */
[----:B------:R-:W2:Y:S04]  /*0420*/  @P0 LDG.E.128 R8, desc[UR4][R26.64] ;  /* 0x000000041a080981 */ /* 0x000ea8000c1e1d00 */
[----:B------:R-:W4:Y:S01]  /*0430*/  @P0 LDG.E.128 R12, desc[UR4][R26.64+0x10] ;  /* 0x000010041a0c0981 */ /* 0x000f22000c1e1d00 */
[----:B-1----:R-:W-:-:S05]  /*0440*/  IMAD.WIDE R24, R40, 0x4, R24 ;  /* 0x0000000428187825 */ /* 0x002fca00078e0218 */
[----:B------:R2:W5:Y:S01]  /*0450*/  LDG.E R44, desc[UR4][R24.64] ;  /* 0x00000004182c7981 */ /* 0x000562000c1e1900 */
[----:B------:R-:W-:Y:S01]  /*0460*/  BSSY B0, `(.L_x_3061) ;  /* 0x0000029000007945 */ /* 0x000fe20003800000 */
[----:B---3--:R-:W-:-:S13]  /*0470*/  ISETP.GE.AND P1, PT, R34, 0x1, PT ;  /* 0x000000012200780c */ /* 0x008fda0003f26270 */
[----:B------:R-:W-:Y:S01]  /*0480*/  @P1 IADD3 R36, R34, -0x1, RZ ;  /* 0xffffffff22241810 */ /* 0x000fe20007ffe0ff */
[----:B------:R-:W0:Y:S04]  /*0490*/  @P1 LDC.64 R20, c[0x0][0x220] ;  /* 0x00008800ff141b82 */ /* 0x000e280000000a00 */
[----:B------:R-:W-:-:S05]  /*04a0*/  @P1 IMAD R36, R36, R43, RZ ;  /* 0x0000002b24241224 */ /* 0x000fca00078e02ff */
[----:B------:R-:W-:-:S04]  /*04b0*/  @P1 SHF.R.S32.HI R35, RZ, 0x1f, R36 ;  /* 0x0000001fff231819 */ /* 0x000fc80000011424 */
[----:B------:R-:W-:Y:S01]  /*04c0*/  @P1 LEA.HI R45, R35, R36, RZ, 0x3 ;  /* 0x00000024232d1211 */ /* 0x000fe200078f18ff */
[----:B------:R-:W-:Y:S01]  /*04d0*/  HFMA2.MMA R35, -RZ, RZ, 0, 0 ;  /* 0x00000000ff237435 */ /* 0x000fe200000001ff */
[----:B------:R-:W-:-:S05]  /*04e0*/  ISETP.GT.AND P6, PT, R34, RZ, PT ;  /* 0x000000ff2200720c */ /* 0x000fca0003fc4270 */
[----:B------:R-:W-:-:S05]  /*04f0*/  @P1 LEA.HI.SX32 R35, R45, R42, 0x1d ;  /* 0x0000002a2d231211 */ /* 0x000fca00078feaff */
[----:B0-----:R-:W-:Y:S02]  /*0500*/  @P1 IMAD.WIDE.U32 R20, R35, 0x10, R20 ;  /* 0x0000001023141825 */ /* 0x001fe400078e0014 */
[----:B------:R-:W0:Y:S01]  /*0510*/  LDC.64 R34, c[0x0][0x238] ;  /* 0x00008e00ff227b82 */ /* 0x000e220000000a00 */
[C---:B------:R-:W-:Y:S02]  /*0520*/  @!P6 ISETP.NE.U32.AND P2, PT, R22.reuse, RZ, PT ;  /* 0x000000ff1600e20c */ /* 0x040fe40003f45070 */
[----:B------:R4:W5:Y:S01]  /*0530*/  @P1 LDG.E.128 R16, desc[UR4][R20.64] ;  /* 0x0000000414101981 */ /* 0x000962000c1e1d00 */
[C---:B------:R-:W-:Y:S02]  /*0540*/  @!P6 ISETP.NE.U32.AND P1, PT, R22.reuse, RZ, PT ;  /* 0x000000ff1600e20c */ /* 0x040fe40003f25070 */
[C---:B------:R-:W-:Y:S02]  /*0550*/  @!P6 ISETP.NE.U32.AND P4, PT, R22.reuse, RZ, PT ;  /* 0x000000ff1600e20c */ /* 0x040fe40003f85070 */
[----:B------:R-:W-:-:S02]  /*0560*/  @!P6 ISETP.NE.U32.AND P3, PT, R22, RZ, PT ;  /* 0x000000ff1600e20c */ /* 0x000fc40003f65070 */
[C---:B------:R-:W-:Y:S02]  /*0570*/  @!P6 ISETP.NE.AND.EX P2, PT, R23.reuse, RZ, PT, P2 ;  /* 0x000000ff1700e20c */ /* 0x040fe40003f45320 */
[C---:B------:R-:W-:Y:S02]  /*0580*/  @!P6 ISETP.NE.AND.EX P1, PT, R23.reuse, RZ, PT, P1 ;  /* 0x000000ff1700e20c */ /* 0x040fe40003f25310 */
[C---:B------:R-:W-:Y:S02]  /*0590*/  @!P6 ISETP.NE.AND.EX P4, PT, R23.reuse, RZ, PT, P4 ;  /* 0x000000ff1700e20c */ /* 0x040fe40003f85340 */
[----:B------:R-:W-:Y:S02]  /*05a0*/  @!P6 ISETP.NE.AND.EX P3, PT, R23, RZ, PT, P3 ;  /* 0x000000ff1700e20c */ /* 0x000fe40003f65330 */
[----:B--2---:R-:W-:Y:S02]  /*05b0*/  @!P6 FSEL R25, R9, RZ, P2 ;  /* 0x000000ff0919e208 */ /* 0x004fe40001000000 */
[----:B------:R-:W-:-:S02]  /*05c0*/  @!P6 FSEL R26, R10, RZ, P1 ;  /* 0x000000ff0a1ae208 */ /* 0x000fc40000800000 */
[----:B------:R-:W-:Y:S02]  /*05d0*/  @!P6 FSEL R27, R11, RZ, P4 ;  /* 0x000000ff0b1be208 */ /* 0x000fe40002000000 */
[----:B----4-:R-:W-:Y:S02]  /*05e0*/  @!P6 FSEL R20, R12, RZ, P3 ;  /* 0x000000ff0c14e208 */ /* 0x010fe40001800000 */
[C---:B------:R-:W-:Y:S02]  /*05f0*/  @!P6 ISETP.NE.U32.AND P2, PT, R22.reuse, RZ, PT ;  /* 0x000000ff1600e20c */ /* 0x040fe40003f45070 */
[C---:B------:R-:W-:Y:S02]  /*0600*/  @!P6 ISETP.NE.U32.AND P1, PT, R22.reuse, RZ, PT ;  /* 0x000000ff1600e20c */ /* 0x040fe40003f25070 */
[C---:B------:R-:W-:Y:S02]  /*0610*/  @!P6 ISETP.NE.U32.AND P4, PT, R22.reuse, RZ, PT ;  /* 0x000000ff1600e20c */ /* 0x040fe40003f85070 */
[----:B------:R-:W-:-:S02]  /*0620*/  @!P6 ISETP.NE.U32.AND P3, PT, R22, RZ, PT ;  /* 0x000000ff1600e20c */ /* 0x000fc40003f65070 */
[C---:B------:R-:W-:Y:S02]  /*0630*/  @!P6 ISETP.NE.AND.EX P2, PT, R23.reuse, RZ, PT, P2 ;  /* 0x000000ff1700e20c */ /* 0x040fe40003f45320 */
[C---:B------:R-:W-:Y:S02]  /*0640*/  @!P6 ISETP.NE.AND.EX P1, PT, R23.reuse, RZ, PT, P1 ;  /* 0x000000ff1700e20c */ /* 0x040fe40003f25310 */
[C---:B------:R-:W-:Y:S02]  /*0650*/  @!P6 ISETP.NE.AND.EX P4, PT, R23.reuse, RZ, PT, P4 ;  /* 0x000000ff1700e20c */ /* 0x040fe40003f85340 */
[----:B------:R-:W-:Y:S02]  /*0660*/  @!P6 ISETP.NE.AND.EX P3, PT, R23, RZ, PT, P3 ;  /* 0x000000ff1700e20c */ /* 0x000fe40003f65330 */
[----:B------:R-:W-:Y:S02]  /*0670*/  @!P6 FSEL R21, R13, RZ, P2 ;  /* 0x000000ff0d15e208 */ /* 0x000fe40001000000 */
[----:B------:R-:W-:-:S02]  /*0680*/  @!P6 FSEL R22, R14, RZ, P1 ;  /* 0x000000ff0e16e208 */ /* 0x000fc40000800000 */
[----:B------:R-:W-:Y:S02]  /*0690*/  @!P6 FSEL R23, R15, RZ, P4 ;  /* 0x000000ff0f17e208 */ /* 0x000fe40002000000 */
[----:B------:R-:W-:Y:S01]  /*06a0*/  @!P6 FSEL R24, R8, RZ, P3 ;  /* 0x000000ff0818e208 */ /* 0x000fe20001800000 */
[----:B0-----:R-:W-:Y:S06]  /*06b0*/  @!P6 BRA `(.L_x_3062) ;  /* 0x00000000000ce947 */ /* 0x001fec0003800000 */
[----:B-----5:R-:W-:-:S05]  /*06c0*/  SHF.L.U32 R24, R16, 0x10, RZ ;  /* 0x0000001010187819 */ /* 0x020fca00000006ff */
[----:B------:R-:W-:-:S04]  /*06d0*/  FMUL.FTZ R24, R24, UR6 ;  /* 0x0000000618187c20 */ /* 0x000fc80008410000 */
[----:B------:R-:W-:-:S07]  /*06e0*/  @P0 FADD.FTZ R24, R8, R24 ;  /* 0x0000001808180221 */ /* 0x000fce0000010000 */
.L_x_3062:
[----:B------:R-:W-:Y:S05]  /*06f0*/  BSYNC B0 ;  /* 0x0000000000007941 */ /* 0x000fea0003800000 */
.L_x_3061:
[----:B------:R-:W-:Y:S04]  /*0700*/  BSSY B0, `(.L_x_3063) ;  /* 0x0000006000007945 */ /* 0x000fe80003800000 */
[----:B------:R-:W-:Y:S05]  /*0710*/  @!P6 BRA `(.L_x_3064) ;  /* 0x000000000010e947 */ /* 0x000fea0003800000 */
[----:B-----5:R-:W-:-:S05]  /*0720*/  PRMT R25, R16, 0x7632, R25 ;  /* 0x0000763210197816 */ /* 0x020fca0000000019 */
[----:B------:R-:W-:-:S04]  /*0730*/  IMAD.U32 R25, R25, 0x10000, RZ ;  /* 0x0001000019197824 */ /* 0x000fc800078e00ff */
[----:B------:R-:W-:-:S04]  /*0740*/  FMUL.FTZ R25, R25, UR6 ;  /* 0x0000000619197c20 */ /* 0x000fc80008410000 */
[----:B------:R-:W-:-:S07]  /*0750*/  @P0 FADD.FTZ R25, R9, R25 ;  /* 0x0000001909190221 */ /* 0x000fce0000010000 */
.L_x_3064:
[----:B------:R-:W-:Y:S05]  /*0760*/  BSYNC B0 ;  /* 0x0000000000007941 */ /* 0x000fea0003800000 */
.L_x_3063:
[----:B------:R-:W-:Y:S04]  /*0770*/  BSSY B0, `(.L_x_3065) ;  /* 0x0000005000007945 */ /* 0x000fe80003800000 */
[----:B------:R-:W-:Y:S05]  /*0780*/  @!P6 BRA `(.L_x_3066) ;  /* 0x00000000000ce947 */ /* 0x000fea0003800000 */
[----:B-----5:R-:W-:-:S05]  /*0790*/  SHF.L.U32 R26, R17, 0x10, RZ ;  /* 0x00000010111a7819 */ /* 0x020fca00000006ff */
[----:B------:R-:W-:-:S04]  /*07a0*/  FMUL.FTZ R26, R26, UR6 ;  /* 0x000000061a1a7c20 */ /* 0x000fc80008410000 */
[----:B------:R-:W-:-:S07]  /*07b0*/  @P0 FADD.FTZ R26, R10, R26 ;  /* 0x0000001a0a1a0221 */ /* 0x000fce0000010000 */
.L_x_3066:
[----:B------:R-:W-:Y:S05]  /*07c0*/  BSYNC B0 ;  /* 0x0000000000007941 */ /* 0x000fea0003800000 */
.L_x_3065:
[----:B------:R-:W-:Y:S04]  /*07d0*/  BSSY B0, `(.L_x_3067) ;  /* 0x0000006000007945 */ /* 0x000fe80003800000 */
[----:B------:R-:W-:Y:S05]  /*07e0*/  @!P6 BRA `(.L_x_3068) ;  /* 0x000000000010e947 */ /* 0x000fea0003800000 */
[----:B-----5:R-:W-:-:S04]  /*07f0*/  PRMT R27, R17, 0x7632, R27 ;  /* 0x00007632111b7816 */ /* 0x020fc8000000001b */
[----:B------:R-:W-:-:S05]  /*0800*/  SHF.L.U32 R27, R27, 0x10, RZ ;  /* 0x000000101b1b7819 */ /* 0x000fca00000006ff */
[----:B------:R-:W-:-:S04]  /*0810*/  FMUL.FTZ R27, R27, UR6 ;  /* 0x000000061b1b7c20 */ /* 0x000fc80008410000 */
[----:B------:R-:W-:-:S07]  /*0820*/  @P0 FADD.FTZ R27, R11, R27 ;  /* 0x0000001b0b1b0221 */ /* 0x000fce0000010000 */
.L_x_3068:
[----:B------:R-:W-:Y:S05]  /*0830*/  BSYNC B0 ;  /* 0x0000000000007941 */ /* 0x000fea0003800000 */
.L_x_3067:
[----:B------:R-:W-:Y:S04]  /*0840*/  BSSY B0, `(.L_x_3069) ;  /* 0x0000005000007945 */ /* 0x000fe80003800000 */
[----:B------:R-:W-:Y:S05]  /*0850*/  @!P6 BRA `(.L_x_3070) ;  /* 0x00000000000ce947 */ /* 0x000fea0003800000 */
[----:B-----5:R-:W-:-:S05]  /*0860*/  SHF.L.U32 R20, R18, 0x10, RZ ;  /* 0x0000001012147819 */ /* 0x020fca00000006ff */
[----:B------:R-:W-:-:S04]  /*0870*/  FMUL.FTZ R20, R20, UR6 ;  /* 0x0000000614147c20 */ /* 0x000fc80008410000 */
[----:B------:R-:W-:-:S07]  /*0880*/  @P0 FADD.FTZ R20, R12, R20 ;  /* 0x000000140c140221 */ /* 0x000fce0000010000 */
.L_x_3070:
[----:B------:R-:W-:Y:S05]  /*0890*/  BSYNC B0 ;  /* 0x0000000000007941 */ /* 0x000fea0003800000 */
.L_x_3069:
[----:B------:R-:W-:Y:S04]  /*08a0*/  BSSY B0, `(.L_x_3071) ;  /* 0x0000006000007945 */ /* 0x000fe80003800000 */
[----:B------:R-:W-:Y:S05]  /*08b0*/  @!P6 BRA `(.L_x_3072) ;  /* 0x000000000010e947 */ /* 0x000fea0003800000 */
[----:B-----5:R-:W-:-:S04]  /*08c0*/  PRMT R21, R18, 0x7632, R21 ;  /* 0x0000763212157816 */ /* 0x020fc80000000015 */
[----:B------:R-:W-:-:S05]  /*08d0*/  SHF.L.U32 R21, R21, 0x10, RZ ;  /* 0x0000001015157819 */ /* 0x000fca00000006ff */
[----:B------:R-:W-:-:S04]  /*08e0*/  FMUL.FTZ R21, R21, UR6 ;  /* 0x0000000615157c20 */ /* 0x000fc80008410000 */
[----:B------:R-:W-:-:S07]  /*08f0*/  @P0 FADD.FTZ R21, R13, R21 ;  /* 0x000000150d150221 */ /* 0x000fce0000010000 */
.L_x_3072:
[----:B------:R-:W-:Y:S05]  /*0900*/  BSYNC B0 ;  /* 0x0000000000007941 */ /* 0x000fea0003800000 */
.L_x_3071:
[----:B------:R-:W-:Y:S04]  /*0910*/  BSSY B0, `(.L_x_3073) ;  /* 0x0000005000007945 */ /* 0x000fe80003800000 */
[----:B------:R-:W-:Y:S05]  /*0920*/  @!P6 BRA `(.L_x_3074) ;  /* 0x00000000000ce947 */ /* 0x000fea0003800000 */
[----:B-----5:R-:W-:-:S05]  /*0930*/  SHF.L.U32 R22, R19, 0x10, RZ ;  /* 0x0000001013167819 */ /* 0x020fca00000006ff */
[----:B------:R-:W-:-:S04]  /*0940*/  FMUL.FTZ R22, R22, UR6 ;  /* 0x0000000616167c20 */ /* 0x000fc80008410000 */
[----:B------:R-:W-:-:S07]  /*0950*/  @P0 FADD.FTZ R22, R14, R22 ;  /* 0x000000160e160221 */ /* 0x000fce0000010000 */
.L_x_3074:
[----:B------:R-:W-:Y:S05]  /*0960*/  BSYNC B0 ;  /* 0x0000000000007941 */ /* 0x000fea0003800000 */
.L_x_3073:
[----:B------:R-:W-:Y:S04]  /*0970*/  BSSY B0, `(.L_x_3075) ;  /* 0x0000006000007945 */ /* 0x000fe80003800000 */
[----:B------:R-:W-:Y:S05]  /*0980*/  @!P6 BRA `(.L_x_3076) ;  /* 0x000000000010e947 */ /* 0x000fea0003800000 */
[----:B-----5:R-:W-:-:S05]  /*0990*/  PRMT R23, R19, 0x7632, R23 ;  /* 0x0000763213177816 */ /* 0x020fca0000000017 */
[----:B------:R-:W-:-:S04]  /*09a0*/  IMAD.U32 R23, R23, 0x10000, RZ ;  /* 0x0001000017177824 */ /* 0x000fc800078e00ff */
[----:B------:R-:W-:-:S04]  /*09b0*/  FMUL.FTZ R23, R23, UR6 ;  /* 0x0000000617177c20 */ /* 0x000fc80008410000 */
[----:B------:R-:W-:-:S07]  /*09c0*/  @P0 FADD.FTZ R23, R15, R23 ;  /* 0x000000170f170221 */ /* 0x000fce0000010000 */
.L_x_3076:
[----:B------:R-:W-:Y:S05]  /*09d0*/  BSYNC B0 ;  /* 0x0000000000007941 */ /* 0x000fea0003800000 */
.L_x_3075:
[----:B------:R-:W-:Y:S01]  /*09e0*/  FADD.FTZ R36, RZ, R24 ;  /* 0x00000018ff247221 */ /* 0x000fe20000010000 */
[----:B------:R-:W-:Y:S01]  /*09f0*/  IMAD.WIDE.U32 R34, R37, 0x20, R34 ;  /* 0x0000002025227825 */ /* 0x000fe200078e0022 */
[----:B------:R-:W-:Y:S01]  /*0a00*/  UMOV UR8, 0xffffffff ;  /* 0xffffffff00087882 */ /* 0x000fe20000000000 */
[----:B------:R-:W-:Y:S02]  /*0a10*/  ISETP.NE.AND P0, PT, R42, RZ, PT ;  /* 0x000000ff2a00720c */ /* 0x000fe40003f05270 */
[----:B------:R-:W-:Y:S01]  /*0a20*/  FADD.FTZ R45, R36, R25 ;  /* 0x00000019242d7221 */ /* 0x000fe20000010000 */
[----:B------:R0:W-:Y:S03]  /*0a30*/  STG.E.128 desc[UR4][R34.64], R24 ;  /* 0x0000001822007986 */ /* 0x0001e6000c101d04 */
[----:B------:R-:W-:Y:S01]  /*0a40*/  FADD.FTZ R36, R45, R26 ;  /* 0x0000001a2d247221 */ /* 0x000fe20000010000 */
[----:B------:R-:W-:Y:S01]  /*0a50*/  SHF.R.S32.HI R45, RZ, 0x1f, R40 ;  /* 0x0000001fff2d7819 */ /* 0x000fe20000011428 */
[----:B------:R0:W-:Y:S02]  /*0a60*/  STG.E.128 desc[UR4][R34.64+0x10], R20 ;  /* 0x0000101422007986 */ /* 0x0001e4000c101d04 */
        /* <DEDUP_REMOVED lines=43> */
.L_x_3092:
        /* <DEDUP_REMOVED lines=17> */
[----:B------:R-:W-:Y:S02]  /*0e30*/  FSEL R47, R47, RZ, !P5 ;  /* 0x000000ff2f2f7208 */ /* 0x000fe40006800000 */
[----:B------:R-:W-:-:S03]  /*0e40*/  IADD3 R44, R44, -0x1, RZ ;  /* 0xffffffff2c2c7810 */ /* 0x000fc60007ffe0ff */
[C---:B------:R-:W-:Y:S01]  /*0e50*/  FADD.FTZ R34, -R47.reuse, R24 ;  /* 0x000000182f227221 */ /* 0x040fe20000010100 */
[C---:B------:R-:W-:Y:S01]  /*0e60*/  FADD.FTZ R36, -R47.reuse, R25 ;  /* 0x000000192f247221 */ /* 0x040fe20000010100 */
[----:B------:R-:W-:Y:S01]  /*0e70*/  IMAD R43, R44, R43, RZ ;  /* 0x0000002b2c2b7224 */ /* 0x000fe200078e02ff */
[----:B------:R-:W1:Y:S01]  /*0e80*/  LDC.64 R24, c[0x0][0x2b8] ;  /* 0x0000ae00ff187b82 */ /* 0x000e620000000a00 */
[C---:B------:R-:W-:Y:S01]  /*0e90*/  FADD.FTZ R44, -R47.reuse, R26 ;  /* 0x0000001a2f2c7221 */ /* 0x040fe20000010100 */
[C---:B------:R-:W-:Y:S01]  /*0ea0*/  FADD.FTZ R46, -R47.reuse, R27 ;  /* 0x0000001b2f2e7221 */ /* 0x040fe20000010100 */
[C---:B------:R-:W-:Y:S01]  /*0eb0*/  FADD.FTZ R48, -R47.reuse, R20 ;  /* 0x000000142f307221 */ /* 0x040fe20000010100 */
[C---:B------:R-:W-:Y:S01]  /*0ec0*/  FADD.FTZ R50, -R47.reuse, R21 ;  /* 0x000000152f327221 */ /* 0x040fe20000010100 */
[C---:B0-----:R-:W-:Y:S01]  /*0ed0*/  FADD.FTZ R52, -R47.reuse, R22 ;  /* 0x000000162f347221 */ /* 0x041fe20000010100 */
[----:B------:R-:W-:Y:S01]  /*0ee0*/  FADD.FTZ R23, -R47, R23 ;  /* 0x000000172f177221 */ /* 0x000fe20000010100 */
[----:B------:R-:W-:Y:S01]  /*0ef0*/  SHF.R.S32.HI R22, RZ, 0x1f, R43 ;  /* 0x0000001fff167819 */ /* 0x000fe2000001142b */
        /* <DEDUP_REMOVED lines=24> */
.L_x_3079:
[----:B------:R-:W-:Y:S05]  /*1080*/  BSYNC B0 ;  /* 0x0000000000007941 */ /* 0x000fea0003800000 */
.L_x_3078:
[----:B-1----:R-:W1:Y:S02]  /*1090*/  LDC.64 R20, c[0x0][0x210] ;  /* 0x00008400ff147b82 */ /* 0x002e640000000a00 */
[----:B-1----:R-:W-:-:S04]  /*10a0*/  LEA R40, R20, R40, 0x2 ;  /* 0x0000002814287211 */ /* 0x002fc800078e10ff */
[----:B------:R-:W-:-:S13]  /*10b0*/  ISETP.GE.AND P0, PT, R40, R21, PT ;  /* 0x000000152800720c */ /* 0x000fda0003f06270 */
[----:B------:R-:W-:Y:S05]  /*10c0*/  @!P0 BRA `(.L_x_3080) ;  /* 0xfffffff0009c8947 */ /* 0x000fea000383ffff */
[----:B------:R-:W-:Y:S05]  /*10d0*/  EXIT ;  /* 0x000000000000794d */ /* 0x000fea0003800000 */
.L_x_3077:
        /* <DEDUP_REMOVED lines=8> */
.L_x_3082:
[----:B------:R-:W-:Y:S05]  /*1160*/  BSYNC B0 ;  /* 0x0000000000007941 */ /* 0x000fea0003800000 */
.L_x_3081:
        /* <DEDUP_REMOVED lines=8> */
.L_x_3083:
[----:B------:R-:W-:Y:S01]  /*11f0*/  HFMA2.MMA R37, -RZ, RZ, 0, 2.384185791015625e-07 ;  /* 0x00000004ff257435 */ /* 0x000fe200000001ff */
[----:B------:R-:W-:-:S05]  /*1200*/  FADD.FTZ R49, R48, R34 ;  /* 0x0000002230317221 */ /* 0x000fca0000010000 */
[----:B------:R-:W-:-:S07]  /*1210*/  MOV R48, R49 ;  /* 0x0000003100307202 */ /* 0x000fce0000000f00 */
[----:B------:R-:W-:Y:S05]  /*1220*/  WARPSYNC.COLLECTIVE R35, `(.L_x_3084) ;  /* 0x0000000023087348 */ /* 0x000fea0003c00000 */
[----:B------:R0:W1:Y:S02]  /*1230*/  SHFL.BFLY P1, R34, R48, R37, R46 ;  /* 0x0c00002530227389 */ /* 0x000064000002002e */
[----:B01----:R-:W-:Y:S01]  /*1240*/  ENDCOLLECTIVE ;  /* 0x000000000000791b */ /* 0x003fe20003800000 */
.L_x_3084:
[----:B------:R-:W-:Y:S01]  /*1250*/  MOV R37, 0x8 ;  /* 0x0000000800257802 */ /* 0x000fe20000000f00 */
[----:B------:R-:W-:-:S04]  /*1260*/  FADD.FTZ R50, R49, R34 ;  /* 0x0000002231327221 */ /* 0x000fc80000010000 */
[----:B------:R-:W-:-:S07]  /*1270*/  IMAD.MOV.U32 R48, RZ, RZ, R50 ;  /* 0x000000ffff307224 */ /* 0x000fce00078e0032 */
[----:B------:R-:W-:Y:S05]  /*1280*/  WARPSYNC.COLLECTIVE R35, `(.L_x_3085) ;  /* 0x0000000023087348 */ /* 0x000fea0003c00000 */
[----:B------:R0:W1:Y:S02]  /*1290*/  SHFL.BFLY P1, R34, R48, R37, R46 ;  /* 0x0c00002530227389 */ /* 0x000064000002002e */
[----:B01----:R-:W-:Y:S01]  /*12a0*/  ENDCOLLECTIVE ;  /* 0x000000000000791b */ /* 0x003fe20003800000 */
.L_x_3085:
[----:B------:R-:W-:Y:S01]  /*12b0*/  HFMA2.MMA R37, -RZ, RZ, 0, 9.5367431640625e-07 ;  /* 0x00000010ff257435 */ /* 0x000fe200000001ff */
[----:B------:R-:W-:-:S05]  /*12c0*/  FADD.FTZ R51, R50, R34 ;  /* 0x0000002232337221 */ /* 0x000fca0000010000 */
[----:B------:R-:W-:-:S07]  /*12d0*/  MOV R48, R51 ;  /* 0x0000003300307202 */ /* 0x000fce0000000f00 */
[----:B------:R-:W-:Y:S05]  /*12e0*/  WARPSYNC.COLLECTIVE R35, `(.L_x_3086) ;  /* 0x0000000023087348 */ /* 0x000fea0003c00000 */
[----:B------:R0:W1:Y:S02]  /*12f0*/  SHFL.BFLY P1, R34, R48, R37, R46 ;  /* 0x0c00002530227389 */ /* 0x000064000002002e */
[----:B01----:R-:W-:Y:S01]  /*1300*/  ENDCOLLECTIVE ;  /* 0x000000000000791b */ /* 0x003fe20003800000 */
.L_x_3086:
        /* <DEDUP_REMOVED lines=23> */
.L_x_3087:
[----:B------:R-:W-:Y:S02]  /*1480*/  IMAD.MOV.U32 R37, RZ, RZ, 0x2 ;  /* 0x00000002ff257424 */ /* 0x000fe400078e00ff */
[----:B------:R-:W-:-:S05]  /*1490*/  FADD.FTZ R49, R48, R34 ;  /* 0x0000002230317221 */ /* 0x000fca0000010000 */
[----:B------:R-:W-:-:S07]  /*14a0*/  MOV R48, R49 ;  /* 0x0000003100307202 */ /* 0x000fce0000000f00 */
[----:B------:R-:W-:Y:S05]  /*14b0*/  WARPSYNC.COLLECTIVE R35, `(.L_x_3088) ;  /* 0x0000000023087348 */ /* 0x000fea0003c00000 */
[----:B------:R0:W1:Y:S02]  /*14c0*/  SHFL.BFLY P1, R34, R48, R37, R46 ;  /* 0x0c00002530227389 */ /* 0x000064000002002e */
[----:B01----:R-:W-:Y:S01]  /*14d0*/  ENDCOLLECTIVE ;  /* 0x000000000000791b */ /* 0x003fe20003800000 */
.L_x_3088:
[----:B------:R-:W-:Y:S01]  /*14e0*/  HFMA2.MMA R37, -RZ, RZ, 0, 2.384185791015625e-07 ;  /* 0x00000004ff257435 */ /* 0x000fe200000001ff */
[----:B------:R-:W-:-:S05]  /*14f0*/  FADD.FTZ R50, R49, R34 ;  /* 0x0000002231327221 */ /* 0x000fca0000010000 */
[----:B------:R-:W-:-:S07]  /*1500*/  MOV R48, R50 ;  /* 0x0000003200307202 */ /* 0x000fce0000000f00 */
[----:B------:R-:W-:Y:S05]  /*1510*/  WARPSYNC.COLLECTIVE R35, `(.L_x_3089) ;  /* 0x0000000023087348 */ /* 0x000fea0003c00000 */
[----:B------:R0:W1:Y:S02]  /*1520*/  SHFL.BFLY P1, R34, R48, R37, R46 ;  /* 0x0c00002530227389 */ /* 0x000064000002002e */
[----:B01----:R-:W-:Y:S01]  /*1530*/  ENDCOLLECTIVE ;  /* 0x000000000000791b */ /* 0x003fe20003800000 */
.L_x_3089:
[----:B------:R-:W-:Y:S01]  /*1540*/  HFMA2.MMA R37, -RZ, RZ, 0, 4.76837158203125e-07 ;  /* 0x00000008ff257435 */ /* 0x000fe200000001ff */
[----:B------:R-:W-:-:S05]  /*1550*/  FADD.FTZ R51, R50, R34 ;  /* 0x0000002232337221 */ /* 0x000fca0000010000 */
[----:B------:R-:W-:-:S07]  /*1560*/  MOV R48, R51 ;  /* 0x0000003300307202 */ /* 0x000fce0000000f00 */
[----:B------:R-:W-:Y:S05]  /*1570*/  WARPSYNC.COLLECTIVE R35, `(.L_x_3090) ;  /* 0x0000000023087348 */ /* 0x000fea0003c00000 */
[----:B------:R0:W1:Y:S02]  /*1580*/  SHFL.BFLY P1, R34, R48, R37, R46 ;  /* 0x0c00002530227389 */ /* 0x000064000002002e */
[----:B01----:R-:W-:Y:S01]  /*1590*/  ENDCOLLECTIVE ;  /* 0x000000000000791b */ /* 0x003fe20003800000 */
.L_x_3090:
[----:B------:R-:W-:Y:S01]  /*15a0*/  HFMA2.MMA R37, -RZ, RZ, 0, 9.5367431640625e-07 ;  /* 0x00000010ff257435 */ /* 0x000fe200000001ff */
[----:B------:R-:W-:-:S05]  /*15b0*/  FADD.FTZ R52, R51, R34 ;  /* 0x0000002233347221 */ /* 0x000fca0000010000 */
[----:B------:R-:W-:-:S07]  /*15c0*/  MOV R48, R52 ;  /* 0x0000003400307202 */ /* 0x000fce0000000f00 */
[----:B------:R-:W-:Y:S05]  /*15d0*/  WARPSYNC.COLLECTIVE R35, `(.L_x_3091) ;  /* 0x0000000023087348 */ /* 0x000fea0003c00000 */
[----:B------:R0:W1:Y:S02]  /*15e0*/  SHFL.BFLY P1, R34, R48, R37, R46 ;  /* 0x0c00002530227389 */ /* 0x000064000002002e */
[----:B01----:R-:W-:Y:S01]  /*15f0*/  ENDCOLLECTIVE ;  /* 0x000000000000791b */ /* 0x003fe20003800000 */
.L_x_3091:
[----:B------:R-:W-:Y:S05]  /*1600*/  BRA `(.L_x_3092) ;  /* 0xfffffff400c47947 */ /* 0x000fea000383ffff */
.L_x_3093:
        /* <DEDUP_REMOVED lines=15> */
.L_x_9547:


//--------------------- .text._ZN10layer_norm13ln_fwd_kernelINS_13Kernel_traitsI13__nv_bfloat16S2_fS2_fjLj256ELj1ELj4ELj1ELj16ENS_18Kernel_traits_baseILj256ES2_S2_fS2_fjLj128EEEEELb0ELb1ELb0ELb0EEEvNS_9FwdParamsE --------------------------
	.section	.text._ZN10layer_norm13ln_fwd_kernelINS_13Kernel_traitsI13__nv_bfloat16S2_fS2_fjLj256ELj1ELj4ELj1ELj16ENS_18Kernel_traits_baseILj256ES2_S2_fS2_fjLj128EEEEELb0ELb1ELb0ELb0EEEvNS_9FwdParamsE,"ax",@progbits
	.align	128
        .global         _ZN10layer_norm13ln_fwd_kernelINS_13Kernel_traitsI13__nv_bfloat16S2_fS2_fjLj256ELj1ELj4ELj1ELj16ENS_18Kernel_traits_baseILj256ES2_S2_fS2_fjLj128EEEEELb0ELb1ELb0ELb0EEEvNS_9FwdParamsE
        .type           _ZN10layer_norm13ln_fwd_kernelINS_13Kernel_traitsI13__nv_bfloat16S2_fS2_fjLj256ELj1ELj4ELj1ELj16ENS_18Kernel_traits_baseILj256ES2_S2_fS2_fjLj128EEEEELb0ELb1ELb0ELb0EEEvNS_9FwdParamsE,@function
        .size           _ZN10layer_norm13ln_fwd_kernelINS_13Kernel_traitsI13__nv_bfloat16S2_fS2_fjLj256ELj1ELj4ELj1ELj16ENS_18Kernel_traits_baseILj256ES2_S2_fS2_fjLj128EEEEELb0ELb1ELb0ELb0EEEvNS_9FwdParamsE,(.L_x_9548 - _ZN10layer_norm13ln_fwd_kernelINS_13Kernel_traitsI13__nv_bfloat16S2_fS2_fjLj256ELj1ELj4ELj1ELj16ENS_18Kernel_traits_baseILj256ES2_S2_fS2_fjLj128EEEEELb0ELb1ELb0ELb0EEEvNS_9FwdParamsE)
        .other          _ZN10layer_norm13ln_fwd_kernelINS_13Kernel_traitsI13__nv_bfloat16S2_fS2_fjLj256ELj1ELj4ELj1ELj16ENS_18Kernel_traits_baseILj256ES2_S2_fS2_fjLj128EEEEELb0ELb1ELb0ELb0EEEvNS_9FwdParamsE,@"STO_CUDA_ENTRY STV_DEFAULT"
_ZN10layer_norm13ln_fwd_kernelINS_13Kernel_traitsI13__nv_bfloat16S2_fS2_fjLj256ELj1ELj4ELj1ELj16ENS_18Kernel_traits_baseILj256ES2_S2_fS2_fjLj128EEEEELb0ELb1ELb0ELb0EEEvNS_9FwdParamsE:
.text._ZN10layer_norm13ln_fwd_kernelINS_13Kernel_traitsI13__nv_bfloat16S2_fS2_fjLj256ELj1ELj4ELj1ELj16ENS_18Kernel_traits_baseILj256ES2_S2_fS2_fjLj128EEEEELb0ELb1ELb0ELb0EEEvNS_9FwdParamsE:
        /* <DEDUP_REMOVED lines=38> */
.L_x_3095:
[----:B------:R-:W-:Y:S05]  /*0260*/  BSYNC B0 ;  /* 0x0000000000007941 */ /* 0x000fea0003800000 */
.L_x_3094:
[----:B------:R-:W-:Y:S02]  /*0270*/  ULDC UR6, c[0x0][0x214] ;  /* 0x0000850000067ab9 */ /* 0x000fe40000000800 */
[----:B------:R-:W-:-:S13]  /*0280*/  ISETP.GE.AND P0, PT, R30, UR6, PT ;  /* 0x000000061e007c0c */ /* 0x000fda000bf06270 */
[----:B------:R-:W-:Y:S05]  /*0290*/  @P0 EXIT ;  /* 0x000000000000094d */ /* 0x000fea0003800000 */
[----:B-----5:R-:W-:Y:S01]  /*02a0*/  PRMT R44, R8, 0x7632, R44 ;  /* 0x00007632082c7816 */ /* 0x020fe2000000002c */
[----:B------:R-:W-:Y:S01]  /*02b0*/  ULDC.64 UR6, c[0x0][0x270] ;  /* 0x00009c0000067ab9 */ /* 0x000fe20000000a00 */
[----:B------:R-:W-:Y:S01]  /*02c0*/  PRMT R43, R9, 0x7632, R43 ;  /* 0x00007632092b7816 */ /* 0x000fe2000000002b */
[----:B------:R-:W-:Y:S01]  /*02d0*/  ULDC UR11, c[0x0][0x218] ;  /* 0x00008600000b7ab9 */ /* 0x000fe20000000800 */
[----:B------:R-:W-:Y:S01]  /*02e0*/  PRMT R46, R10, 0x7632, R46 ;  /* 0x000076320a2e7816 */ /* 0x000fe2000000002e */
[----:B------:R-:W-:Y:S01]  /*02f0*/  ULDC UR10, c[0x0][0x2d8] ;  /* 0x0000b600000a7ab9 */ /* 0x000fe20000000800 */
[----:B------:R-:W-:Y:S01]  /*0300*/  PRMT R45, R11, 0x7632, R45 ;  /* 0x000076320b2d7816 */ /* 0x000fe2000000002d */
[----:B------:R-:W-:Y:S01]  /*0310*/  ULDC.64 UR8, c[0x0][0x238] ;  /* 0x00008e0000087ab9 */ /* 0x000fe20000000a00 */
        /* <DEDUP_REMOVED lines=26> */
[----:B------:R-:W-:-:S02]  /*04c0*/  ISETP.NE.AND.EX P0, PT, RZ, UR7, PT, P0 ;  /* 0x00000007ff007c0c */ /* 0x000fc4000bf05300 */
[----:B------:R-:W-:Y:S01]  /*04d0*/  ISETP.NE.AND P3, PT, RZ, UR6, PT ;  /* 0x00000006ff007c0c */ /* 0x000fe2000bf65270 */
[----:B------:R-:W-:-:S12]  /*04e0*/  ULDC.64 UR6, c[0x0][0x230] ;  /* 0x00008c0000067ab9 */ /* 0x000fd80000000a00 */
.L_x_3101:
        /* <DEDUP_REMOVED lines=14> */
[----:B0-----:R-:W-:-:S06]  /*05d0*/  IMAD.WIDE.U32 R16, R47, 0x10, R16 ;  /* 0x000000102f107825 */ /* 0x001fcc00078e0010 */
[----:B------:R-:W2:Y:S06]  /*05e0*/  LDG.E.128 R16, desc[UR4][R16.64] ;  /* 0x0000000410107981 */ /* 0x000eac000c1e1d00 */
[----:B------:R-:W-:-:S04]  /*05f0*/  @P1 LEA R20, P4, R47, UR6, 0x5 ;  /* 0x000000062f141c11 */ /* 0x000fc8000f8828ff */
[----:B------:R-:W-:-:S05]  /*0600*/  @P1 LEA.HI.X R21, R47, UR7, RZ, 0x5, P4 ;  /* 0x000000072f151c11 */ /* 0x000fca000a0f2cff */
[----:B------:R-:W3:Y:S04]  /*0610*/  @P1 LDG.E.128 R8, desc[UR4][R20.64] ;  /* 0x0000000414081981 */ /* 0x000ee8000c1e1d00 */
[----:B------:R0:W4:Y:S01]  /*0620*/  @P1 LDG.E.128 R12, desc[UR4][R20.64+0x10] ;  /* 0x00001004140c1981 */ /* 0x000122000c1e1d00 */
[----:B------:R-:W-:Y:S02]  /*0630*/  ISETP.NE.U32.AND P1, PT, RZ, UR6, PT ;  /* 0x00000006ff007c0c */ /* 0x000fe4000bf25070 */
[----:B------:R-:W-:Y:S02]  /*0640*/  LEA R24, P4, R47, UR8, 0x5 ;  /* 0x000000082f187c11 */ /* 0x000fe4000f8828ff */
[----:B------:R-:W-:Y:S02]  /*0650*/  ISETP.NE.AND.EX P1, PT, RZ, UR7, PT, P1 ;  /* 0x00000007ff007c0c */ /* 0x000fe4000bf25310 */
[----:B--2---:R-:W-:-:S02]  /*0660*/  SHF.L.U32 R27, R17, 0x10, RZ ;  /* 0x00000010111b7819 */ /* 0x004fc400000006ff */
[----:B------:R-:W-:Y:S02]  /*0670*/  SHF.L.U32 R49, R18, 0x10, RZ ;  /* 0x0000001012317819 */ /* 0x000fe400000006ff */
[C---:B------:R-:W-:Y:S02]  /*0680*/  PRMT R22, R16.reuse, 0x7632, R22 ;  /* 0x0000763210167816 */ /* 0x040fe40000000016 */
[----:B------:R-:W-:Y:S02]  /*0690*/  SHF.L.U32 R23, R16, 0x10, RZ ;  /* 0x0000001010177819 */ /* 0x000fe400000006ff */
[----:B------:R-:W-:Y:S02]  /*06a0*/  PRMT R25, R17, 0x7632, R25 ;  /* 0x0000763211197816 */ /* 0x000fe40000000019 */
[----:B------:R-:W-:Y:S01]  /*06b0*/  PRMT R16, R18, 0x7632, R16 ;  /* 0x0000763212107816 */ /* 0x000fe20000000010 */
[-C--:B------:R-:W-:Y:S01]  /*06c0*/  FMUL.FTZ R18, R27, R26.reuse ;  /* 0x0000001a1b127220 */ /* 0x080fe20000410000 */
[----:B------:R-:W-:Y:S01]  /*06d0*/  PRMT R48, R19, 0x7632, R48 ;  /* 0x0000763213307816 */ /* 0x000fe20000000030 */
[-C--:B------:R-:W-:Y:S01]  /*06e0*/  FMUL.FTZ R17, R23, R26.reuse ;  /* 0x0000001a17117220 */ /* 0x080fe20000410000 */
[----:B------:R-:W-:Y:S01]  /*06f0*/  SHF.L.U32 R51, R19, 0x10, RZ ;  /* 0x0000001013337819 */ /* 0x000fe200000006ff */
[----:B------:R-:W-:Y:S01]  /*0700*/  FMUL.FTZ R19, R49, R26 ;  /* 0x0000001a31137220 */ /* 0x000fe20000410000 */
[----:B0-----:R-:W-:Y:S01]  /*0710*/  SHF.L.U32 R21, R22, 0x10, RZ ;  /* 0x0000001016157819 */ /* 0x001fe200000006ff */
[----:B------:R-:W-:Y:S01]  /*0720*/  FMUL.FTZ R18, R7, R18 ;  /* 0x0000001207127220 */ /* 0x000fe20000410000 */
[----:B------:R-:W-:Y:S01]  /*0730*/  SHF.L.U32 R25, R25, 0x10, RZ ;  /* 0x0000001019197819 */ /* 0x000fe200000006ff */
[-C--:B------:R-:W-:Y:S01]  /*0740*/  FMUL.FTZ R22, R51, R26.reuse ;  /* 0x0000001a33167220 */ /* 0x080fe20000410000 */
[----:B------:R-:W-:Y:S01]  /*0750*/  SHF.L.U32 R27, R16, 0x10, RZ ;  /* 0x00000010101b7819 */ /* 0x000fe200000006ff */
[-C--:B------:R-:W-:Y:S01]  /*0760*/  FMUL.FTZ R21, R21, R26.reuse ;  /* 0x0000001a15157220 */ /* 0x080fe20000410000 */
[----:B------:R-:W-:Y:S01]  /*0770*/  SHF.L.U32 R49, R48, 0x10, RZ ;  /* 0x0000001030317819 */ /* 0x000fe200000006ff */
[-C--:B------:R-:W-:Y:S01]  /*0780*/  FMUL.FTZ R23, R25, R26.reuse ;  /* 0x0000001a19177220 */ /* 0x080fe20000410000 */
[----:B------:R-:W-:Y:S01]  /*0790*/  FMUL.FTZ R16, R28, R17 ;  /* 0x000000111c107220 */ /* 0x000fe20000410000 */
[-C--:B------:R-:W-:Y:S01]  /*07a0*/  FMUL.FTZ R48, R27, R26.reuse ;  /* 0x0000001a1b307220 */ /* 0x080fe20000410000 */
[----:B------:R-:W-:Y:S01]  /*07b0*/  FMUL.FTZ R20, R6, R19 ;  /* 0x0000001306147220 */ /* 0x000fe20000410000 */
[----:B------:R-:W-:Y:S01]  /*07c0*/  FMUL.FTZ R49, R49, R26 ;  /* 0x0000001a31317220 */ /* 0x000fe20000410000 */
[----:B------:R-:W-:Y:S01]  /*07d0*/  FMUL.FTZ R17, R34, R21 ;  /* 0x0000001522117220 */ /* 0x000fe20000410000 */
[----:B------:R-:W-:Y:S01]  /*07e0*/  FMUL.FTZ R19, R36, R23 ;  /* 0x0000001724137220 */ /* 0x000fe20000410000 */
[----:B------:R-:W-:Y:S01]  /*07f0*/  FMUL.FTZ R22, R5, R22 ;  /* 0x0000001605167220 */ /* 0x000fe20000410000 */
[----:B------:R-:W-:Y:S01]  /*0800*/  FMUL.FTZ R21, R37, R48 ;  /* 0x0000003025157220 */ /* 0x000fe20000410000 */
[----:B------:R-:W-:Y:S01]  /*0810*/  FMUL.FTZ R23, R38, R49 ;  /* 0x0000003126177220 */ /* 0x000fe20000410000 */
[----:B------:R-:W-:Y:S01]  /*0820*/  LEA.HI.X R25, R47, UR9, RZ, 0x5, P4 ;  /* 0x000000092f197c11 */ /* 0x000fe2000a0f2cff */
[----:B---3--:R-:W-:Y:S01]  /*0830*/  @P1 FADD.FTZ R16, R8, R16 ;  /* 0x0000001008101221 */ /* 0x008fe20000010000 */
[----:B------:R-:W-:Y:S01]  /*0840*/  @P1 FADD.FTZ R18, R10, R18 ;  /* 0x000000120a121221 */ /* 0x000fe20000010000 */
[----:B----4-:R-:W-:Y:S01]  /*0850*/  @P1 FADD.FTZ R20, R12, R20 ;  /* 0x000000140c141221 */ /* 0x010fe20000010000 */
[----:B------:R-:W-:Y:S01]  /*0860*/  @P1 FADD.FTZ R22, R14, R22 ;  /* 0x000000160e161221 */ /* 0x000fe20000010000 */
[----:B------:R-:W-:Y:S01]  /*0870*/  @P1 FADD.FTZ R17, R9, R17 ;  /* 0x0000001109111221 */ /* 0x000fe20000010000 */
[----:B------:R-:W-:Y:S01]  /*0880*/  @P1 FADD.FTZ R19, R11, R19 ;  /* 0x000000130b131221 */ /* 0x000fe20000010000 */
[----:B------:R-:W-:Y:S01]  /*0890*/  @P1 FADD.FTZ R21, R13, R21 ;  /* 0x000000150d151221 */ /* 0x000fe20000010000 */
[----:B------:R-:W-:-:S03]  /*08a0*/  @P1 FADD.FTZ R23, R15, R23 ;  /* 0x000000170f171221 */ /* 0x000fc60000010000 */
[----:B------:R0:W-:Y:S04]  /*08b0*/  STG.E.128 desc[UR4][R24.64], R16 ;  /* 0x0000001018007986 */ /* 0x0001e8000c101d04 */
[----:B------:R0:W-:Y:S02]  /*08c0*/  STG.E.128 desc[UR4][R24.64+0x10], R20 ;  /* 0x0000101418007986 */ /* 0x0001e4000c101d04 */
.L_x_3097:
[----:B------:R-:W-:Y:S05]  /*08d0*/  BSYNC B0 ;  /* 0x0000000000007941 */ /* 0x000fea0003800000 */
.L_x_3096:
        /* <DEDUP_REMOVED lines=50> */
.L_x_3113:
[----:B-1----:R-:W-:Y:S01]  /*0c00*/  FADD.FTZ R24, R53, R24 ;  /* 0x0000001835187221 */ /* 0x002fe20000010000 */
[----:B------:R-:W1:Y:S01]  /*0c10*/  @!P1 LDC.64 R26, c[0x0][0x250] ;  /* 0x00009400ff1a9b82 */ /* 0x000e620000000a00 */
[----:B------:R-:W-:Y:S02]  /*0c20*/  BSSY B0, `(.L_x_3099) ;  /* 0x000002c000007945 */ /* 0x000fe40003800000 */
[----:B------:R-:W-:Y:S01]  /*0c30*/  FFMA.FTZ R48, R24, R25, UR10 ;  /* 0x0000000a18307e23 */ /* 0x000fe20008010019 */
[----:B------:R-:W-:-:S05]  /*0c40*/  FMUL.FTZ R24, R49, R49 ;  /* 0x0000003131187220 */ /* 0x000fca0000410000 */
[----:B------:R-:W-:Y:S02]  /*0c50*/  FSEL R51, R24, RZ, P3 ;  /* 0x000000ff18337208 */ /* 0x000fe40001800000 */
[----:B------:R-:W2:Y:S03]  /*0c60*/  @!P1 LDC.64 R24, c[0x0][0x258] ;  /* 0x00009600ff189b82 */ /* 0x000ea60000000a00 */
        /* <DEDUP_REMOVED lines=39> */
.L_x_3100:
[----:B------:R-:W-:Y:S05]  /*0ee0*/  BSYNC B0 ;  /* 0x0000000000007941 */ /* 0x000fea0003800000 */
.L_x_3099:
[----:B-12---:R-:W1:Y:S02]  /*0ef0*/  LDC.64 R24, c[0x0][0x210] ;  /* 0x00008400ff187b82 */ /* 0x006e640000000a00 */
[----:B-1----:R-:W-:-:S04]  /*0f00*/  LEA R30, R24, R30, 0x2 ;  /* 0x0000001e181e7211 */ /* 0x002fc800078e10ff */
[----:B------:R-:W-:-:S13]  /*0f10*/  ISETP.GE.AND P1, PT, R30, R25, PT ;  /* 0x000000191e00720c */ /* 0x000fda0003f26270 */
[----:B------:R-:W-:Y:S05]  /*0f20*/  @!P1 BRA `(.L_x_3101) ;  /* 0xfffffff400709947 */ /* 0x000fea000383ffff */
[----:B------:R-:W-:Y:S05]  /*0f30*/  EXIT ;  /* 0x000000000000794d */ /* 0x000fea0003800000 */
.L_x_3098:
        /* <DEDUP_REMOVED lines=8> */
.L_x_3103:
[----:B------:R-:W-:Y:S05]  /*0fc0*/  BSYNC B0 ;  /* 0x0000000000007941 */ /* 0x000fea0003800000 */
.L_x_3102:
        /* <DEDUP_REMOVED lines=8> */
.L_x_3104:
[----:B------:R-:W-:Y:S01]  /*1050*/  HFMA2.MMA R48, -RZ, RZ, 0, 2.384185791015625e-07 ;  /* 0x00000004ff307435 */ /* 0x000fe200000001ff */
[----:B------:R-:W-:-:S05]  /*1060*/  FADD.FTZ R51, R50, R24 ;  /* 0x0000001832337221 */ /* 0x000fca0000010000 */
[----:B------:R-:W-:-:S07]  /*1070*/  MOV R50, R51 ;  /* 0x0000003300327202 */ /* 0x000fce0000000f00 */
[----:B------:R-:W-:Y:S05]  /*1080*/  WARPSYNC.COLLECTIVE R26, `(.L_x_3105) ;  /* 0x000000001a087348 */ /* 0x000fea0003c00000 */
[----:B------:R0:W1:Y:S02]  /*1090*/  SHFL.BFLY P4, R24, R50, R48, R27 ;  /* 0x0c00003032187389 */ /* 0x000064000008001b */
[----:B01----:R-:W-:Y:S01]  /*10a0*/  ENDCOLLECTIVE ;  /* 0x000000000000791b */ /* 0x003fe20003800000 */
.L_x_3105:
[----:B------:R-:W-:Y:S01]  /*10b0*/  HFMA2.MMA R48, -RZ, RZ, 0, 4.76837158203125e-07 ;  /* 0x00000008ff307435 */ /* 0x000fe200000001ff */
[----:B------:R-:W-:-:S05]  /*10c0*/  FADD.FTZ R52, R51, R24 ;  /* 0x0000001833347221 */ /* 0x000fca0000010000 */
[----:B------:R-:W-:-:S07]  /*10d0*/  MOV R50, R52 ;  /* 0x0000003400327202 */ /* 0x000fce0000000f00 */
[----:B------:R-:W-:Y:S05]  /*10e0*/  WARPSYNC.COLLECTIVE R26, `(.L_x_3106) ;  /* 0x000000001a087348 */ /* 0x000fea0003c00000 */
[----:B------:R0:W1:Y:S02]  /*10f0*/  SHFL.BFLY P4, R24, R50, R48, R27 ;  /* 0x0c00003032187389 */ /* 0x000064000008001b */
[----:B01----:R-:W-:Y:S01]  /*1100*/  ENDCOLLECTIVE ;  /* 0x000000000000791b */ /* 0x003fe20003800000 */
.L_x_3106:
[----:B------:R-:W-:Y:S01]  /*1110*/  HFMA2.MMA R48, -RZ, RZ, 0, 9.5367431640625e-07 ;  /* 0x00000010ff307435 */ /* 0x000fe200000001ff */
[----:B------:R-:W-:-:S05]  /*1120*/  FADD.FTZ R53, R52, R24 ;  /* 0x0000001834357221 */ /* 0x000fca0000010000 */
[----:B------:R-:W-:-:S07]  /*1130*/  MOV R50, R53 ;  /* 0x0000003500327202 */ /* 0x000fce0000000f00 */
[----:B------:R-:W-:Y:S05]  /*1140*/  WARPSYNC.COLLECTIVE R26, `(.L_x_3107) ;  /* 0x000000001a087348 */ /* 0x000fea0003c00000 */
[----:B------:R0:W1:Y:S02]  /*1150*/  SHFL.BFLY P4, R24, R50, R48, R27 ;  /* 0x0c00003032187389 */ /* 0x000064000008001b */
[----:B01----:R-:W-:Y:S01]  /*1160*/  ENDCOLLECTIVE ;  /* 0x000000000000791b */ /* 0x003fe20003800000 */
.L_x_3107:
        /* <DEDUP_REMOVED lines=24> */
.L_x_3108:
[----:B------:R-:W-:Y:S01]  /*12f0*/  HFMA2.MMA R48, -RZ, RZ, 0, 1.1920928955078125e-07 ;  /* 0x00000002ff307435 */ /* 0x000fe200000001ff */
[----:B------:R-:W-:-:S05]  /*1300*/  FADD.FTZ R51, R50, R24 ;  /* 0x0000001832337221 */ /* 0x000fca0000010000 */
[----:B------:R-:W-:-:S07]  /*1310*/  MOV R50, R51 ;  /* 0x0000003300327202 */ /* 0x000fce0000000f00 */
[----:B------:R-:W-:Y:S05]  /*1320*/  WARPSYNC.COLLECTIVE R26, `(.L_x_3109) ;  /* 0x000000001a087348 */ /* 0x000fea0003c00000 */
[----:B------:R0:W1:Y:S02]  /*1330*/  SHFL.BFLY P4, R24, R50, R48, R27 ;  /* 0x0c00003032187389 */ /* 0x000064000008001b */
[----:B01----:R-:W-:Y:S01]  /*1340*/  ENDCOLLECTIVE ;  /* 0x000000000000791b */ /* 0x003fe20003800000 */
.L_x_3109:
[----:B------:R-:W-:Y:S01]  /*1350*/  HFMA2.MMA R48, -RZ, RZ, 0, 2.384185791015625e-07 ;  /* 0x00000004ff307435 */ /* 0x000fe200000001ff */
[----:B------:R-:W-:-:S05]  /*1360*/  FADD.FTZ R52, R51, R24 ;  /* 0x0000001833347221 */ /* 0x000fca0000010000 */
[----:B------:R-:W-:-:S07]  /*1370*/  MOV R50, R52 ;  /* 0x0000003400327202 */ /* 0x000fce0000000f00 */
[----:B------:R-:W-:Y:S05]  /*1380*/  WARPSYNC.COLLECTIVE R26, `(.L_x_3110) ;  /* 0x000000001a087348 */ /* 0x000fea0003c00000 */
[----:B------:R0:W1:Y:S02]  /*1390*/  SHFL.BFLY P4, R24, R50, R48, R27 ;  /* 0x0c00003032187389 */ /* 0x000064000008001b */
[----:B01----:R-:W-:Y:S01]  /*13a0*/  ENDCOLLECTIVE ;  /* 0x000000000000791b */ /* 0x003fe20003800000 */
.L_x_3110:
[----:B------:R-:W-:Y:S01]  /*13b0*/  HFMA2.MMA R48, -RZ, RZ, 0, 4.76837158203125e-07 ;  /* 0x00000008ff307435 */ /* 0x000fe200000001ff */
[----:B------:R-:W-:-:S05]  /*13c0*/  FADD.FTZ R53, R52, R24 ;  /* 0x0000001834357221 */ /* 0x000fca0000010000 */
[----:B------:R-:W-:-:S07]  /*13d0*/  MOV R50, R53 ;  /* 0x0000003500327202 */ /* 0x000fce0000000f00 */
[----:B------:R-:W-:Y:S05]  /*13e0*/  WARPSYNC.COLLECTIVE R26, `(.L_x_3111) ;  /* 0x000000001a087348 */ /* 0x000fea0003c00000 */
[----:B------:R0:W1:Y:S02]  /*13f0*/  SHFL.BFLY P4, R24, R50, R48, R27 ;  /* 0x0c00003032187389 */ /* 0x000064000008001b */
[----:B01----:R-:W-:Y:S01]  /*1400*/  ENDCOLLECTIVE ;  /* 0x000000000000791b */ /* 0x003fe20003800000 */
.L_x_3111:
[----:B------:R-:W-:Y:S01]  /*1410*/  HFMA2.MMA R48, -RZ, RZ, 0, 9.5367431640625e-07 ;  /* 0x00000010ff307435 */ /* 0x000fe200000001ff */
[----:B------:R-:W-:-:S05]  /*1420*/  FADD.FTZ R53, R53, R24 ;  /* 0x0000001835357221 */ /* 0x000fca0000010000 */
[----:B------:R-:W-:-:S07]  /*1430*/  MOV R50, R53 ;  /* 0x0000003500327202 */ /* 0x000fce0000000f00 */
[----:B------:R-:W-:Y:S05]  /*1440*/  WARPSYNC.COLLECTIVE R26, `(.L_x_3112) ;  /* 0x000000001a087348 */ /* 0x000fea0003c00000 */
[----:B------:R0:W1:Y:S02]  /*1450*/  SHFL.BFLY P4, R24, R50, R48, R27 ;  /* 0x0c00003032187389 */ /* 0x000064000008001b */
[----:B01----:R-:W-:Y:S01]  /*1460*/  ENDCOLLECTIVE ;  /* 0x000000000000791b */ /* 0x003fe20003800000 */
.L_x_3112:
[----:B------:R-:W-:Y:S05]  /*1470*/  BRA `(.L_x_3113) ;  /* 0xfffffff400e07947 */ /* 0x000fea000383ffff */
.L_x_3114:
        /* <DEDUP_REMOVED lines=16> */
.L_x_9548:


//--------------------- .text._ZN10layer_norm13ln_fwd_kernelINS_13Kernel_traitsI13__nv_bfloat16S2_fS2_fjLj256ELj1ELj4ELj1ELj16ENS_18Kernel_traits_baseILj256ES2_S2_fS2_fjLj128EEEEELb0ELb1ELb0ELb1EEEvNS_9FwdParamsE --------------------------
	.section	.text._ZN10layer_norm13ln_fwd_kernelINS_13Kernel_traitsI13__nv_bfloat16S2_fS2_fjLj256ELj1ELj4ELj1ELj16ENS_18Kernel_traits_baseILj256ES2_S2_fS2_fjLj128EEEEELb0ELb1ELb0ELb1EEEvNS_9FwdParamsE,"ax",@progbits
	.align	128
        .global         _ZN10layer_norm13ln_fwd_kernelINS_13Kernel_traitsI13__nv_bfloat16S2_fS2_fjLj256ELj1ELj4ELj1ELj16ENS_18Kernel_traits_baseILj256ES2_S2_fS2_fjLj128EEEEELb0ELb1ELb0ELb1EEEvNS_9FwdParamsE
        .type           _ZN10layer_norm13ln_fwd_kernelINS_13Kernel_traitsI13__nv_bfloat16S2_fS2_fjLj256ELj1ELj4ELj1ELj16ENS_18Kernel_traits_baseILj256ES2_S2_fS2_fjLj128EEEEELb0ELb1ELb0ELb1EEEvNS_9FwdParamsE,@function
        .size           _ZN10layer_norm13ln_fwd_kernelINS_13Kernel_traitsI13__nv_bfloat16S2_fS2_fjLj256ELj1ELj4ELj1ELj16ENS_18Kernel_traits_baseILj256ES2_S2_fS2_fjLj128EEEEELb0ELb1ELb0ELb1EEEvNS_9FwdParamsE,(.L_x_9549 - _ZN10layer_norm13ln_fwd_kernelINS_13Kernel_traitsI13__nv_bfloat16S2_fS2_fjLj256ELj1ELj4ELj1ELj16ENS_18Kernel_traits_baseILj256ES2_S2_fS2_fjLj128EEEEELb0ELb1ELb0ELb1EEEvNS_9FwdParamsE)
        .other          _ZN10layer_norm13ln_fwd_kernelINS_13Kernel_traitsI13__nv_bfloat16S2_fS2_fjLj256ELj1ELj4ELj1ELj16ENS_18Kernel_traits_baseILj256ES2_S2_fS2_fjLj128EEEEELb0ELb1ELb0ELb1EEEvNS_9FwdParamsE,@"STO_CUDA_ENTRY STV_DEFAULT"
_ZN10layer_norm13ln_fwd_kernelINS_13Kernel_traitsI13__nv_bfloat16S2_fS2_fjLj256ELj1ELj4ELj1ELj16ENS_18Kernel_traits_baseILj256ES2_S2_fS2_fjLj128EEEEELb0ELb1ELb0ELb1EEEvNS_9FwdParamsE:
.text._ZN10layer_norm13ln_fwd_kernelINS_13Kernel_traitsI13__nv_bfloat16S2_fS2_fjLj256ELj1ELj4ELj1ELj16ENS_18Kernel_traits_baseILj256ES2_S2_fS2_fjLj128EEEEELb0ELb1ELb0ELb1EEEvNS_9FwdParamsE:
[----:B------:R-:W-:Y:S01]  /*0000*/  LDC R1, c[0x0][0x28] ;  /* 0x00000a00ff017b82 */ /* 0x000fe20000000800 */
[----:B------:R-:W0:Y:S01]  /*0010*/  S2R R0, SR_TID.X ;  /* 0x0000000000007919 */ /* 0x000e220000002100 */
[----:B------:R-:W-:Y:S01]  /*0020*/  ULDC.64 UR4, c[0x0][0x2c8] ;  /* 0x0000b20000047ab9 */ /* 0x000fe20000000a00 */
[----:B------:R-:W-:Y:S01]  /*0030*/  ULDC UR10, c[0x0][0x214] ;  /* 0x00008500000a7ab9 */ /* 0x000fe20000000800 */
[----:B------:R-:W-:Y:S01]  /*0040*/  ISETP.NE.U32.AND P0, PT, RZ, UR4, PT ;  /* 0x00000004ff007c0c */ /* 0x000fe2000bf05070 */
[----:B------:R-:W1:Y:S01]  /*0050*/  S2R R2, SR_CTAID.X ;  /* 0x0000000000027919 */ /* 0x000e620000002500 */
[----:B------:R-:W-:Y:S01]  /*0060*/  ULDC.64 UR6, c[0x0][0x260] ;  /* 0x0000980000067ab9 */ /* 0x000fe20000000a00 */
[----:B------:R-:W-:Y:S01]  /*0070*/  ULDC.64 UR8, c[0x0][0x278] ;  /* 0x00009e0000087ab9 */ /* 0x000fe20000000a00 */
        /* <DEDUP_REMOVED lines=10> */
[----:B------:R-:W-:-:S02]  /*0120*/  LOP3.LUT R0, R0, 0x1f0, RZ, 0xc0, !PT ;  /* 0x000001f000007812 */ /* 0x000fc400078ec0ff */
[----:B------:R-:W-:Y:S02]  /*0130*/  LEA R16, P3, R10, UR8, 0x4 ;  /* 0x000000080a107c11 */ /* 0x000fe4000f8620ff */
[----:B------:R-:W-:Y:S02]  /*0140*/  IADD3 R12, P2, R0, UR6, RZ ;  /* 0x00000006000c7c10 */ /* 0x000fe4000ff5e0ff */
[----:B------:R-:W-:Y:S02]  /*0150*/  IADD3.X R17, RZ, UR9, RZ, P3, !PT ;  /* 0x00000009ff117c10 */ /* 0x000fe40009ffe4ff */
[----:B------:R-:W-:Y:S02]  /*0160*/  IADD3.X R13, RZ, UR7, RZ, P2, !PT ;  /* 0x00000007ff0d7c10 */ /* 0x000fe400097fe4ff */
[----:B------:R-:W-:Y:S07]  /*0170*/  @P1 EXIT ;  /* 0x000000000000194d */ /* 0x000fee0003800000 */
[----:B------:R-:W2:Y:S04]  /*0180*/  LDG.E.128 R16, desc[UR4][R16.64] ;  /* 0x0000000410107981 */ /* 0x000ea8000c1e1d00 */
[----:B------:R-:W3:Y:S01]  /*0190*/  LDG.E.128 R12, desc[UR4][R12.64] ;  /* 0x000000040c0c7981 */ /* 0x000ee2000c1e1d00 */
        /* <DEDUP_REMOVED lines=28> */
[----:B---3--:R-:W-:Y:S02]  /*0360*/  PRMT R36, R12, 0x7632, R36 ;  /* 0x000076320c247816 */ /* 0x008fe40000000024 */
[----:B------:R-:W-:Y:S02]  /*0370*/  PRMT R35, R13, 0x7632, R35 ;  /* 0x000076320d237816 */ /* 0x000fe40000000023 */
[----:B------:R-:W-:Y:S02]  /*0380*/  PRMT R38, R14, 0x7632, R38 ;  /* 0x000076320e267816 */ /* 0x000fe40000000026 */
[----:B------:R-:W-:-:S02]  /*0390*/  PRMT R37, R15, 0x7632, R37 ;  /* 0x000076320f257816 */ /* 0x000fc40000000025 */
        /* <DEDUP_REMOVED lines=16> */
.L_x_3116:
[----:B------:R-:W0:Y:S01]  /*04a0*/  @P0 LDC.64 R22, c[0x0][0x270] ;  /* 0x00009c00ff160b82 */ /* 0x000e220000000a00 */
[----:B------:R-:W-:-:S05]  /*04b0*/  IMAD R24, R9, UR7, RZ ;  /* 0x0000000709187c24 */ /* 0x000fca000f8e02ff */
[----:B------:R-:W-:Y:S02]  /*04c0*/  SHF.R.S32.HI R25, RZ, 0x1f, R24 ;  /* 0x0000001fff197819 */ /* 0x000fe40000011418 */
[----:B------:R-:W1:Y:S02]  /*04d0*/  LDC.64 R20, c[0x0][0x220] ;  /* 0x00008800ff147b82 */ /* 0x000e640000000a00 */
[----:B------:R-:W-:Y:S02]  /*04e0*/  LEA.HI R25, R25, R24, RZ, 0x3 ;  /* 0x0000001819197211 */ /* 0x000fe400078f18ff */
[----:B------:R-:W-:Y:S02]  /*04f0*/  ISETP.NE.U32.AND P1, PT, RZ, UR8, PT ;  /* 0x00000008ff007c0c */ /* 0x000fe4000bf25070 */
[----:B------:R-:W-:Y:S02]  /*0500*/  LEA.HI.SX32 R43, R25, R10, 0x1d ;  /* 0x0000000a192b7211 */ /* 0x000fe400078feaff */
[----:B------:R-:W-:Y:S01]  /*0510*/  ISETP.NE.AND.EX P1, PT, RZ, UR9, PT, P1 ;  /* 0x00000009ff007c0c */ /* 0x000fe2000bf25310 */
[----:B0-----:R-:W-:-:S06]  /*0520*/  @P0 IMAD.WIDE R26, R9, 0x2, R22 ;  /* 0x00000002091a0825 */ /* 0x001fcc00078e0216 */
[----:B------:R-:W2:Y:S01]  /*0530*/  @P0 LDG.E.U16 R26, desc[UR4][R26.64] ;  /* 0x000000041a1a0981 */ /* 0x000ea2000c1e1500 */
[----:B-1----:R-:W-:-:S06]  /*0540*/  IMAD.WIDE.U32 R20, R43, 0x10, R20 ;  /* 0x000000102b147825 */ /* 0x002fcc00078e0014 */
[----:B------:R-:W3:Y:S01]  /*0550*/  LDG.E.128 R20, desc[UR4][R20.64] ;  /* 0x0000000414147981 */ /* 0x000ee2000c1e1d00 */
[----:B------:R-:W-:-:S04]  /*0560*/  @P1 LEA R24, P3, R43, UR8, 0x5 ;  /* 0x000000082b181c11 */ /* 0x000fc8000f8628ff */
[----:B------:R-:W-:-:S05]  /*0570*/  @P1 LEA.HI.X R25, R43, UR9, RZ, 0x5, P3 ;  /* 0x000000092b191c11 */ /* 0x000fca00098f2cff */
        /* <DEDUP_REMOVED lines=11> */
[C---:B------:R-:W-:Y:S02]  /*0630*/  SHF.L.U32 R50, R22.reuse, 0x10, RZ ;  /* 0x0000001016327819 */ /* 0x040fe400000006ff */
[----:B------:R-:W-:Y:S02]  /*0640*/  PRMT R27, R22, 0x7632, R27 ;  /* 0x00007632161b7816 */ /* 0x000fe4000000001b */
[----:B------:R-:W-:Y:S02]  /*0650*/  PRMT R47, R23, 0x7632, R47 ;  /* 0x00007632172f7816 */ /* 0x000fe4000000002f */
[----:B------:R-:W-:Y:S02]  /*0660*/  SHF.L.U32 R20, R20, 0x10, RZ ;  /* 0x0000001014147819 */ /* 0x000fe400000006ff */
[----:B------:R-:W-:Y:S01]  /*0670*/  SHF.L.U32 R48, R21, 0x10, RZ ;  /* 0x0000001015307819 */ /* 0x000fe200000006ff */
[----:B------:R-:W-:Y:S01]  /*0680*/  FMUL.FTZ R21, R46, R45 ;  /* 0x0000002d2e157220 */ /* 0x000fe20000410000 */
[----:B------:R-:W-:-:S02]  /*0690*/  SHF.L.U32 R26, R26, 0x10, RZ ;  /* 0x000000101a1a7819 */ /* 0x000fc400000006ff */
[----:B------:R-:W-:Y:S01]  /*06a0*/  SHF.L.U32 R52, R23, 0x10, RZ ;  /* 0x0000001017347819 */ /* 0x000fe200000006ff */
[-C--:B------:R-:W-:Y:S01]  /*06b0*/  FMUL.FTZ R23, R50, R45.reuse ;  /* 0x0000002d32177220 */ /* 0x080fe20000410000 */
[----:B0-----:R-:W-:Y:S01]  /*06c0*/  SHF.L.U32 R24, R27, 0x10, RZ ;  /* 0x000000101b187819 */ /* 0x001fe200000006ff */
[-C--:B------:R-:W-:Y:S01]  /*06d0*/  FMUL.FTZ R25, R20, R45.reuse ;  /* 0x0000002d14197220 */ /* 0x080fe20000410000 */
[----:B------:R-:W-:Y:S01]  /*06e0*/  SHF.L.U32 R50, R47, 0x10, RZ ;  /* 0x000000102f327819 */ /* 0x000fe200000006ff */
[----:B------:R-:W-:Y:S01]  /*06f0*/  FMUL.FTZ R46, R26, R45 ;  /* 0x0000002d1a2e7220 */ /* 0x000fe20000410000 */
[----:B------:R-:W-:Y:S01]  /*0700*/  FMUL.FTZ R20, R4, R21 ;  /* 0x0000001504147220 */ /* 0x000fe20000410000 */
[-C--:B------:R-:W-:Y:S01]  /*0710*/  FMUL.FTZ R22, R48, R45.reuse ;  /* 0x0000002d30167220 */ /* 0x080fe20000410000 */
[-C--:B------:R-:W-:Y:S01]  /*0720*/  FMUL.FTZ R27, R52, R45.reuse ;  /* 0x0000002d341b7220 */ /* 0x080fe20000410000 */
[-C--:B------:R-:W-:Y:S01]  /*0730*/  FMUL.FTZ R48, R24, R45.reuse ;  /* 0x0000002d18307220 */ /* 0x080fe20000410000 */
[----:B------:R-:W-:Y:S01]  /*0740*/  FMUL.FTZ R47, R50, R45 ;  /* 0x0000002d322f7220 */ /* 0x000fe20000410000 */
[----:B----4-:R-:W-:Y:S01]  /*0750*/  @P1 FADD.FTZ R20, R12, R20 ;  /* 0x000000140c141221 */ /* 0x010fe20000010000 */
[----:B------:R-:W-:Y:S01]  /*0760*/  FMUL.FTZ R21, R39, R46 ;  /* 0x0000002e27157220 */ /* 0x000fe20000410000 */
[----:B------:R-:W-:Y:S01]  /*0770*/  FMUL.FTZ R24, R2, R23 ;  /* 0x0000001702187220 */ /* 0x000fe20000410000 */
[----:B------:R-:W-:Y:S01]  /*0780*/  FMUL.FTZ R26, R0, R27 ;  /* 0x0000001b001a7220 */ /* 0x000fe20000410000 */
[----:B------:R-:W-:Y:S01]  /*0790*/  FMUL.FTZ R23, R40, R25 ;  /* 0x0000001928177220 */ /* 0x000fe20000410000 */
[----:B------:R-:W-:Y:S01]  /*07a0*/  FMUL.FTZ R22, R3, R22 ;  /* 0x0000001603167220 */ /* 0x000fe20000410000 */
[----:B------:R-:W-:Y:S01]  /*07b0*/  FMUL.FTZ R25, R41, R48 ;  /* 0x0000003029197220 */ /* 0x000fe20000410000 */
        /* <DEDUP_REMOVED lines=58> */
.L_x_3128:
[----:B------:R-:W-:Y:S01]  /*0b60*/  FMUL.FTZ R48, R45, R45 ;  /* 0x0000002d2d307220 */ /* 0x000fe20000410000 */
[----:B01----:R-:W-:-:S04]  /*0b70*/  FADD.FTZ R53, R53, R44 ;  /* 0x0000002c35357221 */ /* 0x003fc80000010000 */
[----:B------:R-:W-:Y:S01]  /*0b80*/  FSEL R49, R48, RZ, P2 ;  /* 0x000000ff30317208 */ /* 0x000fe20001000000 */
[----:B------:R-:W-:Y:S01]  /*0b90*/  FFMA.FTZ R44, R53, R46, UR12 ;  /* 0x0000000c352c7e23 */ /* 0x000fe2000801002e */
[----:B------:R-:W-:Y:S01]  /*0ba0*/  FSEL R48, R45, RZ, !P2 ;  /* 0x000000ff2d307208 */ /* 0x000fe20005000000 */
[----:B------:R-:W0:Y:S02]  /*0bb0*/  @!P1 LDC.64 R46, c[0x0][0x250] ;  /* 0x00009400ff2e9b82 */ /* 0x000e240000000a00 */
[----:B------:R-:W-:Y:S02]  /*0bc0*/  FADD.FTZ R44, R44, R49 ;  /* 0x000000312c2c7221 */ /* 0x000fe40000010000 */
[--C-:B------:R-:W-:Y:S01]  /*0bd0*/  FADD.FTZ R51, R24, -R48.reuse ;  /* 0x8000003018337221 */ /* 0x100fe20000010000 */
[--C-:B------:R-:W-:Y:S01]  /*0be0*/  FADD.FTZ R53, R26, -R48.reuse ;  /* 0x800000301a357221 */ /* 0x100fe20000010000 */
[--C-:B------:R-:W-:Y:S01]  /*0bf0*/  FADD.FTZ R24, R27, -R48.reuse ;  /* 0x800000301b187221 */ /* 0x100fe20000010000 */
[--C-:B------:R-:W-:Y:S01]  /*0c00*/  FADD.FTZ R25, R25, -R48.reuse ;  /* 0x8000003019197221 */ /* 0x100fe20000010000 */
[----:B------:R-:W1:Y:S01]  /*0c10*/  MUFU.RSQ R44, R44 ;  /* 0x0000002c002c7308 */ /* 0x000e620000001400 */
[--C-:B------:R-:W-:Y:S01]  /*0c20*/  FADD.FTZ R49, R20, -R48.reuse ;  /* 0x8000003014317221 */ /* 0x100fe20000010000 */
[----:B------:R-:W2:Y:S01]  /*0c30*/  @!P1 LDC.64 R26, c[0x0][0x258] ;  /* 0x00009600ff1a9b82 */ /* 0x000ea20000000a00 */
[----:B------:R-:W-:Y:S01]  /*0c40*/  FADD.FTZ R21, R21, -R48 ;  /* 0x8000003015157221 */ /* 0x000fe20000010000 */
[----:B0-----:R-:W-:-:S04]  /*0c50*/  @!P1 IMAD.WIDE R46, R9, 0x4, R46 ;  /* 0x00000004092e9825 */ /* 0x001fc800078e022e */
[C---:B-1----:R-:W-:Y:S01]  /*0c60*/  FMUL.FTZ R50, R44.reuse, R53 ;  /* 0x000000352c327220 */ /* 0x042fe20000410000 */
[C---:B------:R-:W-:Y:S01]  /*0c70*/  FMUL.FTZ R53, R44.reuse, R24 ;  /* 0x000000182c357220 */ /* 0x040fe20000410000 */
[C---:B------:R-:W-:Y:S01]  /*0c80*/  FMUL.FTZ R51, R44.reuse, R51 ;  /* 0x000000332c337220 */ /* 0x040fe20000410000 */
[C---:B------:R-:W-:Y:S01]  /*0c90*/  FMUL.FTZ R24, R44.reuse, R25 ;  /* 0x000000192c187220 */ /* 0x040fe20000410000 */
[----:B------:R0:W-:Y:S01]  /*0ca0*/  @!P1 STG.E desc[UR4][R46.64], R45 ;  /* 0x0000002d2e009986 */ /* 0x0001e2000c101904 */
[----:B------:R-:W-:Y:S01]  /*0cb0*/  FMUL.FTZ R49, R44, R49 ;  /* 0x000000312c317220 */ /* 0x000fe20000410000 */
[----:B------:R-:W-:Y:S01]  /*0cc0*/  FFMA.FTZ R20, R51, R29, R6 ;  /* 0x0000001d33147223 */ /* 0x000fe20000010006 */
[----:B------:R-:W-:Y:S01]  /*0cd0*/  FFMA.FTZ R25, R24, R38, R33 ;  /* 0x0000002618197223 */ /* 0x000fe20000010021 */
[----:B------:R-:W-:Y:S01]  /*0ce0*/  FFMA.FTZ R50, R50, R30, R5 ;  /* 0x0000001e32327223 */ /* 0x000fe20000010005 */
[----:B------:R-:W-:Y:S01]  /*0cf0*/  FFMA.FTZ R53, R53, R37, R34 ;  /* 0x0000002535357223 */ /* 0x000fe20000010022 */
[----:B--2---:R-:W-:-:S05]  /*0d00*/  @!P1 IMAD.WIDE R26, R9, 0x4, R26 ;  /* 0x00000004091a9825 */ /* 0x004fca00078e021a */
[----:B------:R1:W-:Y:S01]  /*0d10*/  @!P1 STG.E desc[UR4][R26.64], R44 ;  /* 0x0000002c1a009986 */ /* 0x0003e2000c101904 */
[--C-:B0-----:R-:W-:Y:S01]  /*0d20*/  FADD.FTZ R45, R22, -R48.reuse ;  /* 0x80000030162d7221 */ /* 0x101fe20000010000 */
[----:B------:R-:W-:Y:S01]  /*0d30*/  F2FP.BF16.F32.PACK_AB R22, R25, R20 ;  /* 0x000000141916723e */ /* 0x000fe200000010ff */
[----:B------:R-:W-:Y:S01]  /*0d40*/  FADD.FTZ R47, R23, -R48 ;  /* 0x80000030172f7221 */ /* 0x000fe20000010000 */
[----:B------:R-:W0:Y:S01]  /*0d50*/  LDC.64 R24, c[0x0][0x210] ;  /* 0x00008400ff187b82 */ /* 0x000e220000000a00 */
        /* <DEDUP_REMOVED lines=8> */
[----:B------:R-:W-:-:S03]  /*0de0*/  LEA R46, P3, R43, UR14, 0x4 ;  /* 0x0000000e2b2e7c11 */ /* 0x000fc6000f8620ff */
[----:B------:R-:W-:Y:S02]  /*0df0*/  F2FP.BF16.F32.PACK_AB R21, R48, R21 ;  /* 0x000000153015723e */ /* 0x000fe400000010ff */
[----:B------:R-:W-:Y:S02]  /*0e00*/  LEA.HI.X R47, R43, UR15, RZ, 0x4, P3 ;  /* 0x0000000f2b2f7c11 */ /* 0x000fe400098f24ff */
[----:B------:R-:W-:-:S05]  /*0e10*/  F2FP.BF16.F32.PACK_AB R20, R45, R20 ;  /* 0x000000142d14723e */ /* 0x000fca00000010ff */
[----:B------:R1:W-:Y:S01]  /*0e20*/  STG.E.128 desc[UR4][R46.64], R20 ;  /* 0x000000142e007986 */ /* 0x0003e2000c101d04 */
[----:B0-----:R-:W-:-:S04]  /*0e30*/  LEA R9, R24, R9, 0x2 ;  /* 0x0000000918097211 */ /* 0x001fc800078e10ff */
[----:B------:R-:W-:-:S13]  /*0e40*/  ISETP.GE.AND P1, PT, R9, R25, PT ;  /* 0x000000190900720c */ /* 0x000fda0003f26270 */
[----:B-1----:R-:W-:Y:S05]  /*0e50*/  @!P1 BRA `(.L_x_3116) ;  /* 0xfffffff400909947 */ /* 0x002fea000383ffff */
[----:B------:R-:W-:Y:S05]  /*0e60*/  EXIT ;  /* 0x000000000000794d */ /* 0x000fea0003800000 */
.L_x_3115:
[----:B------:R-:W-:Y:S01]  /*0e70*/  BSSY B0, `(.L_x_3117) ;  /* 0x0000007000007945 */ /* 0x000fe20003800000 */
[----:B------:R-:W-:Y:S02]  /*0e80*/  MOV R49, 0x1 ;  /* 0x0000000100317802 */ /* 0x000fe40000000f00 */
[----:B------:R-:W-:Y:S02]  /*0e90*/  MOV R48, 0x1f ;  /* 0x0000001f00307802 */ /* 0x000fe40000000f00 */
[----:B------:R-:W-:-:S07]  /*0ea0*/  MOV R47, 0xffffffff ;  /* 0xffffffff002f7802 */ /* 0x000fce0000000f00 */
[----:B------:R-:W-:Y:S05]  /*0eb0*/  WARPSYNC.COLLECTIVE R47, `(.L_x_3118) ;  /* 0x000000002f087348 */ /* 0x000fea0003c00000 */
[----:B------:R0:W1:Y:S02]  /*0ec0*/  SHFL.BFLY P3, R44, R50, R49, R48 ;  /* 0x0c000031322c7389 */ /* 0x0000640000060030 */
[----:B01----:R-:W-:Y:S01]  /*0ed0*/  ENDCOLLECTIVE ;  /* 0x000000000000791b */ /* 0x003fe20003800000 */
.L_x_3118:
[----:B------:R-:W-:Y:S05]  /*0ee0*/  BSYNC B0 ;  /* 0x0000000000007941 */ /* 0x000fea0003800000 */
.L_x_3117:
        /* <DEDUP_REMOVED lines=9> */
.L_x_3119:
[----:B------:R-:W-:Y:S01]  /*0f80*/  HFMA2.MMA R49, -RZ, RZ, 0, 2.384185791015625e-07 ;  /* 0x00000004ff317435 */ /* 0x000fe200000001ff */
[----:B------:R-:W-:-:S05]  /*0f90*/  FADD.FTZ R52, R51, R44 ;  /* 0x0000002c33347221 */ /* 0x000fca0000010000 */
[----:B------:R-:W-:-:S07]  /*0fa0*/  MOV R50, R52 ;  /* 0x0000003400327202 */ /* 0x000fce0000000f00 */
[----:B------:R-:W-:Y:S05]  /*0fb0*/  WARPSYNC.COLLECTIVE R47, `(.L_x_3120) ;  /* 0x000000002f087348 */ /* 0x000fea0003c00000 */
[----:B------:R0:W1:Y:S02]  /*0fc0*/  SHFL.BFLY P3, R44, R50, R49, R48 ;  /* 0x0c000031322c7389 */ /* 0x0000640000060030 */
[----:B01----:R-:W-:Y:S01]  /*0fd0*/  ENDCOLLECTIVE ;  /* 0x000000000000791b */ /* 0x003fe20003800000 */
.L_x_3120:
[----:B------:R-:W-:Y:S01]  /*0fe0*/  HFMA2.MMA R49, -RZ, RZ, 0, 4.76837158203125e-07 ;  /* 0x00000008ff317435 */ /* 0x000fe200000001ff */
[----:B------:R-:W-:-:S05]  /*0ff0*/  FADD.FTZ R53, R52, R44 ;  /* 0x0000002c34357221 */ /* 0x000fca0000010000 */
[----:B------:R-:W-:-:S07]  /*1000*/  MOV R50, R53 ;  /* 0x0000003500327202 */ /* 0x000fce0000000f00 */
[----:B------:R-:W-:Y:S05]  /*1010*/  WARPSYNC.COLLECTIVE R47, `(.L_x_3121) ;  /* 0x000000002f087348 */ /* 0x000fea0003c00000 */
[----:B------:R0:W1:Y:S02]  /*1020*/  SHFL.BFLY P3, R44, R50, R49, R48 ;  /* 0x0c000031322c7389 */ /* 0x0000640000060030 */
[----:B01----:R-:W-:Y:S01]  /*1030*/  ENDCOLLECTIVE ;  /* 0x000000000000791b */ /* 0x003fe20003800000 */
.L_x_3121:
[----:B------:R-:W-:Y:S01]  /*1040*/  HFMA2.MMA R49, -RZ, RZ, 0, 9.5367431640625e-07 ;  /* 0x00000010ff317435 */ /* 0x000fe200000001ff */
[----:B------:R-:W-:-:S05]  /*1050*/  FADD.FTZ R53, R53, R44 ;  /* 0x0000002c35357221 */ /* 0x000fca0000010000 */
[----:B------:R-:W-:-:S07]  /*1060*/  MOV R50, R53 ;  /* 0x0000003500327202 */ /* 0x000fce0000000f00 */
[----:B------:R-:W-:Y:S05]  /*1070*/  WARPSYNC.COLLECTIVE R47, `(.L_x_3122) ;  /* 0x000000002f087348 */ /* 0x000fea0003c00000 */
[----:B------:R0:W1:Y:S02]  /*1080*/  SHFL.BFLY P3, R44, R50, R49, R48 ;  /* 0x0c000031322c7389 */ /* 0x0000640000060030 */
[----:B01----:R-:W-:Y:S01]  /*1090*/  ENDCOLLECTIVE ;  /* 0x000000000000791b */ /* 0x003fe20003800000 */
.L_x_3122:
        /* <DEDUP_REMOVED lines=23> */
.L_x_3123:
[----:B------:R-:W-:Y:S01]  /*1210*/  HFMA2.MMA R49, -RZ, RZ, 0, 1.1920928955078125e-07 ;  /* 0x00000002ff317435 */ /* 0x000fe200000001ff */
[----:B------:R-:W-:-:S05]  /*1220*/  FADD.FTZ R51, R50, R44 ;  /* 0x0000002c32337221 */ /* 0x000fca0000010000 */
[----:B------:R-:W-:-:S07]  /*1230*/  MOV R50, R51 ;  /* 0x0000003300327202 */ /* 0x000fce0000000f00 */
[----:B------:R-:W-:Y:S05]  /*1240*/  WARPSYNC.COLLECTIVE R47, `(.L_x_3124) ;  /* 0x000000002f087348 */ /* 0x000fea0003c00000 */
[----:B------:R0:W1:Y:S02]  /*1250*/  SHFL.BFLY P3, R44, R50, R49, R48 ;  /* 0x0c000031322c7389 */ /* 0x0000640000060030 */
[----:B01----:R-:W-:Y:S01]  /*1260*/  ENDCOLLECTIVE ;  /* 0x000000000000791b */ /* 0x003fe20003800000 */
.L_x_3124:
[----:B------:R-:W-:Y:S01]  /*1270*/  HFMA2.MMA R49, -RZ, RZ, 0, 2.384185791015625e-07 ;  /* 0x00000004ff317435 */ /* 0x000fe200000001ff */
[----:B------:R-:W-:-:S05]  /*1280*/  FADD.FTZ R52, R51, R44 ;  /* 0x0000002c33347221 */ /* 0x000fca0000010000 */
[----:B------:R-:W-:-:S07]  /*1290*/  MOV R50, R52 ;  /* 0x0000003400327202 */ /* 0x000fce0000000f00 */
[----:B------:R-:W-:Y:S05]  /*12a0*/  WARPSYNC.COLLECTIVE R47, `(.L_x_3125) ;  /* 0x000000002f087348 */ /* 0x000fea0003c00000 */
[----:B------:R0:W1:Y:S02]  /*12b0*/  SHFL.BFLY P3, R44, R50, R49, R48 ;  /* 0x0c000031322c7389 */ /* 0x0000640000060030 */
[----:B01----:R-:W-:Y:S01]  /*12c0*/  ENDCOLLECTIVE ;  /* 0x000000000000791b */ /* 0x003fe20003800000 */
.L_x_3125:
[----:B------:R-:W-:Y:S01]  /*12d0*/  HFMA2.MMA R49, -RZ, RZ, 0, 4.76837158203125e-07 ;  /* 0x00000008ff317435 */ /* 0x000fe200000001ff */
[----:B------:R-:W-:-:S05]  /*12e0*/  FADD.FTZ R53, R52, R44 ;  /* 0x0000002c34357221 */ /* 0x000fca0000010000 */
[----:B------:R-:W-:-:S07]  /*12f0*/  MOV R50, R53 ;  /* 0x0000003500327202 */ /* 0x000fce0000000f00 */
[----:B------:R-:W-:Y:S05]  /*1300*/  WARPSYNC.COLLECTIVE R47, `(.L_x_3126) ;  /* 0x000000002f087348 */ /* 0x000fea0003c00000 */
[----:B------:R0:W1:Y:S02]  /*1310*/  SHFL.BFLY P3, R44, R50, R49, R48 ;  /* 0x0c000031322c7389 */ /* 0x0000640000060030 */
[----:B01----:R-:W-:Y:S01]  /*1320*/  ENDCOLLECTIVE ;  /* 0x000000000000791b */ /* 0x003fe20003800000 */
.L_x_3126:
[----:B------:R-:W-:Y:S01]  /*1330*/  HFMA2.MMA R49, -RZ, RZ, 0, 9.5367431640625e-07 ;  /* 0x00000010ff317435 */ /* 0x000fe200000001ff */
[----:B------:R-:W-:-:S05]  /*1340*/  FADD.FTZ R53, R53, R44 ;  /* 0x0000002c35357221 */ /* 0x000fca0000010000 */
[----:B------:R-:W-:-:S07]  /*1350*/  MOV R50, R53 ;  /* 0x0000003500327202 */ /* 0x000fce0000000f00 */
[----:B------:R-:W-:Y:S05]  /*1360*/  WARPSYNC.COLLECTIVE R47, `(.L_x_3127) ;  /* 0x000000002f087348 */ /* 0x000fea0003c00000 */
[----:B------:R0:W1:Y:S02]  /*1370*/  SHFL.BFLY P3, R44, R50, R49, R48 ;  /* 0x0c000031322c7389 */ /* 0x0000640000060030 */
[----:B01----:R-:W-:Y:S01]  /*1380*/  ENDCOLLECTIVE ;  /* 0x000000000000791b */ /* 0x003fe20003800000 */
.L_x_3127:
[----:B------:R-:W-:Y:S05]  /*1390*/  BRA `(.L_x_3128) ;  /* 0xfffffff400f07947 */ /* 0x000fea000383ffff */
.L_x_3129:
        /* <DEDUP_REMOVED lines=14> */
.L_x_9549:


//--------------------- .text._ZN10layer_norm13ln_fwd_kernelINS_13Kernel_traitsI13__nv_bfloat16S2_fS2_fjLj256ELj1ELj4ELj1ELj16ENS_18Kernel_traits_baseILj256ES2_S2_fS2_fjLj128EEEEELb0ELb1ELb1ELb0EEEvNS_9FwdParamsE --------------------------
	.section	.text._ZN10layer_norm13ln_fwd_kernelINS_13Kernel_traitsI13__nv_bfloat16S2_fS2_fjLj256ELj1ELj4ELj1ELj16ENS_18Kernel_traits_baseILj256ES2_S2_fS2_fjLj128EEEEELb0ELb1ELb1ELb0EEEvNS_9FwdParamsE,"ax",@progbits
	.align	128
        .global         _ZN10layer_norm13ln_fwd_kernelINS_13Kernel_traitsI13__nv_bfloat16S2_fS2_fjLj256ELj1ELj4ELj1ELj16ENS_18Kernel_traits_baseILj256ES2_S2_fS2_fjLj128EEEEELb0ELb1ELb1ELb0EEEvNS_9FwdParamsE
        .type           _ZN10layer_norm13ln_fwd_kernelINS_13Kernel_traitsI13__nv_bfloat16S2_fS2_fjLj256ELj1ELj4ELj1ELj16ENS_18Kernel_traits_baseILj256ES2_S2_fS2_fjLj128EEEEELb0ELb1ELb1ELb0EEEvNS_9FwdParamsE,@function
        .size           _ZN10layer_norm13ln_fwd_kernelINS_13Kernel_traitsI13__nv_bfloat16S2_fS2_fjLj256ELj1ELj4ELj1ELj16ENS_18Kernel_traits_baseILj256ES2_S2_fS2_fjLj128EEEEELb0ELb1ELb1ELb0EEEvNS_9FwdParamsE,(.L_x_9550 - _ZN10layer_norm13ln_fwd_kernelINS_13Kernel_traitsI13__nv_bfloat16S2_fS2_fjLj256ELj1ELj4ELj1ELj16ENS_18Kernel_traits_baseILj256ES2_S2_fS2_fjLj128EEEEELb0ELb1ELb1ELb0EEEvNS_9FwdParamsE)
        .other          _ZN10layer_norm13ln_fwd_kernelINS_13Kernel_traitsI13__nv_bfloat16S2_fS2_fjLj256ELj1ELj4ELj1ELj16ENS_18Kernel_traits_baseILj256ES2_S2_fS2_fjLj128EEEEELb0ELb1ELb1ELb0EEEvNS_9FwdParamsE,@"STO_CUDA_ENTRY STV_DEFAULT"
_ZN10layer_norm13ln_fwd_kernelINS_13Kernel_traitsI13__nv_bfloat16S2_fS2_fjLj256ELj1ELj4ELj1ELj16ENS_18Kernel_traits_baseILj256ES2_S2_fS2_fjLj128EEEEELb0ELb1ELb1ELb0EEEvNS_9FwdParamsE:
.text._ZN10layer_norm13ln_fwd_kernelINS_13Kernel_traitsI13__nv_bfloat16S2_fS2_fjLj256ELj1ELj4ELj1ELj16ENS_18Kernel_traits_baseILj256ES2_S2_fS2_fjLj128EEEEELb0ELb1ELb1ELb0EEEvNS_9FwdParamsE:
        /* <DEDUP_REMOVED lines=38> */
.L_x_3131:
[----:B------:R-:W-:Y:S05]  /*0260*/  BSYNC B0 ;  /* 0x0000000000007941 */ /* 0x000fea0003800000 */
.L_x_3130:
[----:B------:R-:W-:Y:S02]  /*0270*/  ULDC UR6, c[0x0][0x214] ;  /* 0x0000850000067ab9 */ /* 0x000fe40000000800 */
[----:B------:R-:W-:-:S13]  /*0280*/  ISETP.GE.AND P0, PT, R0, UR6, PT ;  /* 0x0000000600007c0c */ /* 0x000fda000bf06270 */
[----:B------:R-:W-:Y:S05]  /*0290*/  @P0 EXIT ;  /* 0x000000000000094d */ /* 0x000fea0003800000 */
[----:B------:R-:W-:Y:S01]  /*02a0*/  SHF.L.U32 R3, R4, 0x10, RZ ;  /* 0x0000001004037819 */ /* 0x000fe200000006ff */
[----:B------:R-:W-:Y:S01]  /*02b0*/  IMAD.U32 R4, R5, 0x10000, RZ ;  /* 0x0001000005047824 */ /* 0x000fe200078e00ff */
[----:B------:R-:W-:Y:S01]  /*02c0*/  SHF.L.U32 R5, R6, 0x10, RZ ;  /* 0x0000001006057819 */ /* 0x000fe200000006ff */
[----:B------:R-:W-:Y:S01]  /*02d0*/  ULDC.U8 UR6, c[0x0][0x2a0] ;  /* 0x0000a80000067ab9 */ /* 0x000fe20000000000 */
[----:B------:R-:W-:Y:S01]  /*02e0*/  SHF.L.U32 R6, R7, 0x10, RZ ;  /* 0x0000001007067819 */ /* 0x000fe200000006ff */
[----:B------:R-:W-:Y:S01]  /*02f0*/  IMAD.U32 R41, R41, 0x10000, RZ ;  /* 0x0001000029297824 */ /* 0x000fe200078e00ff */
[----:B------:R-:W-:Y:S01]  /*0300*/  SHF.L.U32 R7, R8, 0x10, RZ ;  /* 0x0000001008077819 */ /* 0x000fe200000006ff */
[----:B------:R-:W-:Y:S01]  /*0310*/  IMAD.U32 R8, R9, 0x10000, RZ ;  /* 0x0001000009087824 */ /* 0x000fe200078e00ff */
[----:B------:R-:W-:Y:S01]  /*0320*/  SHF.L.U32 R9, R10, 0x10, RZ ;  /* 0x000000100a097819 */ /* 0x000fe200000006ff */
[----:B------:R-:W-:Y:S01]  /*0330*/  IMAD.U32 R46, R46, 0x10000, RZ ;  /* 0x000100002e2e7824 */ /* 0x000fe200078e00ff */
[----:B-----5:R-:W-:Y:S01]  /*0340*/  PRMT R48, R36, 0x7632, R48 ;  /* 0x0000763224307816 */ /* 0x020fe20000000030 */
[----:B------:R-:W-:Y:S01]  /*0350*/  ULDC UR7, c[0x0][0x2d8] ;  /* 0x0000b60000077ab9 */ /* 0x000fe20000000800 */
        /* <DEDUP_REMOVED lines=18> */
[----:B------:R-:W-:Y:S01]  /*0480*/  ISETP.NE.AND P5, PT, RZ, UR6, PT ;  /* 0x00000006ff007c0c */ /* 0x000fe2000bfa5270 */
[----:B------:R-:W-:-:S12]  /*0490*/  ULDC UR6, c[0x0][0x29c] ;  /* 0x0000a70000067ab9 */ /* 0x000fd80000000800 */
.L_x_3153:
        /* <DEDUP_REMOVED lines=19> */
[----:B0-----:R-:W-:-:S06]  /*05d0*/  @P0 IMAD.WIDE.U32 R28, R35, 0x20, R24 ;  /* 0x00000020231c0825 */ /* 0x001fcc00078e0018 */
[----:B------:R-:W0:Y:S01]  /*05e0*/  @P1 LDC.64 R24, c[0x0][0x220] ;  /* 0x00008800ff181b82 */ /* 0x000e220000000a00 */
[----:B------:R-:W2:Y:S04]  /*05f0*/  @P0 LDG.E.128 R12, desc[UR4][R28.64] ;  /* 0x000000041c0c0981 */ /* 0x000ea8000c1e1d00 */
[----:B------:R2:W3:Y:S01]  /*0600*/  @P0 LDG.E.128 R16, desc[UR4][R28.64+0x10] ;  /* 0x000010041c100981 */ /* 0x0004e2000c1e1d00 */
[----:B------:R-:W-:-:S04]  /*0610*/  @P1 VIADD R30, R34, 0xffffffff ;  /* 0xffffffff221e1836 */ /* 0x000fc80000000000 */
[----:B------:R-:W-:-:S05]  /*0620*/  @P1 IMAD R30, R30, R53, RZ ;  /* 0x000000351e1e1224 */ /* 0x000fca00078e02ff */
[----:B------:R-:W-:-:S04]  /*0630*/  @P1 SHF.R.S32.HI R31, RZ, 0x1f, R30 ;  /* 0x0000001fff1f1819 */ /* 0x000fc8000001141e */
[----:B------:R-:W-:Y:S01]  /*0640*/  @P1 LEA.HI R33, R31, R30, RZ, 0x3 ;  /* 0x0000001e1f211211 */ /* 0x000fe200078f18ff */
[----:B------:R-:W-:Y:S01]  /*0650*/  HFMA2.MMA R31, -RZ, RZ, 0, 0 ;  /* 0x00000000ff1f7435 */ /* 0x000fe200000001ff */
[----:B------:R-:W-:-:S05]  /*0660*/  ISETP.GT.AND P6, PT, R34, RZ, PT ;  /* 0x000000ff2200720c */ /* 0x000fca0003fc4270 */
[----:B------:R-:W-:Y:S02]  /*0670*/  @P1 LEA.HI.SX32 R31, R33, R2, 0x1d ;  /* 0x00000002211f1211 */ /* 0x000fe400078feaff */
[----:B------:R-:W1:Y:S03]  /*0680*/  LDC.64 R32, c[0x0][0x238] ;  /* 0x00008e00ff207b82 */ /* 0x000e660000000a00 */
[----:B0-----:R-:W-:-:S03]  /*0690*/  @P1 IMAD.WIDE.U32 R24, R31, 0x10, R24 ;  /* 0x000000101f181825 */ /* 0x001fc600078e0018 */
[C---:B------:R-:W-:Y:S02]  /*06a0*/  @!P6 ISETP.NE.U32.AND P2, PT, R26.reuse, RZ, PT ;  /* 0x000000ff1a00e20c */ /* 0x040fe40003f45070 */
        /* <DEDUP_REMOVED lines=29> */
[----:B------:R-:W-:-:S04]  /*0880*/  FMUL.FTZ R28, R3, R28 ;  /* 0x0000001c031c7220 */ /* 0x000fc80000410000 */
[----:B------:R-:W-:-:S07]  /*0890*/  @P0 FADD.FTZ R28, R12, R28 ;  /* 0x0000001c0c1c0221 */ /* 0x000fce0000010000 */
.L_x_3135:
[----:B------:R-:W-:Y:S05]  /*08a0*/  BSYNC B1 ;  /* 0x0000000000017941 */ /* 0x000fea0003800000 */
.L_x_3134:
[----:B------:R-:W-:Y:S04]  /*08b0*/  BSSY B1, `(.L_x_3136) ;  /* 0x0000007000017945 */ /* 0x000fe80003800000 */
[----:B------:R-:W-:Y:S05]  /*08c0*/  @!P6 BRA `(.L_x_3137) ;  /* 0x000000000014e947 */ /* 0x000fea0003800000 */
[----:B-----5:R-:W-:-:S04]  /*08d0*/  PRMT R29, R20, 0x7632, R29 ;  /* 0x00007632141d7816 */ /* 0x020fc8000000001d */
[----:B------:R-:W-:-:S05]  /*08e0*/  SHF.L.U32 R29, R29, 0x10, RZ ;  /* 0x000000101d1d7819 */ /* 0x000fca00000006ff */
[----:B------:R-:W-:-:S04]  /*08f0*/  FMUL.FTZ R34, R29, UR6 ;  /* 0x000000061d227c20 */ /* 0x000fc80008410000 */
[----:B------:R-:W-:-:S04]  /*0900*/  FMUL.FTZ R29, R39, R34 ;  /* 0x00000022271d7220 */ /* 0x000fc80000410000 */
[----:B------:R-:W-:-:S07]  /*0910*/  @P0 FADD.FTZ R29, R13, R29 ;  /* 0x0000001d0d1d0221 */ /* 0x000fce0000010000 */
.L_x_3137:
[----:B------:R-:W-:Y:S05]  /*0920*/  BSYNC B1 ;  /* 0x0000000000017941 */ /* 0x000fea0003800000 */
.L_x_3136:
[----:B------:R-:W-:Y:S04]  /*0930*/  BSSY B1, `(.L_x_3138) ;  /* 0x0000006000017945 */ /* 0x000fe80003800000 */
[----:B------:R-:W-:Y:S05]  /*0940*/  @!P6 BRA `(.L_x_3139) ;  /* 0x000000000010e947 */ /* 0x000fea0003800000 */
[----:B-----5:R-:W-:-:S05]  /*0950*/  SHF.L.U32 R30, R21, 0x10, RZ ;  /* 0x00000010151e7819 */ /* 0x020fca00000006ff */
[----:B------:R-:W-:-:S04]  /*0960*/  FMUL.FTZ R35, R30, UR6 ;  /* 0x000000061e237c20 */ /* 0x000fc80008410000 */
[----:B------:R-:W-:-:S04]  /*0970*/  FMUL.FTZ R30, R4, R35 ;  /* 0x00000023041e7220 */ /* 0x000fc80000410000 */
[----:B------:R-:W-:-:S07]  /*0980*/  @P0 FADD.FTZ R30, R14, R30 ;  /* 0x0000001e0e1e0221 */ /* 0x000fce0000010000 */
.L_x_3139:
[----:B------:R-:W-:Y:S05]  /*0990*/  BSYNC B1 ;  /* 0x0000000000017941 */ /* 0x000fea0003800000 */
.L_x_3138:
[----:B------:R-:W-:Y:S04]  /*09a0*/  BSSY B1, `(.L_x_3140) ;  /* 0x0000007000017945 */ /* 0x000fe80003800000 */
[----:B------:R-:W-:Y:S05]  /*09b0*/  @!P6 BRA `(.L_x_3141) ;  /* 0x000000000014e947 */ /* 0x000fea0003800000 */
[----:B-----5:R-:W-:-:S05]  /*09c0*/  PRMT R31, R21, 0x7632, R31 ;  /* 0x00007632151f7816 */ /* 0x020fca000000001f */
[----:B------:R-:W-:-:S04]  /*09d0*/  IMAD.U32 R31, R31, 0x10000, RZ ;  /* 0x000100001f1f7824 */ /* 0x000fc800078e00ff */
[----:B------:R-:W-:-:S04]  /*09e0*/  FMUL.FTZ R31, R31, UR6 ;  /* 0x000000061f1f7c20 */ /* 0x000fc80008410000 */
[----:B------:R-:W-:-:S04]  /*09f0*/  FMUL.FTZ R31, R40, R31 ;  /* 0x0000001f281f7220 */ /* 0x000fc80000410000 */
[----:B------:R-:W-:-:S07]  /*0a00*/  @P0 FADD.FTZ R31, R15, R31 ;  /* 0x0000001f0f1f0221 */ /* 0x000fce0000010000 */
.L_x_3141:
[----:B------:R-:W-:Y:S05]  /*0a10*/  BSYNC B1 ;  /* 0x0000000000017941 */ /* 0x000fea0003800000 */
.L_x_3140:
[----:B------:R-:W-:Y:S04]  /*0a20*/  BSSY B1, `(.L_x_3142) ;  /* 0x0000006000017945 */ /* 0x000fe80003800000 */
[----:B------:R-:W-:Y:S05]  /*0a30*/  @!P6 BRA `(.L_x_3143) ;  /* 0x000000000010e947 */ /* 0x000fea0003800000 */
[----:B-----5:R-:W-:-:S05]  /*0a40*/  SHF.L.U32 R24, R22, 0x10, RZ ;  /* 0x0000001016187819 */ /* 0x020fca00000006ff */
[----:B------:R-:W-:-:S04]  /*0a50*/  FMUL.FTZ R24, R24, UR6 ;  /* 0x0000000618187c20 */ /* 0x000fc80008410000 */
[----:B------:R-:W-:-:S04]  /*0a60*/  FMUL.FTZ R24, R5, R24 ;  /* 0x0000001805187220 */ /* 0x000fc80000410000 */
[----:B------:R-:W-:-:S07]  /*0a70*/  @P0 FADD.FTZ R24, R16, R24 ;  /* 0x0000001810180221 */ /* 0x000fce0000010000 */
.L_x_3143:
[----:B------:R-:W-:Y:S05]  /*0a80*/  BSYNC B1 ;  /* 0x0000000000017941 */ /* 0x000fea0003800000 */
.L_x_3142:
[----:B------:R-:W-:Y:S04]  /*0a90*/  BSSY B1, `(.L_x_3144) ;  /* 0x0000007000017945 */ /* 0x000fe80003800000 */
[----:B------:R-:W-:Y:S05]  /*0aa0*/  @!P6 BRA `(.L_x_3145) ;  /* 0x000000000014e947 */ /* 0x000fea0003800000 */
[----:B-----5:R-:W-:-:S04]  /*0ab0*/  PRMT R25, R22, 0x7632, R25 ;  /* 0x0000763216197816 */ /* 0x020fc80000000019 */
[----:B------:R-:W-:-:S05]  /*0ac0*/  SHF.L.U32 R25, R25, 0x10, RZ ;  /* 0x0000001019197819 */ /* 0x000fca00000006ff */
[----:B------:R-:W-:-:S04]  /*0ad0*/  FMUL.FTZ R34, R25, UR6 ;  /* 0x0000000619227c20 */ /* 0x000fc80008410000 */
[----:B------:R-:W-:-:S04]  /*0ae0*/  FMUL.FTZ R25, R41, R34 ;  /* 0x0000002229197220 */ /* 0x000fc80000410000 */
[----:B------:R-:W-:-:S07]  /*0af0*/  @P0 FADD.FTZ R25, R17, R25 ;  /* 0x0000001911190221 */ /* 0x000fce0000010000 */
.L_x_3145:
[----:B------:R-:W-:Y:S05]  /*0b00*/  BSYNC B1 ;  /* 0x0000000000017941 */ /* 0x000fea0003800000 */
.L_x_3144:
[----:B------:R-:W-:Y:S04]  /*0b10*/  BSSY B1, `(.L_x_3146) ;  /* 0x0000006000017945 */ /* 0x000fe80003800000 */
[----:B------:R-:W-:Y:S05]  /*0b20*/  @!P6 BRA `(.L_x_3147) ;  /* 0x000000000010e947 */ /* 0x000fea0003800000 */
[----:B-----5:R-:W-:-:S05]  /*0b30*/  SHF.L.U32 R26, R23, 0x10, RZ ;  /* 0x00000010171a7819 */ /* 0x020fca00000006ff */
[----:B------:R-:W-:-:S04]  /*0b40*/  FMUL.FTZ R35, R26, UR6 ;  /* 0x000000061a237c20 */ /* 0x000fc80008410000 */
[----:B------:R-:W-:-:S04]  /*0b50*/  FMUL.FTZ R26, R6, R35 ;  /* 0x00000023061a7220 */ /* 0x000fc80000410000 */
[----:B------:R-:W-:-:S07]  /*0b60*/  @P0 FADD.FTZ R26, R18, R26 ;  /* 0x0000001a121a0221 */ /* 0x000fce0000010000 */
.L_x_3147:
[----:B------:R-:W-:Y:S05]  /*0b70*/  BSYNC B1 ;  /* 0x0000000000017941 */ /* 0x000fea0003800000 */
.L_x_3146:
[----:B------:R-:W-:Y:S04]  /*0b80*/  BSSY B1, `(.L_x_3148) ;  /* 0x0000007000017945 */ /* 0x000fe80003800000 */
[----:B------:R-:W-:Y:S05]  /*0b90*/  @!P6 BRA `(.L_x_3149) ;  /* 0x000000000014e947 */ /* 0x000fea0003800000 */
[----:B-----5:R-:W-:-:S04]  /*0ba0*/  PRMT R27, R23, 0x7632, R27 ;  /* 0x00007632171b7816 */ /* 0x020fc8000000001b */
[----:B------:R-:W-:-:S05]  /*0bb0*/  SHF.L.U32 R27, R27, 0x10, RZ ;  /* 0x000000101b1b7819 */ /* 0x000fca00000006ff */
[----:B------:R-:W-:-:S04]  /*0bc0*/  FMUL.FTZ R27, R27, UR6 ;  /* 0x000000061b1b7c20 */ /* 0x000fc80008410000 */
[----:B------:R-:W-:-:S04]  /*0bd0*/  FMUL.FTZ R27, R42, R27 ;  /* 0x0000001b2a1b7220 */ /* 0x000fc80000410000 */
[----:B------:R-:W-:-:S07]  /*0be0*/  @P0 FADD.FTZ R27, R19, R27 ;  /* 0x0000001b131b0221 */ /* 0x000fce0000010000 */
.L_x_3149:
[----:B------:R-:W-:Y:S05]  /*0bf0*/  BSYNC B1 ;  /* 0x0000000000017941 */ /* 0x000fea0003800000 */
.L_x_3148:
[----:B------:R0:W-:Y:S04]  /*0c00*/  STG.E.128 desc[UR4][R32.64], R28 ;  /* 0x0000001c20007986 */ /* 0x0001e8000c101d04 */
[----:B------:R0:W-:Y:S02]  /*0c10*/  STG.E.128 desc[UR4][R32.64+0x10], R24 ;  /* 0x0000101820007986 */ /* 0x0001e4000c101d04 */
.L_x_3133:
[----:B------:R-:W-:Y:S05]  /*0c20*/  BSYNC B0 ;  /* 0x0000000000007941 */ /* 0x000fea0003800000 */
.L_x_3132:
        /* <DEDUP_REMOVED lines=50> */
.L_x_3165:
        /* <DEDUP_REMOVED lines=17> */
[----:B------:R-:W-:-:S04]  /*1060*/  VIADD R52, R52, 0xffffffff ;  /* 0xffffffff34347836 */ /* 0x000fc80000000000 */
        /* <DEDUP_REMOVED lines=15> */
[C---:B------:R-:W-:Y:S01]  /*1160*/  FMUL.FTZ R57, R55.reuse, R60 ;  /* 0x0000003c37397220 */ /* 0x040fe20000410000 */
        /* <DEDUP_REMOVED lines=21> */
.L_x_3152:
[----:B------:R-:W-:Y:S05]  /*12c0*/  BSYNC B0 ;  /* 0x0000000000007941 */ /* 0x000fea0003800000 */
.L_x_3151:
[----:B-1----:R-:W1:Y:S02]  /*12d0*/  LDC.64 R32, c[0x0][0x210] ;  /* 0x00008400ff207b82 */ /* 0x002e640000000a00 */
[----:B-1----:R-:W-:-:S04]  /*12e0*/  LEA R0, R32, R0, 0x2 ;  /* 0x0000000020007211 */ /* 0x002fc800078e10ff */
[----:B------:R-:W-:-:S13]  /*12f0*/  ISETP.GE.AND P0, PT, R0, R33, PT ;  /* 0x000000210000720c */ /* 0x000fda0003f06270 */
[----:B------:R-:W-:Y:S05]  /*1300*/  @!P0 BRA `(.L_x_3153) ;  /* 0xfffffff000648947 */ /* 0x000fea000383ffff */
[----:B------:R-:W-:Y:S05]  /*1310*/  EXIT ;  /* 0x000000000000794d */ /* 0x000fea0003800000 */
.L_x_3150:
        /* <DEDUP_REMOVED lines=8> */
.L_x_3155:
[----:B------:R-:W-:Y:S05]  /*13a0*/  BSYNC B0 ;  /* 0x0000000000007941 */ /* 0x000fea0003800000 */
.L_x_3154:
        /* <DEDUP_REMOVED lines=8> */
.L_x_3156:
[----:B------:R-:W-:Y:S02]  /*1430*/  IMAD.MOV.U32 R35, RZ, RZ, 0x4 ;  /* 0x00000004ff237424 */ /* 0x000fe400078e00ff */
[----:B------:R-:W-:-:S05]  /*1440*/  FADD.FTZ R58, R56, R32 ;  /* 0x00000020383a7221 */ /* 0x000fca0000010000 */
[----:B------:R-:W-:-:S07]  /*1450*/  MOV R56, R58 ;  /* 0x0000003a00387202 */ /* 0x000fce0000000f00 */
[----:B------:R-:W-:Y:S05]  /*1460*/  WARPSYNC.COLLECTIVE R33, `(.L_x_3157) ;  /* 0x0000000021087348 */ /* 0x000fea0003c00000 */
[----:B------:R0:W1:Y:S02]  /*1470*/  SHFL.BFLY P1, R32, R56, R35, R54 ;  /* 0x0c00002338207389 */ /* 0x0000640000020036 */
[----:B01----:R-:W-:Y:S01]  /*1480*/  ENDCOLLECTIVE ;  /* 0x000000000000791b */ /* 0x003fe20003800000 */
.L_x_3157:
[----:B------:R-:W-:Y:S01]  /*1490*/  HFMA2.MMA R35, -RZ, RZ, 0, 4.76837158203125e-07 ;  /* 0x00000008ff237435 */ /* 0x000fe200000001ff */
[----:B------:R-:W-:-:S05]  /*14a0*/  FADD.FTZ R59, R58, R32 ;  /* 0x000000203a3b7221 */ /* 0x000fca0000010000 */
[----:B------:R-:W-:-:S07]  /*14b0*/  MOV R56, R59 ;  /* 0x0000003b00387202 */ /* 0x000fce0000000f00 */
[----:B------:R-:W-:Y:S05]  /*14c0*/  WARPSYNC.COLLECTIVE R33, `(.L_x_3158) ;  /* 0x0000000021087348 */ /* 0x000fea0003c00000 */
[----:B------:R0:W1:Y:S02]  /*14d0*/  SHFL.BFLY P1, R32, R56, R35, R54 ;  /* 0x0c00002338207389 */ /* 0x0000640000020036 */
[----:B01----:R-:W-:Y:S01]  /*14e0*/  ENDCOLLECTIVE ;  /* 0x000000000000791b */ /* 0x003fe20003800000 */
.L_x_3158:
[----:B------:R-:W-:Y:S01]  /*14f0*/  HFMA2.MMA R35, -RZ, RZ, 0, 9.5367431640625e-07 ;  /* 0x00000010ff237435 */ /* 0x000fe200000001ff */
[----:B------:R-:W-:-:S05]  /*1500*/  FADD.FTZ R60, R59, R32 ;  /* 0x000000203b3c7221 */ /* 0x000fca0000010000 */
[----:B------:R-:W-:-:S07]  /*1510*/  MOV R56, R60 ;  /* 0x0000003c00387202 */ /* 0x000fce0000000f00 */
[----:B------:R-:W-:Y:S05]  /*1520*/  WARPSYNC.COLLECTIVE R33, `(.L_x_3159) ;  /* 0x0000000021087348 */ /* 0x000fea0003c00000 */
[----:B------:R0:W1:Y:S02]  /*1530*/  SHFL.BFLY P1, R32, R56, R35, R54 ;  /* 0x0c00002338207389 */ /* 0x0000640000020036 */
[----:B01----:R-:W-:Y:S01]  /*1540*/  ENDCOLLECTIVE ;  /* 0x000000000000791b */ /* 0x003fe20003800000 */
.L_x_3159:
        /* <DEDUP_REMOVED lines=25> */
.L_x_3160:
[----:B------:R-:W-:Y:S01]  /*16e0*/  HFMA2.MMA R35, -RZ, RZ, 0, 1.1920928955078125e-07 ;  /* 0x00000002ff237435 */ /* 0x000fe200000001ff */
[----:B------:R-:W-:-:S10]  /*16f0*/  FADD.FTZ R56, R55, R32 ;  /* 0x0000002037387221 */ /* 0x000fd40000010000 */
[----:B------:R-:W-:Y:S05]  /*1700*/  WARPSYNC.COLLECTIVE R33, `(.L_x_3161) ;  /* 0x0000000021087348 */ /* 0x000fea0003c00000 */
[----:B------:R0:W1:Y:S02]  /*1710*/  SHFL.BFLY P1, R32, R56, R35, R54 ;  /* 0x0c00002338207389 */ /* 0x0000640000020036 */
[----:B01----:R-:W-:Y:S01]  /*1720*/  ENDCOLLECTIVE ;  /* 0x000000000000791b */ /* 0x003fe20003800000 */
.L_x_3161:
[----:B------:R-:W-:Y:S02]  /*1730*/  IMAD.MOV.U32 R35, RZ, RZ, 0x4 ;  /* 0x00000004ff237424 */ /* 0x000fe400078e00ff */
[----:B------:R-:W-:-:S05]  /*1740*/  FADD.FTZ R58, R56, R32 ;  /* 0x00000020383a7221 */ /* 0x000fca0000010000 */
[----:B------:R-:W-:-:S07]  /*1750*/  MOV R56, R58 ;  /* 0x0000003a00387202 */ /* 0x000fce0000000f00 */
[----:B------:R-:W-:Y:S05]  /*1760*/  WARPSYNC.COLLECTIVE R33, `(.L_x_3162) ;  /* 0x0000000021087348 */ /* 0x000fea0003c00000 */
[----:B------:R0:W1:Y:S02]  /*1770*/  SHFL.BFLY P1, R32, R56, R35, R54 ;  /* 0x0c00002338207389 */ /* 0x0000640000020036 */
[----:B01----:R-:W-:Y:S01]  /*1780*/  ENDCOLLECTIVE ;  /* 0x000000000000791b */ /* 0x003fe20003800000 */
.L_x_3162:
[----:B------:R-:W-:Y:S01]  /*1790*/  HFMA2.MMA R35, -RZ, RZ, 0, 4.76837158203125e-07 ;  /* 0x00000008ff237435 */ /* 0x000fe200000001ff */
[----:B------:R-:W-:-:S05]  /*17a0*/  FADD.FTZ R59, R58, R32 ;  /* 0x000000203a3b7221 */ /* 0x000fca0000010000 */
[----:B------:R-:W-:-:S07]  /*17b0*/  MOV R56, R59 ;  /* 0x0000003b00387202 */ /* 0x000fce0000000f00 */
[----:B------:R-:W-:Y:S05]  /*17c0*/  WARPSYNC.COLLECTIVE R33, `(.L_x_3163) ;  /* 0x0000000021087348 */ /* 0x000fea0003c00000 */
[----:B------:R0:W1:Y:S02]  /*17d0*/  SHFL.BFLY P1, R32, R56, R35, R54 ;  /* 0x0c00002338207389 */ /* 0x0000640000020036 */
[----:B01----:R-:W-:Y:S01]  /*17e0*/  ENDCOLLECTIVE ;  /* 0x000000000000791b */ /* 0x003fe20003800000 */
.L_x_3163:
[----:B------:R-:W-:Y:S01]  /*17f0*/  HFMA2.MMA R35, -RZ, RZ, 0, 9.5367431640625e-07 ;  /* 0x00000010ff237435 */ /* 0x000fe200000001ff */
[----:B------:R-:W-:-:S05]  /*1800*/  FADD.FTZ R60, R59, R32 ;  /* 0x000000203b3c7221 */ /* 0x000fca0000010000 */
[----:B------:R-:W-:-:S07]  /*1810*/  MOV R56, R60 ;  /* 0x0000003c00387202 */ /* 0x000fce0000000f00 */
[----:B------:R-:W-:Y:S05]  /*1820*/  WARPSYNC.COLLECTIVE R33, `(.L_x_3164) ;  /* 0x0000000021087348 */ /* 0x000fea0003c00000 */
[----:B------:R0:W1:Y:S02]  /*1830*/  SHFL.BFLY P1, R32, R56, R35, R54 ;  /* 0x0c00002338207389 */ /* 0x0000640000020036 */
[----:B01----:R-:W-:Y:S01]  /*1840*/  ENDCOLLECTIVE ;  /* 0x000000000000791b */ /* 0x003fe20003800000 */
.L_x_3164:
[----:B------:R-:W-:Y:S05]  /*1850*/  BRA `(.L_x_3165) ;  /* 0xfffffff400bc7947 */ /* 0x000fea000383ffff */
.L_x_3166:
        /* <DEDUP_REMOVED lines=10> */
.L_x_9550:


//--------------------- .text._ZN10layer_norm13ln_fwd_kernelINS_13Kernel_traitsI13__nv_bfloat16S2_fS2_fjLj256ELj1ELj4ELj1ELj16ENS_18Kernel_traits_baseILj256ES2_S2_fS2_fjLj128EEEEELb0ELb1ELb1ELb1EEEvNS_9FwdParamsE --------------------------
	.section	.text._ZN10layer_norm13ln_fwd_kernelINS_13Kernel_traitsI13__nv_bfloat16S2_fS2_fjLj256ELj1ELj4ELj1ELj16ENS_18Kernel_traits_baseILj256ES2_S2_fS2_fjLj128EEEEELb0ELb1ELb1ELb1EEEvNS_9FwdParamsE,"ax",@progbits
	.align	128
        .global         _ZN10layer_norm13ln_fwd_kernelINS_13Kernel_traitsI13__nv_bfloat16S2_fS2_fjLj256ELj1ELj4ELj1ELj16ENS_18Kernel_traits_baseILj256ES2_S2_fS2_fjLj128EEEEELb0ELb1ELb1ELb1EEEvNS_9FwdParamsE
        .type           _ZN10layer_norm13ln_fwd_kernelINS_13Kernel_traitsI13__nv_bfloat16S2_fS2_fjLj256ELj1ELj4ELj1ELj16ENS_18Kernel_traits_baseILj256ES2_S2_fS2_fjLj128EEEEELb0ELb1ELb1ELb1EEEvNS_9FwdParamsE,@function
        .size           _ZN10layer_norm13ln_fwd_kernelINS_13Kernel_traitsI13__nv_bfloat16S2_fS2_fjLj256ELj1ELj4ELj1ELj16ENS_18Kernel_traits_baseILj256ES2_S2_fS2_fjLj128EEEEELb0ELb1ELb1ELb1EEEvNS_9FwdParamsE,(.L_x_9551 - _ZN10layer_norm13ln_fwd_kernelINS_13Kernel_traitsI13__nv_bfloat16S2_fS2_fjLj256ELj1ELj4ELj1ELj16ENS_18Kernel_traits_baseILj256ES2_S2_fS2_fjLj128EEEEELb0ELb1ELb1ELb1EEEvNS_9FwdParamsE)
        .other          _ZN10layer_norm13ln_fwd_kernelINS_13Kernel_traitsI13__nv_bfloat16S2_fS2_fjLj256ELj1ELj4ELj1ELj16ENS_18Kernel_traits_baseILj256ES2_S2_fS2_fjLj128EEEEELb0ELb1ELb1ELb1EEEvNS_9FwdParamsE,@"STO_CUDA_ENTRY STV_DEFAULT"
_ZN10layer_norm13ln_fwd_kernelINS_13Kernel_traitsI13__nv_bfloat16S2_fS2_fjLj256ELj1ELj4ELj1ELj16ENS_18Kernel_traits_baseILj256ES2_S2_fS2_fjLj128EEEEELb0ELb1ELb1ELb1EEEvNS_9FwdParamsE:
.text._ZN10layer_norm13ln_fwd_kernelINS_13Kernel_traitsI13__nv_bfloat16S2_fS2_fjLj256ELj1ELj4ELj1ELj16ENS_18Kernel_traits_baseILj256ES2_S2_fS2_fjLj128EEEEELb0ELb1ELb1ELb1EEEvNS_9FwdParamsE:
        /* <DEDUP_REMOVED lines=17> */
[----:B------:R-:W-:-:S02]  /*0110*/  LEA R28, P2, R6, UR6, 0x4 ;  /* 0x00000006061c7c11 */ /* 0x000fc4000f8420ff */
[----:B------:R-:W-:Y:S02]  /*0120*/  LOP3.LUT R0, R0, 0x1f0, RZ, 0xc0, !PT ;  /* 0x000001f000007812 */ /* 0x000fe400078ec0ff */
[----:B------:R-:W-:Y:S01]  /*0130*/  IADD3.X R29, RZ, UR7, RZ, P2, !PT ;  /* 0x00000007ff1d7c10 */ /* 0x000fe200097fe4ff */
[----:B------:R-:W-:Y:S02]  /*0140*/  ULDC.64 UR6, c[0x0][0x260] ;  /* 0x0000980000067ab9 */ /* 0x000fe40000000a00 */
[----:B------:R-:W-:-:S04]  /*0150*/  IADD3 R32, P2, R0, UR6, RZ ;  /* 0x0000000600207c10 */ /* 0x000fc8000ff5e0ff */
[----:B------:R-:W-:Y:S01]  /*0160*/  IADD3.X R33, RZ, UR7, RZ, P2, !PT ;  /* 0x00000007ff217c10 */ /* 0x000fe200097fe4ff */
[----:B------:R-:W-:Y:S08]  /*0170*/  @P1 EXIT ;  /* 0x000000000000194d */ /* 0x000ff00003800000 */
[----:B------:R-:W2:Y:S04]  /*0180*/  LDG.E.128 R28, desc[UR4][R28.64] ;  /* 0x000000041c1c7981 */ /* 0x000ea8000c1e1d00 */
[----:B------:R-:W3:Y:S01]  /*0190*/  LDG.E.128 R32, desc[UR4][R32.64] ;  /* 0x0000000420207981 */ /* 0x000ee2000c1e1d00 */
        /* <DEDUP_REMOVED lines=8> */
[----:B------:R-:W-:-:S02]  /*0220*/  SHF.L.U32 R4, R8, 0x10, RZ ;  /* 0x0000001008047819 */ /* 0x000fc400000006ff */
[----:B------:R-:W-:Y:S02]  /*0230*/  PRMT R36, R9, 0x7632, R36 ;  /* 0x0000763209247816 */ /* 0x000fe40000000024 */
[C---:B------:R-:W-:Y:S02]  /*0240*/  PRMT R8, R10.reuse, 0x7632, R8 ;  /* 0x000076320a087816 */ /* 0x040fe40000000008 */
[C---:B------:R-:W-:Y:S02]  /*0250*/  PRMT R9, R11.reuse, 0x7632, R9 ;  /* 0x000076320b097816 */ /* 0x040fe40000000009 */
[----:B------:R-:W-:Y:S02]  /*0260*/  SHF.L.U32 R2, R10, 0x10, RZ ;  /* 0x000000100a027819 */ /* 0x000fe400000006ff */
[----:B------:R-:W-:Y:S02]  /*0270*/  SHF.L.U32 R0, R11, 0x10, RZ ;  /* 0x000000100b007819 */ /* 0x000fe400000006ff */
[----:B------:R-:W-:-:S02]  /*0280*/  SHF.L.U32 R37, R37, 0x10, RZ ;  /* 0x0000001025257819 */ /* 0x000fc400000006ff */
[----:B------:R-:W-:Y:S02]  /*0290*/  SHF.L.U32 R36, R36, 0x10, RZ ;  /* 0x0000001024247819 */ /* 0x000fe400000006ff */
[----:B--2---:R-:W-:Y:S02]  /*02a0*/  PRMT R44, R30, 0x7632, R44 ;  /* 0x000076321e2c7816 */ /* 0x004fe4000000002c */
[----:B------:R-:W-:Y:S02]  /*02b0*/  PRMT R42, R31, 0x7632, R42 ;  /* 0x000076321f2a7816 */ /* 0x000fe4000000002a */
[----:B---3--:R-:W-:Y:S01]  /*02c0*/  PRMT R40, R32, 0x7632, R40 ;  /* 0x0000763220287816 */ /* 0x008fe20000000028 */
[----:B------:R-:W-:Y:S01]  /*02d0*/  IMAD.U32 R41, R34, 0x10000, RZ ;  /* 0x0001000022297824 */ /* 0x000fe200078e00ff */
[----:B------:R-:W-:Y:S01]  /*02e0*/  PRMT R43, R33, 0x7632, R43 ;  /* 0x00007632212b7816 */ /* 0x000fe2000000002b */
[----:B------:R-:W-:Y:S01]  /*02f0*/  IMAD.U32 R44, R44, 0x10000, RZ ;  /* 0x000100002c2c7824 */ /* 0x000fe200078e00ff */
        /* <DEDUP_REMOVED lines=9> */
[----:B------:R-:W-:-:S07]  /*0390*/  SHF.L.U32 R45, R45, 0x10, RZ ;  /* 0x000000102d2d7819 */ /* 0x000fce00000006ff */
.L_x_3186:
[----:B------:R-:W0:Y:S08]  /*03a0*/  LDC.64 R20, c[0x0][0x280] ;  /* 0x0000a000ff147b82 */ /* 0x000e300000000a00 */
[----:B------:R-:W1:Y:S08]  /*03b0*/  LDC.64 R26, c[0x0][0x230] ;  /* 0x00008c00ff1a7b82 */ /* 0x000e700000000a00 */
[----:B------:R-:W2:Y:S01]  /*03c0*/  LDC R48, c[0x0][0x218] ;  /* 0x00008600ff307b82 */ /* 0x000ea20000000800 */
[----:B0-----:R-:W-:-:S05]  /*03d0*/  IMAD.WIDE R38, R5, 0x4, R20 ;  /* 0x0000000405267825 */ /* 0x001fca00078e0214 */
[----:B------:R0:W3:Y:S01]  /*03e0*/  LDG.E R24, desc[UR4][R38.64] ;  /* 0x0000000426187981 */ /* 0x0000e2000c1e1900 */
        /* <DEDUP_REMOVED lines=10> */
[----:B------:R0:W4:Y:S01]  /*0490*/  @P0 LDG.E.128 R12, desc[UR4][R38.64+0x10] ;  /* 0x00001004260c0981 */ /* 0x000122000c1e1d00 */
[----:B-1----:R-:W-:-:S06]  /*04a0*/  IMAD.WIDE R46, R5, 0x4, R22 ;  /* 0x00000004052e7825 */ /* 0x002fcc00078e0216 */
[----:B------:R-:W5:Y:S01]  /*04b0*/  LDG.E R46, desc[UR4][R46.64] ;  /* 0x000000042e2e7981 */ /* 0x000f62000c1e1900 */
[----:B0-----:R-:W0:Y:S01]  /*04c0*/  LDC.64 R38, c[0x0][0x238] ;  /* 0x00008e00ff267b82 */ /* 0x001e220000000a00 */
[----:B------:R-:W-:Y:S01]  /*04d0*/  BSSY B0, `(.L_x_3167) ;  /* 0x000002a000007945 */ /* 0x000fe20003800000 */
[----:B0-----:R-:W-:Y:S01]  /*04e0*/  IMAD.WIDE.U32 R38, R25, 0x20, R38 ;  /* 0x0000002019267825 */ /* 0x001fe200078e0026 */
        /* <DEDUP_REMOVED lines=9> */
[----:B0-----:R-:W-:-:S03]  /*0580*/  @P1 IMAD.WIDE.U32 R22, R23, 0x10, R20 ;  /* 0x0000001017161825 */ /* 0x001fc600078e0014 */
[C---:B------:R-:W-:Y:S02]  /*0590*/  @!P6 ISETP.NE.U32.AND P4, PT, R26.reuse, RZ, PT ;  /* 0x000000ff1a00e20c */ /* 0x040fe40003f85070 */
[----:B------:R0:W5:Y:S01]  /*05a0*/  @P1 LDG.E.128 R16, desc[UR4][R22.64] ;  /* 0x0000000416101981 */ /* 0x000162000c1e1d00 */
[C---:B------:R-:W-:Y:S02]  /*05b0*/  @!P6 ISETP.NE.U32.AND P1, PT, R26.reuse, RZ, PT ;  /* 0x000000ff1a00e20c */ /* 0x040fe40003f25070 */
[C---:B------:R-:W-:Y:S02]  /*05c0*/  @!P6 ISETP.NE.U32.AND P3, PT, R26.reuse, RZ, PT ;  /* 0x000000ff1a00e20c */ /* 0x040fe40003f65070 */
[----:B------:R-:W-:Y:S02]  /*05d0*/  @!P6 ISETP.NE.U32.AND P2, PT, R26, RZ, PT ;  /* 0x000000ff1a00e20c */ /* 0x000fe40003f45070 */
[C---:B------:R-:W-:Y:S02]  /*05e0*/  @!P6 ISETP.NE.AND.EX P1, PT, R27.reuse, RZ, PT, P1 ;  /* 0x000000ff1b00e20c */ /* 0x040fe40003f25310 */
[----:B------:R-:W-:-:S02]  /*05f0*/  @!P6 ISETP.NE.AND.EX P4, PT, R27, RZ, PT, P4 ;  /* 0x000000ff1b00e20c */ /* 0x000fc40003f85340 */
[C---:B------:R-:W-:Y:S02]  /*0600*/  @!P6 ISETP.NE.AND.EX P3, PT, R27.reuse, RZ, PT, P3 ;  /* 0x000000ff1b00e20c */ /* 0x040fe40003f65330 */
[----:B------:R-:W-:Y:S02]  /*0610*/  @!P6 ISETP.NE.AND.EX P2, PT, R27, RZ, PT, P2 ;  /* 0x000000ff1b00e20c */ /* 0x000fe40003f45320 */
[----:B--2---:R-:W-:Y:S02]  /*0620*/  @!P6 FSEL R21, R9, RZ, P1 ;  /* 0x000000ff0915e208 */ /* 0x004fe40000800000 */
[----:B0-----:R-:W-:Y:S02]  /*0630*/  @!P6 FSEL R23, R11, RZ, P4 ;  /* 0x000000ff0b17e208 */ /* 0x001fe40002000000 */
[----:B----4-:R-:W-:Y:S02]  /*0640*/  @!P6 FSEL R24, R12, RZ, P3 ;  /* 0x000000ff0c18e208 */ /* 0x010fe40001800000 */
[----:B------:R-:W-:-:S02]  /*0650*/  @!P6 ISETP.NE.U32.AND P1, PT, R26, RZ, PT ;  /* 0x000000ff1a00e20c */ /* 0x000fc40003f25070 */
[C---:B------:R-:W-:Y:S02]  /*0660*/  @!P6 ISETP.NE.U32.AND P4, PT, R26.reuse, RZ, PT ;  /* 0x000000ff1a00e20c */ /* 0x040fe40003f85070 */
[----:B------:R-:W-:Y:S02]  /*0670*/  @!P6 ISETP.NE.U32.AND P3, PT, R26, RZ, PT ;  /* 0x000000ff1a00e20c */ /* 0x000fe40003f65070 */
[----:B------:R-:W-:Y:S02]  /*0680*/  @!P6 FSEL R22, R10, RZ, P2 ;  /* 0x000000ff0a16e208 */ /* 0x000fe40001000000 */
[----:B------:R-:W-:Y:S02]  /*0690*/  @!P6 ISETP.NE.U32.AND P2, PT, R26, RZ, PT ;  /* 0x000000ff1a00e20c */ /* 0x000fe40003f45070 */
[C---:B------:R-:W-:Y:S02]  /*06a0*/  @!P6 ISETP.NE.AND.EX P1, PT, R27.reuse, RZ, PT, P1 ;  /* 0x000000ff1b00e20c */ /* 0x040fe40003f25310 */
[----:B------:R-:W-:-:S02]  /*06b0*/  @!P6 ISETP.NE.AND.EX P4, PT, R27, RZ, PT, P4 ;  /* 0x000000ff1b00e20c */ /* 0x000fc40003f85340 */
[C---:B------:R-:W-:Y:S02]  /*06c0*/  @!P6 ISETP.NE.AND.EX P3, PT, R27.reuse, RZ, PT, P3 ;  /* 0x000000ff1b00e20c */ /* 0x040fe40003f65330 */
[----:B------:R-:W-:Y:S02]  /*06d0*/  @!P6 ISETP.NE.AND.EX P2, PT, R27, RZ, PT, P2 ;  /* 0x000000ff1b00e20c */ /* 0x000fe40003f45320 */
[----:B------:R-:W-:Y:S02]  /*06e0*/  @!P6 FSEL R25, R13, RZ, P1 ;  /* 0x000000ff0d19e208 */ /* 0x000fe40000800000 */
[----:B------:R-:W-:Y:S02]  /*06f0*/  @!P6 FSEL R26, R14, RZ, P4 ;  /* 0x000000ff0e1ae208 */ /* 0x000fe40002000000 */
[----:B------:R-:W-:Y:S01]  /*0700*/  @!P6 FSEL R20, R8, RZ, P3 ;  /* 0x000000ff0814e208 */ /* 0x000fe20001800000 */
[----:B------:R-:W-:Y:S06]  /*0710*/  @!P6 BRA `(.L_x_3168) ;  /* 0x000000000014e947 */ /* 0x000fec0003800000 */
[----:B-----5:R-:W-:Y:S01]  /*0720*/  IMAD.U32 R20, R16, 0x10000, RZ ;  /* 0x0001000010147824 */ /* 0x020fe200078e00ff */
[----:B------:R-:W-:-:S03]  /*0730*/  SHF.L.U32 R27, R28, 0x10, RZ ;  /* 0x000000101c1b7819 */ /* 0x000fc600000006ff */
[----:B------:R-:W-:-:S04]  /*0740*/  FMUL.FTZ R20, R20, UR6 ;  /* 0x0000000614147c20 */ /* 0x000fc80008410000 */
[----:B------:R-:W-:-:S04]  /*0750*/  FMUL.FTZ R20, R20, R27 ;  /* 0x0000001b14147220 */ /* 0x000fc80000410000 */
[----:B------:R-:W-:-:S07]  /*0760*/  @P0 FADD.FTZ R20, R8, R20 ;  /* 0x0000001408140221 */ /* 0x000fce0000010000 */
.L_x_3168:
[----:B------:R-:W-:Y:S05]  /*0770*/  BSYNC B0 ;  /* 0x0000000000007941 */ /* 0x000fea0003800000 */
.L_x_3167:
[----:B------:R-:W-:Y:S04]  /*0780*/  BSSY B0, `(.L_x_3169) ;  /* 0x0000009000007945 */ /* 0x000fe80003800000 */
[----:B------:R-:W-:Y:S05]  /*0790*/  @!P6 BRA `(.L_x_3170) ;  /* 0x00000000001ce947 */ /* 0x000fea0003800000 */
[----:B-----5:R-:W-:Y:S02]  /*07a0*/  PRMT R21, R16, 0x7632, R21 ;  /* 0x0000763210157816 */ /* 0x020fe40000000015 */
[----:B------:R-:W-:Y:S02]  /*07b0*/  PRMT R27, R28, 0x7632, R27 ;  /* 0x000076321c1b7816 */ /* 0x000fe4000000001b */
[----:B------:R-:W-:Y:S02]  /*07c0*/  SHF.L.U32 R21, R21, 0x10, RZ ;  /* 0x0000001015157819 */ /* 0x000fe400000006ff */
[----:B------:R-:W-:-:S03]  /*07d0*/  SHF.L.U32 R50, R27, 0x10, RZ ;  /* 0x000000101b327819 */ /* 0x000fc600000006ff */
[----:B------:R-:W-:-:S04]  /*07e0*/  FMUL.FTZ R21, R21, UR6 ;  /* 0x0000000615157c20 */ /* 0x000fc80008410000 */
[----:B------:R-:W-:-:S04]  /*07f0*/  FMUL.FTZ R21, R21, R50 ;  /* 0x0000003215157220 */ /* 0x000fc80000410000 */
[----:B------:R-:W-:-:S07]  /*0800*/  @P0 FADD.FTZ R21, R9, R21 ;  /* 0x0000001509150221 */ /* 0x000fce0000010000 */
.L_x_3170:
[----:B------:R-:W-:Y:S05]  /*0810*/  BSYNC B0 ;  /* 0x0000000000007941 */ /* 0x000fea0003800000 */
.L_x_3169:
[----:B------:R-:W-:Y:S04]  /*0820*/  BSSY B0, `(.L_x_3171) ;  /* 0x0000007000007945 */ /* 0x000fe80003800000 */
[----:B------:R-:W-:Y:S05]  /*0830*/  @!P6 BRA `(.L_x_3172) ;  /* 0x000000000014e947 */ /* 0x000fea0003800000 */
[----:B-----5:R-:W-:Y:S02]  /*0840*/  SHF.L.U32 R22, R17, 0x10, RZ ;  /* 0x0000001011167819 */ /* 0x020fe400000006ff */
[----:B------:R-:W-:-:S03]  /*0850*/  SHF.L.U32 R27, R29, 0x10, RZ ;  /* 0x000000101d1b7819 */ /* 0x000fc600000006ff */
[----:B------:R-:W-:-:S04]  /*0860*/  FMUL.FTZ R22, R22, UR6 ;  /* 0x0000000616167c20 */ /* 0x000fc80008410000 */
[----:B------:R-:W-:-:S04]  /*0870*/  FMUL.FTZ R22, R22, R27 ;  /* 0x0000001b16167220 */ /* 0x000fc80000410000 */
[----:B------:R-:W-:-:S07]  /*0880*/  @P0 FADD.FTZ R22, R10, R22 ;  /* 0x000000160a160221 */ /* 0x000fce0000010000 */
.L_x_3172:
[----:B------:R-:W-:Y:S05]  /*0890*/  BSYNC B0 ;  /* 0x0000000000007941 */ /* 0x000fea0003800000 */
.L_x_3171:
[----:B------:R-:W-:Y:S04]  /*08a0*/  BSSY B0, `(.L_x_3173) ;  /* 0x0000009000007945 */ /* 0x000fe80003800000 */
[----:B------:R-:W-:Y:S05]  /*08b0*/  @!P6 BRA `(.L_x_3174) ;  /* 0x00000000001ce947 */ /* 0x000fea0003800000 */
[----:B-----5:R-:W-:Y:S02]  /*08c0*/  PRMT R23, R17, 0x7632, R23 ;  /* 0x0000763211177816 */ /* 0x020fe40000000017 */
[----:B------:R-:W-:Y:S02]  /*08d0*/  PRMT R27, R29, 0x7632, R27 ;  /* 0x000076321d1b7816 */ /* 0x000fe4000000001b */
[----:B------:R-:W-:-:S03]  /*08e0*/  SHF.L.U32 R23, R23, 0x10, RZ ;  /* 0x0000001017177819 */ /* 0x000fc600000006ff */
[----:B------:R-:W-:Y:S02]  /*08f0*/  IMAD.U32 R50, R27, 0x10000, RZ ;  /* 0x000100001b327824 */ /* 0x000fe400078e00ff */
[----:B------:R-:W-:-:S04]  /*0900*/  FMUL.FTZ R23, R23, UR6 ;  /* 0x0000000617177c20 */ /* 0x000fc80008410000 */
[----:B------:R-:W-:-:S04]  /*0910*/  FMUL.FTZ R23, R23, R50 ;  /* 0x0000003217177220 */ /* 0x000fc80000410000 */
[----:B------:R-:W-:-:S07]  /*0920*/  @P0 FADD.FTZ R23, R11, R23 ;  /* 0x000000170b170221 */ /* 0x000fce0000010000 */
.L_x_3174:
[----:B------:R-:W-:Y:S05]  /*0930*/  BSYNC B0 ;  /* 0x0000000000007941 */ /* 0x000fea0003800000 */
.L_x_3173:
[----:B------:R-:W-:Y:S04]  /*0940*/  BSSY B0, `(.L_x_3175) ;  /* 0x0000007000007945 */ /* 0x000fe80003800000 */
[----:B------:R-:W-:Y:S05]  /*0950*/  @!P6 BRA `(.L_x_3176) ;  /* 0x000000000014e947 */ /* 0x000fea0003800000 */
[----:B-----5:R-:W-:Y:S02]  /*0960*/  SHF.L.U32 R24, R18, 0x10, RZ ;  /* 0x0000001012187819 */ /* 0x020fe400000006ff */
[----:B------:R-:W-:-:S03]  /*0970*/  SHF.L.U32 R27, R30, 0x10, RZ ;  /* 0x000000101e1b7819 */ /* 0x000fc600000006ff */
[----:B------:R-:W-:-:S04]  /*0980*/  FMUL.FTZ R24, R24, UR6 ;  /* 0x0000000618187c20 */ /* 0x000fc80008410000 */
[----:B------:R-:W-:-:S04]  /*0990*/  FMUL.FTZ R24, R24, R27 ;  /* 0x0000001b18187220 */ /* 0x000fc80000410000 */
[----:B------:R-:W-:-:S07]  /*09a0*/  @P0 FADD.FTZ R24, R12, R24 ;  /* 0x000000180c180221 */ /* 0x000fce0000010000 */
.L_x_3176:
[----:B------:R-:W-:Y:S05]  /*09b0*/  BSYNC B0 ;  /* 0x0000000000007941 */ /* 0x000fea0003800000 */
.L_x_3175:
[----:B------:R-:W-:Y:S04]  /*09c0*/  BSSY B0, `(.L_x_3177) ;  /* 0x0000007000007945 */ /* 0x000fe80003800000 */
[----:B------:R-:W-:Y:S05]  /*09d0*/  @!P6 BRA `(.L_x_3178) ;  /* 0x000000000014e947 */ /* 0x000fea0003800000 */
[----:B-----5:R-:W-:-:S04]  /*09e0*/  PRMT R25, R18, 0x7632, R25 ;  /* 0x0000763212197816 */ /* 0x020fc80000000019 */
[----:B------:R-:W-:-:S05]  /*09f0*/  SHF.L.U32 R25, R25, 0x10, RZ ;  /* 0x0000001019197819 */ /* 0x000fca00000006ff */
[----:B------:R-:W-:-:S04]  /*0a00*/  FMUL.FTZ R25, R25, UR6 ;  /* 0x0000000619197c20 */ /* 0x000fc80008410000 */
[----:B------:R-:W-:-:S04]  /*0a10*/  FMUL.FTZ R25, R44, R25 ;  /* 0x000000192c197220 */ /* 0x000fc80000410000 */
[----:B------:R-:W-:-:S07]  /*0a20*/  @P0 FADD.FTZ R25, R13, R25 ;  /* 0x000000190d190221 */ /* 0x000fce0000010000 */
.L_x_3178:
[----:B------:R-:W-:Y:S05]  /*0a30*/  BSYNC B0 ;  /* 0x0000000000007941 */ /* 0x000fea0003800000 */
.L_x_3177:
[----:B------:R-:W-:Y:S04]  /*0a40*/  BSSY B0, `(.L_x_3179) ;  /* 0x0000006000007945 */ /* 0x000fe80003800000 */
[----:B------:R-:W-:Y:S05]  /*0a50*/  @!P6 BRA `(.L_x_3180) ;  /* 0x000000000010e947 */ /* 0x000fea0003800000 */
[----:B-----5:R-:W-:-:S05]  /*0a60*/  SHF.L.U32 R26, R19, 0x10, RZ ;  /* 0x00000010131a7819 */ /* 0x020fca00000006ff */
[----:B------:R-:W-:-:S04]  /*0a70*/  FMUL.FTZ R26, R26, UR6 ;  /* 0x000000061a1a7c20 */ /* 0x000fc80008410000 */
[----:B------:R-:W-:-:S04]  /*0a80*/  FMUL.FTZ R26, R31, R26 ;  /* 0x0000001a1f1a7220 */ /* 0x000fc80000410000 */
[----:B------:R-:W-:-:S07]  /*0a90*/  @P0 FADD.FTZ R26, R14, R26 ;  /* 0x0000001a0e1a0221 */ /* 0x000fce0000010000 */
.L_x_3180:
[----:B------:R-:W-:Y:S05]  /*0aa0*/  BSYNC B0 ;  /* 0x0000000000007941 */ /* 0x000fea0003800000 */
.L_x_3179:
[----:B------:R-:W-:Y:S01]  /*0ab0*/  BSSY B0, `(.L_x_3181) ;  /* 0x0000008000007945 */ /* 0x000fe20003800000 */
[----:B------:R-:W-:-:S03]  /*0ac0*/  @!P6 FSEL R27, R15, RZ, P2 ;  /* 0x000000ff0f1be208 */ /* 0x000fc60001000000 */
[----:B------:R-:W-:Y:S05]  /*0ad0*/  @!P6 BRA `(.L_x_3182) ;  /* 0x000000000014e947 */ /* 0x000fea0003800000 */
[----:B-----5:R-:W-:-:S04]  /*0ae0*/  PRMT R27, R19, 0x7632, R27 ;  /* 0x00007632131b7816 */ /* 0x020fc8000000001b */
[----:B------:R-:W-:-:S05]  /*0af0*/  SHF.L.U32 R27, R27, 0x10, RZ ;  /* 0x000000101b1b7819 */ /* 0x000fca00000006ff */
[----:B------:R-:W-:-:S04]  /*0b00*/  FMUL.FTZ R27, R27, UR6 ;  /* 0x000000061b1b7c20 */ /* 0x000fc80008410000 */
[----:B------:R-:W-:-:S04]  /*0b10*/  FMUL.FTZ R27, R42, R27 ;  /* 0x0000001b2a1b7220 */ /* 0x000fc80000410000 */
[----:B------:R-:W-:-:S07]  /*0b20*/  @P0 FADD.FTZ R27, R15, R27 ;  /* 0x0000001b0f1b0221 */ /* 0x000fce0000010000 */
.L_x_3182:
[----:B------:R-:W-:Y:S05]  /*0b30*/  BSYNC B0 ;  /* 0x0000000000007941 */ /* 0x000fea0003800000 */
.L_x_3181:
[----:B------:R-:W-:Y:S01]  /*0b40*/  FADD.FTZ R50, RZ, R20 ;  /* 0x00000014ff327221 */ /* 0x000fe20000010000 */
[----:B------:R0:W-:Y:S01]  /*0b50*/  STG.E.128 desc[UR4][R38.64], R20 ;  /* 0x0000001426007986 */ /* 0x0001e2000c101d04 */
[----:B------:R-:W-:Y:S01]  /*0b60*/  UMOV UR8, 0xffffffff ;  /* 0xffffffff00087882 */ /* 0x000fe20000000000 */
[----:B------:R-:W-:Y:S01]  /*0b70*/  ISETP.NE.AND P0, PT, R6, RZ, PT ;  /* 0x000000ff0600720c */ /* 0x000fe20003f05270 */
[----:B------:R-:W-:Y:S01]  /*0b80*/  FADD.FTZ R47, R50, R21 ;  /* 0x00000015322f7221 */ /* 0x000fe20000010000 */
[----:B------:R0:W-:Y:S03]  /*0b90*/  STG.E.128 desc[UR4][R38.64+0x10], R24 ;  /* 0x0000101826007986 */ /* 0x0001e6000c101d04 */
[----:B------:R-:W-:-:S04]  /*0ba0*/  FADD.FTZ R50, R47, R22 ;  /* 0x000000162f327221 */ /* 0x000fc80000010000 */
[----:B------:R-:W-:-:S04]  /*0bb0*/  FADD.FTZ R47, R50, R23 ;  /* 0x00000017322f7221 */ /* 0x000fc80000010000 */
[----:B------:R-:W-:-:S04]  /*0bc0*/  FADD.FTZ R50, R47, R24 ;  /* 0x000000182f327221 */ /* 0x000fc80000010000 */
[----:B------:R-:W-:-:S04]  /*0bd0*/  FADD.FTZ R47, R50, R25 ;  /* 0x00000019322f7221 */ /* 0x000fc80000010000 */
[----:B------:R-:W-:-:S04]  /*0be0*/  FADD.FTZ R50, R47, R26 ;  /* 0x0000001a2f327221 */ /* 0x000fc80000010000 */
[----:B------:R-:W-:Y:S01]  /*0bf0*/  FADD.FTZ R47, R50, R27 ;  /* 0x0000001b322f7221 */ /* 0x000fe20000010000 */
[----:B------:R-:W-:Y:S01]  /*0c00*/  SHF.R.S32.HI R50, RZ, 0x1f, R5 ;  /* 0x0000001fff327819 */ /* 0x000fe20000011405 */
[----:B0-----:R-:W-:Y:S06]  /*0c10*/  BRA.DIV UR8, `(.L_x_3183) ;  /* 0x0000000608907947 */ /* 0x001fec000b800000 */
        /* <DEDUP_REMOVED lines=37> */
.L_x_3198:
[----:B-1----:R-:W-:Y:S01]  /*0e70*/  FADD.FTZ R38, R53, R38 ;  /* 0x0000002635267221 */ /* 0x002fe20000010000 */
[----:B------:R-:W-:Y:S03]  /*0e80*/  BSSY B0, `(.L_x_3184) ;  /* 0x0000038000007945 */ /* 0x000fe60003800000 */
[----:B------:R-:W-:Y:S02]  /*0e90*/  FFMA.FTZ R49, R38, R39, UR7 ;  /* 0x0000000726317e23 */ /* 0x000fe40008010027 */
[----:B------:R-:W1:Y:S02]  /*0ea0*/  @!P0 LDC.64 R38, c[0x0][0x250] ;  /* 0x00009400ff268b82 */ /* 0x000e640000000a00 */
[----:B-1----:R-:W-:Y:S01]  /*0eb0*/  @!P0 LEA R52, P1, R5, R38, 0x2 ;  /* 0x0000002605348211 */ /* 0x002fe200078210ff */
[----:B------:R-:W-:-:S03]  /*0ec0*/  FMUL.FTZ R38, R47, R47 ;  /* 0x0000002f2f267220 */ /* 0x000fc60000410000 */
[----:B0-----:R-:W-:Y:S02]  /*0ed0*/  @!P0 LEA.HI.X R53, R5, R39, R50, 0x2, P1 ;  /* 0x0000002705358211 */ /* 0x001fe400008f1432 */
[----:B------:R-:W-:-:S03]  /*0ee0*/  FSEL R38, R38, RZ, P5 ;  /* 0x000000ff26267208 */ /* 0x000fc60002800000 */
[----:B------:R0:W-:Y:S02]  /*0ef0*/  @!P0 STG.E desc[UR4][R52.64], R47 ;  /* 0x0000002f34008986 */ /* 0x0001e4000c101904 */
[----:B------:R-:W-:Y:S02]  /*0f00*/  FADD.FTZ R49, R49, R38 ;  /* 0x0000002631317221 */ /* 0x000fe40000010000 */
[----:B------:R-:W1:Y:S04]  /*0f10*/  @!P0 LDC.64 R38, c[0x0][0x258] ;  /* 0x00009600ff268b82 */ /* 0x000e680000000a00 */
[----:B------:R-:W2:Y:S01]  /*0f20*/  MUFU.RSQ R49, R49 ;  /* 0x0000003100317308 */ /* 0x000ea20000001400 */
[----:B-1----:R-:W-:-:S04]  /*0f30*/  @!P0 LEA R38, P1, R5, R38, 0x2 ;  /* 0x0000002605268211 */ /* 0x002fc800078210ff */
[----:B------:R-:W-:-:S05]  /*0f40*/  @!P0 LEA.HI.X R39, R5, R39, R50, 0x2, P1 ;  /* 0x0000002705278211 */ /* 0x000fca00008f1432 */
[----:B--2---:R0:W-:Y:S01]  /*0f50*/  @!P0 STG.E desc[UR4][R38.64], R49 ;  /* 0x0000003126008986 */ /* 0x0041e2000c101904 */
[----:B-----5:R-:W-:-:S13]  /*0f60*/  ISETP.GE.AND P0, PT, R46, 0x1, PT ;  /* 0x000000012e00780c */ /* 0x020fda0003f06270 */
[----:B0-----:R-:W-:Y:S05]  /*0f70*/  @!P0 BRA `(.L_x_3185) ;  /* 0x0000000000a08947 */ /* 0x001fea0003800000 */
[----:B------:R-:W-:Y:S02]  /*0f80*/  FSEL R47, R47, RZ, !P5 ;  /* 0x000000ff2f2f7208 */ /* 0x000fe40006800000 */
[----:B------:R-:W-:Y:S02]  /*0f90*/  IADD3 R39, R46, -0x1, RZ ;  /* 0xffffffff2e277810 */ /* 0x000fe40007ffe0ff */
[----:B------:R-:W-:Y:S01]  /*0fa0*/  PRMT R52, R35, 0x7632, R52 ;  /* 0x0000763223347816 */ /* 0x000fe20000000034 */
[C---:B------:R-:W-:Y:S01]  /*0fb0*/  FADD.FTZ R46, -R47.reuse, R24 ;  /* 0x000000182f2e7221 */ /* 0x040fe20000010100 */
[----:B------:R-:W-:Y:S01]  /*0fc0*/  FADD.FTZ R50, -R47, R25 ;  /* 0x000000192f327221 */ /* 0x000fe20000010100 */
[----:B------:R-:W-:Y:S01]  /*0fd0*/  IMAD R48, R39, R48, RZ ;  /* 0x0000003027307224 */ /* 0x000fe200078e02ff */
[----:B------:R-:W0:Y:S01]  /*0fe0*/  LDC.64 R24, c[0x0][0x2b8] ;  /* 0x0000ae00ff187b82 */ /* 0x000e220000000a00 */
        /* <DEDUP_REMOVED lines=14> */
[----:B------:R-:W-:Y:S01]  /*10d0*/  SHF.R.S32.HI R27, RZ, 0x1f, R48 ;  /* 0x0000001fff1b7819 */ /* 0x000fe20000011430 */
[----:B------:R-:W-:Y:S01]  /*10e0*/  IMAD.U32 R52, R52, 0x10000, RZ ;  /* 0x0001000034347824 */ /* 0x000fe200078e00ff */
[----:B------:R-:W-:Y:S01]  /*10f0*/  SHF.L.U32 R26, R35, 0x10, RZ ;  /* 0x00000010231a7819 */ /* 0x000fe200000006ff */
[----:B------:R-:W-:Y:S01]  /*1100*/  FFMA.FTZ R39, R45, R50, R34 ;  /* 0x000000322d277223 */ /* 0x000fe20000010022 */
[----:B------:R-:W-:Y:S01]  /*1110*/  LEA.HI R27, R27, R48, RZ, 0x3 ;  /* 0x000000301b1b7211 */ /* 0x000fe200078f18ff */
[----:B------:R-:W-:Y:S01]  /*1120*/  FFMA.FTZ R23, R23, R52, R33 ;  /* 0x0000003417177223 */ /* 0x000fe20000010021 */
[----:B------:R-:W-:Y:S01]  /*1130*/  FFMA.FTZ R38, R43, R38, R36 ;  /* 0x000000262b267223 */ /* 0x000fe20000010024 */
[----:B------:R-:W-:Y:S01]  /*1140*/  FFMA.FTZ R48, R49, R26, R0 ;  /* 0x0000001a31307223 */ /* 0x000fe20000010000 */
[----:B------:R-:W-:Y:S01]  /*1150*/  FFMA.FTZ R26, R7, R21, R4 ;  /* 0x00000015071a7223 */ /* 0x000fe20000010004 */
[----:B------:R-:W-:Y:S01]  /*1160*/  FFMA.FTZ R21, R32, R22, R3 ;  /* 0x0000001620157223 */ /* 0x000fe20000010003 */
[----:B------:R-:W-:Y:S01]  /*1170*/  LEA.HI.SX32 R47, R27, R6, 0x1d ;  /* 0x000000061b2f7211 */ /* 0x000fe200078feaff */
[----:B------:R-:W-:Y:S01]  /*1180*/  FFMA.FTZ R22, R41, R46, R2 ;  /* 0x0000002e29167223 */ /* 0x000fe20000010002 */
[----:B------:R-:W-:Y:S01]  /*1190*/  FFMA.FTZ R27, R40, R20, R37 ;  /* 0x00000014281b7223 */ /* 0x000fe20000010025 */
[----:B------:R-:W-:-:S02]  /*11a0*/  F2FP.BF16.F32.PACK_AB R23, R23, R48 ;  /* 0x000000301717723e */ /* 0x000fc400000010ff */
[----:B0-----:R-:W-:Y:S01]  /*11b0*/  IMAD.WIDE.U32 R24, R47, 0x10, R24 ;  /* 0x000000102f187825 */ /* 0x001fe200078e0018 */
[----:B------:R-:W-:Y:S02]  /*11c0*/  F2FP.BF16.F32.PACK_AB R22, R39, R22 ;  /* 0x000000162716723e */ /* 0x000fe400000010ff */
[----:B------:R-:W-:Y:S02]  /*11d0*/  F2FP.BF16.F32.PACK_AB R21, R38, R21 ;  /* 0x000000152615723e */ /* 0x000fe400000010ff */
[----:B------:R-:W-:-:S05]  /*11e0*/  F2FP.BF16.F32.PACK_AB R20, R27, R26 ;  /* 0x0000001a1b14723e */ /* 0x000fca00000010ff */
[----:B------:R0:W-:Y:S02]  /*11f0*/  STG.E.128 desc[UR4][R24.64], R20 ;  /* 0x0000001418007986 */ /* 0x0001e4000c101d04 */
.L_x_3185:
[----:B------:R-:W-:Y:S05]  /*1200*/  BSYNC B0 ;  /* 0x0000000000007941 */ /* 0x000fea0003800000 */
.L_x_3184:
[----:B0-----:R-:W0:Y:S02]  /*1210*/  LDC.64 R20, c[0x0][0x210] ;  /* 0x00008400ff147b82 */ /* 0x001e240000000a00 */
[----:B0-----:R-:W-:-:S04]  /*1220*/  LEA R5, R20, R5, 0x2 ;  /* 0x0000000514057211 */ /* 0x001fc800078e10ff */
[----:B------:R-:W-:-:S13]  /*1230*/  ISETP.GE.AND P0, PT, R5, R21, PT ;  /* 0x000000150500720c */ /* 0x000fda0003f06270 */
[----:B------:R-:W-:Y:S05]  /*1240*/  @!P0 BRA `(.L_x_3186) ;  /* 0xfffffff000548947 */ /* 0x000fea000383ffff */
[----:B------:R-:W-:Y:S05]  /*1250*/  EXIT ;  /* 0x000000000000794d */ /* 0x000fea0003800000 */
.L_x_3183:
        /* <DEDUP_REMOVED lines=8> */
.L_x_3188:
[----:B------:R-:W-:Y:S05]  /*12e0*/  BSYNC B0 ;  /* 0x0000000000007941 */ /* 0x000fea0003800000 */
.L_x_3187:
[----:B------:R-:W-:Y:S01]  /*12f0*/  HFMA2.MMA R52, -RZ, RZ, 0, 1.847743988037109375e-06 ;  /* 0x0000001fff347435 */ /* 0x000fe200000001ff */
[----:B------:R-:W-:Y:S01]  /*1300*/  FADD.FTZ R53, R47, R38 ;  /* 0x000000262f357221 */ /* 0x000fe20000010000 */
[----:B------:R-:W-:Y:S01]  /*1310*/  IMAD.MOV.U32 R51, RZ, RZ, 0x2 ;  /* 0x00000002ff337424 */ /* 0x000fe200078e00ff */
[----:B------:R-:W-:-:S08]  /*1320*/  MOV R49, 0xffffffff ;  /* 0xffffffff00317802 */ /* 0x000fd00000000f00 */
[----:B------:R-:W-:Y:S05]  /*1330*/  WARPSYNC.COLLECTIVE R49, `(.L_x_3189) ;  /* 0x0000000031087348 */ /* 0x000fea0003c00000 */
[----:B------:R0:W1:Y:S02]  /*1340*/  SHFL.BFLY P1, R38, R53, R51, R52 ;  /* 0x0c00003335267389 */ /* 0x0000640000020034 */
[----:B01----:R-:W-:Y:S01]  /*1350*/  ENDCOLLECTIVE ;  /* 0x000000000000791b */ /* 0x003fe20003800000 */
.L_x_3189:
[----:B------:R-:W-:Y:S01]  /*1360*/  HFMA2.MMA R51, -RZ, RZ, 0, 2.384185791015625e-07 ;  /* 0x00000004ff337435 */ /* 0x000fe200000001ff */
[----:B------:R-:W-:-:S10]  /*1370*/  FADD.FTZ R53, R53, R38 ;  /* 0x0000002635357221 */ /* 0x000fd40000010000 */
[----:B------:R-:W-:Y:S05]  /*1380*/  WARPSYNC.COLLECTIVE R49, `(.L_x_3190) ;  /* 0x0000000031087348 */ /* 0x000fea0003c00000 */
[----:B------:R0:W1:Y:S02]  /*1390*/  SHFL.BFLY P1, R38, R53, R51, R52 ;  /* 0x0c00003335267389 */ /* 0x0000640000020034 */
[----:B01----:R-:W-:Y:S01]  /*13a0*/  ENDCOLLECTIVE ;  /* 0x000000000000791b */ /* 0x003fe20003800000 */
.L_x_3190:
[----:B------:R-:W-:Y:S01]  /*13b0*/  HFMA2.MMA R51, -RZ, RZ, 0, 4.76837158203125e-07 ;  /* 0x00000008ff337435 */ /* 0x000fe200000001ff */
[----:B------:R-:W-:-:S05]  /*13c0*/  FADD.FTZ R39, R53, R38 ;  /* 0x0000002635277221 */ /* 0x000fca0000010000 */
[----:B------:R-:W-:-:S07]  /*13d0*/  MOV R53, R39 ;  /* 0x0000002700357202 */ /* 0x000fce0000000f00 */
[----:B------:R-:W-:Y:S05]  /*13e0*/  WARPSYNC.COLLECTIVE R49, `(.L_x_3191) ;  /* 0x0000000031087348 */ /* 0x000fea0003c00000 */
[----:B------:R0:W1:Y:S02]  /*13f0*/  SHFL.BFLY P1, R38, R53, R51, R52 ;  /* 0x0c00003335267389 */ /* 0x0000640000020034 */
[----:B01----:R-:W-:Y:S01]  /*1400*/  ENDCOLLECTIVE ;  /* 0x000000000000791b */ /* 0x003fe20003800000 */
.L_x_3191:
[----:B------:R-:W-:Y:S02]  /*1410*/  IMAD.MOV.U32 R51, RZ, RZ, 0x10 ;  /* 0x00000010ff337424 */ /* 0x000fe400078e00ff */
[----:B------:R-:W-:Y:S02]  /*1420*/  FADD.FTZ R47, R39, R38 ;  /* 0x00000026272f7221 */ /* 0x000fe40000010000 */
[----:B------:R-:W0:Y:S03]  /*1430*/  LDC R39, c[0x0][0x290] ;  /* 0x0000a400ff277b82 */ /* 0x000e260000000800 */
[----:B------:R-:W-:-:S07]  /*1440*/  MOV R53, R47 ;  /* 0x0000002f00357202 */ /* 0x000fce0000000f00 */
[----:B0-----:R-:W-:Y:S05]  /*1450*/  WARPSYNC.COLLECTIVE R49, `(.L_x_3192) ;  /* 0x0000000031087348 */ /* 0x001fea0003c00000 */
[----:B------:R1:W2:Y:S02]  /*1460*/  SHFL.BFLY P1, R38, R53, R51, R52 ;  /* 0x0c00003335267389 */ /* 0x0002a40000020034 */
[----:B012---:R-:W-:Y:S01]  /*1470*/  ENDCOLLECTIVE ;  /* 0x000000000000791b */ /* 0x007fe20003800000 */
.L_x_3192:
        /* <DEDUP_REMOVED lines=19> */
[----:B------:R-:W-:-:S07]  /*15b0*/  FFMA.FTZ R53, R53, R53, R38 ;  /* 0x0000003535357223 */ /* 0x000fce0000010026 */
[----:B------:R-:W-:Y:S05]  /*15c0*/  WARPSYNC.COLLECTIVE R49, `(.L_x_3193) ;  /* 0x0000000031087348 */ /* 0x000fea0003c00000 */
[----:B------:R0:W1:Y:S02]  /*15d0*/  SHFL.BFLY P1, R38, R53, R51, R52 ;  /* 0x0c00003335267389 */ /* 0x0000640000020034 */
[----:B01----:R-:W-:Y:S01]  /*15e0*/  ENDCOLLECTIVE ;  /* 0x000000000000791b */ /* 0x003fe20003800000 */
.L_x_3193:
[----:B------:R-:W-:Y:S01]  /*15f0*/  HFMA2.MMA R51, -RZ, RZ, 0, 1.1920928955078125e-07 ;  /* 0x00000002ff337435 */ /* 0x000fe200000001ff */
[----:B------:R-:W-:-:S10]  /*1600*/  FADD.FTZ R53, R53, R38 ;  /* 0x0000002635357221 */ /* 0x000fd40000010000 */
[----:B------:R-:W-:Y:S05]  /*1610*/  WARPSYNC.COLLECTIVE R49, `(.L_x_3194) ;  /* 0x0000000031087348 */ /* 0x000fea0003c00000 */
[----:B------:R0:W1:Y:S02]  /*1620*/  SHFL.BFLY P1, R38, R53, R51, R52 ;  /* 0x0c00003335267389 */ /* 0x0000640000020034 */
[----:B01----:R-:W-:Y:S01]  /*1630*/  ENDCOLLECTIVE ;  /* 0x000000000000791b */ /* 0x003fe20003800000 */
.L_x_3194:
[----:B------:R-:W-:Y:S01]  /*1640*/  MOV R51, 0x4 ;  /* 0x0000000400337802 */ /* 0x000fe20000000f00 */
[----:B------:R-:W-:-:S07]  /*1650*/  FADD.FTZ R53, R53, R38 ;  /* 0x0000002635357221 */ /* 0x000fce0000010000 */
[----:B------:R-:W-:Y:S05]  /*1660*/  WARPSYNC.COLLECTIVE R49, `(.L_x_3195) ;  /* 0x0000000031087348 */ /* 0x000fea0003c00000 */
[----:B------:R0:W1:Y:S02]  /*1670*/  SHFL.BFLY P1, R38, R53, R51, R52 ;  /* 0x0c00003335267389 */ /* 0x0000640000020034 */
[----:B01----:R-:W-:Y:S01]  /*1680*/  ENDCOLLECTIVE ;  /* 0x000000000000791b */ /* 0x003fe20003800000 */
.L_x_3195:
[----:B------:R-:W-:Y:S01]  /*1690*/  HFMA2.MMA R51, -RZ, RZ, 0, 4.76837158203125e-07 ;  /* 0x00000008ff337435 */ /* 0x000fe200000001ff */
[----:B------:R-:W-:-:S10]  /*16a0*/  FADD.FTZ R53, R53, R38 ;  /* 0x0000002635357221 */ /* 0x000fd40000010000 */
[----:B------:R-:W-:Y:S05]  /*16b0*/  WARPSYNC.COLLECTIVE R49, `(.L_x_3196) ;  /* 0x0000000031087348 */ /* 0x000fea0003c00000 */
[----:B------:R0:W1:Y:S02]  /*16c0*/  SHFL.BFLY P1, R38, R53, R51, R52 ;  /* 0x0c00003335267389 */ /* 0x0000640000020034 */
[----:B01----:R-:W-:Y:S01]  /*16d0*/  ENDCOLLECTIVE ;  /* 0x000000000000791b */ /* 0x003fe20003800000 */
.L_x_3196:
[----:B------:R-:W-:Y:S01]  /*16e0*/  MOV R51, 0x10 ;  /* 0x0000001000337802 */ /* 0x000fe20000000f00 */
[----:B------:R-:W-:-:S07]  /*16f0*/  FADD.FTZ R53, R53, R38 ;  /* 0x0000002635357221 */ /* 0x000fce0000010000 */
[----:B------:R-:W-:Y:S05]  /*1700*/  WARPSYNC.COLLECTIVE R49, `(.L_x_3197) ;  /* 0x0000000031087348 */ /* 0x000fea0003c00000 */
[----:B------:R0:W1:Y:S02]  /*1710*/  SHFL.BFLY P1, R38, R53, R51, R52 ;  /* 0x0c00003335267389 */ /* 0x0000640000020034 */
[----:B01----:R-:W-:Y:S01]  /*1720*/  ENDCOLLECTIVE ;  /* 0x000000000000791b */ /* 0x003fe20003800000 */
.L_x_3197:
[----:B------:R-:W-:Y:S05]  /*1730*/  BRA `(.L_x_3198) ;  /* 0xfffffff400cc7947 */ /* 0x000fea000383ffff */
.L_x_3199:
        /* <DEDUP_REMOVED lines=12> */
.L_x_9551:


//--------------------- .text._ZN10layer_norm13ln_fwd_kernelINS_13Kernel_traitsI13__nv_bfloat16S2_fS2_fjLj256ELj1ELj4ELj1ELj16ENS_18Kernel_traits_baseILj256ES2_S2_fS2_fjLj128EEEEELb1ELb0ELb0ELb0EEEvNS_9FwdParamsE --------------------------
	.section	.text._ZN10layer_norm13ln_fwd_kernelINS_13Kernel_traitsI13__nv_bfloat16S2_fS2_fjLj256ELj1ELj4ELj1ELj16ENS_18Kernel_traits_baseILj256ES2_S2_fS2_fjLj128EEEEELb1ELb0ELb0ELb0EEEvNS_9FwdParamsE,"ax",@progbits
	.align	128
        .global         _ZN10layer_norm13ln_fwd_kernelINS_13Kernel_traitsI13__nv_bfloat16S2_fS2_fjLj256ELj1ELj4ELj1ELj16ENS_18Kernel_traits_baseILj256ES2_S2_fS2_fjLj128EEEEELb1ELb0ELb0ELb0EEEvNS_9FwdParamsE
        .type           _ZN10layer_norm13ln_fwd_kernelINS_13Kernel_traitsI13__nv_bfloat16S2_fS2_fjLj256ELj1ELj4ELj1ELj16ENS_18Kernel_traits_baseILj256ES2_S2_fS2_fjLj128EEEEELb1ELb0ELb0ELb0EEEvNS_9FwdParamsE,@function
        .size           _ZN10layer_norm13ln_fwd_kernelINS_13Kernel_traitsI13__nv_bfloat16S2_fS2_fjLj256ELj1ELj4ELj1ELj16ENS_18Kernel_traits_baseILj256ES2_S2_fS2_fjLj128EEEEELb1ELb0ELb0ELb0EEEvNS_9FwdParamsE,(.L_x_9552 - _ZN10layer_norm13ln_fwd_kernelINS_13Kernel_traitsI13__nv_bfloat16S2_fS2_fjLj256ELj1ELj4ELj1ELj16ENS_18Kernel_traits_baseILj256ES2_S2_fS2_fjLj128EEEEELb1ELb0ELb0ELb0EEEvNS_9FwdParamsE)
        .other          _ZN10layer_norm13ln_fwd_kernelINS_13Kernel_traitsI13__nv_bfloat16S2_fS2_fjLj256ELj1ELj4ELj1ELj16ENS_18Kernel_traits_baseILj256ES2_S2_fS2_fjLj128EEEEELb1ELb0ELb0ELb0EEEvNS_9FwdParamsE,@"STO_CUDA_ENTRY STV_DEFAULT"
_ZN10layer_norm13ln_fwd_kernelINS_13Kernel_traitsI13__nv_bfloat16S2_fS2_fjLj256ELj1ELj4ELj1ELj16ENS_18Kernel_traits_baseILj256ES2_S2_fS2_fjLj128EEEEELb1ELb0ELb0ELb0EEEvNS_9FwdParamsE:
.text._ZN10layer_norm13ln_fwd_kernelINS_13Kernel_traitsI13__nv_bfloat16S2_fS2_fjLj256ELj1ELj4ELj1ELj16ENS_18Kernel_traits_baseILj256ES2_S2_fS2_fjLj128EEEEELb1ELb0ELb0ELb0EEEvNS_9FwdParamsE:
        /* <DEDUP_REMOVED lines=31> */
[----:B------:R-:W-:-:S05]  /*01f0*/  @P1 IMAD.SHL.U32 R0, R33, 0x10, RZ ;  /* 0x0000001021001824 */ /* 0x000fca00078e00ff */
[----:B------:R-:W-:-:S04]  /*0200*/  @P1 LOP3.LUT R0, R0, 0x1f0, RZ, 0xc0, !PT ;  /* 0x000001f000001812 */ /* 0x000fc800078ec0ff */
[----:B------:R-:W-:Y:S01]  /*0210*/  @P1 IADD3 R2, P3, R0, UR8, RZ ;  /* 0x0000000800021c10 */ /* 0x000fe2000ff7e0ff */
[----:B0-----:R-:W-:-:S03]  /*0220*/  IMAD.WIDE.U32 R4, R47, 0x10, R4 ;  /* 0x000000102f047825 */ /* 0x001fc600078e0004 */
[----:B------:R-:W-:-:S03]  /*0230*/  @P1 IADD3.X R3, RZ, UR9, RZ, P3, !PT ;  /* 0x00000009ff031c10 */ /* 0x000fc60009ffe4ff */
[----:B------:R-:W5:Y:S04]  /*0240*/  LDG.E.128 R4, desc[UR6][R4.64] ;  /* 0x0000000604047981 */ /* 0x000f68000c1e1d00 */
[----:B------:R0:W5:Y:S01]  /*0250*/  @P1 LDG.E.128 R8, desc[UR6][R2.64] ;  /* 0x0000000602081981 */ /* 0x000162000c1e1d00 */
[----:B------:R-:W-:Y:S02]  /*0260*/  @!P1 CS2R R8, SRZ ;  /* 0x0000000000089805 */ /* 0x000fe4000001ff00 */
[----:B0-----:R-:W-:-:S07]  /*0270*/  @!P1 CS2R R10, SRZ ;  /* 0x00000000000a9805 */ /* 0x001fce000001ff00 */
.L_x_3201:
[----:B------:R-:W-:Y:S05]  /*0280*/  BSYNC B0 ;  /* 0x0000000000007941 */ /* 0x000fea0003800000 */
.L_x_3200:
[----:B------:R-:W-:Y:S01]  /*0290*/  ULDC UR8, c[0x0][0x214] ;  /* 0x0000850000087ab9 */ /* 0x000fe20000000800 */
[----:B-----5:R-:W-:Y:S02]  /*02a0*/  @P2 IADD3 R12, P3, R14, R17, RZ ;  /* 0x000000110e0c2210 */ /* 0x020fe40007f7e0ff */
[----:B------:R-:W-:-:S03]  /*02b0*/  ISETP.GE.AND P1, PT, R46, UR8, PT ;  /* 0x000000082e007c0c */ /* 0x000fc6000bf26270 */
[----:B------:R-:W-:-:S10]  /*02c0*/  @P2 IMAD.X R13, RZ, RZ, R15, P3 ;  /* 0x000000ffff0d2224 */ /* 0x000fd400018e060f */
[----:B------:R-:W-:Y:S05]  /*02d0*/  @P1 EXIT ;  /* 0x000000000000194d */ /* 0x000fea0003800000 */
[----:B------:R-:W-:Y:S01]  /*02e0*/  ULDC UR8, c[0x0][0x0] ;  /* 0x0000000000087ab9 */ /* 0x000fe20000000800 */
[----:B------:R-:W-:Y:S01]  /*02f0*/  SHF.R.U64 R34, R12, 0x2, R13 ;  /* 0x000000020c227819 */ /* 0x000fe2000000120d */
[----:B------:R-:W-:Y:S01]  /*0300*/  IMAD R33, R16, UR8, R33 ;  /* 0x0000000810217c24 */ /* 0x000fe2000f8e0221 */
[----:B------:R-:W-:Y:S01]  /*0310*/  SHF.R.U32.HI R32, RZ, 0x2, R13 ;  /* 0x00000002ff207819 */ /* 0x000fe2000001160d */
[----:B------:R-:W-:Y:S01]  /*0320*/  UIADD3 UR12, UR4, -0x61c88647, URZ ;  /* 0x9e3779b9040c7890 */ /* 0x000fe2000fffe03f */
[----:B------:R-:W-:Y:S01]  /*0330*/  PRMT R37, R4, 0x7632, R37 ;  /* 0x0000763204257816 */ /* 0x000fe20000000025 */
[----:B------:R-:W-:Y:S01]  /*0340*/  IMAD.HI.U32 R0, R34, -0x2daee0ad, RZ ;  /* 0xd2511f5322007827 */ /* 0x000fe200078e00ff */
[----:B------:R-:W-:Y:S01]  /*0350*/  UIADD3 UR13, UR5, -0x4498517b, URZ ;  /* 0xbb67ae85050d7890 */ /* 0x000fe2000fffe03f */
[----:B------:R-:W-:Y:S01]  /*0360*/  SHF.L.U32 R31, R4, 0x10, RZ ;  /* 0x00000010041f7819 */ /* 0x000fe200000006ff */
[----:B------:R-:W-:Y:S01]  /*0370*/  UIADD3 UR14, UR4, 0x3c6ef372, URZ ;  /* 0x3c6ef372040e7890 */ /* 0x000fe2000fffe03f */
[C---:B------:R-:W-:Y:S01]  /*0380*/  IMAD.HI.U32 R3, R33.reuse, -0x326172a9, RZ ;  /* 0xcd9e8d5721037827 */ /* 0x040fe200078e00ff */
[----:B------:R-:W-:Y:S01]  /*0390*/  LOP3.LUT R0, R0, UR5, RZ, 0x3c, !PT ;  /* 0x0000000500007c12 */ /* 0x000fe2000f8e3cff */
[----:B------:R-:W-:Y:S01]  /*03a0*/  UIADD3 UR15, UR5, 0x76cf5d0a, URZ ;  /* 0x76cf5d0a050f7890 */ /* 0x000fe2000fffe03f */
[----:B------:R-:W-:Y:S01]  /*03b0*/  PRMT R41, R6, 0x7632, R41 ;  /* 0x0000763206297816 */ /* 0x000fe20000000029 */
        /* <DEDUP_REMOVED lines=10> */
[----:B------:R-:W-:Y:S01]  /*0460*/  PRMT R40, R9, 0x7632, R40 ;  /* 0x0000763209287816 */ /* 0x000fe20000000028 */
[----:B------:R-:W-:Y:S01]  /*0470*/  UIADD3 UR19, UR5, -0x126145ec, URZ ;  /* 0xed9eba1405137890 */ /* 0x000fe2000fffe03f */
[----:B------:R-:W-:Y:S01]  /*0480*/  IMAD R16, R3, -0x2daee0ad, RZ ;  /* 0xd2511f5303107824 */ /* 0x000fe200078e02ff */
[----:B------:R-:W-:Y:S01]  /*0490*/  LOP3.LUT R14, R14, UR13, R15, 0x96, !PT ;  /* 0x0000000d0e0e7c12 */ /* 0x000fe2000f8e960f */
[----:B------:R-:W-:Y:S01]  /*04a0*/  IMAD R3, R0, -0x326172a9, RZ ;  /* 0xcd9e8d5700037824 */ /* 0x000fe200078e02ff */
[----:B------:R-:W-:Y:S01]  /*04b0*/  UIADD3 UR20, UR4, 0x1715609d, URZ ;  /* 0x1715609d04147890 */ /* 0x000fe2000fffe03f */
[----:B------:R-:W-:Y:S01]  /*04c0*/  IMAD.HI.U32 R13, R2, -0x2daee0ad, RZ ;  /* 0xd2511f53020d7827 */ /* 0x000fe200078e00ff */
[----:B------:R-:W-:Y:S01]  /*04d0*/  UIADD3 UR21, UR5, -0x56f99767, URZ ;  /* 0xa906689905157890 */ /* 0x000fe2000fffe03f */
        /* <DEDUP_REMOVED lines=16> */
[----:B------:R-:W-:Y:S01]  /*05e0*/  UIADD3 UR27, UR5, -0x24c28bd8, URZ ;  /* 0xdb3d7428051b7890 */ /* 0x000fe2000fffe03f */
[----:B------:R-:W-:Y:S01]  /*05f0*/  PRMT R42, R10, 0x7632, R42 ;  /* 0x000076320a2a7816 */ /* 0x000fe2000000002a */
[----:B------:R-:W-:Y:S01]  /*0600*/  IMAD R13, R13, -0x326172a9, RZ ;  /* 0xcd9e8d570d0d7824 */ /* 0x000fe200078e02ff */
[----:B------:R-:W-:Y:S01]  /*0610*/  LOP3.LUT R2, R2, UR17, R15, 0x96, !PT ;  /* 0x0000001102027c12 */ /* 0x000fe2000f8e960f */
[----:B------:R-:W-:Y:S01]  /*0620*/  IMAD R15, R0, -0x2daee0ad, RZ ;  /* 0xd2511f53000f7824 */ /* 0x000fe200078e02ff */
[----:B------:R-:W-:Y:S01]  /*0630*/  UIADD3 UR28, UR4, -0x700cb87f, URZ ;  /* 0x8ff34781041c7890 */ /* 0x000fe2000fffe03f */
[----:B------:R-:W-:Y:S01]  /*0640*/  IMAD.HI.U32 R14, R3, -0x2daee0ad, RZ ;  /* 0xd2511f53030e7827 */ /* 0x000fe200078e00ff */
[----:B------:R-:W-:Y:S01]  /*0650*/  UIADD3 UR29, UR5, -0x695add53, URZ ;  /* 0x96a522ad051d7890 */ /* 0x000fe2000fffe03f */
[----:B------:R-:W-:Y:S01]  /*0660*/  PRMT R44, R11, 0x7632, R44 ;  /* 0x000076320b2c7816 */ /* 0x000fe2000000002c */
[----:B------:R-:W-:Y:S01]  /*0670*/  ULDC.64 UR8, c[0x0][0x270] ;  /* 0x00009c0000087ab9 */ /* 0x000fe20000000a00 */
[----:B------:R-:W-:Y:S01]  /*0680*/  IMAD.HI.U32 R0, R2, -0x326172a9, RZ ;  /* 0xcd9e8d5702007827 */ /* 0x000fe200078e00ff */
[----:B------:R-:W-:Y:S01]  /*0690*/  LOP3.LUT R14, R14, UR19, R15, 0x96, !PT ;  /* 0x000000130e0e7c12 */ /* 0x000fe2000f8e960f */
[----:B------:R-:W-:Y:S01]  /*06a0*/  HFMA2.MMA R36, -RZ, RZ, 0, 0 ;  /* 0x00000000ff247435 */ /* 0x000fe200000001ff */
[----:B------:R-:W-:Y:S01]  /*06b0*/  BSSY B1, `(.L_x_3202) ;  /* 0x0000375000017945 */ /* 0x000fe20003800000 */
[----:B------:R-:W-:Y:S01]  /*06c0*/  IMAD R16, R3, -0x2daee0ad, RZ ;  /* 0xd2511f5303107824 */ /* 0x000fe200078e02ff */
[----:B------:R-:W-:Y:S01]  /*06d0*/  LOP3.LUT R0, R0, UR18, R13, 0x96, !PT ;  /* 0x0000001200007c12 */ /* 0x000fe2000f8e960d */
[----:B------:R-:W-:Y:S01]  /*06e0*/  IMAD R13, R2, -0x326172a9, RZ ;  /* 0xcd9e8d57020d7824 */ /* 0x000fe200078e02ff */
[----:B------:R-:W-:Y:S01]  /*06f0*/  UISETP.NE.U32.AND UP0, UPT, UR8, URZ, UPT ;  /* 0x0000003f0800728c */ /* 0x000fe2000bf05070 */
[----:B------:R-:W-:Y:S01]  /*0700*/  IMAD.HI.U32 R2, R14, -0x326172a9, RZ ;  /* 0xcd9e8d570e027827 */ /* 0x000fe200078e00ff */
[----:B------:R-:W-:Y:S01]  /*0710*/  LOP3.LUT R35, R12, 0x3, RZ, 0xc0, !PT ;  /* 0x000000030c237812 */ /* 0x000fe200078ec0ff */
[----:B------:R-:W-:Y:S01]  /*0720*/  ULDC UR30, c[0x0][0x218] ;  /* 0x00008600001e7ab9 */ /* 0x000fe20000000800 */
[----:B------:R-:W-:Y:S01]  /*0730*/  SHF.L.U32 R38, R38, 0x10, RZ ;  /* 0x0000001026267819 */ /* 0x000fe200000006ff */
        /* <DEDUP_REMOVED lines=9> */
[----:B------:R-:W-:Y:S01]  /*07d0*/  SHF.L.U32 R44, R44, 0x10, RZ ;  /* 0x000000102c2c7819 */ /* 0x000fe200000006ff */
[----:B------:R-:W-:Y:S01]  /*07e0*/  ULDC.U8 UR10, c[0x0][0x2a0] ;  /* 0x0000a800000a7ab9 */ /* 0x000fe20000000000 */
[----:B------:R-:W-:Y:S01]  /*07f0*/  ULDC UR11, c[0x0][0x2d8] ;  /* 0x0000b600000b7ab9 */ /* 0x000fe20000000800 */
        /* <DEDUP_REMOVED lines=14> */
[----:B------:R-:W-:Y:S01]  /*08e0*/  IMAD.U32 R6, R9, 0x10000, RZ ;  /* 0x0001000009067824 */ /* 0x000fe200078e00ff */
[----:B------:R-:W-:Y:S01]  /*08f0*/  LOP3.LUT R15, R0, UR26, R15, 0x96, !PT ;  /* 0x0000001a000f7c12 */ /* 0x000fe2000f8e960f */
[----:B------:R-:W-:Y:S02]  /*0900*/  IMAD R9, R2, -0x326172a9, RZ ;  /* 0xcd9e8d5702097824 */ /* 0x000fe400078e02ff */
[----:B------:R-:W-:-:S04]  /*0910*/  IMAD.WIDE.U32 R2, R3, -0x326172a9, RZ ;  /* 0xcd9e8d5703027825 */ /* 0x000fc800078e00ff */
[----:B------:R-:W-:Y:S01]  /*0920*/  IMAD R13, R14, -0x2daee0ad, RZ ;  /* 0xd2511f530e0d7824 */ /* 0x000fe200078e02ff */
[----:B------:R-:W-:Y:S01]  /*0930*/  LOP3.LUT R3, R3, UR28, R9, 0x96, !PT ;  /* 0x0000001c03037c12 */ /* 0x000fe2000f8e9609 */
[----:B------:R-:W-:-:S04]  /*0940*/  IMAD.HI.U32 R0, R15, -0x2daee0ad, RZ ;  /* 0xd2511f530f007827 */ /* 0x000fc800078e00ff */
[----:B------:R-:W-:Y:S01]  /*0950*/  IMAD.U32 R30, R5, 0x10000, RZ ;  /* 0x00010000051e7824 */ /* 0x000fe200078e00ff */
[----:B------:R-:W-:Y:S01]  /*0960*/  SHF.L.U32 R5, R10, 0x10, RZ ;  /* 0x000000100a057819 */ /* 0x000fe200000006ff */
[----:B------:R-:W-:Y:S01]  /*0970*/  IMAD.U32 R28, R7, 0x10000, RZ ;  /* 0x00010000071c7824 */ /* 0x000fe200078e00ff */
[----:B------:R-:W-:Y:S01]  /*0980*/  SHF.L.U32 R7, R8, 0x10, RZ ;  /* 0x0000001008077819 */ /* 0x000fe200000006ff */
[----:B------:R-:W-:Y:S01]  /*0990*/  IMAD.U32 R4, R11, 0x10000, RZ ;  /* 0x000100000b047824 */ /* 0x000fe200078e00ff */
[----:B------:R-:W-:Y:S01]  /*09a0*/  LOP3.LUT R0, R0, UR29, R13, 0x96, !PT ;  /* 0x0000001d00007c12 */ /* 0x000fe2000f8e960d */
[----:B------:R-:W-:Y:S02]  /*09b0*/  IMAD.U32 R37, R37, 0x10000, RZ ;  /* 0x0001000025257824 */ /* 0x000fe400078e00ff */
[----:B------:R-:W-:Y:S02]  /*09c0*/  IMAD.U32 R39, R39, 0x10000, RZ ;  /* 0x0001000027277824 */ /* 0x000fe400078e00ff */
[----:B------:R-:W-:-:S02]  /*09d0*/  IMAD.U32 R41, R41, 0x10000, RZ ;  /* 0x0001000029297824 */ /* 0x000fc400078e00ff */
[----:B------:R-:W-:Y:S02]  /*09e0*/  IMAD.U32 R43, R43, 0x10000, RZ ;  /* 0x000100002b2b7824 */ /* 0x000fe400078e00ff */
[----:B------:R-:W-:-:S07]  /*09f0*/  IMAD R45, R15, -0x2daee0ad, RZ ;  /* 0xd2511f530f2d7824 */ /* 0x000fce00078e02ff */
.L_x_3264:
[----:B------:R-:W-:Y:S01]  /*0a00*/  PLOP3.LUT P1, PT, PT, PT, UP0, 0x80, 0x0 ;  /* 0x000000000000781c */ /* 0x000fe20003f2f008 */
[----:B------:R-:W-:Y:S01]  /*0a10*/  IMAD.MOV.U32 R27, RZ, RZ, 0x2 ;  /* 0x00000002ff1b7424 */ /* 0x000fe200078e00ff */
        /* <DEDUP_REMOVED lines=11> */
[----:B--2---:R-:W-:Y:S01]  /*0ad0*/  @P1 IMAD.U32 R24, R26, 0x10000, RZ ;  /* 0x000100001a181824 */ /* 0x004fe200078e00ff */
[----:B------:R-:W-:Y:S06]  /*0ae0*/  @!P0 BRA `(.L_x_3204) ;  /* 0x0000002c00288947 */ /* 0x000fec0003800000 */
[----:B------:R-:W0:Y:S08]  /*0af0*/  LDC.64 R20, c[0x0][0x220] ;  /* 0x00008800ff147b82 */ /* 0x000e300000000a00 */
[----:B------:R-:W1:Y:S01]  /*0b00*/  LDC.64 R16, c[0x0][0x230] ;  /* 0x00008c00ff107b82 */ /* 0x000e620000000a00 */
[----:B0-----:R-:W-:-:S06]  /*0b10*/  IMAD.WIDE.U32 R20, R48, 0x10, R20 ;  /* 0x0000001030147825 */ /* 0x001fcc00078e0014 */
[----:B------:R-:W5:Y:S01]  /*0b20*/  LDG.E.128 R20, desc[UR6][R20.64] ;  /* 0x0000000614147981 */ /* 0x000f62000c1e1d00 */
[----:B-1----:R-:W-:-:S04]  /*0b30*/  ISETP.NE.U32.AND P1, PT, R16, RZ, PT ;  /* 0x000000ff1000720c */ /* 0x002fc80003f25070 */
[----:B------:R-:W-:-:S13]  /*0b40*/  ISETP.NE.AND.EX P1, PT, R17, RZ, PT, P1 ;  /* 0x000000ff1100720c */ /* 0x000fda0003f25310 */
[----:B------:R-:W0:Y:S01]  /*0b50*/  @P1 LDC.64 R18, c[0x0][0x230] ;  /* 0x00008c00ff121b82 */ /* 0x000e220000000a00 */
[----:B------:R-:W-:Y:S01]  /*0b60*/  BSSY B2, `(.L_x_3205) ;  /* 0x0000010000027945 */ /* 0x000fe20003800000 */
[----:B------:R-:W-:Y:S01]  /*0b70*/  IADD3 R50, R35, 0x1, RZ ;  /* 0x0000000123327810 */ /* 0x000fe20007ffe0ff */
[----:B0-----:R-:W-:-:S05]  /*0b80*/  @P1 IMAD.WIDE.U32 R18, R48, 0x20, R18 ;  /* 0x0000002030121825 */ /* 0x001fca00078e0012 */
[----:B------:R0:W5:Y:S04]  /*0b90*/  @P1 LDG.E.128 R8, desc[UR6][R18.64] ;  /* 0x0000000612081981 */ /* 0x000168000c1e1d00 */
[----:B------:R0:W5:Y:S01]  /*0ba0*/  @P1 LDG.E.128 R12, desc[UR6][R18.64+0x10] ;  /* 0x00001006120c1981 */ /* 0x000162000c1e1d00 */
[----:B------:R-:W-:-:S13]  /*0bb0*/  ISETP.NE.AND P1, PT, R35, 0x1, PT ;  /* 0x000000012300780c */ /* 0x000fda0003f25270 */
[----:B0-----:R-:W-:Y:S05]  /*0bc0*/  @!P1 BRA `(.L_x_3206) ;  /* 0x0000000000209947 */ /* 0x001fea0003800000 */
        /* <DEDUP_REMOVED lines=8> */
.L_x_3206:
[----:B------:R-:W-:-:S07]  /*0c50*/  MOV R49, R2 ;  /* 0x0000000200317202 */ /* 0x000fce0000000f00 */
.L_x_3207:
[----:B------:R-:W-:Y:S05]  /*0c60*/  BSYNC B2 ;  /* 0x0000000000027941 */ /* 0x000fea0003800000 */
.L_x_3205:
        /* <DEDUP_REMOVED lines=16> */
.L_x_3211:
[----:B------:R-:W-:Y:S05]  /*0d70*/  BSYNC B3 ;  /* 0x0000000000037941 */ /* 0x000fea0003800000 */
.L_x_3210:
        /* <DEDUP_REMOVED lines=43> */
.L_x_3209:
[----:B------:R-:W-:Y:S05]  /*1030*/  BSYNC B2 ;  /* 0x0000000000027941 */ /* 0x000fea0003800000 */
.L_x_3208:
[----:B------:R-:W0:Y:S01]  /*1040*/  LDC R26, c[0x0][0x298] ;  /* 0x0000a600ff1a7b82 */ /* 0x000e220000000800 */
[----:B------:R-:W-:Y:S01]  /*1050*/  HFMA2.MMA R27, -RZ, RZ, 0.1171875, 0 ;  /* 0x2f800000ff1b7435 */ /* 0x000fe200000001ff */
[----:B------:R-:W-:Y:S01]  /*1060*/  ISETP.NE.U32.AND P1, PT, R16, RZ, PT ;  /* 0x000000ff1000720c */ /* 0x000fe20003f25070 */
[----:B-----5:R-:W-:Y:S01]  /*1070*/  IMAD.U32 R19, R20, 0x10000, RZ ;  /* 0x0001000014137824 */ /* 0x020fe200078e00ff */
[----:B------:R-:W-:Y:S01]  /*1080*/  I2FP.F32.U32 R16, R49 ;  /* 0x0000003100107245 */ /* 0x000fe20000201000 */
[----:B------:R-:W-:Y:S01]  /*1090*/  BSSY B2, `(.L_x_3212) ;  /* 0x0000017000027945 */ /* 0x000fe20003800000 */
[----:B------:R-:W-:Y:S01]  /*10a0*/  ISETP.NE.AND P2, PT, R50, 0x1, PT ;  /* 0x000000013200780c */ /* 0x000fe20003f45270 */
[----:B------:R-:W-:Y:S01]  /*10b0*/  FMUL.FTZ R19, R19, R24 ;  /* 0x0000001813137220 */ /* 0x000fe20000410000 */
[----:B------:R-:W1:Y:S01]  /*10c0*/  LDC R25, c[0x0][0x294] ;  /* 0x0000a500ff197b82 */ /* 0x000e620000000800 */
[----:B------:R-:W-:Y:S02]  /*10d0*/  ISETP.NE.AND.EX P1, PT, R17, RZ, PT, P1 ;  /* 0x000000ff1100720c */ /* 0x000fe40003f25310 */
[----:B------:R-:W-:Y:S01]  /*10e0*/  FFMA.FTZ R16, R16, R27, 1.1641532182693481445e-10 ;  /* 0x2f00000010107423 */ /* 0x000fe2000001001b */
[----:B------:R-:W-:Y:S01]  /*10f0*/  PRMT R20, R20, 0x7632, R20 ;  /* 0x0000763214147816 */ /* 0x000fe20000000014 */
[----:B0-----:R-:W-:-:S03]  /*1100*/  FMUL.FTZ R19, R19, R26 ;  /* 0x0000001a13137220 */ /* 0x001fc60000410000 */
        /* <DEDUP_REMOVED lines=14> */
.L_x_3213:
[----:B------:R-:W-:-:S07]  /*11f0*/  MOV R17, R2 ;  /* 0x0000000200117202 */ /* 0x000fce0000000f00 */
.L_x_3214:
[----:B------:R-:W-:Y:S05]  /*1200*/  BSYNC B2 ;  /* 0x0000000000027941 */ /* 0x000fea0003800000 */
.L_x_3212:
        /* <DEDUP_REMOVED lines=16> */
.L_x_3218:
[----:B------:R-:W-:Y:S05]  /*1310*/  BSYNC B3 ;  /* 0x0000000000037941 */ /* 0x000fea0003800000 */
.L_x_3217:
        /* <DEDUP_REMOVED lines=41> */
[----:B------:R-:W-:Y:S01]  /*15b0*/  IMAD.MOV.U32 R19, RZ, RZ, RZ ;  /* 0x000000ffff137224 */ /* 0x000fe200078e00ff */
[----:B------:R-:W-:-:S07]  /*15c0*/  MOV R45, R18 ;  /* 0x00000012002d7202 */ /* 0x000fce0000000f00 */
.L_x_3216:
[----:B------:R-:W-:Y:S05]  /*15d0*/  BSYNC B2 ;  /* 0x0000000000027941 */ /* 0x000fea0003800000 */
.L_x_3215:
[----:B------:R-:W-:Y:S01]  /*15e0*/  I2FP.F32.U32 R18, R17 ;  /* 0x0000001100127245 */ /* 0x000fe20000201000 */
[----:B------:R-:W-:Y:S01]  /*15f0*/  BSSY B2, `(.L_x_3219) ;  /* 0x0000015000027945 */ /* 0x000fe20003800000 */
[----:B------:R-:W-:Y:S01]  /*1600*/  SHF.L.U32 R17, R20, 0x10, RZ ;  /* 0x0000001014117819 */ /* 0x000fe200000006ff */
[C---:B------:R-:W-:Y:S01]  /*1610*/  VIADD R52, R19.reuse, 0x1 ;  /* 0x0000000113347836 */ /* 0x040fe20000000000 */
[----:B------:R-:W-:Y:S01]  /*1620*/  ISETP.NE.AND P2, PT, R19, 0x1, PT ;  /* 0x000000011300780c */ /* 0x000fe20003f45270 */
[----:B------:R-:W-:Y:S02]  /*1630*/  FFMA.FTZ R18, R18, R27, 1.1641532182693481445e-10 ;  /* 0x2f00000012127423 */ /* 0x000fe4000001001b */
[----:B------:R-:W-:-:S03]  /*1640*/  FMUL.FTZ R17, R17, R24 ;  /* 0x0000001811117220 */ /* 0x000fc60000410000 */
[----:B------:R-:W-:Y:S01]  /*1650*/  FSETP.GTU.FTZ.AND P3, PT, R18, R25, PT ;  /* 0x000000191200720b */ /* 0x000fe20003f7c000 */
[----:B------:R-:W-:-:S03]  /*1660*/  FMUL.FTZ R17, R17, R26 ;  /* 0x0000001a11117220 */ /* 0x000fc60000410000 */
[----:B------:R-:W-:Y:S02]  /*1670*/  P2R R50, PR, RZ, 0x8 ;  /* 0x00000008ff327803 */ /* 0x000fe40000000000 */
        /* <DEDUP_REMOVED lines=11> */
.L_x_3220:
[----:B------:R-:W-:-:S07]  /*1730*/  IMAD.MOV.U32 R20, RZ, RZ, R2 ;  /* 0x000000ffff147224 */ /* 0x000fce00078e0002 */
.L_x_3221:
[----:B------:R-:W-:Y:S05]  /*1740*/  BSYNC B2 ;  /* 0x0000000000027941 */ /* 0x000fea0003800000 */
.L_x_3219:
        /* <DEDUP_REMOVED lines=16> */
.L_x_3225:
[----:B------:R-:W-:Y:S05]  /*1850*/  BSYNC B3 ;  /* 0x0000000000037941 */ /* 0x000fea0003800000 */
.L_x_3224:
        /* <DEDUP_REMOVED lines=42> */
[----:B------:R-:W-:-:S11]  /*1b00*/  HFMA2.MMA R52, -RZ, RZ, 0, 0 ;  /* 0x00000000ff347435 */ /* 0x000fd600000001ff */
.L_x_3223:
[----:B------:R-:W-:Y:S05]  /*1b10*/  BSYNC B2 ;  /* 0x0000000000027941 */ /* 0x000fea0003800000 */
.L_x_3222:
[----:B------:R-:W-:Y:S01]  /*1b20*/  I2FP.F32.U32 R18, R20 ;  /* 0x0000001400127245 */ /* 0x000fe20000201000 */
[----:B------:R-:W-:Y:S01]  /*1b30*/  IMAD.U32 R19, R21, 0x10000, RZ ;  /* 0x0001000015137824 */ /* 0x000fe200078e00ff */
[C---:B------:R-:W-:Y:S01]  /*1b40*/  ISETP.NE.AND P2, PT, R52.reuse, 0x1, PT ;  /* 0x000000013400780c */ /* 0x040fe20003f45270 */
[----:B------:R-:W-:Y:S01]  /*1b50*/  BSSY B2, `(.L_x_3226) ;  /* 0x0000014000027945 */ /* 0x000fe20003800000 */
[----:B------:R-:W-:Y:S01]  /*1b60*/  IADD3 R20, R52, 0x1, RZ ;  /* 0x0000000134147810 */ /* 0x000fe20007ffe0ff */
[----:B------:R-:W-:Y:S01]  /*1b70*/  FFMA.FTZ R18, R18, R27, 1.1641532182693481445e-10 ;  /* 0x2f00000012127423 */ /* 0x000fe2000001001b */
[----:B------:R-:W-:-:S04]  /*1b80*/  FMUL.FTZ R19, R19, R24 ;  /* 0x0000001813137220 */ /* 0x000fc80000410000 */
[----:B------:R-:W-:Y:S01]  /*1b90*/  FMUL.FTZ R19, R19, R26 ;  /* 0x0000001a13137220 */ /* 0x000fe20000410000 */
[----:B------:R-:W-:-:S04]  /*1ba0*/  FSETP.GTU.FTZ.AND P3, PT, R18, R25, PT ;  /* 0x000000191200720b */ /* 0x000fc80003f7c000 */
[----:B------:R-:W-:Y:S02]  /*1bb0*/  FSEL R18, R19, RZ, !P3 ;  /* 0x000000ff13127208 */ /* 0x000fe40005800000 */
[----:B------:R-:W-:Y:S02]  /*1bc0*/  P2R R51, PR, RZ, 0x8 ;  /* 0x00000008ff337803 */ /* 0x000fe40000000000 */
[----:B------:R-:W-:Y:S01]  /*1bd0*/  PRMT R19, R21, 0x7632, R19 ;  /* 0x0000763215137816 */ /* 0x000fe20000000013 */
        /* <DEDUP_REMOVED lines=10> */
.L_x_3227:
[----:B------:R-:W-:-:S07]  /*1c80*/  MOV R35, R2 ;  /* 0x0000000200237202 */ /* 0x000fce0000000f00 */
.L_x_3228:
[----:B------:R-:W-:Y:S05]  /*1c90*/  BSYNC B2 ;  /* 0x0000000000027941 */ /* 0x000fea0003800000 */
.L_x_3226:
        /* <DEDUP_REMOVED lines=16> */
.L_x_3232:
[----:B------:R-:W-:Y:S05]  /*1da0*/  BSYNC B3 ;  /* 0x0000000000037941 */ /* 0x000fea0003800000 */
.L_x_3231:
[----:B------:R-:W-:Y:S01]  /*1db0*/  LOP3.LUT R20, R3, UR5, R36, 0x96, !PT ;  /* 0x0000000503147c12 */ /* 0x000fe2000f8e9624 */
[----:B------:R-:W-:-:S04]  /*1dc0*/  IMAD.HI.U32 R3, R33, -0x326172a9, RZ ;  /* 0xcd9e8d5721037827 */ /* 0x000fc800078e00ff */
[----:B------:R-:W-:Y:S01]  /*1dd0*/  IMAD R45, R33, -0x326172a9, RZ ;  /* 0xcd9e8d57212d7824 */ /* 0x000fe200078e02ff */
[----:B------:R-:W-:Y:S01]  /*1de0*/  LOP3.LUT R3, R3, UR4, R32, 0x96, !PT ;  /* 0x0000000403037c12 */ /* 0x000fe2000f8e9620 */
[----:B------:R-:W-:-:S04]  /*1df0*/  IMAD.WIDE.U32 R20, R20, -0x326172a9, RZ ;  /* 0xcd9e8d5714147825 */ /* 0x000fc800078e00ff */
[----:B------:R-:W-:Y:S01]  /*1e00*/  IMAD.WIDE.U32 R2, R3, -0x2daee0ad, RZ ;  /* 0xd2511f5303027825 */ /* 0x000fe200078e00ff */
[----:B------:R-:W-:-:S03]  /*1e10*/  LOP3.LUT R45, R21, UR12, R45, 0x96, !PT ;  /* 0x0000000c152d7c12 */ /* 0x000fc6000f8e962d */
[----:B------:R-:W-:Y:S02]  /*1e20*/  IMAD R21, R34, -0x2daee0ad, RZ ;  /* 0xd2511f5322157824 */ /* 0x000fe400078e02ff */
[----:B------:R-:W-:-:S03]  /*1e30*/  IMAD.WIDE.U32 R52, R45, -0x2daee0ad, RZ ;  /* 0xd2511f532d347825 */ /* 0x000fc600078e00ff */
[----:B------:R-:W-:Y:S02]  /*1e40*/  LOP3.LUT R3, R3, UR13, R21, 0x96, !PT ;  /* 0x0000000d03037c12 */ /* 0x000fe4000f8e9615 */
[----:B------:R-:W-:-:S03]  /*1e50*/  LOP3.LUT R21, R53, UR15, R2, 0x96, !PT ;  /* 0x0000000f35157c12 */ /* 0x000fc6000f8e9602 */
        /* <DEDUP_REMOVED lines=32> */
.L_x_3230:
[----:B------:R-:W-:Y:S05]  /*2060*/  BSYNC B2 ;  /* 0x0000000000027941 */ /* 0x000fea0003800000 */
.L_x_3229:
        /* <DEDUP_REMOVED lines=8> */
[----:B------:R-:W-:-:S04]  /*20f0*/  VIADD R52, R20, 0x1 ;  /* 0x0000000114347836 */ /* 0x000fc80000000000 */
        /* <DEDUP_REMOVED lines=11> */
.L_x_3234:
[----:B------:R-:W-:-:S07]  /*21b0*/  IMAD.MOV.U32 R35, RZ, RZ, R2 ;  /* 0x000000ffff237224 */ /* 0x000fce00078e0002 */
.L_x_3235:
[----:B------:R-:W-:Y:S05]  /*21c0*/  BSYNC B2 ;  /* 0x0000000000027941 */ /* 0x000fea0003800000 */
.L_x_3233:
        /* <DEDUP_REMOVED lines=16> */
.L_x_3239:
[----:B------:R-:W-:Y:S05]  /*22d0*/  BSYNC B3 ;  /* 0x0000000000037941 */ /* 0x000fea0003800000 */
.L_x_3238:
        /* <DEDUP_REMOVED lines=43> */
.L_x_3237:
[----:B------:R-:W-:Y:S05]  /*2590*/  BSYNC B2 ;  /* 0x0000000000027941 */ /* 0x000fea0003800000 */
.L_x_3236:
[----:B------:R-:W-:Y:S01]  /*25a0*/  I2FP.F32.U32 R20, R35 ;  /* 0x0000002300147245 */ /* 0x000fe20000201000 */
[----:B------:R-:W-:Y:S01]  /*25b0*/  IMAD.U32 R21, R22, 0x10000, RZ ;  /* 0x0001000016157824 */ /* 0x000fe200078e00ff */
[----:B------:R-:W-:Y:S01]  /*25c0*/  ISETP.NE.AND P4, PT, R52, 0x1, PT ;  /* 0x000000013400780c */ /* 0x000fe20003f85270 */
[----:B------:R-:W-:Y:S01]  /*25d0*/  BSSY B2, `(.L_x_3240) ;  /* 0x0000013000027945 */ /* 0x000fe20003800000 */
[----:B------:R-:W-:Y:S01]  /*25e0*/  PRMT R22, R22, 0x7632, R22 ;  /* 0x0000763216167816 */ /* 0x000fe20000000016 */
        /* <DEDUP_REMOVED lines=16> */
.L_x_3241:
[----:B------:R-:W-:-:S07]  /*26f0*/  MOV R21, R2 ;  /* 0x0000000200157202 */ /* 0x000fce0000000f00 */
.L_x_3242:
[----:B------:R-:W-:Y:S05]  /*2700*/  BSYNC B2 ;  /* 0x0000000000027941 */ /* 0x000fea0003800000 */
.L_x_3240:
        /* <DEDUP_REMOVED lines=16> */
.L_x_3246:
[----:B------:R-:W-:Y:S05]  /*2810*/  BSYNC B3 ;  /* 0x0000000000037941 */ /* 0x000fea0003800000 */
.L_x_3245:
        /* <DEDUP_REMOVED lines=9> */
[----:B------:R-:W-:Y:S01]  /*28b0*/  LOP3.LUT R56, R53, UR13, R3, 0x96, !PT ;  /* 0x0000000d35387c12 */ /* 0x000fe2000f8e9603 */
[----:B------:R-:W-:Y:S01]  /*28c0*/  IMAD.MOV.U32 R35, RZ, RZ, RZ ;  /* 0x000000ffff237224 */ /* 0x000fe200078e00ff */
[----:B------:R-:W-:-:S03]  /*28d0*/  LOP3.LUT R52, R55, UR15, R52, 0x96, !PT ;  /* 0x0000000f37347c12 */ /* 0x000fc6000f8e9634 */
        /* <DEDUP_REMOVED lines=28> */
[----:B------:R-:W-:-:S05]  /*2aa0*/  IMAD.WIDE.U32 R52, R52, -0x2daee0ad, RZ ;  /* 0xd2511f5334347825 */ /* 0x000fca00078e00ff */
[----:B------:R-:W-:Y:S02]  /*2ab0*/  LOP3.LUT R0, R53, UR29, R56, 0x96, !PT ;  /* 0x0000001d35007c12 */ /* 0x000fe4000f8e9638 */
[----:B------:R-:W-:-:S07]  /*2ac0*/  MOV R45, R52 ;  /* 0x00000034002d7202 */ /* 0x000fce0000000f00 */
.L_x_3244:
[----:B------:R-:W-:Y:S05]  /*2ad0*/  BSYNC B2 ;  /* 0x0000000000027941 */ /* 0x000fea0003800000 */
.L_x_3243:
        /* <DEDUP_REMOVED lines=20> */
.L_x_3248:
[----:B------:R-:W-:-:S07]  /*2c20*/  IMAD.MOV.U32 R22, RZ, RZ, R2 ;  /* 0x000000ffff167224 */ /* 0x000fce00078e0002 */
.L_x_3249:
[----:B------:R-:W-:Y:S05]  /*2c30*/  BSYNC B2 ;  /* 0x0000000000027941 */ /* 0x000fea0003800000 */
.L_x_3247:
        /* <DEDUP_REMOVED lines=16> */
.L_x_3253:
[----:B------:R-:W-:Y:S05]  /*2d40*/  BSYNC B3 ;  /* 0x0000000000037941 */ /* 0x000fea0003800000 */
.L_x_3252:
        /* <DEDUP_REMOVED lines=40> */
[----:B------:R-:W-:Y:S01]  /*2fd0*/  IMAD.MOV.U32 R45, RZ, RZ, R52 ;  /* 0x000000ffff2d7224 */ /* 0x000fe200078e0034 */
[----:B------:R-:W-:Y:S01]  /*2fe0*/  HFMA2.MMA R52, -RZ, RZ, 0, 0 ;  /* 0x00000000ff347435 */ /* 0x000fe200000001ff */
[----:B------:R-:W-:-:S10]  /*2ff0*/  LOP3.LUT R0, R53, UR29, R56, 0x96, !PT ;  /* 0x0000001d35007c12 */ /* 0x000fd4000f8e9638 */
.L_x_3251:
[----:B------:R-:W-:Y:S05]  /*3000*/  BSYNC B2 ;  /* 0x0000000000027941 */ /* 0x000fea0003800000 */
.L_x_3250:
        /* <DEDUP_REMOVED lines=8> */
[----:B------:R-:W-:-:S04]  /*3090*/  FSETP.GTU.FTZ.AND P5, PT, R22, R25, PT ;  /* 0x000000191600720b */ /* 0x000fc80003fbc000 */
        /* <DEDUP_REMOVED lines=12> */
.L_x_3255:
[----:B------:R-:W-:-:S07]  /*3160*/  MOV R53, R2 ;  /* 0x0000000200357202 */ /* 0x000fce0000000f00 */
.L_x_3256:
[----:B------:R-:W-:Y:S05]  /*3170*/  BSYNC B2 ;  /* 0x0000000000027941 */ /* 0x000fea0003800000 */
.L_x_3254:
        /* <DEDUP_REMOVED lines=18> */
.L_x_3260:
[----:B------:R-:W-:Y:S05]  /*32a0*/  BSYNC B3 ;  /* 0x0000000000037941 */ /* 0x000fea0003800000 */
.L_x_3259:
[----:B------:R-:W-:Y:S01]  /*32b0*/  LOP3.LUT R3, R3, UR5, R36, 0x96, !PT ;  /* 0x0000000503037c12 */ /* 0x000fe2000f8e9624 */
[----:B------:R-:W-:-:S04]  /*32c0*/  IMAD.HI.U32 R35, R33, -0x326172a9, RZ ;  /* 0xcd9e8d5721237827 */ /* 0x000fc800078e00ff */
[----:B------:R-:W-:Y:S01]  /*32d0*/  IMAD R45, R33, -0x326172a9, RZ ;  /* 0xcd9e8d57212d7824 */ /* 0x000fe200078e02ff */
[----:B------:R-:W-:Y:S01]  /*32e0*/  LOP3.LUT R35, R35, UR4, R32, 0x96, !PT ;  /* 0x0000000423237c12 */ /* 0x000fe2000f8e9620 */
[----:B------:R-:W-:-:S04]  /*32f0*/  IMAD.WIDE.U32 R2, R3, -0x326172a9, RZ ;  /* 0xcd9e8d5703027825 */ /* 0x000fc800078e00ff */
[----:B------:R-:W-:Y:S01]  /*3300*/  IMAD.WIDE.U32 R56, R35, -0x2daee0ad, RZ ;  /* 0xd2511f5323387825 */ /* 0x000fe200078e00ff */
[----:B------:R-:W-:Y:S01]  /*3310*/  LOP3.LUT R54, R3, UR12, R45, 0x96, !PT ;  /* 0x0000000c03367c12 */ /* 0x000fe2000f8e962d */
[----:B------:R-:W-:Y:S02]  /*3320*/  HFMA2.MMA R35, -RZ, RZ, 0, 0 ;  /* 0x00000000ff237435 */ /* 0x000fe400000001ff */
        /* <DEDUP_REMOVED lines=35> */
.L_x_3258:
[----:B------:R-:W-:Y:S05]  /*3560*/  BSYNC B2 ;  /* 0x0000000000027941 */ /* 0x000fea0003800000 */
.L_x_3257:
[----:B------:R-:W-:Y:S01]  /*3570*/  ISETP.NE.AND P6, PT, R49, RZ, PT ;  /* 0x000000ff3100720c */ /* 0x000fe20003fc5270 */
[----:B------:R-:W-:Y:S01]  /*3580*/  IMAD.U32 R23, R23, 0x10000, RZ ;  /* 0x0001000017177824 */ /* 0x000fe200078e00ff */
[----:B------:R-:W-:Y:S02]  /*3590*/  SEL R49, RZ, 0x10000, P5 ;  /* 0x00010000ff317807 */ /* 0x000fe40002800000 */
[----:B------:R-:W-:Y:S01]  /*35a0*/  ISETP.NE.AND P5, PT, R50, RZ, PT ;  /* 0x000000ff3200720c */ /* 0x000fe20003fa5270 */
[----:B------:R-:W-:Y:S01]  /*35b0*/  FMUL.FTZ R23, R23, R24 ;  /* 0x0000001817177220 */ /* 0x000fe20000410000 */
[----:B------:R-:W-:-:S03]  /*35c0*/  I2FP.F32.U32 R50, R53 ;  /* 0x0000003500327245 */ /* 0x000fc60000201000 */
[----:B------:R-:W-:Y:S02]  /*35d0*/  FMUL.FTZ R23, R23, R26 ;  /* 0x0000001a17177220 */ /* 0x000fe40000410000 */
[----:B------:R-:W-:Y:S01]  /*35e0*/  FFMA.FTZ R52, R50, R27, 1.1641532182693481445e-10 ;  /* 0x2f00000032347423 */ /* 0x000fe2000001001b */
[----:B------:R-:W-:Y:S02]  /*35f0*/  SEL R50, RZ, 0x100, P4 ;  /* 0x00000100ff327807 */ /* 0x000fe40002000000 */
[----:B------:R-:W-:Y:S02]  /*3600*/  SEL R27, RZ, 0x1, P2 ;  /* 0x00000001ff1b7807 */ /* 0x000fe40001000000 */
[----:B------:R-:W-:Y:S02]  /*3610*/  FSETP.GTU.FTZ.AND P4, PT, R52, R25, PT ;  /* 0x000000193400720b */ /* 0x000fe40003f9c000 */
[----:B------:R-:W-:Y:S01]  /*3620*/  ISETP.NE.AND P2, PT, R51, RZ, PT ;  /* 0x000000ff3300720c */ /* 0x000fe20003f45270 */
[----:B------:R-:W-:Y:S01]  /*3630*/  IMAD.WIDE.U32 R26, R27, 0x1000000, RZ ;  /* 0x010000001b1a7825 */ /* 0x000fe200078e00ff */
[----:B------:R-:W-:-:S02]  /*3640*/  SEL R24, RZ, 0x1000000, P4 ;  /* 0x01000000ff187807 */ /* 0x000fc40002000000 */
[----:B------:R-:W-:Y:S02]  /*3650*/  SEL R25, RZ, 0x1, P3 ;  /* 0x00000001ff197807 */ /* 0x000fe40001800000 */
[----:B------:R-:W-:Y:S02]  /*3660*/  LOP3.LUT R49, R50, R24, R49, 0xfe, !PT ;  /* 0x0000001832317212 */ /* 0x000fe400078efe31 */
[----:B------:R-:W-:Y:S02]  /*3670*/  SEL R24, RZ, 0x1, P2 ;  /* 0x00000001ff187807 */ /* 0x000fe40001000000 */
[----:B------:R-:W-:Y:S02]  /*3680*/  SEL R50, RZ, 0x1, P5 ;  /* 0x00000001ff327807 */ /* 0x000fe40002800000 */
[----:B------:R-:W-:Y:S01]  /*3690*/  LOP3.LUT R27, R27, R49, R25, 0xfe, !PT ;  /* 0x000000311b1b7212 */ /* 0x000fe200078efe19 */
[----:B------:R-:W-:Y:S01]  /*36a0*/  IMAD.WIDE.U32 R24, R24, 0x10000, RZ ;  /* 0x0001000018187825 */ /* 0x000fe200078e00ff */
[----:B------:R-:W-:-:S03]  /*36b0*/  FSEL R23, R23, RZ, !P4 ;  /* 0x000000ff17177208 */ /* 0x000fc60006000000 */
[----:B------:R-:W-:-:S04]  /*36c0*/  IMAD.WIDE.U32 R50, R50, 0x100, RZ ;  /* 0x0000010032327825 */ /* 0x000fc800078e00ff */
[----:B------:R-:W-:Y:S01]  /*36d0*/  @P1 FADD.FTZ R23, R15, R23 ;  /* 0x000000170f171221 */ /* 0x000fe20000010000 */
[----:B------:R-:W-:Y:S02]  /*36e0*/  LOP3.LUT R49, R50, R26, R24, 0xfe, !PT ;  /* 0x0000001a32317212 */ /* 0x000fe400078efe18 */
[----:B------:R-:W-:Y:S02]  /*36f0*/  LOP3.LUT R51, R51, R27, R25, 0xfe, !PT ;  /* 0x0000001b33337212 */ /* 0x000fe400078efe19 */
[----:B------:R-:W0:Y:S01]  /*3700*/  LDC.64 R26, c[0x0][0x238] ;  /* 0x00008e00ff1a7b82 */ /* 0x000e220000000a00 */
[----:B------:R-:W-:-:S04]  /*3710*/  SEL R50, RZ, 0x1, P6 ;  /* 0x00000001ff327807 */ /* 0x000fc80003000000 */
[----:B------:R-:W-:-:S03]  /*3720*/  LOP3.LUT R50, R49, R50, RZ, 0xfc, !PT ;  /* 0x0000003231327212 */ /* 0x000fc600078efcff */
[----:B------:R-:W1:Y:S01]  /*3730*/  LDC.64 R24, c[0x0][0x240] ;  /* 0x00009000ff187b82 */ /* 0x000e620000000a00 */
[----:B0-----:R-:W-:-:S05]  /*3740*/  IMAD.WIDE.U32 R26, R48, 0x20, R26 ;  /* 0x00000020301a7825 */ /* 0x001fca00078e001a */
[----:B------:R0:W-:Y:S01]  /*3750*/  STG.E.128 desc[UR6][R26.64], R16 ;  /* 0x000000101a007986 */ /* 0x0001e2000c101d06 */
[----:B-1----:R-:W-:-:S03]  /*3760*/  IMAD.WIDE.U32 R24, R48, 0x8, R24 ;  /* 0x0000000830187825 */ /* 0x002fc600078e0018 */
[----:B------:R0:W-:Y:S04]  /*3770*/  STG.E.128 desc[UR6][R26.64+0x10], R20 ;  /* 0x000010141a007986 */ /* 0x0001e8000c101d06 */
[----:B------:R0:W-:Y:S02]  /*3780*/  STG.E.64 desc[UR6][R24.64], R50 ;  /* 0x0000003218007986 */ /* 0x0001e4000c101b06 */
.L_x_3204:
[----:B------:R-:W-:Y:S05]  /*3790*/  BSYNC B0 ;  /* 0x0000000000007941 */ /* 0x000fea0003800000 */
.L_x_3203:
        /* <DEDUP_REMOVED lines=50> */
.L_x_3276:
[----:B01----:R-:W-:Y:S01]  /*3ac0*/  FADD.FTZ R55, R55, R24 ;  /* 0x0000001837377221 */ /* 0x003fe20000010000 */
[----:B------:R-:W-:Y:S01]  /*3ad0*/  FMUL.FTZ R24, R49, R49 ;  /* 0x0000003131187220 */ /* 0x000fe20000410000 */
[----:B------:R-:W-:Y:S01]  /*3ae0*/  ISETP.NE.AND P1, PT, RZ, UR10, PT ;  /* 0x0000000aff007c0c */ /* 0x000fe2000bf25270 */
[----:B------:R-:W0:Y:S01]  /*3af0*/  @!P2 LDC.64 R26, c[0x0][0x250] ;  /* 0x00009400ff1aab82 */ /* 0x000e220000000a00 */
[----:B------:R-:W-:Y:S01]  /*3b00*/  FFMA.FTZ R50, R55, R50, UR11 ;  /* 0x0000000b37327e23 */ /* 0x000fe20008010032 */
[----:B------:R-:W-:Y:S01]  /*3b10*/  BSSY B0, `(.L_x_3262) ;  /* 0x000002a000007945 */ /* 0x000fe20003800000 */
[----:B------:R-:W-:-:S05]  /*3b20*/  FSEL R25, R24, RZ, P1 ;  /* 0x000000ff18197208 */ /* 0x000fca0000800000 */
[----:B------:R-:W-:Y:S02]  /*3b30*/  FADD.FTZ R50, R50, R25 ;  /* 0x0000001932327221 */ /* 0x000fe40000010000 */
[----:B------:R-:W1:Y:S04]  /*3b40*/  @!P2 LDC.64 R24, c[0x0][0x258] ;  /* 0x00009600ff18ab82 */ /* 0x000e680000000a00 */
[----:B------:R-:W2:Y:S01]  /*3b50*/  MUFU.RSQ R50, R50 ;  /* 0x0000003200327308 */ /* 0x000ea20000001400 */
[----:B0-----:R-:W-:-:S05]  /*3b60*/  @!P2 IMAD.WIDE R26, R46, 0x4, R26 ;  /* 0x000000042e1aa825 */ /* 0x001fca00078e021a */
[----:B------:R0:W-:Y:S01]  /*3b70*/  @!P2 STG.E desc[UR6][R26.64], R49 ;  /* 0x000000311a00a986 */ /* 0x0001e2000c101906 */
[----:B-1----:R-:W-:-:S05]  /*3b80*/  @!P2 IMAD.WIDE R24, R46, 0x4, R24 ;  /* 0x000000042e18a825 */ /* 0x002fca00078e0218 */
[----:B--2---:R0:W-:Y:S01]  /*3b90*/  @!P2 STG.E desc[UR6][R24.64], R50 ;  /* 0x000000321800a986 */ /* 0x0041e2000c101906 */
[----:B------:R-:W-:Y:S05]  /*3ba0*/  @!P0 BRA `(.L_x_3263) ;  /* 0x0000000000808947 */ /* 0x000fea0003800000 */
[----:B------:R-:W-:-:S05]  /*3bb0*/  FSEL R53, R49, RZ, !P1 ;  /* 0x000000ff31357208 */ /* 0x000fca0004800000 */
[--C-:B------:R-:W-:Y:S01]  /*3bc0*/  FADD.FTZ R59, R16, -R53.reuse ;  /* 0x80000035103b7221 */ /* 0x100fe20000010000 */
[--C-:B0-----:R-:W-:Y:S01]  /*3bd0*/  FADD.FTZ R25, R17, -R53.reuse ;  /* 0x8000003511197221 */ /* 0x101fe20000010000 */
        /* <DEDUP_REMOVED lines=22> */
[----:B------:R-:W-:-:S02]  /*3d40*/  FFMA.FTZ R52, R29, R52, R5 ;  /* 0x000000341d347223 */ /* 0x000fc40000010005 */
[----:B------:R-:W-:Y:S02]  /*3d50*/  F2FP.BF16.F32.PACK_AB R24, R51, R24 ;  /* 0x000000183318723e */ /* 0x000fe400000010ff */
[----:B------:R-:W-:Y:S02]  /*3d60*/  F2FP.BF16.F32.PACK_AB R25, R50, R49 ;  /* 0x000000313219723e */ /* 0x000fe400000010ff */
[----:B------:R-:W0:Y:S01]  /*3d70*/  LDC.64 R50, c[0x0][0x2b8] ;  /* 0x0000ae00ff327b82 */ /* 0x000e220000000a00 */
[----:B------:R-:W-:Y:S01]  /*3d80*/  F2FP.BF16.F32.PACK_AB R26, R53, R52 ;  /* 0x00000034351a723e */ /* 0x000fe200000010ff */
[----:B0-----:R-:W-:-:S05]  /*3d90*/  IMAD.WIDE.U32 R50, R48, 0x10, R50 ;  /* 0x0000001030327825 */ /* 0x001fca00078e0032 */
[----:B------:R1:W-:Y:S02]  /*3da0*/  STG.E.128 desc[UR6][R50.64], R24 ;  /* 0x0000001832007986 */ /* 0x0003e4000c101d06 */
.L_x_3263:
[----:B------:R-:W-:Y:S05]  /*3db0*/  BSYNC B0 ;  /* 0x0000000000007941 */ /* 0x000fea0003800000 */
.L_x_3262:
[----:B01----:R-:W0:Y:S02]  /*3dc0*/  LDC.64 R24, c[0x0][0x210] ;  /* 0x00008400ff187b82 */ /* 0x003e240000000a00 */
[----:B0-----:R-:W-:-:S04]  /*3dd0*/  LEA R46, R24, R46, 0x2 ;  /* 0x0000002e182e7211 */ /* 0x001fc800078e10ff */
[----:B------:R-:W-:-:S13]  /*3de0*/  ISETP.GE.AND P1, PT, R46, R25, PT ;  /* 0x000000192e00720c */ /* 0x000fda0003f26270 */
[----:B------:R-:W-:Y:S05]  /*3df0*/  @!P1 BRA `(.L_x_3264) ;  /* 0xffffffcc00009947 */ /* 0x000fea000383ffff */
[----:B------:R-:W-:Y:S05]  /*3e00*/  BSYNC B1 ;  /* 0x0000000000017941 */ /* 0x000fea0003800000 */
.L_x_3202:
[----:B------:R-:W-:Y:S05]  /*3e10*/  EXIT ;  /* 0x000000000000794d */ /* 0x000fea0003800000 */
.L_x_3261:
[----:B------:R-:W-:Y:S01]  /*3e20*/  HFMA2.MMA R26, -RZ, RZ, 0, 1.847743988037109375e-06 ;  /* 0x0000001fff1a7435 */ /* 0x000fe200000001ff */
[----:B------:R-:W-:Y:S01]  /*3e30*/  BSSY B0, `(.L_x_3265) ;  /* 0x0000007000007945 */ /* 0x000fe20003800000 */
[----:B------:R-:W-:Y:S01]  /*3e40*/  MOV R56, R49 ;  /* 0x0000003100387202 */ /* 0x000fe20000000f00 */
[----:B------:R-:W-:Y:S01]  /*3e50*/  IMAD.MOV.U32 R27, RZ, RZ, 0x1 ;  /* 0x00000001ff1b7424 */ /* 0x000fe200078e00ff */
[----:B------:R-:W-:-:S07]  /*3e60*/  MOV R25, 0xffffffff ;  /* 0xffffffff00197802 */ /* 0x000fce0000000f00 */
[----:B------:R-:W-:Y:S05]  /*3e70*/  WARPSYNC.COLLECTIVE R25, `(.L_x_3266) ;  /* 0x0000000019087348 */ /* 0x000fea0003c00000 */
[----:B------:R0:W1:Y:S02]  /*3e80*/  SHFL.BFLY P1, R24, R56, R27, R26 ;  /* 0x0c00001b38187389 */ /* 0x000064000002001a */
[----:B01----:R-:W-:Y:S01]  /*3e90*/  ENDCOLLECTIVE ;  /* 0x000000000000791b */ /* 0x003fe20003800000 */
.L_x_3266:
[----:B------:R-:W-:Y:S05]  /*3ea0*/  BSYNC B0 ;  /* 0x0000000000007941 */ /* 0x000fea0003800000 */
.L_x_3265:
[----:B------:R-:W-:Y:S01]  /*3eb0*/  FADD.FTZ R51, R49, R24 ;  /* 0x0000001831337221 */ /* 0x000fe20000010000 */
[----:B------:R-:W-:Y:S01]  /*3ec0*/  HFMA2.MMA R27, -RZ, RZ, 0, 1.1920928955078125e-07 ;  /* 0x00000002ff1b7435 */ /* 0x000fe200000001ff */
[----:B------:R-:W-:Y:S01]  /*3ed0*/  MOV R26, 0x1f ;  /* 0x0000001f001a7802 */ /* 0x000fe20000000f00 */
[----:B------:R-:W-:Y:S01]  /*3ee0*/  IMAD.MOV.U32 R25, RZ, RZ, -0x1 ;  /* 0xffffffffff197424 */ /* 0x000fe200078e00ff */
[----:B------:R-:W0:Y:S01]  /*3ef0*/  LDC R50, c[0x0][0x290] ;  /* 0x0000a400ff327b82 */ /* 0x000e220000000800 */
[----:B------:R-:W-:-:S07]  /*3f00*/  IMAD.MOV.U32 R56, RZ, RZ, R51 ;  /* 0x000000ffff387224 */ /* 0x000fce00078e0033 */
[----:B0-----:R-:W-:Y:S05]  /*3f10*/  WARPSYNC.COLLECTIVE R25, `(.L_x_3267) ;  /* 0x0000000019087348 */ /* 0x001fea0003c00000 */
[----:B------:R1:W2:Y:S02]  /*3f20*/  SHFL.BFLY P1, R24, R56, R27, R26 ;  /* 0x0c00001b38187389 */ /* 0x0002a4000002001a */
[----:B012---:R-:W-:Y:S01]  /*3f30*/  ENDCOLLECTIVE ;  /* 0x000000000000791b */ /* 0x007fe20003800000 */
.L_x_3267:
[----:B------:R-:W-:Y:S01]  /*3f40*/  HFMA2.MMA R27, -RZ, RZ, 0, 2.384185791015625e-07 ;  /* 0x00000004ff1b7435 */ /* 0x000fe200000001ff */
[----:B------:R-:W-:-:S05]  /*3f50*/  FADD.FTZ R52, R51, R24 ;  /* 0x0000001833347221 */ /* 0x000fca0000010000 */
[----:B------:R-:W-:-:S07]  /*3f60*/  MOV R56, R52 ;  /* 0x0000003400387202 */ /* 0x000fce0000000f00 */
[----:B------:R-:W-:Y:S05]  /*3f70*/  WARPSYNC.COLLECTIVE R25, `(.L_x_3268) ;  /* 0x0000000019087348 */ /* 0x000fea0003c00000 */
[----:B------:R0:W1:Y:S02]  /*3f80*/  SHFL.BFLY P1, R24, R56, R27, R26 ;  /* 0x0c00001b38187389 */ /* 0x000064000002001a */
[----:B01----:R-:W-:Y:S01]  /*3f90*/  ENDCOLLECTIVE ;  /* 0x000000000000791b */ /* 0x003fe20003800000 */
.L_x_3268:
[----:B------:R-:W-:Y:S01]  /*3fa0*/  MOV R27, 0x8 ;  /* 0x00000008001b7802 */ /* 0x000fe20000000f00 */
[----:B------:R-:W-:-:S04]  /*3fb0*/  FADD.FTZ R53, R52, R24 ;  /* 0x0000001834357221 */ /* 0x000fc80000010000 */
[----:B------:R-:W-:-:S07]  /*3fc0*/  IMAD.MOV.U32 R56, RZ, RZ, R53 ;  /* 0x000000ffff387224 */ /* 0x000fce00078e0035 */
[----:B------:R-:W-:Y:S05]  /*3fd0*/  WARPSYNC.COLLECTIVE R25, `(.L_x_3269) ;  /* 0x0000000019087348 */ /* 0x000fea0003c00000 */
[----:B------:R0:W1:Y:S02]  /*3fe0*/  SHFL.BFLY P1, R24, R56, R27, R26 ;  /* 0x0c00001b38187389 */ /* 0x000064000002001a */
[----:B01----:R-:W-:Y:S01]  /*3ff0*/  ENDCOLLECTIVE ;  /* 0x000000000000791b */ /* 0x003fe20003800000 */
.L_x_3269:
[----:B------:R-:W-:Y:S02]  /*4000*/  IMAD.MOV.U32 R27, RZ, RZ, 0x10 ;  /* 0x00000010ff1b7424 */ /* 0x000fe400078e00ff */
[----:B------:R-:W-:-:S05]  /*4010*/  FADD.FTZ R54, R53, R24 ;  /* 0x0000001835367221 */ /* 0x000fca0000010000 */
[----:B------:R-:W-:-:S07]  /*4020*/  MOV R56, R54 ;  /* 0x0000003600387202 */ /* 0x000fce0000000f00 */
[----:B------:R-:W-:Y:S05]  /*4030*/  WARPSYNC.COLLECTIVE R25, `(.L_x_3270) ;  /* 0x0000000019087348 */ /* 0x000fea0003c00000 */
[----:B------:R0:W1:Y:S02]  /*4040*/  SHFL.BFLY P1, R24, R56, R27, R26 ;  /* 0x0c00001b38187389 */ /* 0x000064000002001a */
[----:B01----:R-:W-:Y:S01]  /*4050*/  ENDCOLLECTIVE ;  /* 0x000000000000791b */ /* 0x003fe20003800000 */
.L_x_3270:
        /* <DEDUP_REMOVED lines=25> */
.L_x_3271:
[----:B------:R-:W-:Y:S01]  /*41f0*/  HFMA2.MMA R27, -RZ, RZ, 0, 1.1920928955078125e-07 ;  /* 0x00000002ff1b7435 */ /* 0x000fe200000001ff */
[----:B------:R-:W-:-:S05]  /*4200*/  FADD.FTZ R52, R51, R24 ;  /* 0x0000001833347221 */ /* 0x000fca0000010000 */
[----:B------:R-:W-:-:S07]  /*4210*/  MOV R56, R52 ;  /* 0x0000003400387202 */ /* 0x000fce0000000f00 */
[----:B------:R-:W-:Y:S05]  /*4220*/  WARPSYNC.COLLECTIVE R25, `(.L_x_3272) ;  /* 0x0000000019087348 */ /* 0x000fea0003c00000 */
[----:B------:R0:W1:Y:S02]  /*4230*/  SHFL.BFLY P1, R24, R56, R27, R26 ;  /* 0x0c00001b38187389 */ /* 0x000064000002001a */
[----:B01----:R-:W-:Y:S01]  /*4240*/  ENDCOLLECTIVE ;  /* 0x000000000000791b */ /* 0x003fe20003800000 */
.L_x_3272:
[----:B------:R-:W-:Y:S01]  /*4250*/  MOV R27, 0x4 ;  /* 0x00000004001b7802 */ /* 0x000fe20000000f00 */
[----:B------:R-:W-:-:S04]  /*4260*/  FADD.FTZ R53, R52, R24 ;  /* 0x0000001834357221 */ /* 0x000fc80000010000 */
[----:B------:R-:W-:-:S07]  /*4270*/  IMAD.MOV.U32 R56, RZ, RZ, R53 ;  /* 0x000000ffff387224 */ /* 0x000fce00078e0035 */
[----:B------:R-:W-:Y:S05]  /*4280*/  WARPSYNC.COLLECTIVE R25, `(.L_x_3273) ;  /* 0x0000000019087348 */ /* 0x000fea0003c00000 */
[----:B------:R0:W1:Y:S02]  /*4290*/  SHFL.BFLY P1, R24, R56, R27, R26 ;  /* 0x0c00001b38187389 */ /* 0x000064000002001a */
[----:B01----:R-:W-:Y:S01]  /*42a0*/  ENDCOLLECTIVE ;  /* 0x000000000000791b */ /* 0x003fe20003800000 */
.L_x_3273:
[----:B------:R-:W-:Y:S02]  /*42b0*/  IMAD.MOV.U32 R27, RZ, RZ, 0x8 ;  /* 0x00000008ff1b7424 */ /* 0x000fe400078e00ff */
[----:B------:R-:W-:-:S05]  /*42c0*/  FADD.FTZ R54, R53, R24 ;  /* 0x0000001835367221 */ /* 0x000fca0000010000 */
[----:B------:R-:W-:-:S07]  /*42d0*/  MOV R56, R54 ;  /* 0x0000003600387202 */ /* 0x000fce0000000f00 */
[----:B------:R-:W-:Y:S05]  /*42e0*/  WARPSYNC.COLLECTIVE R25, `(.L_x_3274) ;  /* 0x0000000019087348 */ /* 0x000fea0003c00000 */
[----:B------:R0:W1:Y:S02]  /*42f0*/  SHFL.BFLY P1, R24, R56, R27, R26 ;  /* 0x0c00001b38187389 */ /* 0x000064000002001a */
[----:B01----:R-:W-:Y:S01]  /*4300*/  ENDCOLLECTIVE ;  /* 0x000000000000791b */ /* 0x003fe20003800000 */
.L_x_3274:
[----:B------:R-:W-:Y:S01]  /*4310*/  HFMA2.MMA R27, -RZ, RZ, 0, 9.5367431640625e-07 ;  /* 0x00000010ff1b7435 */ /* 0x000fe200000001ff */
[----:B------:R-:W-:-:S05]  /*4320*/  FADD.FTZ R55, R54, R24 ;  /* 0x0000001836377221 */ /* 0x000fca0000010000 */
[----:B------:R-:W-:-:S07]  /*4330*/  MOV R56, R55 ;  /* 0x0000003700387202 */ /* 0x000fce0000000f00 */
[----:B------:R-:W-:Y:S05]  /*4340*/  WARPSYNC.COLLECTIVE R25, `(.L_x_3275) ;  /* 0x0000000019087348 */ /* 0x000fea0003c00000 */
[----:B------:R0:W1:Y:S02]  /*4350*/  SHFL.BFLY P1, R24, R56, R27, R26 ;  /* 0x0c00001b38187389 */ /* 0x000064000002001a */
[----:B01----:R-:W-:Y:S01]  /*4360*/  ENDCOLLECTIVE ;  /* 0x000000000000791b */ /* 0x003fe20003800000 */
.L_x_3275:
[----:B------:R-:W-:Y:S05]  /*4370*/  BRA `(.L_x_3276) ;  /* 0xfffffff400d07947 */ /* 0x000fea000383ffff */
.L_x_3277:
        /* <DEDUP_REMOVED lines=16> */
.L_x_9552:


//--------------------- .text._ZN10layer_norm13ln_fwd_kernelINS_13Kernel_traitsI13__nv_bfloat16S2_fS2_fjLj256ELj1ELj4ELj1ELj16ENS_18Kernel_traits_baseILj256ES2_S2_fS2_fjLj128EEEEELb1ELb0ELb0ELb1EEEvNS_9FwdParamsE --------------------------
	.section	.text._ZN10layer_norm13ln_fwd_kernelINS_13Kernel_traitsI13__nv_bfloat16S2_fS2_fjLj256ELj1ELj4ELj1ELj16ENS_18Kernel_traits_baseILj256ES2_S2_fS2_fjLj128EEEEELb1ELb0ELb0ELb1EEEvNS_9FwdParamsE,"ax",@progbits
	.align	128
        .global         _ZN10layer_norm13ln_fwd_kernelINS_13Kernel_traitsI13__nv_bfloat16S2_fS2_fjLj256ELj1ELj4ELj1ELj16ENS_18Kernel_traits_baseILj256ES2_S2_fS2_fjLj128EEEEELb1ELb0ELb0ELb1EEEvNS_9FwdParamsE
        .type           _ZN10layer_norm13ln_fwd_kernelINS_13Kernel_traitsI13__nv_bfloat16S2_fS2_fjLj256ELj1ELj4ELj1ELj16ENS_18Kernel_traits_baseILj256ES2_S2_fS2_fjLj128EEEEELb1ELb0ELb0ELb1EEEvNS_9FwdParamsE,@function
        .size           _ZN10layer_norm13ln_fwd_kernelINS_13Kernel_traitsI13__nv_bfloat16S2_fS2_fjLj256ELj1ELj4ELj1ELj16ENS_18Kernel_traits_baseILj256ES2_S2_fS2_fjLj128EEEEELb1ELb0ELb0ELb1EEEvNS_9FwdParamsE,(.L_x_9553 - _ZN10layer_norm13ln_fwd_kernelINS_13Kernel_traitsI13__nv_bfloat16S2_fS2_fjLj256ELj1ELj4ELj1ELj16ENS_18Kernel_traits_baseILj256ES2_S2_fS2_fjLj128EEEEELb1ELb0ELb0ELb1EEEvNS_9FwdParamsE)
        .other          _ZN10layer_norm13ln_fwd_kernelINS_13Kernel_traitsI13__nv_bfloat16S2_fS2_fjLj256ELj1ELj4ELj1ELj16ENS_18Kernel_traits_baseILj256ES2_S2_fS2_fjLj128EEEEELb1ELb0ELb0ELb1EEEvNS_9FwdParamsE,@"STO_CUDA_ENTRY STV_DEFAULT"
_ZN10layer_norm13ln_fwd_kernelINS_13Kernel_traitsI13__nv_bfloat16S2_fS2_fjLj256ELj1ELj4ELj1ELj16ENS_18Kernel_traits_baseILj256ES2_S2_fS2_fjLj128EEEEELb1ELb0ELb0ELb1EEEvNS_9FwdParamsE:
.text._ZN10layer_norm13ln_fwd_kernelINS_13Kernel_traitsI13__nv_bfloat16S2_fS2_fjLj256ELj1ELj4ELj1ELj16ENS_18Kernel_traits_baseILj256ES2_S2_fS2_fjLj128EEEEELb1ELb0ELb0ELb1EEEvNS_9FwdParamsE:
        /* <DEDUP_REMOVED lines=18> */
[----:B------:R-:W-:Y:S01]  /*0120*/  SHF.R.U32.HI R11, RZ, 0x5, R10 ;  /* 0x00000005ff0b7819 */ /* 0x000fe2000001160a */
[----:B------:R-:W-:Y:S01]  /*0130*/  IMAD.SHL.U32 R0, R10, 0x10, RZ ;  /* 0x000000100a007824 */ /* 0x000fe200078e00ff */
[----:B------:R-:W-:-:S04]  /*0140*/  @P0 LEA R16, P2, R28, UR8, 0x4 ;  /* 0x000000081c100c11 */ /* 0x000fc8000f8420ff */
[----:B------:R-:W-:Y:S01]  /*0150*/  @P0 IADD3.X R17, RZ, UR9, RZ, P2, !PT ;  /* 0x00000009ff110c10 */ /* 0x000fe200097fe4ff */
[----:B------:R-:W-:-:S05]  /*0160*/  ULDC.64 UR8, c[0x0][0x260] ;  /* 0x0000980000087ab9 */ /* 0x000fca0000000a00 */
[----:B------:R-:W5:Y:S01]  /*0170*/  @P0 LDG.E.128 R16, desc[UR4][R16.64] ;  /* 0x0000000410100981 */ /* 0x000f62000c1e1d00 */
[----:B--2---:R-:W-:Y:S02]  /*0180*/  LEA R11, R6, R11, 0x2 ;  /* 0x0000000b060b7211 */ /* 0x004fe400078e10ff */
[----:B------:R-:W-:Y:S02]  /*0190*/  LOP3.LUT R0, R0, 0x1f0, RZ, 0xc0, !PT ;  /* 0x000001f000007812 */ /* 0x000fe400078ec0ff */
[----:B------:R-:W-:Y:S02]  /*01a0*/  ISETP.GE.AND P2, PT, R11, UR10, PT ;  /* 0x0000000a0b007c0c */ /* 0x000fe4000bf46270 */
[----:B------:R-:W-:Y:S01]  /*01b0*/  IADD3 R12, P3, R0, UR8, RZ ;  /* 0x00000008000c7c10 */ /* 0x000fe2000ff7e0ff */
[----:B------:R-:W-:Y:S02]  /*01c0*/  ULDC UR8, c[0x0][0x0] ;  /* 0x0000000000087ab9 */ /* 0x000fe40000000800 */
[----:B------:R-:W-:-:S02]  /*01d0*/  IMAD R10, R6, UR8, R10 ;  /* 0x00000008060a7c24 */ /* 0x000fc4000f8e020a */
[----:B------:R-:W-:Y:S01]  /*01e0*/  IMAD.X R13, RZ, RZ, UR9, P3 ;  /* 0x00000009ff0d7e24 */ /* 0x000fe200098e06ff */
[----:B---3--:R-:W-:Y:S02]  /*01f0*/  @P1 R2UR UR6, R2 ;  /* 0x00000000020612ca */ /* 0x008fe400000e0000 */
[----:B------:R-:W-:-:S03]  /*0200*/  @P1 R2UR UR7, R3 ;  /* 0x00000000030712ca */ /* 0x000fc600000e0000 */
[----:B0-----:R-:W-:-:S12]  /*0210*/  @P2 EXIT ;  /* 0x000000000000294d */ /* 0x001fd80003800000 */
[----:B------:R-:W2:Y:S01]  /*0220*/  LDG.E.128 R12, desc[UR4][R12.64] ;  /* 0x000000040c0c7981 */ /* 0x000ea2000c1e1d00 */
[----:B------:R-:W0:Y:S01]  /*0230*/  @P1 LDC R3, c[0x0][0x2f0] ;  /* 0x0000bc00ff031b82 */ /* 0x000e220000000800 */
[----:B------:R-:W-:Y:S01]  /*0240*/  UIADD3 UR18, UR7, -0x4498517b, URZ ;  /* 0xbb67ae8507127890 */ /* 0x000fe2000fffe03f */
[----:B-----5:R-:W-:Y:S01]  /*0250*/  @!P0 CS2R R16, SRZ ;  /* 0x0000000000108805 */ /* 0x020fe2000001ff00 */
[----:B------:R-:W-:Y:S01]  /*0260*/  UIADD3 UR28, UR6, -0x61c88647, URZ ;  /* 0x9e3779b9061c7890 */ /* 0x000fe2000fffe03f */
[----:B------:R-:W-:Y:S01]  /*0270*/  @!P0 CS2R R18, SRZ ;  /* 0x0000000000128805 */ /* 0x000fe2000001ff00 */
[----:B------:R-:W-:Y:S01]  /*0280*/  UIADD3 UR29, UR6, 0x3c6ef372, URZ ;  /* 0x3c6ef372061d7890 */ /* 0x000fe2000fffe03f */
[----:B------:R-:W-:Y:S01]  /*0290*/  HFMA2.MMA R42, -RZ, RZ, 0, 0 ;  /* 0x00000000ff2a7435 */ /* 0x000fe200000001ff */
[----:B------:R-:W-:Y:S01]  /*02a0*/  UIADD3 UR19, UR7, 0x76cf5d0a, URZ ;  /* 0x76cf5d0a07137890 */ /* 0x000fe2000fffe03f */
[----:B------:R-:W-:Y:S01]  /*02b0*/  PRMT R33, R16, 0x7632, R33 ;  /* 0x0000763210217816 */ /* 0x000fe20000000021 */
[----:B------:R-:W-:Y:S01]  /*02c0*/  UIADD3 UR20, UR7, 0x32370b8f, URZ ;  /* 0x32370b8f07147890 */ /* 0x000fe2000fffe03f */
[----:B------:R-:W-:Y:S01]  /*02d0*/  PRMT R34, R17, 0x7632, R34 ;  /* 0x0000763211227816 */ /* 0x000fe20000000022 */
[----:B------:R-:W-:Y:S01]  /*02e0*/  UIADD3 UR30, UR6, -0x255992d5, URZ ;  /* 0xdaa66d2b061e7890 */ /* 0x000fe2000fffe03f */
[----:B------:R-:W-:Y:S01]  /*02f0*/  PRMT R35, R18, 0x7632, R35 ;  /* 0x0000763212237816 */ /* 0x000fe20000000023 */
[----:B------:R-:W-:Y:S01]  /*0300*/  UIADD3 UR31, UR6, 0x78dde6e4, URZ ;  /* 0x78dde6e4061f7890 */ /* 0x000fe2000fffe03f */
[----:B------:R-:W-:Y:S01]  /*0310*/  PRMT R36, R19, 0x7632, R36 ;  /* 0x0000763213247816 */ /* 0x000fe20000000024 */
[----:B------:R-:W-:Y:S01]  /*0320*/  UIADD3 UR21, UR7, -0x126145ec, URZ ;  /* 0xed9eba1407157890 */ /* 0x000fe2000fffe03f */
[----:B------:R-:W-:Y:S01]  /*0330*/  BSSY B0, `(.L_x_3278) ;  /* 0x00003a8000007945 */ /* 0x000fe20003800000 */
[----:B------:R-:W-:Y:S01]  /*0340*/  UIADD3 UR22, UR7, -0x56f99767, URZ ;  /* 0xa906689907167890 */ /* 0x000fe2000fffe03f */
[----:B------:R-:W-:Y:S01]  /*0350*/  IMAD.U32 R33, R33, 0x10000, RZ ;  /* 0x0001000021217824 */ /* 0x000fe200078e00ff */
[----:B------:R-:W-:Y:S01]  /*0360*/  UIADD3 UR32, UR6, 0x1715609d, URZ ;  /* 0x1715609d06207890 */ /* 0x000fe2000fffe03f */
[----:B------:R-:W-:Y:S01]  /*0370*/  SHF.L.U32 R34, R34, 0x10, RZ ;  /* 0x0000001022227819 */ /* 0x000fe200000006ff */
[----:B------:R-:W-:Y:S01]  /*0380*/  UIADD3 UR33, UR6, -0x4ab325aa, URZ ;  /* 0xb54cda5606217890 */ /* 0x000fe2000fffe03f */
[----:B------:R-:W-:Y:S01]  /*0390*/  IMAD.U32 R35, R35, 0x10000, RZ ;  /* 0x0001000023237824 */ /* 0x000fe200078e00ff */
[----:B------:R-:W-:Y:S01]  /*03a0*/  UIADD3 UR23, UR7, 0x646e171e, URZ ;  /* 0x646e171e07177890 */ /* 0x000fe2000fffe03f */
[----:B0-----:R-:W-:Y:S01]  /*03b0*/  @P1 IADD3 R20, P2, R4, R3, RZ ;  /* 0x0000000304141210 */ /* 0x001fe20007f5e0ff */
[----:B------:R-:W-:Y:S01]  /*03c0*/  IMAD.HI.U32 R3, R10, -0x326172a9, RZ ;  /* 0xcd9e8d570a037827 */ /* 0x000fe200078e00ff */
[----:B------:R-:W-:Y:S01]  /*03d0*/  UIADD3 UR24, UR7, 0x1fd5c5a3, URZ ;  /* 0x1fd5c5a307187890 */ /* 0x000fe2000fffe03f */
[----:B------:R-:W-:Y:S01]  /*03e0*/  SHF.L.U32 R36, R36, 0x10, RZ ;  /* 0x0000001024247819 */ /* 0x000fe200000006ff */
[----:B------:R-:W-:Y:S01]  /*03f0*/  UIADD3 UR34, UR6, 0x5384540f, URZ ;  /* 0x5384540f06227890 */ /* 0x000fe2000fffe03f */
[----:B------:R-:W-:Y:S01]  /*0400*/  @P1 IADD3.X R21, RZ, R5, RZ, P2, !PT ;  /* 0x00000005ff151210 */ /* 0x000fe200017fe4ff */
[----:B------:R-:W-:Y:S01]  /*0410*/  IMAD R5, R10, -0x326172a9, RZ ;  /* 0xcd9e8d570a057824 */ /* 0x000fe200078e02ff */
[----:B------:R-:W-:Y:S01]  /*0420*/  UIADD3 UR35, UR6, -0xe443238, URZ ;  /* 0xf1bbcdc806237890 */ /* 0x000fe2000fffe03f */
[C---:B------:R-:W-:Y:S01]  /*0430*/  LOP3.LUT R43, R20.reuse, 0x3, RZ, 0xc0, !PT ;  /* 0x00000003142b7812 */ /* 0x040fe200078ec0ff */
[----:B------:R-:W-:Y:S01]  /*0440*/  UIADD3 UR25, UR7, -0x24c28bd8, URZ ;  /* 0xdb3d742807197890 */ /* 0x000fe2000fffe03f */
[--C-:B------:R-:W-:Y:S01]  /*0450*/  SHF.R.U64 R9, R20, 0x2, R21.reuse ;  /* 0x0000000214097819 */ /* 0x100fe20000001215 */
[----:B------:R-:W-:Y:S01]  /*0460*/  UIADD3 UR27, UR7, -0x695add53, URZ ;  /* 0x96a522ad071b7890 */ /* 0x000fe2000fffe03f */
[----:B------:R-:W-:Y:S01]  /*0470*/  SHF.R.U32.HI R8, RZ, 0x2, R21 ;  /* 0x00000002ff087819 */ /* 0x000fe20000011615 */
[----:B------:R-:W-:-:S02]  /*0480*/  UIADD3 UR26, UR6, -0x700cb87f, URZ ;  /* 0x8ff34781061a7890 */ /* 0x000fc4000fffe03f */
[----:B------:R-:W-:Y:S01]  /*0490*/  IMAD.HI.U32 R0, R9, -0x2daee0ad, RZ ;  /* 0xd2511f5309007827 */ /* 0x000fe200078e00ff */
[----:B------:R-:W-:Y:S01]  /*04a0*/  LOP3.LUT R3, R3, UR6, R8, 0x96, !PT ;  /* 0x0000000603037c12 */ /* 0x000fe2000f8e9608 */
[----:B------:R-:W-:Y:S01]  /*04b0*/  ULDC.64 UR8, c[0x0][0x270] ;  /* 0x00009c0000087ab9 */ /* 0x000fe20000000a00 */
[----:B------:R-:W-:Y:S01]  /*04c0*/  ULDC UR10, c[0x0][0x218] ;  /* 0x00008600000a7ab9 */ /* 0x000fe20000000800 */
[----:B------:R-:W-:Y:S01]  /*04d0*/  IMAD R7, R9, -0x2daee0ad, RZ ;  /* 0xd2511f5309077824 */ /* 0x000fe200078e02ff */
[----:B------:R-:W-:Y:S01]  /*04e0*/  LOP3.LUT R0, R0, UR7, RZ, 0x3c, !PT ;  /* 0x0000000700007c12 */ /* 0x000fe2000f8e3cff */
[C---:B------:R-:W-:Y:S01]  /*04f0*/  IMAD.HI.U32 R4, R3.reuse, -0x2daee0ad, RZ ;  /* 0xd2511f5303047827 */ /* 0x040fe200078e00ff */
        /* <DEDUP_REMOVED lines=8> */
[----:B------:R-:W-:Y:S01]  /*0580*/  IMAD R5, R0, -0x326172a9, RZ ;  /* 0xcd9e8d5700057824 */ /* 0x000fe200078e02ff */
[----:B------:R-:W-:Y:S01]  /*0590*/  ULDC.64 UR12, c[0x0][0x238] ;  /* 0x00008e00000c7ab9 */ /* 0x000fe20000000a00 */
[----:B------:R-:W-:Y:S01]  /*05a0*/  IMAD.HI.U32 R0, R4, -0x326172a9, RZ ;  /* 0xcd9e8d5704007827 */ /* 0x000fe200078e00ff */
[----:B------:R-:W-:Y:S01]  /*05b0*/  UISETP.NE.AND UP1, UPT, UR8, URZ, UPT ;  /* 0x0000003f0800728c */ /* 0x000fe2000bf25270 */
[----:B------:R-:W-:-:S02]  /*05c0*/  ULDC.64 UR14, c[0x0][0x240] ;  /* 0x00009000000e7ab9 */ /* 0x000fc40000000a00 */
[----:B------:R-:W-:Y:S01]  /*05d0*/  IMAD.HI.U32 R3, R2, -0x2daee0ad, RZ ;  /* 0xd2511f5302037827 */ /* 0x000fe200078e00ff */
[----:B------:R-:W-:Y:S01]  /*05e0*/  LOP3.LUT R0, R0, UR29, R5, 0x96, !PT ;  /* 0x0000001d00007c12 */ /* 0x000fe2000f8e9605 */
[----:B------:R-:W-:Y:S02]  /*05f0*/  ULDC.64 UR16, c[0x0][0x2b8] ;  /* 0x0000ae0000107ab9 */ /* 0x000fe40000000a00 */
        /* <DEDUP_REMOVED lines=30> */
[----:B------:R-:W-:-:S03]  /*07e0*/  SHF.L.U32 R6, R17, 0x10, RZ ;  /* 0x0000001011067819 */ /* 0x000fc600000006ff */
        /* <DEDUP_REMOVED lines=9> */
[----:B------:R-:W-:-:S04]  /*0880*/  IMAD.HI.U32 R3, R44, -0x2daee0ad, RZ ;  /* 0xd2511f532c037827 */ /* 0x000fc800078e00ff */
[----:B------:R-:W-:Y:S01]  /*0890*/  IMAD R21, R4, -0x326172a9, RZ ;  /* 0xcd9e8d5704157824 */ /* 0x000fe200078e02ff */
[----:B------:R-:W-:Y:S01]  /*08a0*/  LOP3.LUT R3, R3, UR27, R2, 0x96, !PT ;  /* 0x0000001b03037c12 */ /* 0x000fe2000f8e9602 */
[----:B------:R-:W-:Y:S01]  /*08b0*/  IMAD.WIDE.U32 R16, R0, -0x326172a9, RZ ;  /* 0xcd9e8d5700107825 */ /* 0x000fe200078e00ff */
[----:B------:R-:W-:-:S03]  /*08c0*/  SHF.L.U32 R4, R19, 0x10, RZ ;  /* 0x0000001013047819 */ /* 0x000fc600000006ff */
[----:B------:R-:W-:Y:S01]  /*08d0*/  IMAD.U32 R5, R18, 0x10000, RZ ;  /* 0x0001000012057824 */ /* 0x000fe200078e00ff */
[----:B------:R-:W-:Y:S01]  /*08e0*/  LOP3.LUT R2, R17, UR26, R21, 0x96, !PT ;  /* 0x0000001a11027c12 */ /* 0x000fe2000f8e9615 */
[----:B------:R-:W-:Y:S02]  /*08f0*/  IMAD.MOV.U32 R0, RZ, RZ, R16 ;  /* 0x000000ffff007224 */ /* 0x000fe400078e0010 */
[----:B------:R-:W-:Y:S01]  /*0900*/  IMAD R44, R44, -0x2daee0ad, RZ ;  /* 0xd2511f532c2c7824 */ /* 0x000fe200078e02ff */
[----:B--2---:R-:W-:Y:S01]  /*0910*/  PRMT R38, R12, 0x7632, R38 ;  /* 0x000076320c267816 */ /* 0x004fe20000000026 */
[----:B------:R-:W-:Y:S01]  /*0920*/  IMAD.U32 R29, R13, 0x10000, RZ ;  /* 0x000100000d1d7824 */ /* 0x000fe200078e00ff */
[----:B------:R-:W-:Y:S01]  /*0930*/  PRMT R40, R14, 0x7632, R40 ;  /* 0x000076320e287816 */ /* 0x000fe20000000028 */
[----:B------:R-:W-:Y:S01]  /*0940*/  IMAD.U32 R31, R15, 0x10000, RZ ;  /* 0x000100000f1f7824 */ /* 0x000fe200078e00ff */
[----:B------:R-:W-:Y:S01]  /*0950*/  PRMT R37, R13, 0x7632, R37 ;  /* 0x000076320d257816 */ /* 0x000fe20000000025 */
[----:B------:R-:W-:Y:S01]  /*0960*/  IMAD.U32 R38, R38, 0x10000, RZ ;  /* 0x0001000026267824 */ /* 0x000fe200078e00ff */
[----:B------:R-:W-:Y:S01]  /*0970*/  PRMT R39, R15, 0x7632, R39 ;  /* 0x000076320f277816 */ /* 0x000fe20000000027 */
[----:B------:R-:W-:Y:S01]  /*0980*/  IMAD.U32 R40, R40, 0x10000, RZ ;  /* 0x0001000028287824 */ /* 0x000fe200078e00ff */
[----:B------:R-:W-:-:S02]  /*0990*/  SHF.L.U32 R30, R12, 0x10, RZ ;  /* 0x000000100c1e7819 */ /* 0x000fc400000006ff */
[----:B------:R-:W-:Y:S02]  /*09a0*/  SHF.L.U32 R32, R14, 0x10, RZ ;  /* 0x000000100e207819 */ /* 0x000fe400000006ff */
[----:B------:R-:W-:Y:S02]  /*09b0*/  SHF.L.U32 R37, R37, 0x10, RZ ;  /* 0x0000001025257819 */ /* 0x000fe400000006ff */
[----:B------:R-:W-:-:S07]  /*09c0*/  SHF.L.U32 R39, R39, 0x10, RZ ;  /* 0x0000001027277819 */ /* 0x000fce00000006ff */
.L_x_3336:
[----:B0-----:R-:W0:Y:S01]  /*09d0*/  LDC.64 R14, c[0x0][0x220] ;  /* 0x00008800ff0e7b82 */ /* 0x001e220000000a00 */
[----:B------:R-:W-:Y:S01]  /*09e0*/  IMAD R24, R11, UR10, RZ ;  /* 0x0000000a0b187c24 */ /* 0x000fe2000f8e02ff */
[----:B------:R-:W-:Y:S01]  /*09f0*/  PLOP3.LUT P1, PT, PT, PT, UP0, 0x80, 0x0 ;  /* 0x000000000000781c */ /* 0x000fe20003f2f008 */
[----:B------:R-:W-:Y:S01]  /*0a00*/  IMAD.MOV.U32 R50, RZ, RZ, 0x2 ;  /* 0x00000002ff327424 */ /* 0x000fe200078e00ff */
[----:B------:R-:W-:Y:S01]  /*0a10*/  PLOP3.LUT P2, PT, PT, PT, UP0, 0x80, 0x0 ;  /* 0x000000000000781c */ /* 0x000fe20003f4f008 */
[----:B------:R-:W-:Y:S01]  /*0a20*/  @UP0 ULDC.64 UR8, c[0x0][0x270] ;  /* 0x00009c0000080ab9 */ /* 0x000fe20000000a00 */
[----:B------:R-:W-:Y:S02]  /*0a30*/  SHF.R.S32.HI R25, RZ, 0x1f, R24 ;  /* 0x0000001fff197819 */ /* 0x000fe40000011418 */
[----:B------:R-:W1:Y:S02]  /*0a40*/  LDC.64 R12, c[0x0][0x230] ;  /* 0x00008c00ff0c7b82 */ /* 0x000e640000000a00 */
[----:B------:R-:W-:-:S04]  /*0a50*/  LEA.HI R25, R25, R24, RZ, 0x3 ;  /* 0x0000001819197211 */ /* 0x000fc800078f18ff */
[----:B------:R-:W-:Y:S01]  /*0a60*/  LEA.HI.SX32 R41, R25, R28, 0x1d ;  /* 0x0000001c19297211 */ /* 0x000fe200078feaff */
[----:B------:R-:W-:-:S06]  /*0a70*/  @P1 IMAD.WIDE R50, R11, R50, UR8 ;  /* 0x000000080b321e25 */ /* 0x000fcc000f8e0232 */
[----:B------:R-:W2:Y:S01]  /*0a80*/  @P2 LDG.E.U16 R50, desc[UR4][R50.64] ;  /* 0x0000000432322981 */ /* 0x000ea2000c1e1500 */
[----:B0-----:R-:W-:-:S05]  /*0a90*/  IMAD.WIDE.U32 R14, R41, 0x10, R14 ;  /* 0x00000010290e7825 */ /* 0x001fca00078e000e */
[----:B------:R0:W5:Y:S01]  /*0aa0*/  LDG.E.128 R24, desc[UR4][R14.64] ;  /* 0x000000040e187981 */ /* 0x000162000c1e1d00 */
[----:B-1----:R-:W-:-:S04]  /*0ab0*/  ISETP.NE.U32.AND P0, PT, R12, RZ, PT ;  /* 0x000000ff0c00720c */ /* 0x002fc80003f05070 */
[----:B------:R-:W-:-:S13]  /*0ac0*/  ISETP.NE.AND.EX P0, PT, R13, RZ, PT, P0 ;  /* 0x000000ff0d00720c */ /* 0x000fda0003f05300 */
[----:B------:R-:W-:-:S04]  /*0ad0*/  @P0 LEA R48, P1, R41, R12, 0x5 ;  /* 0x0000000c29300211 */ /* 0x000fc800078228ff */
[----:B------:R-:W-:Y:S02]  /*0ae0*/  @P0 LEA.HI.X R49, R41, R13, RZ, 0x5, P1 ;  /* 0x0000000d29310211 */ /* 0x000fe400008f2cff */
[----:B------:R-:W-:-:S03]  /*0af0*/  PLOP3.LUT P1, PT, PT, PT, UP0, 0x80, 0x0 ;  /* 0x000000000000781c */ /* 0x000fc60003f2f008 */
[----:B------:R0:W5:Y:S04]  /*0b00*/  @P0 LDG.E.128 R20, desc[UR4][R48.64] ;  /* 0x0000000430140981 */ /* 0x000168000c1e1d00 */
[----:B------:R0:W5:Y:S01]  /*0b10*/  @P0 LDG.E.128 R16, desc[UR4][R48.64+0x10] ;  /* 0x0000100430100981 */ /* 0x000162000c1e1d00 */
[C---:B------:R-:W-:Y:S01]  /*0b20*/  ISETP.NE.AND P0, PT, R43.reuse, 0x1, PT ;  /* 0x000000012b00780c */ /* 0x040fe20003f05270 */
[----:B------:R-:W-:Y:S01]  /*0b30*/  BSSY B1, `(.L_x_3279) ;  /* 0x000000e000017945 */ /* 0x000fe20003800000 */
[----:B------:R-:W-:Y:S02]  /*0b40*/  MOV R47, 0x3f800000 ;  /* 0x3f800000002f7802 */ /* 0x000fe40000000f00 */
[----:B------:R-:W-:Y:S01]  /*0b50*/  IADD3 R52, R43, 0x1, RZ ;  /* 0x000000012b347810 */ /* 0x000fe20007ffe0ff */
[----:B--2---:R-:W-:-:S08]  /*0b60*/  @P1 IMAD.U32 R47, R50, 0x10000, RZ ;  /* 0x00010000322f1824 */ /* 0x004fd000078e00ff */
        /* <DEDUP_REMOVED lines=9> */
.L_x_3280:
[----:B------:R-:W-:-:S07]  /*0c00*/  MOV R50, R0 ;  /* 0x0000000000327202 */ /* 0x000fce0000000f00 */
.L_x_3281:
[----:B------:R-:W-:Y:S05]  /*0c10*/  BSYNC B1 ;  /* 0x0000000000017941 */ /* 0x000fea0003800000 */
.L_x_3279:
        /* <DEDUP_REMOVED lines=16> */
.L_x_3285:
[----:B------:R-:W-:Y:S05]  /*0d20*/  BSYNC B2 ;  /* 0x0000000000027941 */ /* 0x000fea0003800000 */
.L_x_3284:
        /* <DEDUP_REMOVED lines=43> */
.L_x_3283:
[----:B------:R-:W-:Y:S05]  /*0fe0*/  BSYNC B1 ;  /* 0x0000000000017941 */ /* 0x000fea0003800000 */
.L_x_3282:
[----:B------:R-:W0:Y:S01]  /*0ff0*/  LDC R46, c[0x0][0x298] ;  /* 0x0000a600ff2e7b82 */ /* 0x000e220000000800 */
[----:B------:R-:W-:Y:S01]  /*1000*/  HFMA2.MMA R48, -RZ, RZ, 0.1171875, 0 ;  /* 0x2f800000ff307435 */ /* 0x000fe200000001ff */
[----:B------:R-:W-:Y:S01]  /*1010*/  ISETP.NE.U32.AND P0, PT, R12, RZ, PT ;  /* 0x000000ff0c00720c */ /* 0x000fe20003f05070 */
[----:B-----5:R-:W-:Y:S01]  /*1020*/  IMAD.U32 R14, R24, 0x10000, RZ ;  /* 0x00010000180e7824 */ /* 0x020fe200078e00ff */
[----:B------:R-:W-:Y:S01]  /*1030*/  I2FP.F32.U32 R15, R50 ;  /* 0x00000032000f7245 */ /* 0x000fe20000201000 */
[----:B------:R-:W-:Y:S01]  /*1040*/  BSSY B1, `(.L_x_3286) ;  /* 0x0000017000017945 */ /* 0x000fe20003800000 */
[----:B------:R-:W-:Y:S01]  /*1050*/  ISETP.NE.AND.EX P0, PT, R13, RZ, PT, P0 ;  /* 0x000000ff0d00720c */ /* 0x000fe20003f05300 */
[----:B------:R-:W-:Y:S01]  /*1060*/  FMUL.FTZ R13, R14, R47 ;  /* 0x0000002f0e0d7220 */ /* 0x000fe20000410000 */
[----:B------:R-:W1:Y:S01]  /*1070*/  LDC R45, c[0x0][0x294] ;  /* 0x0000a500ff2d7b82 */ /* 0x000e620000000800 */
[----:B------:R-:W-:Y:S02]  /*1080*/  ISETP.NE.AND P1, PT, R52, 0x1, PT ;  /* 0x000000013400780c */ /* 0x000fe40003f25270 */
[----:B------:R-:W-:Y:S01]  /*1090*/  FFMA.FTZ R12, R15, R48, 1.1641532182693481445e-10 ;  /* 0x2f0000000f0c7423 */ /* 0x000fe20000010030 */
[----:B------:R-:W-:-:S02]  /*10a0*/  PRMT R24, R24, 0x7632, R24 ;  /* 0x0000763218187816 */ /* 0x000fc40000000018 */
[----:B------:R-:W-:Y:S01]  /*10b0*/  IADD3 R15, R52, 0x1, RZ ;  /* 0x00000001340f7810 */ /* 0x000fe20007ffe0ff */
        /* <DEDUP_REMOVED lines=14> */
.L_x_3287:
[----:B------:R-:W-:-:S07]  /*11a0*/  MOV R13, R0 ;  /* 0x00000000000d7202 */ /* 0x000fce0000000f00 */
.L_x_3288:
[----:B------:R-:W-:Y:S05]  /*11b0*/  BSYNC B1 ;  /* 0x0000000000017941 */ /* 0x000fea0003800000 */
.L_x_3286:
        /* <DEDUP_REMOVED lines=16> */
.L_x_3292:
[----:B------:R-:W-:Y:S05]  /*12c0*/  BSYNC B2 ;  /* 0x0000000000027941 */ /* 0x000fea0003800000 */
.L_x_3291:
        /* <DEDUP_REMOVED lines=39> */
[----:B------:R-:W-:Y:S01]  /*1540*/  IMAD.WIDE.U32 R14, R14, -0x2daee0ad, RZ ;  /* 0xd2511f530e0e7825 */ /* 0x000fe200078e00ff */
[----:B------:R-:W-:-:S03]  /*1550*/  MOV R0, R52 ;  /* 0x0000003400007202 */ /* 0x000fc60000000f00 */
[----:B------:R-:W-:Y:S01]  /*1560*/  IMAD.MOV.U32 R44, RZ, RZ, R14 ;  /* 0x000000ffff2c7224 */ /* 0x000fe200078e000e */
[----:B------:R-:W-:Y:S01]  /*1570*/  LOP3.LUT R3, R15, UR27, R50, 0x96, !PT ;  /* 0x0000001b0f037c12 */ /* 0x000fe2000f8e9632 */
[----:B------:R-:W-:-:S11]  /*1580*/  HFMA2.MMA R15, -RZ, RZ, 0, 0 ;  /* 0x00000000ff0f7435 */ /* 0x000fd600000001ff */
.L_x_3290:
[----:B------:R-:W-:Y:S05]  /*1590*/  BSYNC B1 ;  /* 0x0000000000017941 */ /* 0x000fea0003800000 */
.L_x_3289:
        /* <DEDUP_REMOVED lines=21> */
.L_x_3294:
[----:B------:R-:W-:-:S07]  /*16f0*/  MOV R24, R0 ;  /* 0x0000000000187202 */ /* 0x000fce0000000f00 */
.L_x_3295:
[----:B------:R-:W-:Y:S05]  /*1700*/  BSYNC B1 ;  /* 0x0000000000017941 */ /* 0x000fea0003800000 */
.L_x_3293:
        /* <DEDUP_REMOVED lines=16> */
.L_x_3299:
[----:B------:R-:W-:Y:S05]  /*1810*/  BSYNC B2 ;  /* 0x0000000000027941 */ /* 0x000fea0003800000 */
.L_x_3298:
[----:B------:R-:W-:Y:S01]  /*1820*/  LOP3.LUT R15, R15, UR7, R42, 0x96, !PT ;  /* 0x000000070f0f7c12 */ /* 0x000fe2000f8e962a */
[----:B------:R-:W-:-:S04]  /*1830*/  IMAD.HI.U32 R3, R10, -0x326172a9, RZ ;  /* 0xcd9e8d570a037827 */ /* 0x000fc800078e00ff */
        /* <DEDUP_REMOVED lines=41> */
[----:B------:R-:W-:-:S07]  /*1ad0*/  LOP3.LUT R3, R15, UR27, R52, 0x96, !PT ;  /* 0x0000001b0f037c12 */ /* 0x000fce000f8e9634 */
.L_x_3297:
[----:B------:R-:W-:Y:S05]  /*1ae0*/  BSYNC B1 ;  /* 0x0000000000017941 */ /* 0x000fea0003800000 */
.L_x_3296:
[----:B------:R-:W-:Y:S01]  /*1af0*/  I2FP.F32.U32 R15, R24 ;  /* 0x00000018000f7245 */ /* 0x000fe20000201000 */
[----:B------:R-:W-:Y:S01]  /*1b00*/  IMAD.U32 R24, R25, 0x10000, RZ ;  /* 0x0001000019187824 */ /* 0x000fe200078e00ff */
[----:B------:R-:W-:Y:S01]  /*1b10*/  ISETP.NE.AND P2, PT, R51, 0x1, PT ;  /* 0x000000013300780c */ /* 0x000fe20003f45270 */
[----:B------:R-:W-:Y:S02]  /*1b20*/  BSSY B1, `(.L_x_3300) ;  /* 0x0000013000017945 */ /* 0x000fe40003800000 */
[----:B------:R-:W-:Y:S01]  /*1b30*/  FFMA.FTZ R14, R15, R48, 1.1641532182693481445e-10 ;  /* 0x2f0000000f0e7423 */ /* 0x000fe20000010030 */
[----:B------:R-:W-:Y:S01]  /*1b40*/  FMUL.FTZ R15, R24, R47 ;  /* 0x0000002f180f7220 */ /* 0x000fe20000410000 */
[----:B------:R-:W-:-:S03]  /*1b50*/  IADD3 R24, R51, 0x1, RZ ;  /* 0x0000000133187810 */ /* 0x000fc60007ffe0ff */
[----:B------:R-:W-:Y:S01]  /*1b60*/  FMUL.FTZ R15, R15, R46 ;  /* 0x0000002e0f0f7220 */ /* 0x000fe20000410000 */
[----:B------:R-:W-:-:S04]  /*1b70*/  FSETP.GTU.FTZ.AND P1, PT, R14, R45, PT ;  /* 0x0000002d0e00720b */ /* 0x000fc80003f3c000 */
[----:B------:R-:W-:Y:S02]  /*1b80*/  FSEL R14, R15, RZ, !P1 ;  /* 0x000000ff0f0e7208 */ /* 0x000fe40004800000 */
[----:B------:R-:W-:-:S03]  /*1b90*/  PRMT R15, R25, 0x7632, R15 ;  /* 0x00007632190f7816 */ /* 0x000fc6000000000f */
        /* <DEDUP_REMOVED lines=10> */
.L_x_3301:
[----:B------:R-:W-:-:S07]  /*1c40*/  MOV R43, R0 ;  /* 0x00000000002b7202 */ /* 0x000fce0000000f00 */
.L_x_3302:
[----:B------:R-:W-:Y:S05]  /*1c50*/  BSYNC B1 ;  /* 0x0000000000017941 */ /* 0x000fea0003800000 */
.L_x_3300:
        /* <DEDUP_REMOVED lines=16> */
.L_x_3306:
[----:B------:R-:W-:Y:S05]  /*1d60*/  BSYNC B2 ;  /* 0x0000000000027941 */ /* 0x000fea0003800000 */
.L_x_3305:
        /* <DEDUP_REMOVED lines=38> */
[----:B------:R-:W-:Y:S02]  /*1fd0*/  LOP3.LUT R2, R25, UR26, R2, 0x96, !PT ;  /* 0x0000001a19027c12 */ /* 0x000fe4000f8e9602 */
[----:B------:R-:W-:Y:S01]  /*1fe0*/  MOV R0, R24 ;  /* 0x0000001800007202 */ /* 0x000fe20000000f00 */
[----:B------:R-:W-:-:S04]  /*1ff0*/  IMAD.WIDE.U32 R24, R3, -0x2daee0ad, RZ ;  /* 0xd2511f5303187825 */ /* 0x000fc800078e00ff */
[----:B------:R-:W-:Y:S01]  /*2000*/  IMAD.MOV.U32 R44, RZ, RZ, R24 ;  /* 0x000000ffff2c7224 */ /* 0x000fe200078e0018 */
[----:B------:R-:W-:Y:S01]  /*2010*/  HFMA2.MMA R24, -RZ, RZ, 0, 0 ;  /* 0x00000000ff187435 */ /* 0x000fe200000001ff */
[----:B------:R-:W-:-:S10]  /*2020*/  LOP3.LUT R3, R25, UR27, R52, 0x96, !PT ;  /* 0x0000001b19037c12 */ /* 0x000fd4000f8e9634 */
.L_x_3304:
[----:B------:R-:W-:Y:S05]  /*2030*/  BSYNC B1 ;  /* 0x0000000000017941 */ /* 0x000fea0003800000 */
.L_x_3303:
        /* <DEDUP_REMOVED lines=20> */
.L_x_3308:
[----:B------:R-:W-:-:S07]  /*2180*/  MOV R43, R0 ;  /* 0x00000000002b7202 */ /* 0x000fce0000000f00 */
.L_x_3309:
[----:B------:R-:W-:Y:S05]  /*2190*/  BSYNC B1 ;  /* 0x0000000000017941 */ /* 0x000fea0003800000 */
.L_x_3307:
        /* <DEDUP_REMOVED lines=16> */
.L_x_3313:
[----:B------:R-:W-:Y:S05]  /*22a0*/  BSYNC B2 ;  /* 0x0000000000027941 */ /* 0x000fea0003800000 */
.L_x_3312:
        /* <DEDUP_REMOVED lines=8> */
[----:B------:R-:W-:Y:S01]  /*2330*/  IMAD.WIDE.U32 R52, R51, -0x2daee0ad, RZ ;  /* 0xd2511f5333347825 */ /* 0x000fe200078e00ff */
[----:B------:R-:W-:Y:S02]  /*2340*/  HFMA2.MMA R51, -RZ, RZ, 0, 0 ;  /* 0x00000000ff337435 */ /* 0x000fe400000001ff */
        /* <DEDUP_REMOVED lines=33> */
[----:B------:R-:W-:-:S07]  /*2560*/  LOP3.LUT R3, R25, UR27, R52, 0x96, !PT ;  /* 0x0000001b19037c12 */ /* 0x000fce000f8e9634 */
.L_x_3311:
[----:B------:R-:W-:Y:S05]  /*2570*/  BSYNC B1 ;  /* 0x0000000000017941 */ /* 0x000fea0003800000 */
.L_x_3310:
[----:B------:R-:W-:Y:S01]  /*2580*/  I2FP.F32.U32 R25, R43 ;  /* 0x0000002b00197245 */ /* 0x000fe20000201000 */
[C---:B------:R-:W-:Y:S01]  /*2590*/  IMAD.U32 R52, R26.reuse, 0x10000, RZ ;  /* 0x000100001a347824 */ /* 0x040fe200078e00ff */
        /* <DEDUP_REMOVED lines=19> */
.L_x_3315:
[----:B------:R-:W-:-:S07]  /*26d0*/  MOV R25, R0 ;  /* 0x0000000000197202 */ /* 0x000fce0000000f00 */
.L_x_3316:
[----:B------:R-:W-:Y:S05]  /*26e0*/  BSYNC B1 ;  /* 0x0000000000017941 */ /* 0x000fea0003800000 */
.L_x_3314:
        /* <DEDUP_REMOVED lines=16> */
.L_x_3320:
[----:B------:R-:W-:Y:S05]  /*27f0*/  BSYNC B2 ;  /* 0x0000000000027941 */ /* 0x000fea0003800000 */
.L_x_3319:
        /* <DEDUP_REMOVED lines=13> */
[----:B------:R-:W-:-:S05]  /*28d0*/  LOP3.LUT R52, R3, UR29, R52, 0x96, !PT ;  /* 0x0000001d03347c12 */ /* 0x000fca000f8e9634 */
[----:B------:R-:W-:-:S05]  /*28e0*/  IMAD.WIDE.U32 R52, R52, -0x2daee0ad, RZ ;  /* 0xd2511f5334347825 */ /* 0x000fca00078e00ff */
        /* <DEDUP_REMOVED lines=23> */
[----:B------:R-:W-:-:S04]  /*2a60*/  IMAD.WIDE.U32 R52, R52, -0x2daee0ad, RZ ;  /* 0xd2511f5334347825 */ /* 0x000fc800078e00ff */
[----:B------:R-:W-:Y:S01]  /*2a70*/  IMAD.MOV.U32 R44, RZ, RZ, R52 ;  /* 0x000000ffff2c7224 */ /* 0x000fe200078e0034 */
[----:B------:R-:W-:Y:S01]  /*2a80*/  LOP3.LUT R3, R53, UR27, R54, 0x96, !PT ;  /* 0x0000001b35037c12 */ /* 0x000fe2000f8e9636 */
[----:B------:R-:W-:-:S05]  /*2a90*/  IMAD.WIDE.U32 R54, R55, -0x326172a9, RZ ;  /* 0xcd9e8d5737367825 */ /* 0x000fca00078e00ff */
[----:B------:R-:W-:Y:S02]  /*2aa0*/  LOP3.LUT R2, R55, UR26, R2, 0x96, !PT ;  /* 0x0000001a37027c12 */ /* 0x000fe4000f8e9602 */
[----:B------:R-:W-:-:S07]  /*2ab0*/  MOV R0, R54 ;  /* 0x0000003600007202 */ /* 0x000fce0000000f00 */
.L_x_3318:
[----:B------:R-:W-:Y:S05]  /*2ac0*/  BSYNC B1 ;  /* 0x0000000000017941 */ /* 0x000fea0003800000 */
.L_x_3317:
        /* <DEDUP_REMOVED lines=20> */
.L_x_3322:
[----:B------:R-:W-:-:S07]  /*2c10*/  MOV R26, R0 ;  /* 0x00000000001a7202 */ /* 0x000fce0000000f00 */
.L_x_3323:
[----:B------:R-:W-:Y:S05]  /*2c20*/  BSYNC B1 ;  /* 0x0000000000017941 */ /* 0x000fea0003800000 */
.L_x_3321:
        /* <DEDUP_REMOVED lines=16> */
.L_x_3327:
[----:B------:R-:W-:Y:S05]  /*2d30*/  BSYNC B2 ;  /* 0x0000000000027941 */ /* 0x000fea0003800000 */
.L_x_3326:
        /* <DEDUP_REMOVED lines=40> */
[----:B------:R-:W-:Y:S01]  /*2fc0*/  IMAD.WIDE.U32 R54, R55, -0x326172a9, RZ ;  /* 0xcd9e8d5737367825 */ /* 0x000fe200078e00ff */
[----:B------:R-:W-:-:S04]  /*2fd0*/  HFMA2.MMA R52, -RZ, RZ, 0, 0 ;  /* 0x00000000ff347435 */ /* 0x000fc800000001ff */
[----:B------:R-:W-:Y:S02]  /*2fe0*/  LOP3.LUT R2, R55, UR26, R2, 0x96, !PT ;  /* 0x0000001a37027c12 */ /* 0x000fe4000f8e9602 */
[----:B------:R-:W-:-:S07]  /*2ff0*/  MOV R0, R54 ;  /* 0x0000003600007202 */ /* 0x000fce0000000f00 */
.L_x_3325:
[----:B------:R-:W-:Y:S05]  /*3000*/  BSYNC B1 ;  /* 0x0000000000017941 */ /* 0x000fea0003800000 */
.L_x_3324:
        /* <DEDUP_REMOVED lines=21> */
.L_x_3329:
[----:B------:R-:W-:-:S07]  /*3160*/  MOV R51, R0 ;  /* 0x0000000000337202 */ /* 0x000fce0000000f00 */
.L_x_3330:
[----:B------:R-:W-:Y:S05]  /*3170*/  BSYNC B1 ;  /* 0x0000000000017941 */ /* 0x000fea0003800000 */
.L_x_3328:
        /* <DEDUP_REMOVED lines=18> */
.L_x_3334:
[----:B------:R-:W-:Y:S05]  /*32a0*/  BSYNC B2 ;  /* 0x0000000000027941 */ /* 0x000fea0003800000 */
.L_x_3333:
        /* <DEDUP_REMOVED lines=10> */
[----:B------:R-:W-:Y:S01]  /*3350*/  HFMA2.MMA R43, -RZ, RZ, 0, 0 ;  /* 0x00000000ff2b7435 */ /* 0x000fe200000001ff */
        /* <DEDUP_REMOVED lines=28> */
[----:B------:R-:W-:Y:S02]  /*3520*/  LOP3.LUT R3, R53, UR27, R54, 0x96, !PT ;  /* 0x0000001b35037c12 */ /* 0x000fe4000f8e9636 */
[----:B------:R-:W-:Y:S01]  /*3530*/  MOV R44, R52 ;  /* 0x00000034002c7202 */ /* 0x000fe20000000f00 */
[----:B------:R-:W-:-:S04]  /*3540*/  IMAD.WIDE.U32 R52, R0, -0x326172a9, RZ ;  /* 0xcd9e8d5700347825 */ /* 0x000fc800078e00ff */
[----:B------:R-:W-:Y:S01]  /*3550*/  IMAD.MOV.U32 R0, RZ, RZ, R52 ;  /* 0x000000ffff007224 */ /* 0x000fe200078e0034 */
[----:B------:R-:W-:-:S07]  /*3560*/  LOP3.LUT R2, R53, UR26, R2, 0x96, !PT ;  /* 0x0000001a35027c12 */ /* 0x000fce000f8e9602 */
.L_x_3332:
[----:B------:R-:W-:Y:S05]  /*3570*/  BSYNC B1 ;  /* 0x0000000000017941 */ /* 0x000fea0003800000 */
.L_x_3331:
[----:B------:R-:W-:Y:S01]  /*3580*/  I2FP.F32.U32 R51, R51 ;  /* 0x0000003300337245 */ /* 0x000fe20000201000 */
[----:B------:R-:W-:Y:S01]  /*3590*/  UMOV UR8, 0xffffffff ;  /* 0xffffffff00087882 */ /* 0x000fe20000000000 */
[----:B------:R-:W-:Y:S02]  /*35a0*/  ISETP.NE.AND P6, PT, R49, RZ, PT ;  /* 0x000000ff3100720c */ /* 0x000fe40003fc5270 */
[----:B------:R-:W-:Y:S01]  /*35b0*/  SEL R49, RZ, 0x10000, P5 ;  /* 0x00010000ff317807 */ /* 0x000fe20002800000 */
[----:B------:R-:W-:Y:S01]  /*35c0*/  FFMA.FTZ R48, R51, R48, 1.1641532182693481445e-10 ;  /* 0x2f00000033307423 */ /* 0x000fe20000010030 */
[----:B------:R-:W-:Y:S02]  /*35d0*/  ISETP.NE.AND P5, PT, R50, RZ, PT ;  /* 0x000000ff3200720c */ /* 0x000fe40003fa5270 */
[----:B------:R-:W-:Y:S02]  /*35e0*/  SEL R50, RZ, 0x100, P4 ;  /* 0x00000100ff327807 */ /* 0x000fe40002000000 */
[----:B------:R-:W-:Y:S01]  /*35f0*/  FSETP.GTU.FTZ.AND P4, PT, R48, R45, PT ;  /* 0x0000002d3000720b */ /* 0x000fe20003f9c000 */
[----:B------:R-:W-:Y:S01]  /*3600*/  IMAD.U32 R48, R27, 0x10000, RZ ;  /* 0x000100001b307824 */ /* 0x000fe200078e00ff */
[----:B------:R-:W-:-:S02]  /*3610*/  SEL R45, RZ, 0x1, P3 ;  /* 0x00000001ff2d7807 */ /* 0x000fc40001800000 */
[----:B------:R-:W-:-:S04]  /*3620*/  SEL R27, RZ, 0x1000000, P4 ;  /* 0x01000000ff1b7807 */ /* 0x000fc80002000000 */
[----:B------:R-:W-:Y:S01]  /*3630*/  LOP3.LUT R49, R50, R27, R49, 0xfe, !PT ;  /* 0x0000001b32317212 */ /* 0x000fe200078efe31 */
[----:B------:R-:W-:Y:S01]  /*3640*/  FMUL.FTZ R27, R48, R47 ;  /* 0x0000002f301b7220 */ /* 0x000fe20000410000 */
[----:B------:R-:W-:Y:S02]  /*3650*/  SEL R50, RZ, 0x1, P2 ;  /* 0x00000001ff327807 */ /* 0x000fe40001000000 */
[----:B------:R-:W-:Y:S01]  /*3660*/  SEL R48, RZ, 0x1, P1 ;  /* 0x00000001ff307807 */ /* 0x000fe20000800000 */
[----:B------:R-:W-:Y:S01]  /*3670*/  FMUL.FTZ R27, R27, R46 ;  /* 0x0000002e1b1b7220 */ /* 0x000fe20000410000 */
[----:B------:R-:W-:Y:S01]  /*3680*/  SEL R46, RZ, 0x1, P5 ;  /* 0x00000001ff2e7807 */ /* 0x000fe20002800000 */
[----:B------:R-:W-:-:S03]  /*3690*/  IMAD.WIDE.U32 R50, R50, 0x1000000, RZ ;  /* 0x0100000032327825 */ /* 0x000fc600078e00ff */
[----:B------:R-:W-:Y:S01]  /*36a0*/  FSEL R27, R27, RZ, !P4 ;  /* 0x000000ff1b1b7208 */ /* 0x000fe20006000000 */
[----:B------:R-:W-:Y:S01]  /*36b0*/  IMAD.WIDE.U32 R46, R46, 0x100, RZ ;  /* 0x000001002e2e7825 */ /* 0x000fe200078e00ff */
[----:B------:R-:W-:-:S03]  /*36c0*/  LOP3.LUT R45, R51, R49, R45, 0xfe, !PT ;  /* 0x00000031332d7212 */ /* 0x000fc600078efe2d */
[----:B------:R-:W-:-:S04]  /*36d0*/  IMAD.WIDE.U32 R48, R48, 0x10000, RZ ;  /* 0x0001000030307825 */ /* 0x000fc800078e00ff */
[----:B------:R-:W-:Y:S01]  /*36e0*/  @P0 FADD.FTZ R27, R19, R27 ;  /* 0x0000001b131b0221 */ /* 0x000fe20000010000 */
[----:B------:R-:W-:Y:S02]  /*36f0*/  LEA R52, P0, R41, UR14, 0x3 ;  /* 0x0000000e29347c11 */ /* 0x000fe4000f8018ff */
[----:B------:R-:W-:Y:S02]  /*3700*/  LOP3.LUT R47, R47, R45, R49, 0xfe, !PT ;  /* 0x0000002d2f2f7212 */ /* 0x000fe400078efe31 */
[----:B------:R-:W-:Y:S02]  /*3710*/  LOP3.LUT R50, R46, R50, R48, 0xfe, !PT ;  /* 0x000000322e327212 */ /* 0x000fe400078efe30 */
[----:B------:R-:W-:Y:S02]  /*3720*/  SEL R45, RZ, 0x1, P6 ;  /* 0x00000001ff2d7807 */ /* 0x000fe40003000000 */
[C---:B------:R-:W-:Y:S02]  /*3730*/  LEA R48, P1, R41.reuse, UR12, 0x5 ;  /* 0x0000000c29307c11 */ /* 0x040fe4000f8228ff */
[----:B------:R-:W-:Y:S01]  /*3740*/  LOP3.LUT R46, R50, R45, RZ, 0xfc, !PT ;  /* 0x0000002d322e7212 */ /* 0x000fe200078efcff */
[----:B------:R-:W-:Y:S01]  /*3750*/  FADD.FTZ R50, RZ, R12 ;  /* 0x0000000cff327221 */ /* 0x000fe20000010000 */
[----:B------:R-:W-:-:S02]  /*3760*/  LEA.HI.X R49, R41, UR13, RZ, 0x5, P1 ;  /* 0x0000000d29317c11 */ /* 0x000fc400088f2cff */
[----:B------:R-:W-:Y:S01]  /*3770*/  LEA.HI.X R53, R41, UR15, RZ, 0x3, P0 ;  /* 0x0000000f29357c11 */ /* 0x000fe200080f1cff */
[----:B------:R-:W-:Y:S01]  /*3780*/  FADD.FTZ R45, R13, R50 ;  /* 0x000000320d2d7221 */ /* 0x000fe20000010000 */
[----:B------:R-:W-:Y:S01]  /*3790*/  ISETP.NE.AND P0, PT, R28, RZ, PT ;  /* 0x000000ff1c00720c */ /* 0x000fe20003f05270 */
[----:B------:R-:W-:Y:S02]  /*37a0*/  STG.E.128 desc[UR4][R48.64], R12 ;  /* 0x0000000c30007986 */ /* 0x000fe4000c101d04 */
[----:B------:R-:W-:Y:S02]  /*37b0*/  FADD.FTZ R50, R14, R45 ;  /* 0x0000002d0e327221 */ /* 0x000fe40000010000 */
[----:B------:R0:W-:Y:S02]  /*37c0*/  STG.E.128 desc[UR4][R48.64+0x10], R24 ;  /* 0x0000101830007986 */ /* 0x0001e4000c101d04 */
[----:B------:R-:W-:Y:S02]  /*37d0*/  FADD.FTZ R45, R15, R50 ;  /* 0x000000320f2d7221 */ /* 0x000fe40000010000 */
[----:B------:R1:W-:Y:S02]  /*37e0*/  STG.E.64 desc[UR4][R52.64], R46 ;  /* 0x0000002e34007986 */ /* 0x0003e4000c101b04 */
[----:B------:R-:W-:-:S04]  /*37f0*/  FADD.FTZ R50, R24, R45 ;  /* 0x0000002d18327221 */ /* 0x000fc80000010000 */
[----:B------:R-:W-:-:S04]  /*3800*/  FADD.FTZ R45, R25, R50 ;  /* 0x00000032192d7221 */ /* 0x000fc80000010000 */
[----:B0-----:R-:W-:-:S04]  /*3810*/  FADD.FTZ R48, R26, R45 ;  /* 0x0000002d1a307221 */ /* 0x001fc80000010000 */
[----:B------:R-:W-:Y:S01]  /*3820*/  FADD.FTZ R49, R27, R48 ;  /* 0x000000301b317221 */ /* 0x000fe20000010000 */
[----:B-1----:R-:W-:Y:S06]  /*3830*/  BRA.DIV UR8, `(.L_x_3335) ;  /* 0x0000000608647947 */ /* 0x002fec000b800000 */
        /* <DEDUP_REMOVED lines=37> */
.L_x_3348:
[----:B-1----:R-:W-:Y:S01]  /*3a90*/  FADD.FTZ R45, R51, R45 ;  /* 0x0000002d332d7221 */ /* 0x002fe20000010000 */
[----:B------:R-:W-:Y:S01]  /*3aa0*/  PLOP3.LUT P1, PT, PT, PT, UP1, 0x40, 0x0 ;  /* 0x000000000000781c */ /* 0x000fe20003f2e818 */
[----:B------:R-:W1:Y:S02]  /*3ab0*/  @!P0 LDC.64 R46, c[0x0][0x250] ;  /* 0x00009400ff2e8b82 */ /* 0x000e640000000a00 */
[----:B------:R-:W-:Y:S01]  /*3ac0*/  FFMA.FTZ R48, R45, R48, UR11 ;  /* 0x0000000b2d307e23 */ /* 0x000fe20008010030 */
[----:B------:R-:W-:-:S05]  /*3ad0*/  FMUL.FTZ R45, R49, R49 ;  /* 0x00000031312d7220 */ /* 0x000fca0000410000 */
[----:B------:R-:W-:Y:S02]  /*3ae0*/  FSEL R45, R45, RZ, !P1 ;  /* 0x000000ff2d2d7208 */ /* 0x000fe40004800000 */
[----:B------:R-:W-:-:S03]  /*3af0*/  PLOP3.LUT P1, PT, PT, PT, UP1, 0x40, 0x0 ;  /* 0x000000000000781c */ /* 0x000fc60003f2e818 */
[----:B------:R-:W-:Y:S01]  /*3b00*/  FADD.FTZ R45, R48, R45 ;  /* 0x0000002d302d7221 */ /* 0x000fe20000010000 */
[----:B------:R-:W-:-:S05]  /*3b10*/  FSEL R48, R49, RZ, P1 ;  /* 0x000000ff31307208 */ /* 0x000fca0000800000 */
[----:B------:R-:W2:Y:S01]  /*3b20*/  MUFU.RSQ R45, R45 ;  /* 0x0000002d002d7308 */ /* 0x000ea20000001400 */
[--C-:B------:R-:W-:Y:S01]  /*3b30*/  FADD.FTZ R26, R26, -R48.reuse ;  /* 0x800000301a1a7221 */ /* 0x100fe20000010000 */
[--C-:B------:R-:W-:Y:S01]  /*3b40*/  FADD.FTZ R24, R24, -R48.reuse ;  /* 0x8000003018187221 */ /* 0x100fe20000010000 */
[--C-:B------:R-:W-:Y:S01]  /*3b50*/  FADD.FTZ R50, R25, -R48.reuse ;  /* 0x8000003019327221 */ /* 0x100fe20000010000 */
[----:B------:R-:W-:Y:S01]  /*3b60*/  FADD.FTZ R52, R27, -R48 ;  /* 0x800000301b347221 */ /* 0x000fe20000010000 */
[----:B-1----:R-:W-:-:S04]  /*3b70*/  @!P0 IMAD.WIDE R46, R11, 0x4, R46 ;  /* 0x000000040b2e8825 */ /* 0x002fc800078e022e */
[----:B------:R-:W-:Y:S01]  /*3b80*/  FADD.FTZ R12, R12, -R48 ;  /* 0x800000300c0c7221 */ /* 0x000fe20000010000 */
[----:B------:R1:W-:Y:S01]  /*3b90*/  @!P0 STG.E desc[UR4][R46.64], R49 ;  /* 0x000000312e008986 */ /* 0x0003e2000c101904 */
[C---:B--2---:R-:W-:Y:S01]  /*3ba0*/  FMUL.FTZ R27, R45.reuse, R26 ;  /* 0x0000001a2d1b7220 */ /* 0x044fe20000410000 */
[C---:B------:R-:W-:Y:S01]  /*3bb0*/  FMUL.FTZ R24, R45.reuse, R24 ;  /* 0x000000182d187220 */ /* 0x040fe20000410000 */
[C---:B------:R-:W-:Y:S01]  /*3bc0*/  FMUL.FTZ R50, R45.reuse, R50 ;  /* 0x000000322d327220 */ /* 0x040fe20000410000 */
[----:B------:R-:W-:Y:S01]  /*3bd0*/  FMUL.FTZ R12, R45, R12 ;  /* 0x0000000c2d0c7220 */ /* 0x000fe20000410000 */
[----:B-1----:R-:W-:Y:S01]  /*3be0*/  FFMA.FTZ R47, R27, R31, R4 ;  /* 0x0000001f1b2f7223 */ /* 0x002fe20000010004 */
[----:B------:R-:W-:Y:S01]  /*3bf0*/  FFMA.FTZ R25, R24, R32, R5 ;  /* 0x0000002018197223 */ /* 0x000fe20000010005 */
[----:B------:R-:W1:Y:S01]  /*3c00*/  @!P0 LDC.64 R26, c[0x0][0x258] ;  /* 0x00009600ff1a8b82 */ /* 0x000e620000000a00 */
[----:B------:R-:W-:Y:S01]  /*3c10*/  FFMA.FTZ R50, R50, R40, R35 ;  /* 0x0000002832327223 */ /* 0x000fe20000010023 */
[--C-:B------:R-:W-:Y:S01]  /*3c20*/  FADD.FTZ R24, R13, -R48.reuse ;  /* 0x800000300d187221 */ /* 0x100fe20000010000 */
[--C-:B------:R-:W-:Y:S01]  /*3c30*/  FADD.FTZ R46, R14, -R48.reuse ;  /* 0x800000300e2e7221 */ /* 0x100fe20000010000 */
[----:B------:R-:W-:Y:S01]  /*3c40*/  FMUL.FTZ R49, R45, R52 ;  /* 0x000000342d317220 */ /* 0x000fe20000410000 */
[----:B------:R-:W-:Y:S01]  /*3c50*/  FADD.FTZ R48, R15, -R48 ;  /* 0x800000300f307221 */ /* 0x000fe20000010000 */
[----:B------:R-:W-:Y:S01]  /*3c60*/  F2FP.BF16.F32.PACK_AB R14, R50, R25 ;  /* 0x00000019320e723e */ /* 0x000fe200000010ff */
[C---:B------:R-:W-:Y:S01]  /*3c70*/  FMUL.FTZ R13, R45.reuse, R46 ;  /* 0x0000002e2d0d7220 */ /* 0x040fe20000410000 */
[----:B------:R-:W-:Y:S01]  /*3c80*/  FMUL.FTZ R46, R45, R24 ;  /* 0x000000182d2e7220 */ /* 0x000fe20000410000 */
[----:B------:R-:W-:Y:S01]  /*3c90*/  FFMA.FTZ R52, R49, R39, R36 ;  /* 0x0000002731347223 */ /* 0x000fe20000010024 */
[----:B------:R-:W2:Y:S01]  /*3ca0*/  LDC.64 R24, c[0x0][0x210] ;  /* 0x00008400ff187b82 */ /* 0x000ea20000000a00 */
[----:B------:R-:W-:Y:S01]  /*3cb0*/  FFMA.FTZ R12, R12, R30, R7 ;  /* 0x0000001e0c0c7223 */ /* 0x000fe20000010007 */
[----:B------:R-:W-:-:S02]  /*3cc0*/  FFMA.FTZ R13, R13, R29, R6 ;  /* 0x0000001d0d0d7223 */ /* 0x000fc40000010006 */
[----:B------:R-:W-:Y:S01]  /*3cd0*/  F2FP.BF16.F32.PACK_AB R15, R52, R47 ;  /* 0x0000002f340f723e */ /* 0x000fe200000010ff */
[----:B------:R-:W-:-:S04]  /*3ce0*/  FMUL.FTZ R47, R45, R48 ;  /* 0x000000302d2f7220 */ /* 0x000fc80000410000 */
[----:B------:R-:W-:Y:S01]  /*3cf0*/  FFMA.FTZ R48, R47, R37, R34 ;  /* 0x000000252f307223 */ /* 0x000fe20000010022 */
[----:B------:R-:W-:Y:S01]  /*3d00*/  FFMA.FTZ R47, R46, R38, R33 ;  /* 0x000000262e2f7223 */ /* 0x000fe20000010021 */
[----:B------:R-:W-:Y:S01]  /*3d10*/  LEA R46, P1, R41, UR16, 0x4 ;  /* 0x00000010292e7c11 */ /* 0x000fe2000f8220ff */
[----:B-1----:R-:W-:-:S03]  /*3d20*/  @!P0 IMAD.WIDE R26, R11, 0x4, R26 ;  /* 0x000000040b1a8825 */ /* 0x002fc600078e021a */
[----:B------:R-:W-:Y:S02]  /*3d30*/  F2FP.BF16.F32.PACK_AB R12, R47, R12 ;  /* 0x0000000c2f0c723e */ /* 0x000fe400000010ff */
[----:B------:R-:W-:Y:S02]  /*3d40*/  F2FP.BF16.F32.PACK_AB R13, R48, R13 ;  /* 0x0000000d300d723e */ /* 0x000fe400000010ff */
[----:B------:R-:W-:Y:S01]  /*3d50*/  LEA.HI.X R47, R41, UR17, RZ, 0x4, P1 ;  /* 0x00000011292f7c11 */ /* 0x000fe200088f24ff */
[----:B------:R1:W-:Y:S04]  /*3d60*/  @!P0 STG.E desc[UR4][R26.64], R45 ;  /* 0x0000002d1a008986 */ /* 0x0003e8000c101904 */
[----:B------:R1:W-:Y:S01]  /*3d70*/  STG.E.128 desc[UR4][R46.64], R12 ;  /* 0x0000000c2e007986 */ /* 0x0003e2000c101d04 */
[----:B--2---:R-:W-:-:S04]  /*3d80*/  LEA R11, R24, R11, 0x2 ;  /* 0x0000000b180b7211 */ /* 0x004fc800078e10ff */
[----:B------:R-:W-:-:S13]  /*3d90*/  ISETP.GE.AND P0, PT, R11, R25, PT ;  /* 0x000000190b00720c */ /* 0x000fda0003f06270 */
[----:B-1----:R-:W-:Y:S05]  /*3da0*/  @!P0 BRA `(.L_x_3336) ;  /* 0xffffffcc00088947 */ /* 0x002fea000383ffff */
[----:B------:R-:W-:Y:S05]  /*3db0*/  BSYNC B0 ;  /* 0x0000000000007941 */ /* 0x000fea0003800000 */
.L_x_3278:
[----:B------:R-:W-:Y:S05]  /*3dc0*/  EXIT ;  /* 0x000000000000794d */ /* 0x000fea0003800000 */
.L_x_3335:
[----:B------:R-:W-:Y:S01]  /*3dd0*/  HFMA2.MMA R50, -RZ, RZ, 0, 5.9604644775390625e-08 ;  /* 0x00000001ff327435 */ /* 0x000fe200000001ff */
[----:B------:R-:W-:Y:S01]  /*3de0*/  BSSY B1, `(.L_x_3337) ;  /* 0x0000007000017945 */ /* 0x000fe20003800000 */
[----:B------:R-:W-:Y:S01]  /*3df0*/  IMAD.MOV.U32 R57, RZ, RZ, R49 ;  /* 0x000000ffff397224 */ /* 0x000fe200078e0031 */
[----:B------:R-:W-:Y:S01]  /*3e00*/  MOV R46, 0xffffffff ;  /* 0xffffffff002e7802 */ /* 0x000fe20000000f00 */
[----:B------:R-:W-:-:S07]  /*3e10*/  IMAD.MOV.U32 R47, RZ, RZ, 0x1f ;  /* 0x0000001fff2f7424 */ /* 0x000fce00078e00ff */
[----:B------:R-:W-:Y:S05]  /*3e20*/  WARPSYNC.COLLECTIVE R46, `(.L_x_3338) ;  /* 0x000000002e087348 */ /* 0x000fea0003c00000 */
[----:B------:R0:W1:Y:S02]  /*3e30*/  SHFL.BFLY P1, R45, R57, R50, R47 ;  /* 0x0c000032392d7389 */ /* 0x000064000002002f */
[----:B01----:R-:W-:Y:S01]  /*3e40*/  ENDCOLLECTIVE ;  /* 0x000000000000791b */ /* 0x003fe20003800000 */
.L_x_3338:
[----:B------:R-:W-:Y:S05]  /*3e50*/  BSYNC B1 ;  /* 0x0000000000017941 */ /* 0x000fea0003800000 */
.L_x_3337:
        /* <DEDUP_REMOVED lines=9> */
.L_x_3339:
[----:B------:R-:W-:Y:S01]  /*3ef0*/  HFMA2.MMA R50, -RZ, RZ, 0, 2.384185791015625e-07 ;  /* 0x00000004ff327435 */ /* 0x000fe200000001ff */
[----:B------:R-:W-:-:S05]  /*3f00*/  FADD.FTZ R52, R51, R45 ;  /* 0x0000002d33347221 */ /* 0x000fca0000010000 */
[----:B------:R-:W-:-:S07]  /*3f10*/  MOV R57, R52 ;  /* 0x0000003400397202 */ /* 0x000fce0000000f00 */
[----:B------:R-:W-:Y:S05]  /*3f20*/  WARPSYNC.COLLECTIVE R46, `(.L_x_3340) ;  /* 0x000000002e087348 */ /* 0x000fea0003c00000 */
[----:B------:R0:W1:Y:S02]  /*3f30*/  SHFL.BFLY P1, R45, R57, R50, R47 ;  /* 0x0c000032392d7389 */ /* 0x000064000002002f */
[----:B01----:R-:W-:Y:S01]  /*3f40*/  ENDCOLLECTIVE ;  /* 0x000000000000791b */ /* 0x003fe20003800000 */
.L_x_3340:
[----:B------:R-:W-:Y:S01]  /*3f50*/  MOV R50, 0x8 ;  /* 0x0000000800327802 */ /* 0x000fe20000000f00 */
[----:B------:R-:W-:-:S04]  /*3f60*/  FADD.FTZ R53, R52, R45 ;  /* 0x0000002d34357221 */ /* 0x000fc80000010000 */
[----:B------:R-:W-:-:S07]  /*3f70*/  IMAD.MOV.U32 R57, RZ, RZ, R53 ;  /* 0x000000ffff397224 */ /* 0x000fce00078e0035 */
[----:B------:R-:W-:Y:S05]  /*3f80*/  WARPSYNC.COLLECTIVE R46, `(.L_x_3341) ;  /* 0x000000002e087348 */ /* 0x000fea0003c00000 */
[----:B------:R0:W1:Y:S02]  /*3f90*/  SHFL.BFLY P1, R45, R57, R50, R47 ;  /* 0x0c000032392d7389 */ /* 0x000064000002002f */
[----:B01----:R-:W-:Y:S01]  /*3fa0*/  ENDCOLLECTIVE ;  /* 0x000000000000791b */ /* 0x003fe20003800000 */
.L_x_3341:
[----:B------:R-:W-:Y:S02]  /*3fb0*/  IMAD.MOV.U32 R50, RZ, RZ, 0x10 ;  /* 0x00000010ff327424 */ /* 0x000fe400078e00ff */
[----:B------:R-:W-:-:S05]  /*3fc0*/  FADD.FTZ R54, R53, R45 ;  /* 0x0000002d35367221 */ /* 0x000fca0000010000 */
[----:B------:R-:W-:-:S07]  /*3fd0*/  MOV R57, R54 ;  /* 0x0000003600397202 */ /* 0x000fce0000000f00 */
[----:B------:R-:W-:Y:S05]  /*3fe0*/  WARPSYNC.COLLECTIVE R46, `(.L_x_3342) ;  /* 0x000000002e087348 */ /* 0x000fea0003c00000 */
[----:B------:R0:W1:Y:S02]  /*3ff0*/  SHFL.BFLY P1, R45, R57, R50, R47 ;  /* 0x0c000032392d7389 */ /* 0x000064000002002f */
[----:B01----:R-:W-:Y:S01]  /*4000*/  ENDCOLLECTIVE ;  /* 0x000000000000791b */ /* 0x003fe20003800000 */
.L_x_3342:
        /* <DEDUP_REMOVED lines=9> */
[----:B------:R-:W-:Y:S01]  /*40a0*/  FFMA.FTZ R45, R52, R52, R45 ;  /* 0x00000034342d7223 */ /* 0x000fe2000001002d */
[----:B------:R-:W-:-:S03]  /*40b0*/  FADD.FTZ R52, R27, -R49 ;  /* 0x800000311b347221 */ /* 0x000fc60000010000 */
[----:B------:R-:W-:Y:S01]  /*40c0*/  FFMA.FTZ R45, R46, R46, R45 ;  /* 0x0000002e2e2d7223 */ /* 0x000fe2000001002d */
[----:B------:R-:W-:-:S04]  /*40d0*/  FADD.FTZ R46, R24, -R49 ;  /* 0x80000031182e7221 */ /* 0x000fc80000010000 */
[----:B------:R-:W-:Y:S01]  /*40e0*/  FFMA.FTZ R45, R46, R46, R45 ;  /* 0x0000002e2e2d7223 */ /* 0x000fe2000001002d */
[----:B------:R-:W-:-:S04]  /*40f0*/  FADD.FTZ R46, R25, -R49 ;  /* 0x80000031192e7221 */ /* 0x000fc80000010000 */
[----:B------:R-:W-:Y:S01]  /*4100*/  FFMA.FTZ R45, R46, R46, R45 ;  /* 0x0000002e2e2d7223 */ /* 0x000fe2000001002d */
[----:B------:R-:W-:-:S04]  /*4110*/  FADD.FTZ R46, R26, -R49 ;  /* 0x800000311a2e7221 */ /* 0x000fc80000010000 */
[----:B------:R-:W-:Y:S01]  /*4120*/  FFMA.FTZ R45, R46, R46, R45 ;  /* 0x0000002e2e2d7223 */ /* 0x000fe2000001002d */
[----:B------:R-:W-:-:S03]  /*4130*/  IMAD.MOV.U32 R46, RZ, RZ, -0x1 ;  /* 0xffffffffff2e7424 */ /* 0x000fc600078e00ff */
[----:B------:R-:W-:-:S05]  /*4140*/  FFMA.FTZ R52, R52, R52, R45 ;  /* 0x0000003434347223 */ /* 0x000fca000001002d */
[----:B------:R-:W-:-:S07]  /*4150*/  MOV R57, R52 ;  /* 0x0000003400397202 */ /* 0x000fce0000000f00 */
[----:B------:R-:W-:Y:S05]  /*4160*/  WARPSYNC.COLLECTIVE R46, `(.L_x_3343) ;  /* 0x000000002e087348 */ /* 0x000fea0003c00000 */
[----:B------:R0:W1:Y:S02]  /*4170*/  SHFL.BFLY P1, R45, R57, R50, R47 ;  /* 0x0c000032392d7389 */ /* 0x000064000002002f */
[----:B01----:R-:W-:Y:S01]  /*4180*/  ENDCOLLECTIVE ;  /* 0x000000000000791b */ /* 0x003fe20003800000 */
.L_x_3343:
[----:B------:R-:W-:Y:S01]  /*4190*/  HFMA2.MMA R50, -RZ, RZ, 0, 1.1920928955078125e-07 ;  /* 0x00000002ff327435 */ /* 0x000fe200000001ff */
[----:B------:R-:W-:-:S05]  /*41a0*/  FADD.FTZ R53, R52, R45 ;  /* 0x0000002d34357221 */ /* 0x000fca0000010000 */
[----:B------:R-:W-:-:S07]  /*41b0*/  MOV R57, R53 ;  /* 0x0000003500397202 */ /* 0x000fce0000000f00 */
[----:B------:R-:W-:Y:S05]  /*41c0*/  WARPSYNC.COLLECTIVE R46, `(.L_x_3344) ;  /* 0x000000002e087348 */ /* 0x000fea0003c00000 */
[----:B------:R0:W1:Y:S02]  /*41d0*/  SHFL.BFLY P1, R45, R57, R50, R47 ;  /* 0x0c000032392d7389 */ /* 0x000064000002002f */
[----:B01----:R-:W-:Y:S01]  /*41e0*/  ENDCOLLECTIVE ;  /* 0x000000000000791b */ /* 0x003fe20003800000 */
.L_x_3344:
[----:B------:R-:W-:Y:S01]  /*41f0*/  MOV R50, 0x4 ;  /* 0x0000000400327802 */ /* 0x000fe20000000f00 */
[----:B------:R-:W-:-:S04]  /*4200*/  FADD.FTZ R54, R53, R45 ;  /* 0x0000002d35367221 */ /* 0x000fc80000010000 */
[----:B------:R-:W-:-:S07]  /*4210*/  IMAD.MOV.U32 R57, RZ, RZ, R54 ;  /* 0x000000ffff397224 */ /* 0x000fce00078e0036 */
[----:B------:R-:W-:Y:S05]  /*4220*/  WARPSYNC.COLLECTIVE R46, `(.L_x_3345) ;  /* 0x000000002e087348 */ /* 0x000fea0003c00000 */
[----:B------:R0:W1:Y:S02]  /*4230*/  SHFL.BFLY P1, R45, R57, R50, R47 ;  /* 0x0c000032392d7389 */ /* 0x000064000002002f */
[----:B01----:R-:W-:Y:S01]  /*4240*/  ENDCOLLECTIVE ;  /* 0x000000000000791b */ /* 0x003fe20003800000 */
.L_x_3345:
[----:B------:R-:W-:Y:S02]  /*4250*/  IMAD.MOV.U32 R50, RZ, RZ, 0x8 ;  /* 0x00000008ff327424 */ /* 0x000fe400078e00ff */
[----:B------:R-:W-:-:S05]  /*4260*/  FADD.FTZ R55, R54, R45 ;  /* 0x0000002d36377221 */ /* 0x000fca0000010000 */
[----:B------:R-:W-:-:S07]  /*4270*/  MOV R57, R55 ;  /* 0x0000003700397202 */ /* 0x000fce0000000f00 */
[----:B------:R-:W-:Y:S05]  /*4280*/  WARPSYNC.COLLECTIVE R46, `(.L_x_3346) ;  /* 0x000000002e087348 */ /* 0x000fea0003c00000 */
[----:B------:R0:W1:Y:S02]  /*4290*/  SHFL.BFLY P1, R45, R57, R50, R47 ;  /* 0x0c000032392d7389 */ /* 0x000064000002002f */
[----:B01----:R-:W-:Y:S01]  /*42a0*/  ENDCOLLECTIVE ;  /* 0x000000000000791b */ /* 0x003fe20003800000 */
.L_x_3346:
[----:B------:R-:W-:Y:S01]  /*42b0*/  HFMA2.MMA R50, -RZ, RZ, 0, 9.5367431640625e-07 ;  /* 0x00000010ff327435 */ /* 0x000fe200000001ff */
[----:B------:R-:W-:-:S05]  /*42c0*/  FADD.FTZ R51, R55, R45 ;  /* 0x0000002d37337221 */ /* 0x000fca0000010000 */
[----:B------:R-:W-:-:S07]  /*42d0*/  MOV R57, R51 ;  /* 0x0000003300397202 */ /* 0x000fce0000000f00 */
[----:B------:R-:W-:Y:S05]  /*42e0*/  WARPSYNC.COLLECTIVE R46, `(.L_x_3347) ;  /* 0x000000002e087348 */ /* 0x000fea0003c00000 */
[----:B------:R0:W1:Y:S02]  /*42f0*/  SHFL.BFLY P1, R45, R57, R50, R47 ;  /* 0x0c000032392d7389 */ /* 0x000064000002002f */
[----:B01----:R-:W-:Y:S01]  /*4300*/  ENDCOLLECTIVE ;  /* 0x000000000000791b */ /* 0x003fe20003800000 */
.L_x_3347:
[----:B------:R-:W-:Y:S05]  /*4310*/  BRA `(.L_x_3348) ;  /* 0xfffffff400dc7947 */ /* 0x000fea000383ffff */
.L_x_3349:
        /* <DEDUP_REMOVED lines=14> */
.L_x_9553:


//--------------------- .text._ZN10layer_norm13ln_fwd_kernelINS_13Kernel_traitsI13__nv_bfloat16S2_fS2_fjLj256ELj1ELj4ELj1ELj16ENS_18Kernel_traits_baseILj256ES2_S2_fS2_fjLj128EEEEELb1ELb0ELb1ELb0EEEvNS_9FwdParamsE --------------------------
	.section	.text._ZN10layer_norm13ln_fwd_kernelINS_13Kernel_traitsI13__nv_bfloat16S2_fS2_fjLj256ELj1ELj4ELj1ELj16ENS_18Kernel_traits_baseILj256ES2_S2_fS2_fjLj128EEEEELb1ELb0ELb1ELb0EEEvNS_9FwdParamsE,"ax",@progbits
	.align	128
        .global         _ZN10layer_norm13ln_fwd_kernelINS_13Kernel_traitsI13__nv_bfloat16S2_fS2_fjLj256ELj1ELj4ELj1ELj16ENS_18Kernel_traits_baseILj256ES2_S2_fS2_fjLj128EEEEELb1ELb0ELb1ELb0EEEvNS_9FwdParamsE
        .type           _ZN10layer_norm13ln_fwd_kernelINS_13Kernel_traitsI13__nv_bfloat16S2_fS2_fjLj256ELj1ELj4ELj1ELj16ENS_18Kernel_traits_baseILj256ES2_S2_fS2_fjLj128EEEEELb1ELb0ELb1ELb0EEEvNS_9FwdParamsE,@function
        .size           _ZN10layer_norm13ln_fwd_kernelINS_13Kernel_traitsI13__nv_bfloat16S2_fS2_fjLj256ELj1ELj4ELj1ELj16ENS_18Kernel_traits_baseILj256ES2_S2_fS2_fjLj128EEEEELb1ELb0ELb1ELb0EEEvNS_9FwdParamsE,(.L_x_9554 - _ZN10layer_norm13ln_fwd_kernelINS_13Kernel_traitsI13__nv_bfloat16S2_fS2_fjLj256ELj1ELj4ELj1ELj16ENS_18Kernel_traits_baseILj256ES2_S2_fS2_fjLj128EEEEELb1ELb0ELb1ELb0EEEvNS_9FwdParamsE)
        .other          _ZN10layer_norm13ln_fwd_kernelINS_13Kernel_traitsI13__nv_bfloat16S2_fS2_fjLj256ELj1ELj4ELj1ELj16ENS_18Kernel_traits_baseILj256ES2_S2_fS2_fjLj128EEEEELb1ELb0ELb1ELb0EEEvNS_9FwdParamsE,@"STO_CUDA_ENTRY STV_DEFAULT"
_ZN10layer_norm13ln_fwd_kernelINS_13Kernel_traitsI13__nv_bfloat16S2_fS2_fjLj256ELj1ELj4ELj1ELj16ENS_18Kernel_traits_baseILj256ES2_S2_fS2_fjLj128EEEEELb1ELb0ELb1ELb0EEEvNS_9FwdParamsE:
.text._ZN10layer_norm13ln_fwd_kernelINS_13Kernel_traitsI13__nv_bfloat16S2_fS2_fjLj256ELj1ELj4ELj1ELj16ENS_18Kernel_traits_baseILj256ES2_S2_fS2_fjLj128EEEEELb1ELb0ELb1ELb0EEEvNS_9FwdParamsE:
[----:B------:R-:W-:Y:S08]  /*0000*/  LDC R1, c[0x0][0x28] ;  /* 0x00000a00ff017b82 */ /* 0x000ff00000000800 */
[----:B------:R-:W0:Y:S01]  /*0010*/  LDC R16, c[0x0][0x2e8] ;  /* 0x0000ba00ff107b82 */ /* 0x000e220000000800 */
[----:B------:R-:W-:Y:S01]  /*0020*/  ULDC.U8 UR4, c[0x0][0x2f4] ;  /* 0x0000bd0000047ab9 */ /* 0x000fe20000000000 */
[----:B------:R-:W-:Y:S01]  /*0030*/  ULDC.64 UR6, c[0x0][0x208] ;  /* 0x0000820000067ab9 */ /* 0x000fe20000000a00 */
[----:B------:R-:W-:Y:S01]  /*0040*/  ISETP.NE.AND P1, PT, RZ, UR4, PT ;  /* 0x00000004ff007c0c */ /* 0x000fe2000bf25270 */
[----:B------:R-:W-:-:S02]  /*0050*/  ULDC.64 UR4, c[0x0][0x2e0] ;  /* 0x0000b80000047ab9 */ /* 0x000fc40000000a00 */
[----:B------:R-:W-:Y:S02]  /*0060*/  IMAD.U32 R2, RZ, RZ, UR4 ;  /* 0x00000004ff027e24 */ /* 0x000fe4000f8e00ff */
[----:B------:R-:W0:Y:S01]  /*0070*/  LDC R17, c[0x0][0x2ec] ;  /* 0x0000bb00ff117b82 */ /* 0x000e220000000800 */
[----:B------:R-:W-:-:S07]  /*0080*/  IMAD.U32 R3, RZ, RZ, UR5 ;  /* 0x00000005ff037e24 */ /* 0x000fce000f8e00ff */
        /* <DEDUP_REMOVED lines=29> */
.L_x_3351:
[----:B------:R-:W-:Y:S05]  /*0260*/  BSYNC B0 ;  /* 0x0000000000007941 */ /* 0x000fea0003800000 */
.L_x_3350:
        /* <DEDUP_REMOVED lines=91> */
[----:B------:R-:W-:Y:S01]  /*0820*/  IMAD R19, R18, -0x2daee0ad, RZ ;  /* 0xd2511f5312137824 */ /* 0x000fe200078e02ff */
[----:B------:R-:W-:Y:S01]  /*0830*/  SHF.L.U32 R5, R8, 0x10, RZ ;  /* 0x0000001008057819 */ /* 0x000fe200000006ff */
[----:B------:R-:W-:Y:S01]  /*0840*/  IMAD.U32 R6, R9, 0x10000, RZ ;  /* 0x0001000009067824 */ /* 0x000fe200078e00ff */
[----:B------:R-:W-:Y:S01]  /*0850*/  SHF.L.U32 R8, R11, 0x10, RZ ;  /* 0x000000100b087819 */ /* 0x000fe200000006ff */
[----:B------:R-:W-:-:S04]  /*0860*/  IMAD.HI.U32 R18, R17, -0x2daee0ad, RZ ;  /* 0xd2511f5311127827 */ /* 0x000fc800078e00ff */
[----:B------:R-:W-:Y:S01]  /*0870*/  IMAD.HI.U32 R9, R20, -0x326172a9, RZ ;  /* 0xcd9e8d5714097827 */ /* 0x000fe200078e00ff */
[----:B------:R-:W-:-:S03]  /*0880*/  LOP3.LUT R18, R18, UR28, R19, 0x96, !PT ;  /* 0x0000001c12127c12 */ /* 0x000fc6000f8e9613 */
[----:B------:R-:W-:Y:S01]  /*0890*/  IMAD.U32 R7, R10, 0x10000, RZ ;  /* 0x000100000a077824 */ /* 0x000fe200078e00ff */
[----:B------:R-:W-:Y:S01]  /*08a0*/  LOP3.LUT R22, R9, UR27, R22, 0x96, !PT ;  /* 0x0000001b09167c12 */ /* 0x000fe2000f8e9616 */
[----:B------:R-:W-:Y:S02]  /*08b0*/  IMAD.U32 R9, R13, 0x10000, RZ ;  /* 0x000100000d097824 */ /* 0x000fe400078e00ff */
[----:B------:R-:W-:Y:S02]  /*08c0*/  IMAD.U32 R10, R12, 0x10000, RZ ;  /* 0x000100000c0a7824 */ /* 0x000fe400078e00ff */
[----:B------:R-:W-:Y:S02]  /*08d0*/  IMAD R13, R20, -0x326172a9, RZ ;  /* 0xcd9e8d57140d7824 */ /* 0x000fe400078e02ff */
[----:B------:R-:W-:-:S04]  /*08e0*/  IMAD.WIDE.U32 R40, R18, -0x326172a9, RZ ;  /* 0xcd9e8d5712287825 */ /* 0x000fc800078e00ff */
[----:B------:R-:W-:Y:S01]  /*08f0*/  IMAD R12, R17, -0x2daee0ad, RZ ;  /* 0xd2511f53110c7824 */ /* 0x000fe200078e02ff */
[----:B------:R-:W-:Y:S01]  /*0900*/  LOP3.LUT R38, R41, UR29, R13, 0x96, !PT ;  /* 0x0000001d29267c12 */ /* 0x000fe2000f8e960d */
[----:B------:R-:W-:Y:S01]  /*0910*/  IMAD.HI.U32 R37, R22, -0x2daee0ad, RZ ;  /* 0xd2511f5316257827 */ /* 0x000fe200078e00ff */
[----:B------:R-:W-:-:S03]  /*0920*/  LOP3.LUT R41, R16, 0x3, RZ, 0xc0, !PT ;  /* 0x0000000310297812 */ /* 0x000fc600078ec0ff */
[----:B------:R-:W-:Y:S01]  /*0930*/  IMAD.U32 R11, R15, 0x10000, RZ ;  /* 0x000100000f0b7824 */ /* 0x000fe200078e00ff */
[----:B------:R-:W-:Y:S01]  /*0940*/  LOP3.LUT R37, R37, UR30, R12, 0x96, !PT ;  /* 0x0000001e25257c12 */ /* 0x000fe2000f8e960c */
[----:B------:R-:W-:Y:S02]  /*0950*/  IMAD.MOV.U32 R42, RZ, RZ, RZ ;  /* 0x000000ffff2a7224 */ /* 0x000fe400078e00ff */
[----:B------:R-:W-:Y:S02]  /*0960*/  IMAD.U32 R44, R44, 0x10000, RZ ;  /* 0x000100002c2c7824 */ /* 0x000fe400078e00ff */
[----:B------:R-:W-:Y:S02]  /*0970*/  IMAD.U32 R45, R45, 0x10000, RZ ;  /* 0x000100002d2d7824 */ /* 0x000fe400078e00ff */
[----:B------:R-:W-:Y:S02]  /*0980*/  IMAD.U32 R47, R47, 0x10000, RZ ;  /* 0x000100002f2f7824 */ /* 0x000fe400078e00ff */
[----:B------:R-:W-:-:S02]  /*0990*/  IMAD.U32 R48, R48, 0x10000, RZ ;  /* 0x0001000030307824 */ /* 0x000fc400078e00ff */
[----:B------:R-:W-:Y:S02]  /*09a0*/  IMAD.U32 R50, R50, 0x10000, RZ ;  /* 0x0001000032327824 */ /* 0x000fe400078e00ff */
[----:B------:R-:W-:-:S07]  /*09b0*/  IMAD R52, R22, -0x2daee0ad, RZ ;  /* 0xd2511f5316347824 */ /* 0x000fce00078e02ff */
.L_x_3430:
        /* <DEDUP_REMOVED lines=12> */
[----:B------:R-:W-:Y:S01]  /*0a80*/  IMAD R28, R39, R62, RZ ;  /* 0x0000003e271c7224 */ /* 0x000fe200078e02ff */
[----:B------:R-:W-:Y:S01]  /*0a90*/  HFMA2.MMA R61, -RZ, RZ, 0, 0 ;  /* 0x00000000ff3d7435 */ /* 0x000fe200000001ff */
[----:B------:R-:W-:-:S03]  /*0aa0*/  @P3 VIADD R31, R34, 0xffffffff ;  /* 0xffffffff221f3836 */ /* 0x000fc60000000000 */
[----:B------:R-:W-:Y:S01]  /*0ab0*/  SHF.R.S32.HI R29, RZ, 0x1f, R28 ;  /* 0x0000001fff1d7819 */ /* 0x000fe2000001141c */
[----:B------:R-:W-:Y:S01]  /*0ac0*/  @P3 IMAD R31, R31, R62, RZ ;  /* 0x0000003e1f1f3224 */ /* 0x000fe200078e02ff */
[----:B------:R-:W1:Y:S02]  /*0ad0*/  @P3 LDC.64 R26, c[0x0][0x220] ;  /* 0x00008800ff1a3b82 */ /* 0x000e640000000a00 */
[----:B------:R-:W-:Y:S02]  /*0ae0*/  LEA.HI R29, R29, R28, RZ, 0x3 ;  /* 0x0000001c1d1d7211 */ /* 0x000fe400078f18ff */
[----:B------:R-:W-:Y:S02]  /*0af0*/  @P3 SHF.R.S32.HI R28, RZ, 0x1f, R31 ;  /* 0x0000001fff1c3819 */ /* 0x000fe4000001141f */
[----:B------:R-:W-:Y:S02]  /*0b00*/  LEA.HI.SX32 R35, R29, R0, 0x1d ;  /* 0x000000001d237211 */ /* 0x000fe400078feaff */
[----:B------:R-:W-:-:S04]  /*0b10*/  @P3 LEA.HI R31, R28, R31, RZ, 0x3 ;  /* 0x0000001f1c1f3211 */ /* 0x000fc800078f18ff */
[----:B------:R-:W-:Y:S02]  /*0b20*/  @P3 LEA.HI.SX32 R61, R31, R0, 0x1d ;  /* 0x000000001f3d3211 */ /* 0x000fe400078feaff */
[----:B0-----:R-:W-:-:S04]  /*0b30*/  ISETP.NE.U32.AND P0, PT, R32, RZ, PT ;  /* 0x000000ff2000720c */ /* 0x001fc80003f05070 */
[----:B------:R-:W-:-:S13]  /*0b40*/  ISETP.NE.AND.EX P0, PT, R33, RZ, PT, P0 ;  /* 0x000000ff2100720c */ /* 0x000fda0003f05300 */
[----:B------:R-:W0:Y:S01]  /*0b50*/  @P0 LDC.64 R24, c[0x0][0x230] ;  /* 0x00008c00ff180b82 */ /* 0x000e220000000a00 */
[----:B-1----:R-:W-:-:S05]  /*0b60*/  @P3 IMAD.WIDE.U32 R26, R61, 0x10, R26 ;  /* 0x000000103d1a3825 */ /* 0x002fca00078e001a */
[----:B------:R1:W5:Y:S01]  /*0b70*/  @P3 LDG.E.128 R20, desc[UR6][R26.64] ;  /* 0x000000061a143981 */ /* 0x000362000c1e1d00 */
[----:B0-----:R-:W-:-:S05]  /*0b80*/  @P0 IMAD.WIDE.U32 R28, R35, 0x20, R24 ;  /* 0x00000020231c0825 */ /* 0x001fca00078e0018 */
[----:B------:R-:W2:Y:S04]  /*0b90*/  @P0 LDG.E.128 R12, desc[UR6][R28.64] ;  /* 0x000000061c0c0981 */ /* 0x000ea8000c1e1d00 */
[----:B------:R1:W5:Y:S01]  /*0ba0*/  @P0 LDG.E.128 R16, desc[UR6][R28.64+0x10] ;  /* 0x000010061c100981 */ /* 0x000362000c1e1d00 */
[----:B------:R-:W-:Y:S01]  /*0bb0*/  ISETP.GT.AND P4, PT, R34, RZ, PT ;  /* 0x000000ff2200720c */ /* 0x000fe20003f84270 */
[----:B------:R-:W-:-:S12]  /*0bc0*/  BSSY B2, `(.L_x_3355) ;  /* 0x000005b000027945 */ /* 0x000fd80003800000 */
[----:B------:R-:W-:-:S04]  /*0bd0*/  @!P4 ISETP.NE.U32.AND P1, PT, R32, RZ, PT ;  /* 0x000000ff2000c20c */ /* 0x000fc80003f25070 */
[----:B------:R-:W-:Y:S01]  /*0be0*/  @!P4 ISETP.NE.AND.EX P1, PT, R33, RZ, PT, P1 ;  /* 0x000000ff2100c20c */ /* 0x000fe20003f25310 */
[----:B------:R-:W-:-:S03]  /*0bf0*/  @!P4 IMAD.MOV.U32 R30, RZ, RZ, R41 ;  /* 0x000000ffff1ec224 */ /* 0x000fc600078e0029 */
[----:B--2---:R-:W-:Y:S01]  /*0c00*/  @!P4 FSEL R24, R12, RZ, P1 ;  /* 0x000000ff0c18c208 */ /* 0x004fe20000800000 */
[----:B-1----:R-:W-:Y:S08]  /*0c10*/  @!P4 BRA `(.L_x_3356) ;  /* 0x000000040054c947 */ /* 0x002ff00003800000 */
        /* <DEDUP_REMOVED lines=10> */
[----:B------:R-:W-:Y:S01]  /*0cc0*/  IMAD.MOV.U32 R34, RZ, RZ, R52 ;  /* 0x000000ffff227224 */ /* 0x000fe200078e0034 */
[----:B------:R-:W-:Y:S06]  /*0cd0*/  BRA `(.L_x_3359) ;  /* 0x0000000000047947 */ /* 0x000fec0003800000 */
.L_x_3358:
[----:B------:R-:W-:-:S07]  /*0ce0*/  MOV R34, R40 ;  /* 0x0000002800227202 */ /* 0x000fce0000000f00 */
.L_x_3359:
[----:B------:R-:W-:Y:S05]  /*0cf0*/  BSYNC B3 ;  /* 0x0000000000037941 */ /* 0x000fea0003800000 */
.L_x_3357:
        /* <DEDUP_REMOVED lines=16> */
.L_x_3363:
[----:B------:R-:W-:Y:S05]  /*0e00*/  BSYNC B4 ;  /* 0x0000000000047941 */ /* 0x000fea0003800000 */
.L_x_3362:
        /* <DEDUP_REMOVED lines=43> */
.L_x_3361:
[----:B------:R-:W-:Y:S05]  /*10c0*/  BSYNC B3 ;  /* 0x0000000000037941 */ /* 0x000fea0003800000 */
.L_x_3360:
[----:B------:R-:W-:Y:S01]  /*10d0*/  HFMA2.MMA R27, -RZ, RZ, 0.1171875, 0 ;  /* 0x2f800000ff1b7435 */ /* 0x000fe200000001ff */
[----:B------:R-:W-:Y:S01]  /*10e0*/  I2FP.F32.U32 R24, R34 ;  /* 0x0000002200187245 */ /* 0x000fe20000201000 */
[----:B-----5:R-:W-:-:S04]  /*10f0*/  IMAD.U32 R25, R20, 0x10000, RZ ;  /* 0x0001000014197824 */ /* 0x020fc800078e00ff */
[----:B------:R-:W-:-:S04]  /*1100*/  FMUL.FTZ R25, R25, UR11 ;  /* 0x0000000b19197c20 */ /* 0x000fc80008410000 */
[----:B------:R-:W-:Y:S01]  /*1110*/  FFMA.FTZ R24, R24, R27, 1.1641532182693481445e-10 ;  /* 0x2f00000018187423 */ /* 0x000fe2000001001b */
[----:B------:R-:W-:-:S04]  /*1120*/  FMUL.FTZ R25, R25, UR10 ;  /* 0x0000000a19197c20 */ /* 0x000fc80008410000 */
[----:B------:R-:W-:-:S04]  /*1130*/  FSETP.GTU.FTZ.AND P1, PT, R24, UR8, PT ;  /* 0x0000000818007c0b */ /* 0x000fc8000bf3c000 */
[----:B------:R-:W-:Y:S02]  /*1140*/  FSEL R24, R25, RZ, !P1 ;  /* 0x000000ff19187208 */ /* 0x000fe40004800000 */
[----:B------:R-:W-:-:S03]  /*1150*/  SEL R51, RZ, 0x1, P1 ;  /* 0x00000001ff337807 */ /* 0x000fc60000800000 */
[----:B------:R-:W-:-:S07]  /*1160*/  @P0 FADD.FTZ R24, R12, R24 ;  /* 0x000000180c180221 */ /* 0x000fce0000010000 */
.L_x_3356:
[----:B------:R-:W-:Y:S05]  /*1170*/  BSYNC B2 ;  /* 0x0000000000027941 */ /* 0x000fea0003800000 */
.L_x_3355:
[----:B------:R-:W-:Y:S01]  /*1180*/  @!P4 ISETP.NE.U32.AND P1, PT, R32, RZ, PT ;  /* 0x000000ff2000c20c */ /* 0x000fe20003f25070 */
[----:B------:R-:W-:Y:S01]  /*1190*/  BSSY B2, `(.L_x_3364) ;  /* 0x000005a000027945 */ /* 0x000fe20003800000 */
[----:B------:R-:W-:Y:S02]  /*11a0*/  @!P4 MOV R27, R30 ;  /* 0x0000001e001bc202 */ /* 0x000fe40000000f00 */
[----:B------:R-:W-:-:S04]  /*11b0*/  @!P4 ISETP.NE.AND.EX P1, PT, R33, RZ, PT, P1 ;  /* 0x000000ff2100c20c */ /* 0x000fc80003f25310 */
[----:B------:R-:W-:Y:S01]  /*11c0*/  @!P4 FSEL R25, R13, RZ, P1 ;  /* 0x000000ff0d19c208 */ /* 0x000fe20000800000 */
[----:B------:R-:W-:Y:S08]  /*11d0*/  @!P4 BRA `(.L_x_3365) ;  /* 0x000000040054c947 */ /* 0x000ff00003800000 */
        /* <DEDUP_REMOVED lines=12> */
.L_x_3367:
[----:B------:R-:W-:-:S07]  /*12a0*/  IMAD.MOV.U32 R25, RZ, RZ, R40 ;  /* 0x000000ffff197224 */ /* 0x000fce00078e0028 */
.L_x_3368:
[----:B------:R-:W-:Y:S05]  /*12b0*/  BSYNC B3 ;  /* 0x0000000000037941 */ /* 0x000fea0003800000 */
.L_x_3366:
        /* <DEDUP_REMOVED lines=16> */
.L_x_3372:
[----:B------:R-:W-:Y:S05]  /*13c0*/  BSYNC B4 ;  /* 0x0000000000047941 */ /* 0x000fea0003800000 */
.L_x_3371:
        /* <DEDUP_REMOVED lines=42> */
.L_x_3370:
[----:B------:R-:W-:Y:S05]  /*1670*/  BSYNC B3 ;  /* 0x0000000000037941 */ /* 0x000fea0003800000 */
.L_x_3369:
[----:B------:R-:W-:Y:S01]  /*1680*/  HFMA2.MMA R28, -RZ, RZ, 0.1171875, 0 ;  /* 0x2f800000ff1c7435 */ /* 0x000fe200000001ff */
[----:B-----5:R-:W-:Y:S02]  /*1690*/  PRMT R26, R20, 0x7632, R26 ;  /* 0x00007632141a7816 */ /* 0x020fe4000000001a */
[----:B------:R-:W-:-:S03]  /*16a0*/  I2FP.F32.U32 R25, R25 ;  /* 0x0000001900197245 */ /* 0x000fc60000201000 */
[----:B------:R-:W-:-:S04]  /*16b0*/  IMAD.U32 R26, R26, 0x10000, RZ ;  /* 0x000100001a1a7824 */ /* 0x000fc800078e00ff */
[----:B------:R-:W-:Y:S01]  /*16c0*/  FFMA.FTZ R25, R25, R28, 1.1641532182693481445e-10 ;  /* 0x2f00000019197423 */ /* 0x000fe2000001001c */
[----:B------:R-:W-:-:S04]  /*16d0*/  FMUL.FTZ R26, R26, UR11 ;  /* 0x0000000b1a1a7c20 */ /* 0x000fc80008410000 */
[----:B------:R-:W-:Y:S01]  /*16e0*/  FMUL.FTZ R26, R26, UR10 ;  /* 0x0000000a1a1a7c20 */ /* 0x000fe20008410000 */
[----:B------:R-:W-:-:S04]  /*16f0*/  FSETP.GTU.FTZ.AND P1, PT, R25, UR8, PT ;  /* 0x0000000819007c0b */ /* 0x000fc8000bf3c000 */
[----:B------:R-:W-:Y:S02]  /*1700*/  FSEL R25, R26, RZ, !P1 ;  /* 0x000000ff1a197208 */ /* 0x000fe40004800000 */
[----:B------:R-:W-:-:S03]  /*1710*/  SEL R53, RZ, 0x1, P1 ;  /* 0x00000001ff357807 */ /* 0x000fc60000800000 */
[----:B------:R-:W-:-:S07]  /*1720*/  @P0 FADD.FTZ R25, R13, R25 ;  /* 0x000000190d190221 */ /* 0x000fce0000010000 */
.L_x_3365:
[----:B------:R-:W-:Y:S05]  /*1730*/  BSYNC B2 ;  /* 0x0000000000027941 */ /* 0x000fea0003800000 */
.L_x_3364:
        /* <DEDUP_REMOVED lines=18> */
.L_x_3376:
[----:B------:R-:W-:-:S07]  /*1860*/  IMAD.MOV.U32 R34, RZ, RZ, R40 ;  /* 0x000000ffff227224 */ /* 0x000fce00078e0028 */
.L_x_3377:
[----:B------:R-:W-:Y:S05]  /*1870*/  BSYNC B3 ;  /* 0x0000000000037941 */ /* 0x000fea0003800000 */
.L_x_3375:
        /* <DEDUP_REMOVED lines=16> */
.L_x_3381:
[----:B------:R-:W-:Y:S05]  /*1980*/  BSYNC B4 ;  /* 0x0000000000047941 */ /* 0x000fea0003800000 */
.L_x_3380:
        /* <DEDUP_REMOVED lines=43> */
.L_x_3379:
[----:B------:R-:W-:Y:S05]  /*1c40*/  BSYNC B3 ;  /* 0x0000000000037941 */ /* 0x000fea0003800000 */
.L_x_3378:
[----:B------:R-:W-:Y:S01]  /*1c50*/  I2FP.F32.U32 R26, R34 ;  /* 0x00000022001a7245 */ /* 0x000fe20000201000 */
[----:B------:R-:W-:Y:S01]  /*1c60*/  IMAD.MOV.U32 R29, RZ, RZ, 0x2f800000 ;  /* 0x2f800000ff1d7424 */ /* 0x000fe200078e00ff */
[----:B-----5:R-:W-:-:S03]  /*1c70*/  SHF.L.U32 R27, R21, 0x10, RZ ;  /* 0x00000010151b7819 */ /* 0x020fc600000006ff */
[----:B------:R-:W-:Y:S02]  /*1c80*/  FFMA.FTZ R26, R26, R29, 1.1641532182693481445e-10 ;  /* 0x2f0000001a1a7423 */ /* 0x000fe4000001001d */
[----:B------:R-:W-:-:S03]  /*1c90*/  FMUL.FTZ R27, R27, UR11 ;  /* 0x0000000b1b1b7c20 */ /* 0x000fc60008410000 */
[----:B------:R-:W-:Y:S01]  /*1ca0*/  FSETP.GTU.FTZ.AND P1, PT, R26, UR8, PT ;  /* 0x000000081a007c0b */ /* 0x000fe2000bf3c000 */
[----:B------:R-:W-:-:S03]  /*1cb0*/  FMUL.FTZ R27, R27, UR10 ;  /* 0x0000000a1b1b7c20 */ /* 0x000fc60008410000 */
[----:B------:R-:W-:Y:S02]  /*1cc0*/  SEL R54, RZ, 0x1, P1 ;  /* 0x00000001ff367807 */ /* 0x000fe40000800000 */
[----:B------:R-:W-:-:S05]  /*1cd0*/  FSEL R26, R27, RZ, !P1 ;  /* 0x000000ff1b1a7208 */ /* 0x000fca0004800000 */
[----:B------:R-:W-:-:S07]  /*1ce0*/  @P0 FADD.FTZ R26, R14, R26 ;  /* 0x0000001a0e1a0221 */ /* 0x000fce0000010000 */
.L_x_3374:
[----:B------:R-:W-:Y:S05]  /*1cf0*/  BSYNC B2 ;  /* 0x0000000000027941 */ /* 0x000fea0003800000 */
.L_x_3373:
[----:B------:R-:W-:Y:S01]  /*1d00*/  @!P4 ISETP.NE.U32.AND P1, PT, R32, RZ, PT ;  /* 0x000000ff2000c20c */ /* 0x000fe20003f25070 */
[----:B------:R-:W-:Y:S01]  /*1d10*/  BSSY B2, `(.L_x_3382) ;  /* 0x000005b000027945 */ /* 0x000fe20003800000 */
[----:B------:R-:W-:Y:S02]  /*1d20*/  @!P4 IMAD.MOV.U32 R29, RZ, RZ, R28 ;  /* 0x000000ffff1dc224 */ /* 0x000fe400078e001c */
[----:B------:R-:W-:-:S04]  /*1d30*/  @!P4 ISETP.NE.AND.EX P1, PT, R33, RZ, PT, P1 ;  /* 0x000000ff2100c20c */ /* 0x000fc80003f25310 */
[----:B------:R-:W-:Y:S01]  /*1d40*/  @!P4 FSEL R27, R15, RZ, P1 ;  /* 0x000000ff0f1bc208 */ /* 0x000fe20000800000 */
[----:B------:R-:W-:Y:S08]  /*1d50*/  @!P4 BRA `(.L_x_3383) ;  /* 0x000000040058c947 */ /* 0x000ff00003800000 */
        /* <DEDUP_REMOVED lines=12> */
.L_x_3385:
[----:B------:R-:W-:-:S07]  /*1e20*/  MOV R27, R40 ;  /* 0x00000028001b7202 */ /* 0x000fce0000000f00 */
.L_x_3386:
[----:B------:R-:W-:Y:S05]  /*1e30*/  BSYNC B3 ;  /* 0x0000000000037941 */ /* 0x000fea0003800000 */
.L_x_3384:
        /* <DEDUP_REMOVED lines=16> */
.L_x_3390:
[----:B------:R-:W-:Y:S05]  /*1f40*/  BSYNC B4 ;  /* 0x0000000000047941 */ /* 0x000fea0003800000 */
.L_x_3389:
        /* <DEDUP_REMOVED lines=43> */
.L_x_3388:
[----:B------:R-:W-:Y:S05]  /*2200*/  BSYNC B3 ;  /* 0x0000000000037941 */ /* 0x000fea0003800000 */
.L_x_3387:
        /* <DEDUP_REMOVED lines=11> */
.L_x_3383:
[----:B------:R-:W-:Y:S05]  /*22c0*/  BSYNC B2 ;  /* 0x0000000000027941 */ /* 0x000fea0003800000 */
.L_x_3382:
[----:B------:R-:W-:Y:S01]  /*22d0*/  @!P4 ISETP.NE.U32.AND P1, PT, R32, RZ, PT ;  /* 0x000000ff2000c20c */ /* 0x000fe20003f25070 */
[----:B------:R-:W-:Y:S01]  /*22e0*/  BSSY B2, `(.L_x_3391) ;  /* 0x000005a000027945 */ /* 0x000fe20003800000 */
[----:B------:R-:W-:Y:S02]  /*22f0*/  @!P4 MOV R30, R29 ;  /* 0x0000001d001ec202 */ /* 0x000fe40000000f00 */
[----:B------:R-:W-:-:S04]  /*2300*/  @!P4 ISETP.NE.AND.EX P1, PT, R33, RZ, PT, P1 ;  /* 0x000000ff2100c20c */ /* 0x000fc80003f25310 */
[----:B-----5:R-:W-:Y:S01]  /*2310*/  @!P4 FSEL R28, R16, RZ, P1 ;  /* 0x000000ff101cc208 */ /* 0x020fe20000800000 */
        /* <DEDUP_REMOVED lines=13> */
.L_x_3394:
[----:B------:R-:W-:-:S07]  /*23f0*/  IMAD.MOV.U32 R34, RZ, RZ, R40 ;  /* 0x000000ffff227224 */ /* 0x000fce00078e0028 */
.L_x_3395:
[----:B------:R-:W-:Y:S05]  /*2400*/  BSYNC B3 ;  /* 0x0000000000037941 */ /* 0x000fea0003800000 */
.L_x_3393:
        /* <DEDUP_REMOVED lines=16> */
.L_x_3399:
[----:B------:R-:W-:Y:S05]  /*2510*/  BSYNC B4 ;  /* 0x0000000000047941 */ /* 0x000fea0003800000 */
.L_x_3398:
        /* <DEDUP_REMOVED lines=43> */
.L_x_3397:
[----:B------:R-:W-:Y:S05]  /*27d0*/  BSYNC B3 ;  /* 0x0000000000037941 */ /* 0x000fea0003800000 */
.L_x_3396:
[----:B------:R-:W-:Y:S01]  /*27e0*/  I2FP.F32.U32 R28, R34 ;  /* 0x00000022001c7245 */ /* 0x000fe20000201000 */
[----:B------:R-:W-:Y:S01]  /*27f0*/  IMAD.MOV.U32 R31, RZ, RZ, 0x2f800000 ;  /* 0x2f800000ff1f7424 */ /* 0x000fe200078e00ff */
[----:B------:R-:W-:-:S03]  /*2800*/  SHF.L.U32 R29, R22, 0x10, RZ ;  /* 0x00000010161d7819 */ /* 0x000fc600000006ff */
[----:B------:R-:W-:Y:S02]  /*2810*/  FFMA.FTZ R28, R28, R31, 1.1641532182693481445e-10 ;  /* 0x2f0000001c1c7423 */ /* 0x000fe4000001001f */
[----:B------:R-:W-:-:S03]  /*2820*/  FMUL.FTZ R29, R29, UR11 ;  /* 0x0000000b1d1d7c20 */ /* 0x000fc60008410000 */
[----:B------:R-:W-:Y:S01]  /*2830*/  FSETP.GTU.FTZ.AND P1, PT, R28, UR8, PT ;  /* 0x000000081c007c0b */ /* 0x000fe2000bf3c000 */
[----:B------:R-:W-:-:S03]  /*2840*/  FMUL.FTZ R29, R29, UR10 ;  /* 0x0000000a1d1d7c20 */ /* 0x000fc60008410000 */
[----:B------:R-:W-:Y:S02]  /*2850*/  SEL R56, RZ, 0x1, P1 ;  /* 0x00000001ff387807 */ /* 0x000fe40000800000 */
[----:B------:R-:W-:-:S05]  /*2860*/  FSEL R28, R29, RZ, !P1 ;  /* 0x000000ff1d1c7208 */ /* 0x000fca0004800000 */
[----:B------:R-:W-:-:S07]  /*2870*/  @P0 FADD.FTZ R28, R16, R28 ;  /* 0x0000001c101c0221 */ /* 0x000fce0000010000 */
.L_x_3392:
[----:B------:R-:W-:Y:S05]  /*2880*/  BSYNC B2 ;  /* 0x0000000000027941 */ /* 0x000fea0003800000 */
.L_x_3391:
        /* <DEDUP_REMOVED lines=18> */
.L_x_3403:
[----:B------:R-:W-:-:S07]  /*29b0*/  MOV R29, R40 ;  /* 0x00000028001d7202 */ /* 0x000fce0000000f00 */
.L_x_3404:
[----:B------:R-:W-:Y:S05]  /*29c0*/  BSYNC B3 ;  /* 0x0000000000037941 */ /* 0x000fea0003800000 */
.L_x_3402:
        /* <DEDUP_REMOVED lines=16> */
.L_x_3408:
[----:B------:R-:W-:Y:S05]  /*2ad0*/  BSYNC B4 ;  /* 0x0000000000047941 */ /* 0x000fea0003800000 */
.L_x_3407:
        /* <DEDUP_REMOVED lines=43> */
.L_x_3406:
[----:B------:R-:W-:Y:S05]  /*2d90*/  BSYNC B3 ;  /* 0x0000000000037941 */ /* 0x000fea0003800000 */
.L_x_3405:
[----:B------:R-:W-:Y:S01]  /*2da0*/  HFMA2.MMA R34, -RZ, RZ, 0.1171875, 0 ;  /* 0x2f800000ff227435 */ /* 0x000fe200000001ff */
[----:B------:R-:W-:Y:S02]  /*2db0*/  PRMT R30, R22, 0x7632, R30 ;  /* 0x00007632161e7816 */ /* 0x000fe4000000001e */
        /* <DEDUP_REMOVED lines=9> */
.L_x_3401:
[----:B------:R-:W-:Y:S05]  /*2e50*/  BSYNC B2 ;  /* 0x0000000000027941 */ /* 0x000fea0003800000 */
.L_x_3400:
        /* <DEDUP_REMOVED lines=18> */
.L_x_3412:
[----:B------:R-:W-:-:S07]  /*2f80*/  IMAD.MOV.U32 R34, RZ, RZ, R40 ;  /* 0x000000ffff227224 */ /* 0x000fce00078e0028 */
.L_x_3413:
[----:B------:R-:W-:Y:S05]  /*2f90*/  BSYNC B3 ;  /* 0x0000000000037941 */ /* 0x000fea0003800000 */
.L_x_3411:
        /* <DEDUP_REMOVED lines=16> */
.L_x_3417:
[----:B------:R-:W-:Y:S05]  /*30a0*/  BSYNC B4 ;  /* 0x0000000000047941 */ /* 0x000fea0003800000 */
.L_x_3416:
        /* <DEDUP_REMOVED lines=42> */
[----:B------:R-:W-:-:S07]  /*3350*/  LOP3.LUT R37, R31, UR30, R66, 0x96, !PT ;  /* 0x0000001e1f257c12 */ /* 0x000fce000f8e9642 */
.L_x_3415:
[----:B------:R-:W-:Y:S05]  /*3360*/  BSYNC B3 ;  /* 0x0000000000037941 */ /* 0x000fea0003800000 */
.L_x_3414:
        /* <DEDUP_REMOVED lines=10> */
.L_x_3410:
[----:B------:R-:W-:Y:S05]  /*3410*/  BSYNC B2 ;  /* 0x0000000000027941 */ /* 0x000fea0003800000 */
.L_x_3409:
        /* <DEDUP_REMOVED lines=18> */
.L_x_3421:
[----:B------:R-:W-:-:S07]  /*3540*/  MOV R31, R40 ;  /* 0x00000028001f7202 */ /* 0x000fce0000000f00 */
.L_x_3422:
[----:B------:R-:W-:Y:S05]  /*3550*/  BSYNC B3 ;  /* 0x0000000000037941 */ /* 0x000fea0003800000 */
.L_x_3420:
        /* <DEDUP_REMOVED lines=16> */
.L_x_3426:
[----:B------:R-:W-:Y:S05]  /*3660*/  BSYNC B4 ;  /* 0x0000000000047941 */ /* 0x000fea0003800000 */
.L_x_3425:
        /* <DEDUP_REMOVED lines=43> */
.L_x_3424:
[----:B------:R-:W-:Y:S05]  /*3920*/  BSYNC B3 ;  /* 0x0000000000037941 */ /* 0x000fea0003800000 */
.L_x_3423:
        /* <DEDUP_REMOVED lines=11> */
.L_x_3419:
[----:B------:R-:W-:Y:S05]  /*39e0*/  BSYNC B2 ;  /* 0x0000000000027941 */ /* 0x000fea0003800000 */
.L_x_3418:
[----:B------:R-:W0:Y:S02]  /*39f0*/  LDC.64 R32, c[0x0][0x238] ;  /* 0x00008e00ff207b82 */ /* 0x000e240000000a00 */
[----:B0-----:R-:W-:-:S05]  /*3a00*/  IMAD.WIDE.U32 R32, R35, 0x20, R32 ;  /* 0x0000002023207825 */ /* 0x001fca00078e0020 */
[----:B------:R0:W-:Y:S04]  /*3a10*/  STG.E.128 desc[UR6][R32.64], R24 ;  /* 0x0000001820007986 */ /* 0x0001e8000c101d06 */
[----:B------:R0:W-:Y:S01]  /*3a20*/  STG.E.128 desc[UR6][R32.64+0x10], R28 ;  /* 0x0000101c20007986 */ /* 0x0001e2000c101d06 */
[----:B------:R-:W-:Y:S05]  /*3a30*/  @!P3 BRA `(.L_x_3354) ;  /* 0x000000000040b947 */ /* 0x000fea0003800000 */
[----:B0-----:R-:W-:Y:S01]  /*3a40*/  SHF.L.U32 R32, R58, 0x10, RZ ;  /* 0x000000103a207819 */ /* 0x001fe200000006ff */
[----:B------:R-:W-:-:S03]  /*3a50*/  IMAD.WIDE.U32 R66, R55, 0x1000000, RZ ;  /* 0x0100000037427825 */ /* 0x000fc600078e00ff */
[----:B------:R-:W-:Y:S01]  /*3a60*/  LOP3.LUT R32, R32, 0xff0000, RZ, 0xc0, !PT ;  /* 0x00ff000020207812 */ /* 0x000fe200078ec0ff */
[----:B------:R-:W-:-:S03]  /*3a70*/  IMAD.WIDE.U32 R34, R54, 0x10000, RZ ;  /* 0x0001000036227825 */ /* 0x000fc600078e00ff */
[----:B------:R-:W-:Y:S01]  /*3a80*/  PRMT R63, R32, 0x4210, R59 ;  /* 0x00004210203f7816 */ /* 0x000fe2000000003b */
[----:B------:R-:W-:-:S05]  /*3a90*/  IMAD.SHL.U32 R32, R57, 0x100, RZ ;  /* 0x0000010039207824 */ /* 0x000fca00078e00ff */
        /* <DEDUP_REMOVED lines=10> */
.L_x_3354:
[----:B------:R-:W-:Y:S05]  /*3b40*/  BSYNC B0 ;  /* 0x0000000000007941 */ /* 0x000fea0003800000 */
.L_x_3353:
        /* <DEDUP_REMOVED lines=50> */
.L_x_3442:
[----:B-1----:R-:W-:Y:S01]  /*3e70*/  FADD.FTZ R32, R69, R32 ;  /* 0x0000002045207221 */ /* 0x002fe20000010000 */
[----:B------:R-:W1:Y:S01]  /*3e80*/  @!P1 LDC.64 R34, c[0x0][0x258] ;  /* 0x00009600ff229b82 */ /* 0x000e620000000a00 */
[----:B------:R-:W-:Y:S01]  /*3e90*/  FMUL.FTZ R65, R61, R61 ;  /* 0x0000003d3d417220 */ /* 0x000fe20000410000 */
[----:B------:R-:W-:Y:S01]  /*3ea0*/  ISETP.NE.AND P0, PT, RZ, UR9, PT ;  /* 0x00000009ff007c0c */ /* 0x000fe2000bf05270 */
[----:B------:R-:W-:Y:S01]  /*3eb0*/  FFMA.FTZ R63, R32, R33, UR12 ;  /* 0x0000000c203f7e23 */ /* 0x000fe20008010021 */
[----:B------:R-:W-:Y:S02]  /*3ec0*/  BSSY B0, `(.L_x_3428) ;  /* 0x0000033000007945 */ /* 0x000fe40003800000 */
        /* <DEDUP_REMOVED lines=32> */
[----:B------:R-:W-:Y:S01]  /*40d0*/  FMUL.FTZ R63, R63, R60 ;  /* 0x0000003c3f3f7220 */ /* 0x000fe20000410000 */
[----:B------:R-:W-:Y:S01]  /*40e0*/  FFMA.FTZ R34, R7, R66, R36 ;  /* 0x0000004207227223 */ /* 0x000fe20000010024 */
[----:B------:R-:W1:Y:S01]  /*40f0*/  LDC.64 R60, c[0x0][0x2b8] ;  /* 0x0000ae00ff3c7b82 */ /* 0x000e620000000a00 */
[----:B------:R-:W-:Y:S01]  /*4100*/  FFMA.FTZ R35, R8, R35, R11 ;  /* 0x0000002308237223 */ /* 0x000fe2000001000b */
[----:B------:R-:W-:Y:S01]  /*4110*/  FFMA.FTZ R63, R47, R63, R48 ;  /* 0x0000003f2f3f7223 */ /* 0x000fe20000010030 */
[----:B------:R-:W-:Y:S01]  /*4120*/  FFMA.FTZ R32, R5, R32, R10 ;  /* 0x0000002005207223 */ /* 0x000fe2000001000a */
[----:B------:R-:W-:Y:S01]  /*4130*/  FFMA.FTZ R64, R6, R64, R9 ;  /* 0x0000004006407223 */ /* 0x000fe20000010009 */
[----:B------:R-:W-:Y:S01]  /*4140*/  FFMA.FTZ R65, R45, R65, R46 ;  /* 0x000000412d417223 */ /* 0x000fe2000001002e */
[----:B------:R-:W-:-:S02]  /*4150*/  F2FP.BF16.F32.PACK_AB R35, R68, R35 ;  /* 0x000000234423723e */ /* 0x000fc400000010ff */
[----:B------:R-:W-:Y:S02]  /*4160*/  F2FP.BF16.F32.PACK_AB R34, R63, R34 ;  /* 0x000000223f22723e */ /* 0x000fe400000010ff */
[----:B------:R-:W-:-:S04]  /*4170*/  SHF.R.S32.HI R63, RZ, 0x1f, R62 ;  /* 0x0000001fff3f7819 */ /* 0x000fc8000001143e */
[----:B------:R-:W-:Y:S01]  /*4180*/  LEA.HI R67, R63, R62, RZ, 0x3 ;  /* 0x0000003e3f437211 */ /* 0x000fe200078f18ff */
[----:B------:R-:W-:Y:S01]  /*4190*/  FFMA.FTZ R63, R43, R33, R44 ;  /* 0x000000212b3f7223 */ /* 0x000fe2000001002c */
[----:B------:R-:W-:Y:S02]  /*41a0*/  F2FP.BF16.F32.PACK_AB R33, R65, R64 ;  /* 0x000000404121723e */ /* 0x000fe400000010ff */
[----:B------:R-:W-:Y:S02]  /*41b0*/  LEA.HI.SX32 R67, R67, R0, 0x1d ;  /* 0x0000000043437211 */ /* 0x000fe400078feaff */
[----:B------:R-:W-:-:S03]  /*41c0*/  F2FP.BF16.F32.PACK_AB R32, R63, R32 ;  /* 0x000000203f20723e */ /* 0x000fc600000010ff */
[----:B-1----:R-:W-:-:S05]  /*41d0*/  IMAD.WIDE.U32 R60, R67, 0x10, R60 ;  /* 0x00000010433c7825 */ /* 0x002fca00078e003c */
[----:B------:R1:W-:Y:S02]  /*41e0*/  STG.E.128 desc[UR6][R60.64], R32 ;  /* 0x000000203c007986 */ /* 0x0003e4000c101d06 */
.L_x_3429:
[----:B------:R-:W-:Y:S05]  /*41f0*/  BSYNC B0 ;  /* 0x0000000000007941 */ /* 0x000fea0003800000 */
.L_x_3428:
[----:B-1----:R-:W1:Y:S02]  /*4200*/  LDC.64 R32, c[0x0][0x210] ;  /* 0x00008400ff207b82 */ /* 0x002e640000000a00 */
[----:B-1----:R-:W-:-:S05]  /*4210*/  IMAD R39, R32, 0x4, R39 ;  /* 0x0000000420277824 */ /* 0x002fca00078e0227 */
[----:B------:R-:W-:-:S13]  /*4220*/  ISETP.GE.AND P0, PT, R39, R33, PT ;  /* 0x000000212700720c */ /* 0x000fda0003f06270 */
[----:B------:R-:W-:Y:S05]  /*4230*/  @!P0 BRA `(.L_x_3430) ;  /* 0xffffffc400e08947 */ /* 0x000fea000383ffff */
[----:B------:R-:W-:Y:S05]  /*4240*/  BSYNC B1 ;  /* 0x0000000000017941 */ /* 0x000fea0003800000 */
.L_x_3352:
[----:B------:R-:W-:Y:S05]  /*4250*/  EXIT ;  /* 0x000000000000794d */ /* 0x000fea0003800000 */
.L_x_3427:
[----:B------:R-:W-:Y:S01]  /*4260*/  HFMA2.MMA R35, -RZ, RZ, 0, 1.847743988037109375e-06 ;  /* 0x0000001fff237435 */ /* 0x000fe200000001ff */
[----:B------:R-:W-:Y:S01]  /*4270*/  BSSY B0, `(.L_x_3431) ;  /* 0x0000007000007945 */ /* 0x000fe20003800000 */
[----:B------:R-:W-:Y:S01]  /*4280*/  MOV R66, R61 ;  /* 0x0000003d00427202 */ /* 0x000fe20000000f00 */
[----:B------:R-:W-:Y:S02]  /*4290*/  IMAD.MOV.U32 R63, RZ, RZ, 0x1 ;  /* 0x00000001ff3f7424 */ /* 0x000fe400078e00ff */
[----:B------:R-:W-:-:S07]  /*42a0*/  IMAD.MOV.U32 R34, RZ, RZ, -0x1 ;  /* 0xffffffffff227424 */ /* 0x000fce00078e00ff */
[----:B-----5:R-:W-:Y:S05]  /*42b0*/  WARPSYNC.COLLECTIVE R34, `(.L_x_3432) ;  /* 0x0000000022087348 */ /* 0x020fea0003c00000 */
[----:B------:R0:W1:Y:S02]  /*42c0*/  SHFL.BFLY P0, R32, R66, R63, R35 ;  /* 0x0c00003f42207389 */ /* 0x0000640000000023 */
[----:B01---5:R-:W-:Y:S01]  /*42d0*/  ENDCOLLECTIVE ;  /* 0x000000000000791b */ /* 0x023fe20003800000 */
.L_x_3432:
[----:B------:R-:W-:Y:S05]  /*42e0*/  BSYNC B0 ;  /* 0x0000000000007941 */ /* 0x000fea0003800000 */
.L_x_3431:
[----:B------:R-:W-:Y:S01]  /*42f0*/  FADD.FTZ R65, R61, R32 ;  /* 0x000000203d417221 */ /* 0x000fe20000010000 */
[----:B------:R-:W-:Y:S01]  /*4300*/  HFMA2.MMA R35, -RZ, RZ, 0, 1.847743988037109375e-06 ;  /* 0x0000001fff237435 */ /* 0x000fe200000001ff */
[----:B------:R-:W-:Y:S01]  /*4310*/  IMAD.MOV.U32 R63, RZ, RZ, 0x2 ;  /* 0x00000002ff3f7424 */ /* 0x000fe200078e00ff */
[----:B------:R-:W0:Y:S01]  /*4320*/  LDC R33, c[0x0][0x290] ;  /* 0x0000a400ff217b82 */ /* 0x000e220000000800 */
[----:B------:R-:W-:Y:S01]  /*4330*/  IMAD.MOV.U32 R34, RZ, RZ, -0x1 ;  /* 0xffffffffff227424 */ /* 0x000fe200078e00ff */
[----:B------:R-:W-:-:S07]  /*4340*/  MOV R66, R65 ;  /* 0x0000004100427202 */ /* 0x000fce0000000f00 */
[----:B0-----:R-:W-:Y:S05]  /*4350*/  WARPSYNC.COLLECTIVE R34, `(.L_x_3433) ;  /* 0x0000000022087348 */ /* 0x001fea0003c00000 */
[----:B------:R1:W2:Y:S02]  /*4360*/  SHFL.BFLY P0, R32, R66, R63, R35 ;  /* 0x0c00003f42207389 */ /* 0x0002a40000000023 */
[----:B012---:R-:W-:Y:S01]  /*4370*/  ENDCOLLECTIVE ;  /* 0x000000000000791b */ /* 0x007fe20003800000 */
.L_x_3433:
[----:B------:R-:W-:Y:S01]  /*4380*/  MOV R63, 0x4 ;  /* 0x00000004003f7802 */ /* 0x000fe20000000f00 */
[----:B------:R-:W-:-:S07]  /*4390*/  FADD.FTZ R66, R65, R32 ;  /* 0x0000002041427221 */ /* 0x000fce0000010000 */
[----:B------:R-:W-:Y:S05]  /*43a0*/  WARPSYNC.COLLECTIVE R34, `(.L_x_3434) ;  /* 0x0000000022087348 */ /* 0x000fea0003c00000 */
[----:B------:R0:W1:Y:S02]  /*43b0*/  SHFL.BFLY P0, R32, R66, R63, R35 ;  /* 0x0c00003f42207389 */ /* 0x0000640000000023 */
[----:B01----:R-:W-:Y:S01]  /*43c0*/  ENDCOLLECTIVE ;  /* 0x000000000000791b */ /* 0x003fe20003800000 */
.L_x_3434:
[----:B------:R-:W-:Y:S01]  /*43d0*/  HFMA2.MMA R63, -RZ, RZ, 0, 4.76837158203125e-07 ;  /* 0x00000008ff3f7435 */ /* 0x000fe200000001ff */
[----:B------:R-:W-:-:S04]  /*43e0*/  FADD.FTZ R67, R66, R32 ;  /* 0x0000002042437221 */ /* 0x000fc80000010000 */
[----:B------:R-:W-:-:S07]  /*43f0*/  IMAD.MOV.U32 R66, RZ, RZ, R67 ;  /* 0x000000ffff427224 */ /* 0x000fce00078e0043 */
[----:B------:R-:W-:Y:S05]  /*4400*/  WARPSYNC.COLLECTIVE R34, `(.L_x_3435) ;  /* 0x0000000022087348 */ /* 0x000fea0003c00000 */
[----:B------:R0:W1:Y:S02]  /*4410*/  SHFL.BFLY P0, R32, R66, R63, R35 ;  /* 0x0c00003f42207389 */ /* 0x0000640000000023 */
[----:B01----:R-:W-:Y:S01]  /*4420*/  ENDCOLLECTIVE ;  /* 0x000000000000791b */ /* 0x003fe20003800000 */
.L_x_3435:
[----:B------:R-:W-:Y:S01]  /*4430*/  MOV R63, 0x10 ;  /* 0x00000010003f7802 */ /* 0x000fe20000000f00 */
[----:B------:R-:W-:-:S04]  /*4440*/  FADD.FTZ R68, R67, R32 ;  /* 0x0000002043447221 */ /* 0x000fc80000010000 */
[----:B------:R-:W-:-:S07]  /*4450*/  IMAD.MOV.U32 R66, RZ, RZ, R68 ;  /* 0x000000ffff427224 */ /* 0x000fce00078e0044 */
[----:B------:R-:W-:Y:S05]  /*4460*/  WARPSYNC.COLLECTIVE R34, `(.L_x_3436) ;  /* 0x0000000022087348 */ /* 0x000fea0003c00000 */
[----:B------:R0:W1:Y:S02]  /*4470*/  SHFL.BFLY P0, R32, R66, R63, R35 ;  /* 0x0c00003f42207389 */ /* 0x0000640000000023 */
[----:B01----:R-:W-:Y:S01]  /*4480*/  ENDCOLLECTIVE ;  /* 0x000000000000791b */ /* 0x003fe20003800000 */
.L_x_3436:
        /* <DEDUP_REMOVED lines=20> */
[----:B------:R-:W-:-:S05]  /*45d0*/  FSEL R65, R32, RZ, P2 ;  /* 0x000000ff20417208 */ /* 0x000fca0001000000 */
[----:B------:R-:W-:-:S07]  /*45e0*/  IMAD.MOV.U32 R66, RZ, RZ, R65 ;  /* 0x000000ffff427224 */ /* 0x000fce00078e0041 */
[----:B------:R-:W-:Y:S05]  /*45f0*/  WARPSYNC.COLLECTIVE R34, `(.L_x_3437) ;  /* 0x0000000022087348 */ /* 0x000fea0003c00000 */
[----:B------:R0:W1:Y:S02]  /*4600*/  SHFL.BFLY P0, R32, R66, R63, R35 ;  /* 0x0c00003f42207389 */ /* 0x0000640000000023 */
[----:B01----:R-:W-:Y:S01]  /*4610*/  ENDCOLLECTIVE ;  /* 0x000000000000791b */ /* 0x003fe20003800000 */
.L_x_3437:
[----:B------:R-:W-:Y:S01]  /*4620*/  MOV R63, 0x2 ;  /* 0x00000002003f7802 */ /* 0x000fe20000000f00 */
[----:B------:R-:W-:-:S07]  /*4630*/  FADD.FTZ R66, R65, R32 ;  /* 0x0000002041427221 */ /* 0x000fce0000010000 */
[----:B------:R-:W-:Y:S05]  /*4640*/  WARPSYNC.COLLECTIVE R34, `(.L_x_3438) ;  /* 0x0000000022087348 */ /* 0x000fea0003c00000 */
[----:B------:R0:W1:Y:S02]  /*4650*/  SHFL.BFLY P0, R32, R66, R63, R35 ;  /* 0x0c00003f42207389 */ /* 0x0000640000000023 */
[----:B01----:R-:W-:Y:S01]  /*4660*/  ENDCOLLECTIVE ;  /* 0x000000000000791b */ /* 0x003fe20003800000 */
.L_x_3438:
[----:B------:R-:W-:Y:S01]  /*4670*/  HFMA2.MMA R63, -RZ, RZ, 0, 2.384185791015625e-07 ;  /* 0x00000004ff3f7435 */ /* 0x000fe200000001ff */
[----:B------:R-:W-:-:S04]  /*4680*/  FADD.FTZ R67, R66, R32 ;  /* 0x0000002042437221 */ /* 0x000fc80000010000 */
[----:B------:R-:W-:-:S07]  /*4690*/  IMAD.MOV.U32 R66, RZ, RZ, R67 ;  /* 0x000000ffff427224 */ /* 0x000fce00078e0043 */
[----:B------:R-:W-:Y:S05]  /*46a0*/  WARPSYNC.COLLECTIVE R34, `(.L_x_3439) ;  /* 0x0000000022087348 */ /* 0x000fea0003c00000 */
[----:B------:R0:W1:Y:S02]  /*46b0*/  SHFL.BFLY P0, R32, R66, R63, R35 ;  /* 0x0c00003f42207389 */ /* 0x0000640000000023 */
[----:B01----:R-:W-:Y:S01]  /*46c0*/  ENDCOLLECTIVE ;  /* 0x000000000000791b */ /* 0x003fe20003800000 */
.L_x_3439:
[----:B------:R-:W-:Y:S01]  /*46d0*/  MOV R63, 0x8 ;  /* 0x00000008003f7802 */ /* 0x000fe20000000f00 */
[----:B------:R-:W-:-:S04]  /*46e0*/  FADD.FTZ R68, R67, R32 ;  /* 0x0000002043447221 */ /* 0x000fc80000010000 */
[----:B------:R-:W-:-:S07]  /*46f0*/  IMAD.MOV.U32 R66, RZ, RZ, R68 ;  /* 0x000000ffff427224 */ /* 0x000fce00078e0044 */
[----:B------:R-:W-:Y:S05]  /*4700*/  WARPSYNC.COLLECTIVE R34, `(.L_x_3440) ;  /* 0x0000000022087348 */ /* 0x000fea0003c00000 */
[----:B------:R0:W1:Y:S02]  /*4710*/  SHFL.BFLY P0, R32, R66, R63, R35 ;  /* 0x0c00003f42207389 */ /* 0x0000640000000023 */
[----:B01----:R-:W-:Y:S01]  /*4720*/  ENDCOLLECTIVE ;  /* 0x000000000000791b */ /* 0x003fe20003800000 */
.L_x_3440:
[----:B------:R-:W-:Y:S01]  /*4730*/  HFMA2.MMA R63, -RZ, RZ, 0, 9.5367431640625e-07 ;  /* 0x00000010ff3f7435 */ /* 0x000fe200000001ff */
[----:B------:R-:W-:-:S04]  /*4740*/  FADD.FTZ R69, R68, R32 ;  /* 0x0000002044457221 */ /* 0x000fc80000010000 */
[----:B------:R-:W-:-:S07]  /*4750*/  IMAD.MOV.U32 R66, RZ, RZ, R69 ;  /* 0x000000ffff427224 */ /* 0x000fce00078e0045 */
[----:B------:R-:W-:Y:S05]  /*4760*/  WARPSYNC.COLLECTIVE R34, `(.L_x_3441) ;  /* 0x0000000022087348 */ /* 0x000fea0003c00000 */
[----:B------:R0:W1:Y:S02]  /*4770*/  SHFL.BFLY P0, R32, R66, R63, R35 ;  /* 0x0c00003f42207389 */ /* 0x0000640000000023 */
[----:B01----:R-:W-:Y:S01]  /*4780*/  ENDCOLLECTIVE ;  /* 0x000000000000791b */ /* 0x003fe20003800000 */
.L_x_3441:
[----:B------:R-:W-:Y:S05]  /*4790*/  BRA `(.L_x_3442) ;  /* 0xfffffff400b47947 */ /* 0x000fea000383ffff */
.L_x_3443:
        /* <DEDUP_REMOVED lines=14> */
.L_x_9554:


//--------------------- .text._ZN10layer_norm13ln_fwd_kernelINS_13Kernel_traitsI13__nv_bfloat16S2_fS2_fjLj256ELj1ELj4ELj1ELj16ENS_18Kernel_traits_baseILj256ES2_S2_fS2_fjLj128EEEEELb1ELb0ELb1ELb1EEEvNS_9FwdParamsE --------------------------
	.section	.text._ZN10layer_norm13ln_fwd_kernelINS_13Kernel_traitsI13__nv_bfloat16S2_fS2_fjLj256ELj1ELj4ELj1ELj16ENS_18Kernel_traits_baseILj256ES2_S2_fS2_fjLj128EEEEELb1ELb0ELb1ELb1EEEvNS_9FwdParamsE,"ax",@progbits
	.align	128
        .global         _ZN10layer_norm13ln_fwd_kernelINS_13Kernel_traitsI13__nv_bfloat16S2_fS2_fjLj256ELj1ELj4ELj1ELj16ENS_18Kernel_traits_baseILj256ES2_S2_fS2_fjLj128EEEEELb1ELb0ELb1ELb1EEEvNS_9FwdParamsE
        .type           _ZN10layer_norm13ln_fwd_kernelINS_13Kernel_traitsI13__nv_bfloat16S2_fS2_fjLj256ELj1ELj4ELj1ELj16ENS_18Kernel_traits_baseILj256ES2_S2_fS2_fjLj128EEEEELb1ELb0ELb1ELb1EEEvNS_9FwdParamsE,@function
        .size           _ZN10layer_norm13ln_fwd_kernelINS_13Kernel_traitsI13__nv_bfloat16S2_fS2_fjLj256ELj1ELj4ELj1ELj16ENS_18Kernel_traits_baseILj256ES2_S2_fS2_fjLj128EEEEELb1ELb0ELb1ELb1EEEvNS_9FwdParamsE,(.L_x_9555 - _ZN10layer_norm13ln_fwd_kernelINS_13Kernel_traitsI13__nv_bfloat16S2_fS2_fjLj256ELj1ELj4ELj1ELj16ENS_18Kernel_traits_baseILj256ES2_S2_fS2_fjLj128EEEEELb1ELb0ELb1ELb1EEEvNS_9FwdParamsE)
        .other          _ZN10layer_norm13ln_fwd_kernelINS_13Kernel_traitsI13__nv_bfloat16S2_fS2_fjLj256ELj1ELj4ELj1ELj16ENS_18Kernel_traits_baseILj256ES2_S2_fS2_fjLj128EEEEELb1ELb0ELb1ELb1EEEvNS_9FwdParamsE,@"STO_CUDA_ENTRY STV_DEFAULT"
_ZN10layer_norm13ln_fwd_kernelINS_13Kernel_traitsI13__nv_bfloat16S2_fS2_fjLj256ELj1ELj4ELj1ELj16ENS_18Kernel_traits_baseILj256ES2_S2_fS2_fjLj128EEEEELb1ELb0ELb1ELb1EEEvNS_9FwdParamsE:
.text._ZN10layer_norm13ln_fwd_kernelINS_13Kernel_traitsI13__nv_bfloat16S2_fS2_fjLj256ELj1ELj4ELj1ELj16ENS_18Kernel_traits_baseILj256ES2_S2_fS2_fjLj128EEEEELb1ELb0ELb1ELb1EEEvNS_9FwdParamsE:
        /* <DEDUP_REMOVED lines=12> */
[----:B------:R-:W-:Y:S01]  /*00c0*/  IMAD.U32 R5, RZ, RZ, UR5 ;  /* 0x00000005ff057e24 */ /* 0x000fe2000f8e00ff */
[----:B------:R-:W2:Y:S01]  /*00d0*/  S2R R15, SR_CTAID.X ;  /* 0x00000000000f7919 */ /* 0x000ea20000002500 */
[----:B------:R-:W-:-:S06]  /*00e0*/  ULDC UR10, c[0x0][0x214] ;  /* 0x00008500000a7ab9 */ /* 0x000fcc0000000800 */
        /* <DEDUP_REMOVED lines=9> */
[----:B--2---:R-:W-:Y:S01]  /*0180*/  IMAD R2, R15, 0x4, R2 ;  /* 0x000000040f027824 */ /* 0x004fe200078e0202 */
[----:B------:R-:W-:-:S04]  /*0190*/  LOP3.LUT R3, R3, 0x1f0, RZ, 0xc0, !PT ;  /* 0x000001f003037812 */ /* 0x000fc800078ec0ff */
[----:B------:R-:W-:Y:S02]  /*01a0*/  ISETP.GE.AND P2, PT, R2, UR10, PT ;  /* 0x0000000a02007c0c */ /* 0x000fe4000bf46270 */
[----:B------:R-:W-:Y:S01]  /*01b0*/  IADD3 R12, P3, R3, UR8, RZ ;  /* 0x00000008030c7c10 */ /* 0x000fe2000ff7e0ff */
[----:B------:R-:W-:Y:S02]  /*01c0*/  ULDC UR8, c[0x0][0x0] ;  /* 0x0000000000087ab9 */ /* 0x000fe40000000800 */
[----:B------:R-:W-:Y:S01]  /*01d0*/  IMAD R3, R15, UR8, R14 ;  /* 0x000000080f037c24 */ /* 0x000fe2000f8e020e */
[----:B------:R-:W-:Y:S02]  /*01e0*/  IADD3.X R13, RZ, UR9, RZ, P3, !PT ;  /* 0x00000009ff0d7c10 */ /* 0x000fe40009ffe4ff */
[----:B---3--:R-:W-:Y:S02]  /*01f0*/  @P1 R2UR UR4, R4 ;  /* 0x00000000040412ca */ /* 0x008fe400000e0000 */
[----:B------:R-:W-:-:S03]  /*0200*/  @P1 R2UR UR5, R5 ;  /* 0x00000000050512ca */ /* 0x000fc600000e0000 */
[----:B0-----:R-:W-:-:S12]  /*0210*/  @P2 EXIT ;  /* 0x000000000000294d */ /* 0x001fd80003800000 */
[----:B------:R-:W5:Y:S01]  /*0220*/  LDG.E.128 R12, desc[UR6][R12.64] ;  /* 0x000000060c0c7981 */ /* 0x000f62000c1e1d00 */
[----:B------:R-:W0:Y:S01]  /*0230*/  @P1 LDC R5, c[0x0][0x2f0] ;  /* 0x0000bc00ff051b82 */ /* 0x000e220000000800 */
[----:B------:R-:W-:Y:S01]  /*0240*/  UIADD3 UR13, UR4, -0x61c88647, URZ ;  /* 0x9e3779b9040d7890 */ /* 0x000fe2000fffe03f */
[----:B------:R-:W-:Y:S01]  /*0250*/  IMAD R18, R3, -0x326172a9, RZ ;  /* 0xcd9e8d5703127824 */ /* 0x000fe200078e02ff */
[----:B------:R-:W-:Y:S01]  /*0260*/  UIADD3 UR14, UR5, -0x4498517b, URZ ;  /* 0xbb67ae85050e7890 */ /* 0x000fe2000fffe03f */
[----:B-----5:R-:W-:Y:S01]  /*0270*/  @!P0 CS2R R8, SRZ ;  /* 0x0000000000088805 */ /* 0x020fe2000001ff00 */
[----:B------:R-:W-:Y:S01]  /*0280*/  UIADD3 UR12, UR5, 0x76cf5d0a, URZ ;  /* 0x76cf5d0a050c7890 */ /* 0x000fe2000fffe03f */
[----:B------:R-:W-:Y:S01]  /*0290*/  @!P0 CS2R R10, SRZ ;  /* 0x00000000000a8805 */ /* 0x000fe2000001ff00 */
[----:B------:R-:W-:Y:S01]  /*02a0*/  UIADD3 UR15, UR4, 0x3c6ef372, URZ ;  /* 0x3c6ef372040f7890 */ /* 0x000fe2000fffe03f */
[----:B------:R-:W-:Y:S01]  /*02b0*/  HFMA2.MMA R38, -RZ, RZ, 0, 0 ;  /* 0x00000000ff267435 */ /* 0x000fe200000001ff */
[----:B------:R-:W-:Y:S01]  /*02c0*/  UIADD3 UR16, UR4, -0x255992d5, URZ ;  /* 0xdaa66d2b04107890 */ /* 0x000fe2000fffe03f */
[----:B------:R-:W-:Y:S01]  /*02d0*/  PRMT R39, R8, 0x7632, R39 ;  /* 0x0000763208277816 */ /* 0x000fe20000000027 */
[----:B------:R-:W-:Y:S01]  /*02e0*/  UIADD3 UR17, UR5, 0x32370b8f, URZ ;  /* 0x32370b8f05117890 */ /* 0x000fe2000fffe03f */
[----:B------:R-:W-:Y:S01]  /*02f0*/  PRMT R40, R9, 0x7632, R40 ;  /* 0x0000763209287816 */ /* 0x000fe20000000028 */
[----:B------:R-:W-:Y:S01]  /*0300*/  UIADD3 UR19, UR5, -0x126145ec, URZ ;  /* 0xed9eba1405137890 */ /* 0x000fe2000fffe03f */
[----:B------:R-:W-:Y:S01]  /*0310*/  PRMT R42, R11, 0x7632, R42 ;  /* 0x000076320b2a7816 */ /* 0x000fe2000000002a */
[----:B------:R-:W-:Y:S01]  /*0320*/  UIADD3 UR18, UR4, 0x78dde6e4, URZ ;  /* 0x78dde6e404127890 */ /* 0x000fe2000fffe03f */
[----:B------:R-:W-:Y:S01]  /*0330*/  PRMT R41, R10, 0x7632, R41 ;  /* 0x000076320a297816 */ /* 0x000fe20000000029 */
[----:B------:R-:W-:Y:S01]  /*0340*/  UIADD3 UR20, UR4, 0x1715609d, URZ ;  /* 0x1715609d04147890 */ /* 0x000fe2000fffe03f */
[----:B------:R-:W-:Y:S01]  /*0350*/  BSSY B0, `(.L_x_3444) ;  /* 0x00003e5000007945 */ /* 0x000fe20003800000 */
[----:B------:R-:W-:Y:S01]  /*0360*/  UIADD3 UR21, UR5, -0x56f99767, URZ ;  /* 0xa906689905157890 */ /* 0x000fe2000fffe03f */
[----:B------:R-:W-:Y:S01]  /*0370*/  IMAD.U32 R39, R39, 0x10000, RZ ;  /* 0x0001000027277824 */ /* 0x000fe200078e00ff */
[----:B------:R-:W-:Y:S01]  /*0380*/  UIADD3 UR23, UR5, 0x646e171e, URZ ;  /* 0x646e171e05177890 */ /* 0x000fe2000fffe03f */
[----:B------:R-:W-:Y:S01]  /*0390*/  IMAD.U32 R40, R40, 0x10000, RZ ;  /* 0x0001000028287824 */ /* 0x000fe200078e00ff */
[----:B------:R-:W-:Y:S01]  /*03a0*/  UIADD3 UR22, UR4, -0x4ab325aa, URZ ;  /* 0xb54cda5604167890 */ /* 0x000fe2000fffe03f */
[----:B0-----:R-:W-:Y:S01]  /*03b0*/  @P1 IADD3 R16, P2, R6, R5, RZ ;  /* 0x0000000506101210 */ /* 0x001fe20007f5e0ff */
[----:B------:R-:W-:Y:S01]  /*03c0*/  IMAD.HI.U32 R6, R3, -0x326172a9, RZ ;  /* 0xcd9e8d5703067827 */ /* 0x000fe200078e00ff */
[----:B------:R-:W-:Y:S01]  /*03d0*/  UIADD3 UR24, UR4, 0x5384540f, URZ ;  /* 0x5384540f04187890 */ /* 0x000fe2000fffe03f */
[----:B------:R-:W-:Y:S01]  /*03e0*/  SHF.L.U32 R41, R41, 0x10, RZ ;  /* 0x0000001029297819 */ /* 0x000fe200000006ff */
[----:B------:R-:W-:Y:S01]  /*03f0*/  UIADD3 UR25, UR5, 0x1fd5c5a3, URZ ;  /* 0x1fd5c5a305197890 */ /* 0x000fe2000fffe03f */
[----:B------:R-:W-:Y:S01]  /*0400*/  @P1 IMAD.X R17, RZ, RZ, R7, P2 ;  /* 0x000000ffff111224 */ /* 0x000fe200010e0607 */
[----:B------:R-:W-:Y:S01]  /*0410*/  UIADD3 UR27, UR5, -0x24c28bd8, URZ ;  /* 0xdb3d7428051b7890 */ /* 0x000fe2000fffe03f */
[----:B------:R-:W-:Y:S01]  /*0420*/  IMAD.U32 R42, R42, 0x10000, RZ ;  /* 0x000100002a2a7824 */ /* 0x000fe200078e00ff */
[----:B------:R-:W-:-:S02]  /*0430*/  UIADD3 UR26, UR4, -0xe443238, URZ ;  /* 0xf1bbcdc8041a7890 */ /* 0x000fc4000fffe03f */
[--C-:B------:R-:W-:Y:S01]  /*0440*/  SHF.R.U64 R4, R16, 0x2, R17.reuse ;  /* 0x0000000210047819 */ /* 0x100fe20000001211 */
[----:B------:R-:W-:Y:S01]  /*0450*/  UIADD3 UR28, UR4, -0x700cb87f, URZ ;  /* 0x8ff34781041c7890 */ /* 0x000fe2000fffe03f */
[----:B------:R-:W-:Y:S01]  /*0460*/  SHF.R.U32.HI R5, RZ, 0x2, R17 ;  /* 0x00000002ff057819 */ /* 0x000fe20000011611 */
[----:B------:R-:W-:Y:S02]  /*0470*/  UIADD3 UR29, UR5, -0x695add53, URZ ;  /* 0x96a522ad051d7890 */ /* 0x000fe4000fffe03f */
[----:B------:R-:W-:Y:S01]  /*0480*/  IMAD.HI.U32 R7, R4, -0x2daee0ad, RZ ;  /* 0xd2511f5304077827 */ /* 0x000fe200078e00ff */
[----:B------:R-:W-:Y:S01]  /*0490*/  LOP3.LUT R6, R6, UR4, R5, 0x96, !PT ;  /* 0x0000000406067c12 */ /* 0x000fe2000f8e9605 */
[----:B------:R-:W-:Y:S01]  /*04a0*/  ULDC.U8 UR8, c[0x0][0x2a0] ;  /* 0x0000a80000087ab9 */ /* 0x000fe20000000000 */
[----:B------:R-:W-:Y:S01]  /*04b0*/  ULDC UR9, c[0x0][0x294] ;  /* 0x0000a50000097ab9 */ /* 0x000fe20000000800 */
[----:B------:R-:W-:Y:S01]  /*04c0*/  IMAD R20, R4, -0x2daee0ad, RZ ;  /* 0xd2511f5304147824 */ /* 0x000fe200078e02ff */
[----:B------:R-:W-:Y:S01]  /*04d0*/  LOP3.LUT R7, R7, UR5, RZ, 0x3c, !PT ;  /* 0x0000000507077c12 */ /* 0x000fe2000f8e3cff */
[----:B------:R-:W-:Y:S01]  /*04e0*/  IMAD.HI.U32 R19, R6, -0x2daee0ad, RZ ;  /* 0xd2511f5306137827 */ /* 0x000fe200078e00ff */
[----:B------:R-:W-:Y:S01]  /*04f0*/  ISETP.NE.AND P2, PT, RZ, UR8, PT ;  /* 0x00000008ff007c0c */ /* 0x000fe2000bf45270 */
        /* <DEDUP_REMOVED lines=50> */
[----:B------:R-:W-:-:S04]  /*0820*/  IMAD.HI.U32 R17, R21, -0x2daee0ad, RZ ;  /* 0xd2511f5315117827 */ /* 0x000fc800078e00ff */
[----:B------:R-:W-:-:S04]  /*0830*/  IMAD.WIDE.U32 R36, R18, -0x326172a9, RZ ;  /* 0xcd9e8d5712247825 */ /* 0x000fc800078e00ff */
[----:B------:R-:W-:Y:S02]  /*0840*/  IMAD.U32 R6, R8, 0x10000, RZ ;  /* 0x0001000008067824 */ /* 0x000fe400078e00ff */
[----:B------:R-:W-:Y:S01]  /*0850*/  IMAD.U32 R9, R11, 0x10000, RZ ;  /* 0x000100000b097824 */ /* 0x000fe200078e00ff */
[----:B------:R-:W-:Y:S01]  /*0860*/  LOP3.LUT R11, R37, UR28, R19, 0x96, !PT ;  /* 0x0000001c250b7c12 */ /* 0x000fe2000f8e9613 */
[----:B------:R-:W-:Y:S01]  /*0870*/  IMAD.U32 R8, R10, 0x10000, RZ ;  /* 0x000100000a087824 */ /* 0x000fe200078e00ff */
[----:B------:R-:W-:Y:S01]  /*0880*/  LOP3.LUT R10, R17, UR29, R20, 0x96, !PT ;  /* 0x0000001d110a7c12 */ /* 0x000fe2000f8e9614 */
[----:B------:R-:W-:Y:S01]  /*0890*/  IMAD R48, R21, -0x2daee0ad, RZ ;  /* 0xd2511f5315307824 */ /* 0x000fe200078e02ff */
[----:B------:R-:W-:-:S07]  /*08a0*/  LOP3.LUT R37, R16, 0x3, RZ, 0xc0, !PT ;  /* 0x0000000310257812 */ /* 0x000fce00078ec0ff */
.L_x_3522:
[----:B------:R-:W0:Y:S08]  /*08b0*/  LDC.64 R28, c[0x0][0x280] ;  /* 0x0000a000ff1c7b82 */ /* 0x000e300000000a00 */
[----:B------:R-:W1:Y:S08]  /*08c0*/  LDC.64 R44, c[0x0][0x230] ;  /* 0x00008c00ff2c7b82 */ /* 0x000e700000000a00 */
[----:B------:R-:W2:Y:S01]  /*08d0*/  LDC R57, c[0x0][0x218] ;  /* 0x00008600ff397b82 */ /* 0x000ea20000000800 */
[----:B0-----:R-:W-:-:S07]  /*08e0*/  IMAD.WIDE R28, R2, 0x4, R28 ;  /* 0x00000004021c7825 */ /* 0x001fce00078e021c */
[----:B------:R-:W0:Y:S01]  /*08f0*/  LDC.64 R34, c[0x0][0x288] ;  /* 0x0000a200ff227b82 */ /* 0x000e220000000a00 */
[----:B------:R3:W4:Y:S01]  /*0900*/  LDG.E R28, desc[UR6][R28.64] ;  /* 0x000000061c1c7981 */ /* 0x000722000c1e1900 */
[----:B------:R-:W-:Y:S01]  /*0910*/  IMAD.MOV.U32 R59, RZ, RZ, RZ ;  /* 0x000000ffff3b7224 */ /* 0x000fe200078e00ff */
[----:B-1----:R-:W-:-:S04]  /*0920*/  ISETP.NE.U32.AND P0, PT, R44, RZ, PT ;  /* 0x000000ff2c00720c */ /* 0x002fc80003f05070 */
[----:B------:R-:W-:Y:S01]  /*0930*/  ISETP.NE.AND.EX P0, PT, R45, RZ, PT, P0 ;  /* 0x000000ff2d00720c */ /* 0x000fe20003f05300 */
[----:B--2---:R-:W-:-:S05]  /*0940*/  IMAD R46, R2, R57, RZ ;  /* 0x00000039022e7224 */ /* 0x004fca00078e02ff */
[----:B---3--:R-:W-:-:S07]  /*0950*/  SHF.R.S32.HI R29, RZ, 0x1f, R46 ;  /* 0x0000001fff1d7819 */ /* 0x008fce000001142e */
[----:B------:R-:W1:Y:S01]  /*0960*/  @P0 LDC.64 R30, c[0x0][0x230] ;  /* 0x00008c00ff1e0b82 */ /* 0x000e620000000a00 */
[----:B------:R-:W-:Y:S01]  /*0970*/  LEA.HI R29, R29, R46, RZ, 0x3 ;  /* 0x0000002e1d1d7211 */ /* 0x000fe200078f18ff */
[----:B0-----:R-:W-:-:S03]  /*0980*/  IMAD.WIDE R34, R2, 0x4, R34 ;  /* 0x0000000402227825 */ /* 0x001fc600078e0222 */
[----:B------:R-:W-:-:S05]  /*0990*/  LEA.HI.SX32 R61, R29, R0, 0x1d ;  /* 0x000000001d3d7211 */ /* 0x000fca00078feaff */
[----:B-1----:R-:W-:-:S05]  /*09a0*/  @P0 IMAD.WIDE.U32 R30, R61, 0x20, R30 ;  /* 0x000000203d1e0825 */ /* 0x002fca00078e001e */
[----:B------:R-:W2:Y:S04]  /*09b0*/  @P0 LDG.E.128 R16, desc[UR6][R30.64] ;  /* 0x000000061e100981 */ /* 0x000ea8000c1e1d00 */
[----:B------:R0:W5:Y:S01]  /*09c0*/  @P0 LDG.E.128 R24, desc[UR6][R30.64+0x10] ;  /* 0x000010061e180981 */ /* 0x000162000c1e1d00 */
[----:B----4-:R-:W-:-:S13]  /*09d0*/  ISETP.GE.AND P3, PT, R28, 0x1, PT ;  /* 0x000000011c00780c */ /* 0x010fda0003f66270 */
[----:B------:R-:W1:Y:S01]  /*09e0*/  @P3 LDC.64 R32, c[0x0][0x220] ;  /* 0x00008800ff203b82 */ /* 0x000e620000000a00 */
[----:B------:R-:W-:-:S05]  /*09f0*/  @P3 IADD3 R56, R28, -0x1, RZ ;  /* 0xffffffff1c383810 */ /* 0x000fca0007ffe0ff */
[----:B------:R-:W-:-:S05]  /*0a00*/  @P3 IMAD R56, R56, R57, RZ ;  /* 0x0000003938383224 */ /* 0x000fca00078e02ff */
[----:B------:R-:W-:-:S04]  /*0a10*/  @P3 SHF.R.S32.HI R47, RZ, 0x1f, R56 ;  /* 0x0000001fff2f3819 */ /* 0x000fc80000011438 */
[----:B------:R-:W-:Y:S02]  /*0a20*/  @P3 LEA.HI R47, R47, R56, RZ, 0x3 ;  /* 0x000000382f2f3211 */ /* 0x000fe400078f18ff */
[----:B------:R0:W5:Y:S02]  /*0a30*/  LDG.E R56, desc[UR6][R34.64] ;  /* 0x0000000622387981 */ /* 0x000164000c1e1900 */
[----:B------:R-:W-:-:S05]  /*0a40*/  @P3 LEA.HI.SX32 R59, R47, R0, 0x1d ;  /* 0x000000002f3b3211 */ /* 0x000fca00078feaff */
[----:B-1----:R-:W-:-:S05]  /*0a50*/  @P3 IMAD.WIDE.U32 R32, R59, 0x10, R32 ;  /* 0x000000103b203825 */ /* 0x002fca00078e0020 */
[----:B------:R0:W5:Y:S01]  /*0a60*/  @P3 LDG.E.128 R20, desc[UR6][R32.64] ;  /* 0x0000000620143981 */ /* 0x000162000c1e1d00 */
[----:B------:R-:W-:Y:S01]  /*0a70*/  ISETP.GT.AND P4, PT, R28, RZ, PT ;  /* 0x000000ff1c00720c */ /* 0x000fe20003f84270 */
[----:B------:R-:W-:Y:S01]  /*0a80*/  BSSY B1, `(.L_x_3445) ;  /* 0x000005c000017945 */ /* 0x000fe20003800000 */
[----:B------:R-:W-:-:S11]  /*0a90*/  SHF.R.S32.HI R58, RZ, 0x1f, R2 ;  /* 0x0000001fff3a7819 */ /* 0x000fd60000011402 */
[----:B------:R-:W-:-:S04]  /*0aa0*/  @!P4 ISETP.NE.U32.AND P1, PT, R44, RZ, PT ;  /* 0x000000ff2c00c20c */ /* 0x000fc80003f25070 */
[----:B------:R-:W-:Y:S02]  /*0ab0*/  @!P4 ISETP.NE.AND.EX P1, PT, R45, RZ, PT, P1 ;  /* 0x000000ff2d00c20c */ /* 0x000fe40003f25310 */
[----:B------:R-:W-:Y:S02]  /*0ac0*/  @!P4 MOV R46, R37 ;  /* 0x00000025002ec202 */ /* 0x000fe40000000f00 */
[----:B--2---:R-:W-:Y:S01]  /*0ad0*/  @!P4 FSEL R28, R16, RZ, P1 ;  /* 0x000000ff101cc208 */ /* 0x004fe20000800000 */
[----:B0-----:R-:W-:Y:S08]  /*0ae0*/  @!P4 BRA `(.L_x_3446) ;  /* 0x000000040054c947 */ /* 0x001ff00003800000 */
        /* <DEDUP_REMOVED lines=12> */
.L_x_3448:
[----:B------:R-:W-:-:S07]  /*0bb0*/  IMAD.MOV.U32 R34, RZ, RZ, R36 ;  /* 0x000000ffff227224 */ /* 0x000fce00078e0024 */
.L_x_3449:
[----:B------:R-:W-:Y:S05]  /*0bc0*/  BSYNC B2 ;  /* 0x0000000000027941 */ /* 0x000fea0003800000 */
.L_x_3447:
        /* <DEDUP_REMOVED lines=16> */
.L_x_3453:
[----:B------:R-:W-:Y:S05]  /*0cd0*/  BSYNC B3 ;  /* 0x0000000000037941 */ /* 0x000fea0003800000 */
.L_x_3452:
        /* <DEDUP_REMOVED lines=43> */
.L_x_3451:
[----:B------:R-:W-:Y:S05]  /*0f90*/  BSYNC B2 ;  /* 0x0000000000027941 */ /* 0x000fea0003800000 */
.L_x_3450:
        /* <DEDUP_REMOVED lines=10> */
.L_x_3446:
[----:B------:R-:W-:Y:S05]  /*1040*/  BSYNC B1 ;  /* 0x0000000000017941 */ /* 0x000fea0003800000 */
.L_x_3445:
        /* <DEDUP_REMOVED lines=18> */
.L_x_3457:
[----:B------:R-:W-:-:S07]  /*1170*/  MOV R29, R36 ;  /* 0x00000024001d7202 */ /* 0x000fce0000000f00 */
.L_x_3458:
[----:B------:R-:W-:Y:S05]  /*1180*/  BSYNC B2 ;  /* 0x0000000000027941 */ /* 0x000fea0003800000 */
.L_x_3456:
        /* <DEDUP_REMOVED lines=16> */
.L_x_3462:
[----:B------:R-:W-:Y:S05]  /*1290*/  BSYNC B3 ;  /* 0x0000000000037941 */ /* 0x000fea0003800000 */
.L_x_3461:
        /* <DEDUP_REMOVED lines=42> */
.L_x_3460:
[----:B------:R-:W-:Y:S05]  /*1540*/  BSYNC B2 ;  /* 0x0000000000027941 */ /* 0x000fea0003800000 */
.L_x_3459:
[----:B-----5:R-:W-:Y:S01]  /*1550*/  PRMT R30, R20, 0x7632, R30 ;  /* 0x00007632141e7816 */ /* 0x020fe2000000001e */
[----:B------:R-:W-:Y:S01]  /*1560*/  IMAD.MOV.U32 R32, RZ, RZ, 0x2f800000 ;  /* 0x2f800000ff207424 */ /* 0x000fe200078e00ff */
[----:B------:R-:W-:Y:S02]  /*1570*/  I2FP.F32.U32 R29, R29 ;  /* 0x0000001d001d7245 */ /* 0x000fe40000201000 */
        /* <DEDUP_REMOVED lines=8> */
.L_x_3455:
[----:B------:R-:W-:Y:S05]  /*1600*/  BSYNC B1 ;  /* 0x0000000000017941 */ /* 0x000fea0003800000 */
.L_x_3454:
        /* <DEDUP_REMOVED lines=18> */
.L_x_3466:
[----:B------:R-:W-:-:S07]  /*1730*/  MOV R46, R36 ;  /* 0x00000024002e7202 */ /* 0x000fce0000000f00 */
.L_x_3467:
[----:B------:R-:W-:Y:S05]  /*1740*/  BSYNC B2 ;  /* 0x0000000000027941 */ /* 0x000fea0003800000 */
.L_x_3465:
        /* <DEDUP_REMOVED lines=16> */
.L_x_3471:
[----:B------:R-:W-:Y:S05]  /*1850*/  BSYNC B3 ;  /* 0x0000000000037941 */ /* 0x000fea0003800000 */
.L_x_3470:
        /* <DEDUP_REMOVED lines=43> */
.L_x_3469:
[----:B------:R-:W-:Y:S05]  /*1b10*/  BSYNC B2 ;  /* 0x0000000000027941 */ /* 0x000fea0003800000 */
.L_x_3468:
        /* <DEDUP_REMOVED lines=10> */
.L_x_3464:
[----:B------:R-:W-:Y:S05]  /*1bc0*/  BSYNC B1 ;  /* 0x0000000000017941 */ /* 0x000fea0003800000 */
.L_x_3463:
        /* <DEDUP_REMOVED lines=18> */
.L_x_3475:
[----:B------:R-:W-:-:S07]  /*1cf0*/  IMAD.MOV.U32 R31, RZ, RZ, R36 ;  /* 0x000000ffff1f7224 */ /* 0x000fce00078e0024 */
.L_x_3476:
[----:B------:R-:W-:Y:S05]  /*1d00*/  BSYNC B2 ;  /* 0x0000000000027941 */ /* 0x000fea0003800000 */
.L_x_3474:
        /* <DEDUP_REMOVED lines=16> */
.L_x_3480:
[----:B------:R-:W-:Y:S05]  /*1e10*/  BSYNC B3 ;  /* 0x0000000000037941 */ /* 0x000fea0003800000 */
.L_x_3479:
        /* <DEDUP_REMOVED lines=43> */
.L_x_3478:
[----:B------:R-:W-:Y:S05]  /*20d0*/  BSYNC B2 ;  /* 0x0000000000027941 */ /* 0x000fea0003800000 */
.L_x_3477:
        /* <DEDUP_REMOVED lines=11> */
.L_x_3473:
[----:B------:R-:W-:Y:S05]  /*2190*/  BSYNC B1 ;  /* 0x0000000000017941 */ /* 0x000fea0003800000 */
.L_x_3472:
[----:B------:R-:W-:Y:S01]  /*21a0*/  @!P4 ISETP.NE.U32.AND P1, PT, R44, RZ, PT ;  /* 0x000000ff2c00c20c */ /* 0x000fe20003f25070 */
[----:B------:R-:W-:Y:S01]  /*21b0*/  BSSY B1, `(.L_x_3481) ;  /* 0x000005a000017945 */ /* 0x000fe20003800000 */
[----:B------:R-:W-:Y:S02]  /*21c0*/  @!P4 IMAD.MOV.U32 R34, RZ, RZ, R33 ;  /* 0x000000ffff22c224 */ /* 0x000fe400078e0021 */
[----:B------:R-:W-:-:S04]  /*21d0*/  @!P4 ISETP.NE.AND.EX P1, PT, R45, RZ, PT, P1 ;  /* 0x000000ff2d00c20c */ /* 0x000fc80003f25310 */
[----:B-----5:R-:W-:Y:S01]  /*21e0*/  @!P4 FSEL R32, R24, RZ, P1 ;  /* 0x000000ff1820c208 */ /* 0x020fe20000800000 */
        /* <DEDUP_REMOVED lines=13> */
.L_x_3484:
[----:B------:R-:W-:-:S07]  /*22c0*/  MOV R46, R36 ;  /* 0x00000024002e7202 */ /* 0x000fce0000000f00 */
.L_x_3485:
[----:B------:R-:W-:Y:S05]  /*22d0*/  BSYNC B2 ;  /* 0x0000000000027941 */ /* 0x000fea0003800000 */
.L_x_3483:
        /* <DEDUP_REMOVED lines=16> */
.L_x_3489:
[----:B------:R-:W-:Y:S05]  /*23e0*/  BSYNC B3 ;  /* 0x0000000000037941 */ /* 0x000fea0003800000 */
.L_x_3488:
        /* <DEDUP_REMOVED lines=43> */
.L_x_3487:
[----:B------:R-:W-:Y:S05]  /*26a0*/  BSYNC B2 ;  /* 0x0000000000027941 */ /* 0x000fea0003800000 */
.L_x_3486:
[----:B------:R-:W-:Y:S01]  /*26b0*/  HFMA2.MMA R35, -RZ, RZ, 0.1171875, 0 ;  /* 0x2f800000ff237435 */ /* 0x000fe200000001ff */
[----:B------:R-:W-:Y:S01]  /*26c0*/  I2FP.F32.U32 R32, R46 ;  /* 0x0000002e00207245 */ /* 0x000fe20000201000 */
[----:B------:R-:W-:-:S04]  /*26d0*/  IMAD.U32 R33, R22, 0x10000, RZ ;  /* 0x0001000016217824 */ /* 0x000fc800078e00ff */
[----:B------:R-:W-:-:S04]  /*26e0*/  FMUL.FTZ R33, R33, UR11 ;  /* 0x0000000b21217c20 */ /* 0x000fc80008410000 */
[----:B------:R-:W-:Y:S01]  /*26f0*/  FFMA.FTZ R32, R32, R35, 1.1641532182693481445e-10 ;  /* 0x2f00000020207423 */ /* 0x000fe20000010023 */
[----:B------:R-:W-:-:S04]  /*2700*/  FMUL.FTZ R33, R33, UR10 ;  /* 0x0000000a21217c20 */ /* 0x000fc80008410000 */
[----:B------:R-:W-:-:S04]  /*2710*/  FSETP.GTU.FTZ.AND P1, PT, R32, UR9, PT ;  /* 0x0000000920007c0b */ /* 0x000fc8000bf3c000 */
[----:B------:R-:W-:Y:S02]  /*2720*/  FSEL R32, R33, RZ, !P1 ;  /* 0x000000ff21207208 */ /* 0x000fe40004800000 */
[----:B------:R-:W-:-:S03]  /*2730*/  SEL R52, RZ, 0x1, P1 ;  /* 0x00000001ff347807 */ /* 0x000fc60000800000 */
[----:B------:R-:W-:-:S07]  /*2740*/  @P0 FADD.FTZ R32, R24, R32 ;  /* 0x0000002018200221 */ /* 0x000fce0000010000 */
.L_x_3482:
[----:B------:R-:W-:Y:S05]  /*2750*/  BSYNC B1 ;  /* 0x0000000000017941 */ /* 0x000fea0003800000 */
.L_x_3481:
        /* <DEDUP_REMOVED lines=18> */
.L_x_3493:
[----:B------:R-:W-:-:S07]  /*2880*/  IMAD.MOV.U32 R33, RZ, RZ, R36 ;  /* 0x000000ffff217224 */ /* 0x000fce00078e0024 */
.L_x_3494:
[----:B------:R-:W-:Y:S05]  /*2890*/  BSYNC B2 ;  /* 0x0000000000027941 */ /* 0x000fea0003800000 */
.L_x_3492:
        /* <DEDUP_REMOVED lines=16> */
.L_x_3498:
[----:B------:R-:W-:Y:S05]  /*29a0*/  BSYNC B3 ;  /* 0x0000000000037941 */ /* 0x000fea0003800000 */
.L_x_3497:
        /* <DEDUP_REMOVED lines=43> */
.L_x_3496:
[----:B------:R-:W-:Y:S05]  /*2c60*/  BSYNC B2 ;  /* 0x0000000000027941 */ /* 0x000fea0003800000 */
.L_x_3495:
[----:B------:R-:W-:Y:S01]  /*2c70*/  PRMT R34, R22, 0x7632, R34 ;  /* 0x0000763216227816 */ /* 0x000fe20000000022 */
        /* <DEDUP_REMOVED lines=10> */
.L_x_3491:
[----:B------:R-:W-:Y:S05]  /*2d20*/  BSYNC B1 ;  /* 0x0000000000017941 */ /* 0x000fea0003800000 */
.L_x_3490:
        /* <DEDUP_REMOVED lines=18> */
.L_x_3502:
[----:B------:R-:W-:-:S07]  /*2e50*/  MOV R54, R36 ;  /* 0x0000002400367202 */ /* 0x000fce0000000f00 */
.L_x_3503:
[----:B------:R-:W-:Y:S05]  /*2e60*/  BSYNC B2 ;  /* 0x0000000000027941 */ /* 0x000fea0003800000 */
.L_x_3501:
        /* <DEDUP_REMOVED lines=16> */
.L_x_3507:
[----:B------:R-:W-:Y:S05]  /*2f70*/  BSYNC B3 ;  /* 0x0000000000037941 */ /* 0x000fea0003800000 */
.L_x_3506:
        /* <DEDUP_REMOVED lines=43> */
.L_x_3505:
[----:B------:R-:W-:Y:S05]  /*3230*/  BSYNC B2 ;  /* 0x0000000000027941 */ /* 0x000fea0003800000 */
.L_x_3504:
        /* <DEDUP_REMOVED lines=10> */
.L_x_3500:
[----:B------:R-:W-:Y:S05]  /*32e0*/  BSYNC B1 ;  /* 0x0000000000017941 */ /* 0x000fea0003800000 */
.L_x_3499:
        /* <DEDUP_REMOVED lines=18> */
.L_x_3511:
[----:B------:R-:W-:-:S07]  /*3410*/  IMAD.MOV.U32 R35, RZ, RZ, R36 ;  /* 0x000000ffff237224 */ /* 0x000fce00078e0024 */
.L_x_3512:
[----:B------:R-:W-:Y:S05]  /*3420*/  BSYNC B2 ;  /* 0x0000000000027941 */ /* 0x000fea0003800000 */
.L_x_3510:
        /* <DEDUP_REMOVED lines=16> */
.L_x_3516:
[----:B------:R-:W-:Y:S05]  /*3530*/  BSYNC B3 ;  /* 0x0000000000037941 */ /* 0x000fea0003800000 */
.L_x_3515:
        /* <DEDUP_REMOVED lines=40> */
[----:B------:R-:W-:Y:S02]  /*37c0*/  HFMA2.MMA R37, -RZ, RZ, 0, 0 ;  /* 0x00000000ff257435 */ /* 0x000fe400000001ff */
[----:B------:R-:W-:Y:S01]  /*37d0*/  IMAD.MOV.U32 R48, RZ, RZ, R44 ;  /* 0x000000ffff307224 */ /* 0x000fe200078e002c */
[----:B------:R-:W-:-:S08]  /*37e0*/  LOP3.LUT R10, R45, UR29, R10, 0x96, !PT ;  /* 0x0000001d2d0a7c12 */ /* 0x000fd0000f8e960a */
.L_x_3514:
[----:B------:R-:W-:Y:S05]  /*37f0*/  BSYNC B2 ;  /* 0x0000000000027941 */ /* 0x000fea0003800000 */
.L_x_3513:
        /* <DEDUP_REMOVED lines=11> */
.L_x_3509:
[----:B------:R-:W-:Y:S05]  /*38b0*/  BSYNC B1 ;  /* 0x0000000000017941 */ /* 0x000fea0003800000 */
.L_x_3508:
[----:B------:R-:W0:Y:S01]  /*38c0*/  LDC.64 R44, c[0x0][0x238] ;  /* 0x00008e00ff2c7b82 */ /* 0x000e220000000a00 */
[----:B------:R-:W-:Y:S01]  /*38d0*/  FADD.FTZ R46, RZ, R28 ;  /* 0x0000001cff2e7221 */ /* 0x000fe20000010000 */
[----:B------:R-:W-:Y:S01]  /*38e0*/  BSSY B1, `(.L_x_3517) ;  /* 0x000001c000017945 */ /* 0x000fe20003800000 */
[----:B------:R-:W-:Y:S02]  /*38f0*/  ISETP.NE.AND P0, PT, R0, RZ, PT ;  /* 0x000000ff0000720c */ /* 0x000fe40003f05270 */
[----:B------:R-:W-:-:S04]  /*3900*/  FADD.FTZ R47, R46, R29 ;  /* 0x0000001d2e2f7221 */ /* 0x000fc80000010000 */
[----:B------:R-:W-:-:S04]  /*3910*/  FADD.FTZ R46, R47, R30 ;  /* 0x0000001e2f2e7221 */ /* 0x000fc80000010000 */
[----:B------:R-:W-:-:S04]  /*3920*/  FADD.FTZ R47, R46, R31 ;  /* 0x0000001f2e2f7221 */ /* 0x000fc80000010000 */
[----:B------:R-:W-:-:S04]  /*3930*/  FADD.FTZ R46, R47, R32 ;  /* 0x000000202f2e7221 */ /* 0x000fc80000010000 */
[----:B------:R-:W-:Y:S01]  /*3940*/  FADD.FTZ R47, R46, R33 ;  /* 0x000000212e2f7221 */ /* 0x000fe20000010000 */
[----:B0-----:R-:W-:-:S04]  /*3950*/  IMAD.WIDE.U32 R44, R61, 0x20, R44 ;  /* 0x000000203d2c7825 */ /* 0x001fc800078e002c */
[----:B------:R-:W-:Y:S01]  /*3960*/  FADD.FTZ R64, R47, R34 ;  /* 0x000000222f407221 */ /* 0x000fe20000010000 */
[----:B------:R0:W-:Y:S04]  /*3970*/  STG.E.128 desc[UR6][R44.64], R28 ;  /* 0x0000001c2c007986 */ /* 0x0001e8000c101d06 */
[----:B------:R0:W-:Y:S01]  /*3980*/  STG.E.128 desc[UR6][R44.64+0x10], R32 ;  /* 0x000010202c007986 */ /* 0x0001e2000c101d06 */
[----:B------:R-:W-:Y:S05]  /*3990*/  @!P3 BRA `(.L_x_3518) ;  /* 0x000000000040b947 */ /* 0x000fea0003800000 */
[----:B0-----:R-:W-:Y:S01]  /*39a0*/  IMAD.U32 R44, R54, 0x10000, RZ ;  /* 0x00010000362c7824 */ /* 0x001fe200078e00ff */
        /* <DEDUP_REMOVED lines=15> */
.L_x_3518:
[----:B------:R-:W-:Y:S05]  /*3aa0*/  BSYNC B1 ;  /* 0x0000000000017941 */ /* 0x000fea0003800000 */
.L_x_3517:
[----:B------:R-:W-:Y:S01]  /*3ab0*/  UMOV UR30, 0xffffffff ;  /* 0xffffffff001e7882 */ /* 0x000fe20000000000 */
[----:B------:R-:W-:Y:S02]  /*3ac0*/  FADD.FTZ R64, R64, R35 ;  /* 0x0000002340407221 */ /* 0x000fe40000010000 */
[----:B------:R-:W-:Y:S05]  /*3ad0*/  BRA.DIV UR30, `(.L_x_3519) ;  /* 0x000000061eb87947 */ /* 0x000fea000b800000 */
[----:B01----:R-:W0:Y:S02]  /*3ae0*/  SHFL.BFLY PT, R45, R64, 0x1, 0x1f ;  /* 0x0c201f00402d7f89 */ /* 0x003e2400000e0000 */
        /* <DEDUP_REMOVED lines=36> */
.L_x_3534:
        /* <DEDUP_REMOVED lines=15> */
[----:B------:R-:W-:-:S13]  /*3e20*/  ISETP.GE.AND P0, PT, R56, 0x1, PT ;  /* 0x000000013800780c */ /* 0x000fda0003f06270 */
[----:B0-----:R-:W-:Y:S05]  /*3e30*/  @!P0 BRA `(.L_x_3521) ;  /* 0x0000000000c48947 */ /* 0x001fea0003800000 */
[----:B------:R-:W-:Y:S01]  /*3e40*/  FSEL R61, R61, RZ, !P2 ;  /* 0x000000ff3d3d7208 */ /* 0x000fe20005000000 */
[----:B------:R-:W-:-:S04]  /*3e50*/  VIADD R56, R56, 0xffffffff ;  /* 0xffffffff38387836 */ /* 0x000fc80000000000 */
[--C-:B------:R-:W-:Y:S01]  /*3e60*/  FADD.FTZ R44, -R61, R29.reuse ;  /* 0x0000001d3d2c7221 */ /* 0x100fe20000010100 */
[----:B------:R-:W-:Y:S01]  /*3e70*/  PRMT R29, R15, 0x7632, R29 ;  /* 0x000076320f1d7816 */ /* 0x000fe2000000001d */
[C---:B------:R-:W-:Y:S01]  /*3e80*/  FADD.FTZ R28, -R61.reuse, R28 ;  /* 0x0000001c3d1c7221 */ /* 0x040fe20000010100 */
[----:B------:R-:W-:Y:S02]  /*3e90*/  IMAD R57, R56, R57, RZ ;  /* 0x0000003938397224 */ /* 0x000fe400078e02ff */
[C-C-:B------:R-:W-:Y:S01]  /*3ea0*/  FADD.FTZ R46, -R61.reuse, R31.reuse ;  /* 0x0000001f3d2e7221 */ /* 0x140fe20000010100 */
[----:B------:R-:W-:Y:S01]  /*3eb0*/  FADD.FTZ R56, -R61, R32 ;  /* 0x000000203d387221 */ /* 0x000fe20000010100 */
[C---:B------:R-:W-:Y:S01]  /*3ec0*/  PRMT R31, R14.reuse, 0x7632, R31 ;  /* 0x000076320e1f7816 */ /* 0x040fe2000000001f */
[----:B------:R-:W-:Y:S02]  /*3ed0*/  IMAD.U32 R63, R29, 0x10000, RZ ;  /* 0x000100001d3f7824 */ /* 0x000fe400078e00ff */
[----:B------:R-:W-:Y:S01]  /*3ee0*/  FADD.FTZ R58, -R61, R33 ;  /* 0x000000213d3a7221 */ /* 0x000fe20000010100 */
[C---:B------:R-:W-:Y:S01]  /*3ef0*/  FMUL.FTZ R29, R59.reuse, R28 ;  /* 0x0000001c3b1d7220 */ /* 0x040fe20000410000 */
[----:B------:R-:W0:Y:S01]  /*3f00*/  LDC.64 R32, c[0x0][0x2b8] ;  /* 0x0000ae00ff207b82 */ /* 0x000e220000000a00 */
[C---:B------:R-:W-:Y:S01]  /*3f10*/  FMUL.FTZ R28, R59.reuse, R44 ;  /* 0x0000002c3b1c7220 */ /* 0x040fe20000410000 */
[----:B------:R-:W-:Y:S01]  /*3f20*/  SHF.L.U32 R44, R14, 0x10, RZ ;  /* 0x000000100e2c7819 */ /* 0x000fe200000006ff */
[----:B------:R-:W-:Y:S01]  /*3f30*/  FMUL.FTZ R45, R59, R56 ;  /* 0x000000383b2d7220 */ /* 0x000fe20000410000 */
[----:B------:R-:W-:Y:S01]  /*3f40*/  FADD.FTZ R62, -R61, R35 ;  /* 0x000000233d3e7221 */ /* 0x000fe20000010100 */
[----:B------:R-:W-:Y:S01]  /*3f50*/  FMUL.FTZ R58, R59, R58 ;  /* 0x0000003a3b3a7220 */ /* 0x000fe20000410000 */
[----:B------:R-:W-:-:S02]  /*3f60*/  IMAD.U32 R47, R31, 0x10000, RZ ;  /* 0x000100001f2f7824 */ /* 0x000fc400078e00ff */
[----:B------:R-:W-:Y:S01]  /*3f70*/  FMUL.FTZ R35, R59, R46 ;  /* 0x0000002e3b237220 */ /* 0x000fe20000410000 */
[----:B------:R-:W-:Y:S01]  /*3f80*/  SHF.R.S32.HI R46, RZ, 0x1f, R57 ;  /* 0x0000001fff2e7819 */ /* 0x000fe20000011439 */
[----:B------:R-:W-:Y:S01]  /*3f90*/  FFMA.FTZ R44, R45, R44, R8 ;  /* 0x0000002c2d2c7223 */ /* 0x000fe20000010008 */
[----:B------:R-:W-:Y:S01]  /*3fa0*/  FFMA.FTZ R45, R58, R47, R41 ;  /* 0x0000002f3a2d7223 */ /* 0x000fe20000010029 */
[----:B------:R-:W-:Y:S01]  /*3fb0*/  PRMT R47, R13, 0x7632, R47 ;  /* 0x000076320d2f7816 */ /* 0x000fe2000000002f */
[C---:B------:R-:W-:Y:S01]  /*3fc0*/  FADD.FTZ R30, -R61.reuse, R30 ;  /* 0x0000001e3d1e7221 */ /* 0x040fe20000010100 */
[----:B------:R-:W-:Y:S01]  /*3fd0*/  FADD.FTZ R60, -R61, R34 ;  /* 0x000000223d3c7221 */ /* 0x000fe20000010100 */
[----:B------:R-:W-:Y:S02]  /*3fe0*/  LEA.HI R57, R46, R57, RZ, 0x3 ;  /* 0x000000392e397211 */ /* 0x000fe400078f18ff */
[----:B------:R-:W-:Y:S01]  /*3ff0*/  PRMT R46, R12, 0x7632, R46 ;  /* 0x000076320c2e7816 */ /* 0x000fe2000000002e */
[----:B------:R-:W-:Y:S01]  /*4000*/  FMUL.FTZ R34, R59, R30 ;  /* 0x0000001e3b227220 */ /* 0x000fe20000410000 */
[----:B------:R-:W-:Y:S01]  /*4010*/  SHF.L.U32 R61, R15, 0x10, RZ ;  /* 0x000000100f3d7819 */ /* 0x000fe200000006ff */
[----:B------:R-:W-:Y:S01]  /*4020*/  FMUL.FTZ R60, R59, R60 ;  /* 0x0000003c3b3c7220 */ /* 0x000fe20000410000 */
[----:B------:R-:W-:-:S02]  /*4030*/  IMAD.U32 R58, R47, 0x10000, RZ ;  /* 0x000100002f3a7824 */ /* 0x000fc400078e00ff */
[----:B------:R-:W-:Y:S01]  /*4040*/  FMUL.FTZ R59, R59, R62 ;  /* 0x0000003e3b3b7220 */ /* 0x000fe20000410000 */
[----:B------:R-:W-:Y:S01]  /*4050*/  SHF.L.U32 R56, R13, 0x10, RZ ;  /* 0x000000100d387819 */ /* 0x000fe200000006ff */
[----:B------:R-:W-:Y:S01]  /*4060*/  IMAD.U32 R46, R46, 0x10000, RZ ;  /* 0x000100002e2e7824 */ /* 0x000fe200078e00ff */
[----:B------:R-:W-:Y:S01]  /*4070*/  SHF.L.U32 R47, R12, 0x10, RZ ;  /* 0x000000100c2f7819 */ /* 0x000fe200000006ff */
[----:B------:R-:W-:Y:S01]  /*4080*/  FFMA.FTZ R31, R60, R61, R9 ;  /* 0x0000003d3c1f7223 */ /* 0x000fe20000010009 */
[----:B------:R-:W-:Y:S01]  /*4090*/  FFMA.FTZ R30, R59, R63, R42 ;  /* 0x0000003f3b1e7223 */ /* 0x000fe2000001002a */
[----:B------:R-:W-:Y:S01]  /*40a0*/  LEA.HI.SX32 R57, R57, R0, 0x1d ;  /* 0x0000000039397211 */ /* 0x000fe200078feaff */
        /* <DEDUP_REMOVED lines=10> */
.L_x_3521:
[----:B------:R-:W-:Y:S05]  /*4150*/  BSYNC B1 ;  /* 0x0000000000017941 */ /* 0x000fea0003800000 */
.L_x_3520:
[----:B0-----:R-:W0:Y:S02]  /*4160*/  LDC.64 R28, c[0x0][0x210] ;  /* 0x00008400ff1c7b82 */ /* 0x001e240000000a00 */
[----:B0-----:R-:W-:-:S04]  /*4170*/  LEA R2, R28, R2, 0x2 ;  /* 0x000000021c027211 */ /* 0x001fc800078e10ff */
[----:B------:R-:W-:-:S13]  /*4180*/  ISETP.GE.AND P0, PT, R2, R29, PT ;  /* 0x0000001d0200720c */ /* 0x000fda0003f06270 */
[----:B------:R-:W-:Y:S05]  /*4190*/  @!P0 BRA `(.L_x_3522) ;  /* 0xffffffc400c48947 */ /* 0x000fea000383ffff */
[----:B------:R-:W-:Y:S05]  /*41a0*/  BSYNC B0 ;  /* 0x0000000000007941 */ /* 0x000fea0003800000 */
.L_x_3444:
[----:B------:R-:W-:Y:S05]  /*41b0*/  EXIT ;  /* 0x000000000000794d */ /* 0x000fea0003800000 */
.L_x_3519:
[----:B-1----:R-:W-:Y:S01]  /*41c0*/  HFMA2.MMA R46, -RZ, RZ, 0, 1.847743988037109375e-06 ;  /* 0x0000001fff2e7435 */ /* 0x002fe200000001ff */
[----:B------:R-:W-:Y:S01]  /*41d0*/  BSSY B1, `(.L_x_3523) ;  /* 0x0000006000017945 */ /* 0x000fe20003800000 */
[----:B0-----:R-:W-:Y:S02]  /*41e0*/  IMAD.MOV.U32 R45, RZ, RZ, 0x1 ;  /* 0x00000001ff2d7424 */ /* 0x001fe400078e00ff */
[----:B------:R-:W-:-:S07]  /*41f0*/  IMAD.MOV.U32 R47, RZ, RZ, -0x1 ;  /* 0xffffffffff2f7424 */ /* 0x000fce00078e00ff */
[----:B------:R-:W-:Y:S05]  /*4200*/  WARPSYNC.COLLECTIVE R47, `(.L_x_3524) ;  /* 0x000000002f087348 */ /* 0x000fea0003c00000 */
[----:B------:R0:W1:Y:S02]  /*4210*/  SHFL.BFLY P1, R67, R64, R45, R46 ;  /* 0x0c00002d40437389 */ /* 0x000064000002002e */
[----:B01----:R-:W-:Y:S01]  /*4220*/  ENDCOLLECTIVE ;  /* 0x000000000000791b */ /* 0x003fe20003800000 */
.L_x_3524:
[----:B------:R-:W-:Y:S05]  /*4230*/  BSYNC B1 ;  /* 0x0000000000017941 */ /* 0x000fea0003800000 */
.L_x_3523:
[----:B------:R-:W-:Y:S01]  /*4240*/  MOV R45, R67 ;  /* 0x00000043002d7202 */ /* 0x000fe20000000f00 */
[----:B------:R-:W-:Y:S01]  /*4250*/  IMAD.MOV.U32 R46, RZ, RZ, 0x1f ;  /* 0x0000001fff2e7424 */ /* 0x000fe200078e00ff */
[----:B------:R-:W-:-:S03]  /*4260*/  MOV R47, 0xffffffff ;  /* 0xffffffff002f7802 */ /* 0x000fc60000000f00 */
[----:B------:R-:W-:Y:S01]  /*4270*/  FADD.FTZ R60, R64, R45 ;  /* 0x0000002d403c7221 */ /* 0x000fe20000010000 */
[----:B------:R-:W-:-:S03]  /*4280*/  HFMA2.MMA R45, -RZ, RZ, 0, 1.1920928955078125e-07 ;  /* 0x00000002ff2d7435 */ /* 0x000fc600000001ff */
[----:B------:R-:W-:-:S08]  /*4290*/  IMAD.MOV.U32 R64, RZ, RZ, R60 ;  /* 0x000000ffff407224 */ /* 0x000fd000078e003c */
[----:B------:R-:W-:Y:S05]  /*42a0*/  WARPSYNC.COLLECTIVE R47, `(.L_x_3525) ;  /* 0x000000002f087348 */ /* 0x000fea0003c00000 */
[----:B------:R0:W1:Y:S02]  /*42b0*/  SHFL.BFLY P1, R67, R64, R45, R46 ;  /* 0x0c00002d40437389 */ /* 0x000064000002002e */
[----:B01----:R-:W-:Y:S01]  /*42c0*/  ENDCOLLECTIVE ;  /* 0x000000000000791b */ /* 0x003fe20003800000 */
.L_x_3525:
[----:B------:R-:W-:Y:S02]  /*42d0*/  IMAD.MOV.U32 R45, RZ, RZ, 0x4 ;  /* 0x00000004ff2d7424 */ /* 0x000fe400078e00ff */
[----:B------:R-:W-:-:S04]  /*42e0*/  IMAD.MOV.U32 R59, RZ, RZ, R67 ;  /* 0x000000ffff3b7224 */ /* 0x000fc800078e0043 */
[----:B------:R-:W-:-:S05]  /*42f0*/  FADD.FTZ R62, R60, R59 ;  /* 0x0000003b3c3e7221 */ /* 0x000fca0000010000 */
[----:B------:R-:W-:-:S07]  /*4300*/  MOV R64, R62 ;  /* 0x0000003e00407202 */ /* 0x000fce0000000f00 */
[----:B------:R-:W-:Y:S05]  /*4310*/  WARPSYNC.COLLECTIVE R47, `(.L_x_3526) ;  /* 0x000000002f087348 */ /* 0x000fea0003c00000 */
[----:B------:R0:W1:Y:S02]  /*4320*/  SHFL.BFLY P1, R67, R64, R45, R46 ;  /* 0x0c00002d40437389 */ /* 0x000064000002002e */
[----:B01----:R-:W-:Y:S01]  /*4330*/  ENDCOLLECTIVE ;  /* 0x000000000000791b */ /* 0x003fe20003800000 */
.L_x_3526:
        /* <DEDUP_REMOVED lines=8> */
.L_x_3527:
[----:B------:R-:W-:Y:S02]  /*43c0*/  IMAD.MOV.U32 R45, RZ, RZ, 0x10 ;  /* 0x00000010ff2d7424 */ /* 0x000fe400078e00ff */
[----:B------:R-:W-:-:S04]  /*43d0*/  IMAD.MOV.U32 R44, RZ, RZ, R67 ;  /* 0x000000ffff2c7224 */ /* 0x000fc800078e0043 */
[----:B------:R-:W-:-:S05]  /*43e0*/  FADD.FTZ R65, R63, R44 ;  /* 0x0000002c3f417221 */ /* 0x000fca0000010000 */
[----:B------:R-:W-:-:S07]  /*43f0*/  MOV R64, R65 ;  /* 0x0000004100407202 */ /* 0x000fce0000000f00 */
[----:B------:R-:W-:Y:S05]  /*4400*/  WARPSYNC.COLLECTIVE R47, `(.L_x_3528) ;  /* 0x000000002f087348 */ /* 0x000fea0003c00000 */
[----:B------:R0:W1:Y:S02]  /*4410*/  SHFL.BFLY P1, R67, R64, R45, R46 ;  /* 0x0c00002d40437389 */ /* 0x000064000002002e */
[----:B01----:R-:W-:Y:S01]  /*4420*/  ENDCOLLECTIVE ;  /* 0x000000000000791b */ /* 0x003fe20003800000 */
.L_x_3528:
        /* <DEDUP_REMOVED lines=24> */
.L_x_3529:
[----:B------:R-:W-:Y:S02]  /*45b0*/  IMAD.MOV.U32 R45, RZ, RZ, 0x2 ;  /* 0x00000002ff2d7424 */ /* 0x000fe400078e00ff */
[----:B------:R-:W-:-:S04]  /*45c0*/  IMAD.MOV.U32 R63, RZ, RZ, R67 ;  /* 0x000000ffff3f7224 */ /* 0x000fc800078e0043 */
[----:B------:R-:W-:-:S05]  /*45d0*/  FADD.FTZ R63, R44, R63 ;  /* 0x0000003f2c3f7221 */ /* 0x000fca0000010000 */
[----:B------:R-:W-:-:S07]  /*45e0*/  MOV R64, R63 ;  /* 0x0000003f00407202 */ /* 0x000fce0000000f00 */
[----:B------:R-:W-:Y:S05]  /*45f0*/  WARPSYNC.COLLECTIVE R47, `(.L_x_3530) ;  /* 0x000000002f087348 */ /* 0x000fea0003c00000 */
[----:B------:R0:W1:Y:S02]  /*4600*/  SHFL.BFLY P1, R67, R64, R45, R46 ;  /* 0x0c00002d40437389 */ /* 0x000064000002002e */
[----:B01----:R-:W-:Y:S01]  /*4610*/  ENDCOLLECTIVE ;  /* 0x000000000000791b */ /* 0x003fe20003800000 */
.L_x_3530:
[----:B------:R-:W-:Y:S01]  /*4620*/  HFMA2.MMA R45, -RZ, RZ, 0, 2.384185791015625e-07 ;  /* 0x00000004ff2d7435 */ /* 0x000fe200000001ff */
[----:B------:R-:W-:-:S05]  /*4630*/  MOV R60, R67 ;  /* 0x00000043003c7202 */ /* 0x000fca0000000f00 */
[----:B------:R-:W-:-:S04]  /*4640*/  FADD.FTZ R60, R63, R60 ;  /* 0x0000003c3f3c7221 */ /* 0x000fc80000010000 */
[----:B------:R-:W-:-:S07]  /*4650*/  IMAD.MOV.U32 R64, RZ, RZ, R60 ;  /* 0x000000ffff407224 */ /* 0x000fce00078e003c */
[----:B------:R-:W-:Y:S05]  /*4660*/  WARPSYNC.COLLECTIVE R47, `(.L_x_3531) ;  /* 0x000000002f087348 */ /* 0x000fea0003c00000 */
[----:B------:R0:W1:Y:S02]  /*4670*/  SHFL.BFLY P1, R67, R64, R45, R46 ;  /* 0x0c00002d40437389 */ /* 0x000064000002002e */
[----:B01----:R-:W-:Y:S01]  /*4680*/  ENDCOLLECTIVE ;  /* 0x000000000000791b */ /* 0x003fe20003800000 */
.L_x_3531:
[----:B------:R-:W-:Y:S02]  /*4690*/  IMAD.MOV.U32 R45, RZ, RZ, 0x8 ;  /* 0x00000008ff2d7424 */ /* 0x000fe400078e00ff */
[----:B------:R-:W-:-:S04]  /*46a0*/  IMAD.MOV.U32 R65, RZ, RZ, R67 ;  /* 0x000000ffff417224 */ /* 0x000fc800078e0043 */
[----:B------:R-:W-:-:S05]  /*46b0*/  FADD.FTZ R65, R60, R65 ;  /* 0x000000413c417221 */ /* 0x000fca0000010000 */
[----:B------:R-:W-:-:S07]  /*46c0*/  MOV R64, R65 ;  /* 0x0000004100407202 */ /* 0x000fce0000000f00 */
[----:B------:R-:W-:Y:S05]  /*46d0*/  WARPSYNC.COLLECTIVE R47, `(.L_x_3532) ;  /* 0x000000002f087348 */ /* 0x000fea0003c00000 */
[----:B------:R0:W1:Y:S02]  /*46e0*/  SHFL.BFLY P1, R67, R64, R45, R46 ;  /* 0x0c00002d40437389 */ /* 0x000064000002002e */
[----:B01----:R-:W-:Y:S01]  /*46f0*/  ENDCOLLECTIVE ;  /* 0x000000000000791b */ /* 0x003fe20003800000 */
.L_x_3532:
[----:B------:R-:W-:Y:S01]  /*4700*/  HFMA2.MMA R45, -RZ, RZ, 0, 9.5367431640625e-07 ;  /* 0x00000010ff2d7435 */ /* 0x000fe200000001ff */
[----:B------:R-:W-:-:S05]  /*4710*/  MOV R62, R67 ;  /* 0x00000043003e7202 */ /* 0x000fca0000000f00 */
[----:B------:R-:W-:-:S04]  /*4720*/  FADD.FTZ R62, R65, R62 ;  /* 0x0000003e413e7221 */ /* 0x000fc80000010000 */
[----:B------:R-:W-:-:S07]  /*4730*/  IMAD.MOV.U32 R64, RZ, RZ, R62 ;  /* 0x000000ffff407224 */ /* 0x000fce00078e003e */
[----:B------:R-:W-:Y:S05]  /*4740*/  WARPSYNC.COLLECTIVE R47, `(.L_x_3533) ;  /* 0x000000002f087348 */ /* 0x000fea0003c00000 */
[----:B------:R0:W1:Y:S02]  /*4750*/  SHFL.BFLY P1, R67, R64, R45, R46 ;  /* 0x0c00002d40437389 */ /* 0x000064000002002e */
[----:B01----:R-:W-:Y:S01]  /*4760*/  ENDCOLLECTIVE ;  /* 0x000000000000791b */ /* 0x003fe20003800000 */
.L_x_3533:
[----:B------:R-:W-:Y:S05]  /*4770*/  BRA `(.L_x_3534) ;  /* 0xfffffff4006c7947 */ /* 0x000fea000383ffff */
.L_x_3535:
        /* <DEDUP_REMOVED lines=16> */
.L_x_9555:


//--------------------- .text._ZN10layer_norm13ln_fwd_kernelINS_13Kernel_traitsI13__nv_bfloat16S2_fS2_fjLj256ELj1ELj4ELj1ELj16ENS_18Kernel_traits_baseILj256ES2_S2_fS2_fjLj128EEEEELb1ELb1ELb0ELb0EEEvNS_9FwdParamsE --------------------------
	.section	.text._ZN10layer_norm13ln_fwd_kernelINS_13Kernel_traitsI13__nv_bfloat16S2_fS2_fjLj256ELj1ELj4ELj1ELj16ENS_18Kernel_traits_baseILj256ES2_S2_fS2_fjLj128EEEEELb1ELb1ELb0ELb0EEEvNS_9FwdParamsE,"ax",@progbits
	.align	128
        .global         _ZN10layer_norm13ln_fwd_kernelINS_13Kernel_traitsI13__nv_bfloat16S2_fS2_fjLj256ELj1ELj4ELj1ELj16ENS_18Kernel_traits_baseILj256ES2_S2_fS2_fjLj128EEEEELb1ELb1ELb0ELb0EEEvNS_9FwdParamsE
        .type           _ZN10layer_norm13ln_fwd_kernelINS_13Kernel_traitsI13__nv_bfloat16S2_fS2_fjLj256ELj1ELj4ELj1ELj16ENS_18Kernel_traits_baseILj256ES2_S2_fS2_fjLj128EEEEELb1ELb1ELb0ELb0EEEvNS_9FwdParamsE,@function
        .size           _ZN10layer_norm13ln_fwd_kernelINS_13Kernel_traitsI13__nv_bfloat16S2_fS2_fjLj256ELj1ELj4ELj1ELj16ENS_18Kernel_traits_baseILj256ES2_S2_fS2_fjLj128EEEEELb1ELb1ELb0ELb0EEEvNS_9FwdParamsE,(.L_x_9556 - _ZN10layer_norm13ln_fwd_kernelINS_13Kernel_traitsI13__nv_bfloat16S2_fS2_fjLj256ELj1ELj4ELj1ELj16ENS_18Kernel_traits_baseILj256ES2_S2_fS2_fjLj128EEEEELb1ELb1ELb0ELb0EEEvNS_9FwdParamsE)
        .other          _ZN10layer_norm13ln_fwd_kernelINS_13Kernel_traitsI13__nv_bfloat16S2_fS2_fjLj256ELj1ELj4ELj1ELj16ENS_18Kernel_traits_baseILj256ES2_S2_fS2_fjLj128EEEEELb1ELb1ELb0ELb0EEEvNS_9FwdParamsE,@"STO_CUDA_ENTRY STV_DEFAULT"
_ZN10layer_norm13ln_fwd_kernelINS_13Kernel_traitsI13__nv_bfloat16S2_fS2_fjLj256ELj1ELj4ELj1ELj16ENS_18Kernel_traits_baseILj256ES2_S2_fS2_fjLj128EEEEELb1ELb1ELb0ELb0EEEvNS_9FwdParamsE:
.text._ZN10layer_norm13ln_fwd_kernelINS_13Kernel_traitsI13__nv_bfloat16S2_fS2_fjLj256ELj1ELj4ELj1ELj16ENS_18Kernel_traits_baseILj256ES2_S2_fS2_fjLj128EEEEELb1ELb1ELb0ELb0EEEvNS_9FwdParamsE:
        /* <DEDUP_REMOVED lines=8> */
[----:B------:R-:W1:Y:S08]  /*0080*/  LDC R12, c[0x0][0x2e8] ;  /* 0x0000ba00ff0c7b82 */ /* 0x000e700000000800 */
[----:B------:R-:W2:Y:S01]  /*0090*/  @P2 LDG.E.64 R2, desc[UR6][R2.64] ;  /* 0x0000000602022981 */ /* 0x000ea2000c1e1b00 */
[----:B------:R-:W3:Y:S01]  /*00a0*/  LDC R7, c[0x0][0x218] ;  /* 0x00008600ff077b82 */ /* 0x000ee20000000800 */
[----:B0-----:R-:W-:Y:S01]  /*00b0*/  @P2 MOV R13, R17 ;  /* 0x00000011000d2202 */ /* 0x001fe20000000f00 */
[----:B------:R-:W0:Y:S06]  /*00c0*/  S2R R6, SR_TID.X ;  /* 0x0000000000067919 */ /* 0x000e2c0000002100 */
[----:B------:R-:W4:Y:S01]  /*00d0*/  @P2 LDC R11, c[0x0][0x2f0] ;  /* 0x0000bc00ff0b2b82 */ /* 0x000f220000000800 */
[----:B-1----:R-:W4:Y:S01]  /*00e0*/  @P2 LDG.E.64 R4, desc[UR6][R12.64] ;  /* 0x000000060c042981 */ /* 0x002f22000c1e1b00 */
[----:B------:R-:W-:Y:S01]  /*00f0*/  ULDC UR8, c[0x0][0x0] ;  /* 0x0000000000087ab9 */ /* 0x000fe20000000800 */
[----:B------:R-:W-:Y:S01]  /*0100*/  BSSY B0, `(.L_x_3536) ;  /* 0x0000026000007945 */ /* 0x000fe20003800000 */
[----:B------:R-:W1:Y:S01]  /*0110*/  S2R R9, SR_CTAID.X ;  /* 0x0000000000097919 */ /* 0x000e620000002500 */
[----:B---3--:R-:W-:-:S04]  /*0120*/  SHF.R.S32.HI R0, RZ, 0x1f, R7 ;  /* 0x0000001fff007819 */ /* 0x008fc80000011407 */
[----:B------:R-:W-:Y:S02]  /*0130*/  LEA.HI R0, R0, R7, RZ, 0x3 ;  /* 0x0000000700007211 */ /* 0x000fe400078f18ff */
[C---:B0-----:R-:W-:Y:S02]  /*0140*/  LOP3.LUT R7, R6.reuse, 0x1f, RZ, 0xc, !PT ;  /* 0x0000001f06077812 */ /* 0x041fe400078e0cff */
[----:B------:R-:W-:Y:S02]  /*0150*/  LOP3.LUT R8, R6, 0x1f, RZ, 0xc0, !PT ;  /* 0x0000001f06087812 */ /* 0x000fe400078ec0ff */
[----:B------:R-:W-:-:S04]  /*0160*/  LEA.HI.SX32 R0, R0, R7, 0x1d ;  /* 0x0000000700007211 */ /* 0x000fc800078feaff */
[----:B------:R-:W-:Y:S02]  /*0170*/  LOP3.LUT P0, RZ, R0, 0xffffffe0, RZ, 0xc0, !PT ;  /* 0xffffffe000ff7812 */ /* 0x000fe4000780c0ff */
[----:B------:R-:W-:-:S05]  /*0180*/  SHF.R.U32.HI R0, RZ, 0x5, R6 ;  /* 0x00000005ff007819 */ /* 0x000fca0000011606 */
[C---:B-1----:R-:W-:Y:S01]  /*0190*/  IMAD R0, R9.reuse, 0x4, R0 ;  /* 0x0000000409007824 */ /* 0x042fe200078e0200 */
[----:B--2---:R-:W-:Y:S01]  /*01a0*/  @P2 R2UR UR4, R2 ;  /* 0x00000000020422ca */ /* 0x004fe200000e0000 */
[----:B------:R-:W-:Y:S01]  /*01b0*/  IMAD R2, R9, UR8, R6 ;  /* 0x0000000809027c24 */ /* 0x000fe2000f8e0206 */
[----:B------:R-:W-:Y:S02]  /*01c0*/  @P2 R2UR UR5, R3 ;  /* 0x00000000030522ca */ /* 0x000fe400000e0000 */
[----:B----4-:R-:W-:Y:S01]  /*01d0*/  @P2 IADD3 R12, P3, R4, R11, RZ ;  /* 0x0000000b040c2210 */ /* 0x010fe20007f7e0ff */
[----:B------:R-:W-:-:S12]  /*01e0*/  @!P0 BRA `(.L_x_3537) ;  /* 0x00000000005c8947 */ /* 0x000fd80003800000 */
        /* <DEDUP_REMOVED lines=23> */
.L_x_3537:
[----:B------:R-:W-:Y:S05]  /*0360*/  BSYNC B0 ;  /* 0x0000000000007941 */ /* 0x000fea0003800000 */
.L_x_3536:
        /* <DEDUP_REMOVED lines=8> */
[----:B-----5:R-:W-:Y:S01]  /*03f0*/  PRMT R32, R11, 0x7632, R32 ;  /* 0x000076320b207816 */ /* 0x020fe20000000020 */
[----:B------:R-:W-:Y:S01]  /*0400*/  IMAD.HI.U32 R6, R3, -0x2daee0ad, RZ ;  /* 0xd2511f5303067827 */ /* 0x000fe200078e00ff */
[----:B------:R-:W-:Y:S01]  /*0410*/  LOP3.LUT R5, R5, UR4, R4, 0x96, !PT ;  /* 0x0000000405057c12 */ /* 0x000fe2000f8e9604 */
[----:B------:R-:W-:Y:S01]  /*0420*/  UIADD3 UR12, UR5, -0x4498517b, URZ ;  /* 0xbb67ae85050c7890 */ /* 0x000fe2000fffe03f */
[----:B------:R-:W-:Y:S01]  /*0430*/  PRMT R21, R10, 0x7632, R21 ;  /* 0x000076320a157816 */ /* 0x000fe20000000015 */
[----:B------:R-:W-:Y:S01]  /*0440*/  IMAD R20, R3, -0x2daee0ad, RZ ;  /* 0xd2511f5303147824 */ /* 0x000fe200078e02ff */
[----:B------:R-:W-:Y:S01]  /*0450*/  LOP3.LUT R6, R6, UR5, RZ, 0x3c, !PT ;  /* 0x0000000506067c12 */ /* 0x000fe2000f8e3cff */
[----:B------:R-:W-:Y:S01]  /*0460*/  IMAD.HI.U32 R17, R5, -0x2daee0ad, RZ ;  /* 0xd2511f5305117827 */ /* 0x000fe200078e00ff */
[----:B------:R-:W-:Y:S01]  /*0470*/  UIADD3 UR13, UR4, 0x3c6ef372, URZ ;  /* 0x3c6ef372040d7890 */ /* 0x000fe2000fffe03f */
[----:B------:R-:W-:Y:S01]  /*0480*/  BSSY B1, `(.L_x_3538) ;  /* 0x00003b4000017945 */ /* 0x000fe20003800000 */
        /* <DEDUP_REMOVED lines=28> */
[----:B------:R-:W-:-:S02]  /*0650*/  UIADD3 UR23, UR4, 0x5384540f, URZ ;  /* 0x5384540f04177890 */ /* 0x000fc4000fffe03f */
[----:B------:R-:W-:Y:S01]  /*0660*/  UIADD3 UR24, UR5, 0x1fd5c5a3, URZ ;  /* 0x1fd5c5a305187890 */ /* 0x000fe2000fffe03f */
[----:B------:R-:W-:Y:S01]  /*0670*/  IMAD R17, R6, -0x2daee0ad, RZ ;  /* 0xd2511f5306117824 */ /* 0x000fe200078e02ff */
[----:B------:R-:W-:Y:S01]  /*0680*/  LOP3.LUT R7, R7, UR15, R18, 0x96, !PT ;  /* 0x0000000f07077c12 */ /* 0x000fe2000f8e9612 */
[----:B------:R-:W-:Y:S01]  /*0690*/  IMAD R18, R5, -0x326172a9, RZ ;  /* 0xcd9e8d5705127824 */ /* 0x000fe200078e02ff */
[----:B------:R-:W-:Y:S01]  /*06a0*/  UIADD3 UR25, UR4, -0xe443238, URZ ;  /* 0xf1bbcdc804197890 */ /* 0x000fe2000fffe03f */
[----:B------:R-:W-:Y:S01]  /*06b0*/  IMAD.HI.U32 R5, R19, -0x326172a9, RZ ;  /* 0xcd9e8d5713057827 */ /* 0x000fe200078e00ff */
[----:B------:R-:W-:Y:S02]  /*06c0*/  UIADD3 UR26, UR5, -0x24c28bd8, URZ ;  /* 0xdb3d7428051a7890 */ /* 0x000fe4000fffe03f */
[----:B------:R-:W-:Y:S01]  /*06d0*/  UIADD3 UR27, UR4, -0x700cb87f, URZ ;  /* 0x8ff34781041b7890 */ /* 0x000fe2000fffe03f */
[----:B------:R-:W-:Y:S01]  /*06e0*/  IMAD.HI.U32 R6, R7, -0x2daee0ad, RZ ;  /* 0xd2511f5307067827 */ /* 0x000fe200078e00ff */
[----:B------:R-:W-:Y:S01]  /*06f0*/  LOP3.LUT R5, R5, UR17, R18, 0x96, !PT ;  /* 0x0000001105057c12 */ /* 0x000fe2000f8e9612 */
[----:B------:R-:W-:-:S02]  /*0700*/  UIADD3 UR28, UR5, -0x695add53, URZ ;  /* 0x96a522ad051c7890 */ /* 0x000fc4000fffe03f */
        /* <DEDUP_REMOVED lines=9> */
[----:B------:R-:W-:Y:S01]  /*07a0*/  ULDC.U8 UR8, c[0x0][0x2a0] ;  /* 0x0000a80000087ab9 */ /* 0x000fe20000000000 */
[----:B------:R-:W-:-:S02]  /*07b0*/  UISETP.NE.AND.EX UP0, UPT, UR9, URZ, UPT, UP0 ;  /* 0x0000003f0900728c */ /* 0x000fc4000bf05300 */
[----:B------:R-:W-:Y:S01]  /*07c0*/  IMAD R19, R6, -0x326172a9, RZ ;  /* 0xcd9e8d5706137824 */ /* 0x000fe200078e02ff */
[----:B------:R-:W-:Y:S01]  /*07d0*/  LOP3.LUT R7, R7, UR19, R18, 0x96, !PT ;  /* 0x0000001307077c12 */ /* 0x000fe2000f8e9612 */
[----:B------:R-:W-:Y:S01]  /*07e0*/  IMAD R18, R5, -0x2daee0ad, RZ ;  /* 0xd2511f5305127824 */ /* 0x000fe200078e02ff */
[----:B------:R-:W-:Y:S01]  /*07f0*/  UISETP.NE.AND UP1, UPT, UR8, URZ, UPT ;  /* 0x0000003f0800728c */ /* 0x000fe2000bf25270 */
[----:B------:R-:W-:Y:S01]  /*0800*/  IMAD.HI.U32 R6, R17, -0x326172a9, RZ ;  /* 0xcd9e8d5711067827 */ /* 0x000fe200078e00ff */
[----:B------:R-:W-:-:S03]  /*0810*/  ULDC UR10, c[0x0][0x2d8] ;  /* 0x0000b600000a7ab9 */ /* 0x000fc60000000800 */
        /* <DEDUP_REMOVED lines=13> */
[----:B------:R-:W-:-:S04]  /*08f0*/  IMAD.HI.U32 R38, R17, -0x326172a9, RZ ;  /* 0xcd9e8d5711267827 */ /* 0x000fc800078e00ff */
[----:B------:R-:W-:Y:S01]  /*0900*/  IMAD.HI.U32 R6, R7, -0x2daee0ad, RZ ;  /* 0xd2511f5307067827 */ /* 0x000fe200078e00ff */
[----:B------:R-:W-:Y:S02]  /*0910*/  LOP3.LUT R38, R38, UR25, R5, 0x96, !PT ;  /* 0x0000001926267c12 */ /* 0x000fe4000f8e9605 */
[----:B------:R-:W-:Y:S01]  /*0920*/  SHF.L.U32 R5, R9, 0x10, RZ ;  /* 0x0000001009057819 */ /* 0x000fe200000006ff */
[----:B------:R-:W-:Y:S01]  /*0930*/  IMAD.U32 R42, R8, 0x10000, RZ ;  /* 0x00010000082a7824 */ /* 0x000fe200078e00ff */
[----:B------:R-:W-:Y:S01]  /*0940*/  LOP3.LUT R19, R6, UR26, R19, 0x96, !PT ;  /* 0x0000001a06137c12 */ /* 0x000fe2000f8e9613 */
[----:B------:R-:W-:Y:S01]  /*0950*/  IMAD R17, R17, -0x326172a9, RZ ;  /* 0xcd9e8d5711117824 */ /* 0x000fe200078e02ff */
[----:B------:R-:W-:Y:S01]  /*0960*/  SHF.L.U32 R9, R18, 0x10, RZ ;  /* 0x0000001012097819 */ /* 0x000fe200000006ff */
[----:B------:R-:W-:Y:S01]  /*0970*/  IMAD R8, R7, -0x2daee0ad, RZ ;  /* 0xd2511f5307087824 */ /* 0x000fe200078e02ff */
[----:B------:R-:W-:Y:S01]  /*0980*/  SHF.L.U32 R7, R11, 0x10, RZ ;  /* 0x000000100b077819 */ /* 0x000fe200000006ff */
[----:B------:R-:W-:Y:S01]  /*0990*/  IMAD.HI.U32 R39, R38, -0x2daee0ad, RZ ;  /* 0xd2511f5326277827 */ /* 0x000fe200078e00ff */
[----:B------:R-:W-:-:S03]  /*09a0*/  SHF.L.U32 R11, R21, 0x10, RZ ;  /* 0x00000010150b7819 */ /* 0x000fc600000006ff */
[----:B------:R-:W-:Y:S01]  /*09b0*/  IMAD.WIDE.U32 R40, R19, -0x326172a9, RZ ;  /* 0xcd9e8d5713287825 */ /* 0x000fe200078e00ff */
[----:B------:R-:W-:-:S03]  /*09c0*/  LOP3.LUT R39, R39, UR28, R8, 0x96, !PT ;  /* 0x0000001c27277c12 */ /* 0x000fc6000f8e9608 */
[----:B------:R-:W-:Y:S01]  /*09d0*/  IMAD.U32 R58, R52, 0x10000, RZ ;  /* 0x00010000343a7824 */ /* 0x000fe200078e00ff */
[----:B------:R-:W-:Y:S01]  /*09e0*/  SHF.L.U32 R52, R55, 0x10, RZ ;  /* 0x0000001037347819 */ /* 0x000fe200000006ff */
[----:B------:R-:W-:Y:S01]  /*09f0*/  IMAD.U32 R50, R44, 0x10000, RZ ;  /* 0x000100002c327824 */ /* 0x000fe200078e00ff */
[----:B------:R-:W-:Y:S01]  /*0a00*/  SHF.L.U32 R44, R47, 0x10, RZ ;  /* 0x000000102f2c7819 */ /* 0x000fe200000006ff */
[----:B------:R-:W-:Y:S01]  /*0a10*/  IMAD.U32 R6, R10, 0x10000, RZ ;  /* 0x000100000a067824 */ /* 0x000fe200078e00ff */
[----:B------:R-:W-:Y:S01]  /*0a20*/  LOP3.LUT R35, R41, UR27, R17, 0x96, !PT ;  /* 0x0000001b29237c12 */ /* 0x000fe2000f8e9611 */
[----:B------:R-:W-:Y:S01]  /*0a30*/  IMAD.U32 R54, R54, 0x10000, RZ ;  /* 0x0001000036367824 */ /* 0x000fe200078e00ff */
[----:B------:R-:W-:Y:S01]  /*0a40*/  LOP3.LUT R41, R12, 0x3, RZ, 0xc0, !PT ;  /* 0x000000030c297812 */ /* 0x000fe200078ec0ff */
[----:B------:R-:W-:Y:S01]  /*0a50*/  IMAD.U32 R46, R46, 0x10000, RZ ;  /* 0x000100002e2e7824 */ /* 0x000fe200078e00ff */
[----:B------:R-:W-:Y:S01]  /*0a60*/  SHF.L.U32 R55, R16, 0x10, RZ ;  /* 0x0000001010377819 */ /* 0x000fe200000006ff */
[----:B------:R-:W-:Y:S01]  /*0a70*/  IMAD.U32 R56, R56, 0x10000, RZ ;  /* 0x0001000038387824 */ /* 0x000fe200078e00ff */
[----:B------:R-:W-:Y:S01]  /*0a80*/  SHF.L.U32 R47, R14, 0x10, RZ ;  /* 0x000000100e2f7819 */ /* 0x000fe200000006ff */
[----:B------:R-:W-:-:S02]  /*0a90*/  IMAD.U32 R53, R15, 0x10000, RZ ;  /* 0x000100000f357824 */ /* 0x000fc400078e00ff */
[----:B------:R-:W-:Y:S02]  /*0aa0*/  IMAD.U32 R49, R49, 0x10000, RZ ;  /* 0x0001000031317824 */ /* 0x000fe400078e00ff */
[----:B------:R-:W-:Y:S02]  /*0ab0*/  IMAD.U32 R45, R13, 0x10000, RZ ;  /* 0x000100000d2d7824 */ /* 0x000fe400078e00ff */
[----:B------:R-:W-:Y:S02]  /*0ac0*/  IMAD.MOV.U32 R8, RZ, RZ, RZ ;  /* 0x000000ffff087224 */ /* 0x000fe400078e00ff */
[----:B------:R-:W-:Y:S02]  /*0ad0*/  IMAD.U32 R10, R20, 0x10000, RZ ;  /* 0x00010000140a7824 */ /* 0x000fe400078e00ff */
[----:B------:R-:W-:Y:S02]  /*0ae0*/  IMAD.U32 R32, R32, 0x10000, RZ ;  /* 0x0001000020207824 */ /* 0x000fe400078e00ff */
[----:B------:R-:W-:-:S07]  /*0af0*/  IMAD R38, R38, -0x2daee0ad, RZ ;  /* 0xd2511f5326267824 */ /* 0x000fce00078e02ff */
.L_x_3600:
[----:B------:R-:W-:Y:S01]  /*0b00*/  PLOP3.LUT P1, PT, PT, PT, UP0, 0x80, 0x0 ;  /* 0x000000000000781c */ /* 0x000fe20003f2f008 */
[----:B------:R-:W-:Y:S01]  /*0b10*/  HFMA2.MMA R29, -RZ, RZ, 0, 1.1920928955078125e-07 ;  /* 0x00000002ff1d7435 */ /* 0x000fe200000001ff */
[----:B------:R-:W-:Y:S01]  /*0b20*/  PLOP3.LUT P2, PT, PT, PT, UP0, 0x80, 0x0 ;  /* 0x000000000000781c */ /* 0x000fe20003f4f008 */
[----:B------:R-:W-:-:S10]  /*0b30*/  @UP0 ULDC.64 UR8, c[0x0][0x270] ;  /* 0x00009c0000080ab9 */ /* 0x000fd40000000a00 */
[----:B------:R-:W-:-:S06]  /*0b40*/  @P1 IMAD.WIDE R28, R0, R29, UR8 ;  /* 0x00000008001c1e25 */ /* 0x000fcc000f8e021d */
[----:B------:R0:W2:Y:S01]  /*0b50*/  @P2 LDG.E.U16 R29, desc[UR6][R28.64] ;  /* 0x000000061c1d2981 */ /* 0x0000a2000c1e1500 */
[----:B------:R-:W-:Y:S01]  /*0b60*/  PLOP3.LUT P1, PT, PT, PT, UP0, 0x80, 0x0 ;  /* 0x000000000000781c */ /* 0x000fe20003f2f008 */
[----:B------:R-:W-:Y:S01]  /*0b70*/  IMAD R30, R0, UR29, RZ ;  /* 0x0000001d001e7c24 */ /* 0x000fe2000f8e02ff */
[----:B------:R-:W-:Y:S01]  /*0b80*/  BSSY B0, `(.L_x_3539) ;  /* 0x00002da000007945 */ /* 0x000fe20003800000 */
[----:B------:R-:W1:Y:S03]  /*0b90*/  S2R R33, SR_TID.X ;  /* 0x0000000000217919 */ /* 0x000e660000002100 */
[----:B------:R-:W-:Y:S01]  /*0ba0*/  SHF.R.S32.HI R31, RZ, 0x1f, R30 ;  /* 0x0000001fff1f7819 */ /* 0x000fe2000001141e */
[----:B0-----:R-:W-:-:S03]  /*0bb0*/  IMAD.MOV.U32 R28, RZ, RZ, 0x3f800000 ;  /* 0x3f800000ff1c7424 */ /* 0x001fc600078e00ff */
[----:B------:R-:W-:Y:S02]  /*0bc0*/  LEA.HI R31, R31, R30, RZ, 0x3 ;  /* 0x0000001e1f1f7211 */ /* 0x000fe400078f18ff */
[----:B-1----:R-:W-:-:S04]  /*0bd0*/  LOP3.LUT R33, R33, 0x1f, RZ, 0xc0, !PT ;  /* 0x0000001f21217812 */ /* 0x002fc800078ec0ff */
[----:B------:R-:W-:Y:S02]  /*0be0*/  LEA.HI.SX32 R33, R31, R33, 0x1d ;  /* 0x000000211f217211 */ /* 0x000fe400078feaff */
[----:B--2---:R-:W-:Y:S01]  /*0bf0*/  @P1 SHF.L.U32 R28, R29, 0x10, RZ ;  /* 0x000000101d1c1819 */ /* 0x004fe200000006ff */
        /* <DEDUP_REMOVED lines=9> */
[----:B------:R-:W-:Y:S02]  /*0c90*/  VIADD R30, R41, 0x1 ;  /* 0x00000001291e7836 */ /* 0x000fe40000000000 */
[----:B0-----:R-:W-:-:S05]  /*0ca0*/  @P1 IMAD.WIDE.U32 R22, R33, 0x20, R22 ;  /* 0x0000002021161825 */ /* 0x001fca00078e0016 */
[----:B------:R0:W5:Y:S04]  /*0cb0*/  @P1 LDG.E.128 R12, desc[UR6][R22.64] ;  /* 0x00000006160c1981 */ /* 0x000168000c1e1d00 */
[----:B------:R0:W5:Y:S01]  /*0cc0*/  @P1 LDG.E.128 R16, desc[UR6][R22.64+0x10] ;  /* 0x0000100616101981 */ /* 0x000162000c1e1d00 */
[----:B------:R-:W-:-:S13]  /*0cd0*/  ISETP.NE.AND P1, PT, R41, 0x1, PT ;  /* 0x000000012900780c */ /* 0x000fda0003f25270 */
        /* <DEDUP_REMOVED lines=9> */
.L_x_3542:
[----:B------:R-:W-:-:S07]  /*0d70*/  IMAD.MOV.U32 R22, RZ, RZ, R40 ;  /* 0x000000ffff167224 */ /* 0x000fce00078e0028 */
.L_x_3543:
[----:B------:R-:W-:Y:S05]  /*0d80*/  BSYNC B2 ;  /* 0x0000000000027941 */ /* 0x000fea0003800000 */
.L_x_3541:
        /* <DEDUP_REMOVED lines=16> */
.L_x_3547:
[----:B------:R-:W-:Y:S05]  /*0e90*/  BSYNC B3 ;  /* 0x0000000000037941 */ /* 0x000fea0003800000 */
.L_x_3546:
        /* <DEDUP_REMOVED lines=42> */
.L_x_3545:
[----:B------:R-:W-:Y:S05]  /*1140*/  BSYNC B2 ;  /* 0x0000000000027941 */ /* 0x000fea0003800000 */
.L_x_3544:
[----:B------:R-:W0:Y:S01]  /*1150*/  LDC R60, c[0x0][0x298] ;  /* 0x0000a600ff3c7b82 */ /* 0x000e220000000800 */
[----:B------:R-:W-:Y:S01]  /*1160*/  HFMA2.MMA R59, -RZ, RZ, 0.1171875, 0 ;  /* 0x2f800000ff3b7435 */ /* 0x000fe200000001ff */
[----:B------:R-:W-:Y:S01]  /*1170*/  ISETP.NE.U32.AND P1, PT, R20, RZ, PT ;  /* 0x000000ff1400720c */ /* 0x000fe20003f25070 */
[C---:B-----5:R-:W-:Y:S01]  /*1180*/  IMAD.U32 R23, R24.reuse, 0x10000, RZ ;  /* 0x0001000018177824 */ /* 0x060fe200078e00ff */
[----:B------:R-:W-:Y:S01]  /*1190*/  I2FP.F32.U32 R20, R22 ;  /* 0x0000001600147245 */ /* 0x000fe20000201000 */
[----:B------:R-:W-:Y:S01]  /*11a0*/  BSSY B2, `(.L_x_3548) ;  /* 0x0000018000027945 */ /* 0x000fe20003800000 */
[----:B------:R-:W-:Y:S01]  /*11b0*/  ISETP.NE.AND.EX P1, PT, R21, RZ, PT, P1 ;  /* 0x000000ff1500720c */ /* 0x000fe20003f25310 */
[----:B------:R-:W-:Y:S01]  /*11c0*/  FMUL.FTZ R23, R23, R28 ;  /* 0x0000001c17177220 */ /* 0x000fe20000410000 */
[----:B------:R-:W1:Y:S01]  /*11d0*/  LDC R61, c[0x0][0x294] ;  /* 0x0000a500ff3d7b82 */ /* 0x000e620000000800 */
[----:B------:R-:W-:Y:S02]  /*11e0*/  PRMT R24, R24, 0x7632, R24 ;  /* 0x0000763218187816 */ /* 0x000fe40000000018 */
[----:B------:R-:W-:Y:S01]  /*11f0*/  FFMA.FTZ R20, R20, R59, 1.1641532182693481445e-10 ;  /* 0x2f00000014147423 */ /* 0x000fe2000001003b */
[----:B0-----:R-:W-:-:S04]  /*1200*/  FMUL.FTZ R23, R23, R60 ;  /* 0x0000003c17177220 */ /* 0x001fc80000410000 */
[----:B-1----:R-:W-:-:S04]  /*1210*/  FSETP.GTU.FTZ.AND P2, PT, R20, R61, PT ;  /* 0x0000003d1400720b */ /* 0x002fc80003f5c000 */
[----:B------:R-:W-:Y:S02]  /*1220*/  P2R R29, PR, RZ, 0x4 ;  /* 0x00000004ff1d7803 */ /* 0x000fe40000000000 */
[----:B------:R-:W-:Y:S02]  /*1230*/  FSEL R23, R23, RZ, !P2 ;  /* 0x000000ff17177208 */ /* 0x000fe40005000000 */
[----:B------:R-:W-:-:S03]  /*1240*/  ISETP.NE.AND P2, PT, R30, 0x1, PT ;  /* 0x000000011e00780c */ /* 0x000fc60003f45270 */
[----:B------:R-:W-:Y:S01]  /*1250*/  FMUL.FTZ R20, R58, R23 ;  /* 0x000000173a147220 */ /* 0x000fe20000410000 */
[----:B------:R-:W-:-:S03]  /*1260*/  IADD3 R23, R30, 0x1, RZ ;  /* 0x000000011e177810 */ /* 0x000fc60007ffe0ff */
        /* <DEDUP_REMOVED lines=10> */
.L_x_3549:
[----:B------:R-:W-:-:S07]  /*1310*/  MOV R21, R40 ;  /* 0x0000002800157202 */ /* 0x000fce0000000f00 */
.L_x_3550:
[----:B------:R-:W-:Y:S05]  /*1320*/  BSYNC B2 ;  /* 0x0000000000027941 */ /* 0x000fea0003800000 */
.L_x_3548:
        /* <DEDUP_REMOVED lines=16> */
.L_x_3554:
[----:B------:R-:W-:Y:S05]  /*1430*/  BSYNC B3 ;  /* 0x0000000000037941 */ /* 0x000fea0003800000 */
.L_x_3553:
        /* <DEDUP_REMOVED lines=36> */
[----:B------:R-:W-:-:S03]  /*1680*/  HFMA2.MMA R23, -RZ, RZ, 0, 0 ;  /* 0x00000000ff177435 */ /* 0x000fc600000001ff */
[----:B------:R-:W-:Y:S01]  /*1690*/  IMAD.WIDE.U32 R40, R40, -0x326172a9, RZ ;  /* 0xcd9e8d5728287825 */ /* 0x000fe200078e00ff */
[----:B------:R-:W-:-:S04]  /*16a0*/  LOP3.LUT R38, R31, UR25, R34, 0x96, !PT ;  /* 0x000000191f267c12 */ /* 0x000fc8000f8e9622 */
[----:B------:R-:W-:Y:S01]  /*16b0*/  LOP3.LUT R35, R41, UR27, R30, 0x96, !PT ;  /* 0x0000001b29237c12 */ /* 0x000fe2000f8e961e */
[----:B------:R-:W-:-:S05]  /*16c0*/  IMAD.WIDE.U32 R38, R38, -0x2daee0ad, RZ ;  /* 0xd2511f5326267825 */ /* 0x000fca00078e00ff */
[----:B------:R-:W-:-:S07]  /*16d0*/  LOP3.LUT R39, R39, UR28, R22, 0x96, !PT ;  /* 0x0000001c27277c12 */ /* 0x000fce000f8e9616 */
.L_x_3552:
[----:B------:R-:W-:Y:S05]  /*16e0*/  BSYNC B2 ;  /* 0x0000000000027941 */ /* 0x000fea0003800000 */
.L_x_3551:
[----:B------:R-:W-:Y:S01]  /*16f0*/  I2FP.F32.U32 R22, R21 ;  /* 0x0000001500167245 */ /* 0x000fe20000201000 */
[----:B------:R-:W-:Y:S01]  /*1700*/  IMAD.U32 R21, R24, 0x10000, RZ ;  /* 0x0001000018157824 */ /* 0x000fe200078e00ff */
[----:B------:R-:W-:Y:S01]  /*1710*/  BSSY B2, `(.L_x_3555) ;  /* 0x0000015000027945 */ /* 0x000fe20003800000 */
[----:B------:R-:W-:Y:S02]  /*1720*/  IADD3 R34, R23, 0x1, RZ ;  /* 0x0000000117227810 */ /* 0x000fe40007ffe0ff */
[----:B------:R-:W-:Y:S01]  /*1730*/  FFMA.FTZ R22, R22, R59, 1.1641532182693481445e-10 ;  /* 0x2f00000016167423 */ /* 0x000fe2000001003b */
[----:B------:R-:W-:-:S04]  /*1740*/  FMUL.FTZ R21, R21, R28 ;  /* 0x0000001c15157220 */ /* 0x000fc80000410000 */
        /* <DEDUP_REMOVED lines=16> */
.L_x_3556:
[----:B------:R-:W-:-:S07]  /*1850*/  MOV R24, R40 ;  /* 0x0000002800187202 */ /* 0x000fce0000000f00 */
.L_x_3557:
[----:B------:R-:W-:Y:S05]  /*1860*/  BSYNC B2 ;  /* 0x0000000000027941 */ /* 0x000fea0003800000 */
.L_x_3555:
        /* <DEDUP_REMOVED lines=16> */
.L_x_3561:
[----:B------:R-:W-:Y:S05]  /*1970*/  BSYNC B3 ;  /* 0x0000000000037941 */ /* 0x000fea0003800000 */
.L_x_3560:
        /* <DEDUP_REMOVED lines=40> */
[----:B------:R-:W-:-:S04]  /*1c00*/  HFMA2.MMA R34, -RZ, RZ, 0, 0 ;  /* 0x00000000ff227435 */ /* 0x000fc800000001ff */
[----:B------:R-:W-:-:S07]  /*1c10*/  LOP3.LUT R39, R39, UR28, R22, 0x96, !PT ;  /* 0x0000001c27277c12 */ /* 0x000fce000f8e9616 */
.L_x_3559:
[----:B------:R-:W-:Y:S05]  /*1c20*/  BSYNC B2 ;  /* 0x0000000000027941 */ /* 0x000fea0003800000 */
.L_x_3558:
[----:B------:R-:W-:Y:S01]  /*1c30*/  I2FP.F32.U32 R22, R24 ;  /* 0x0000001800167245 */ /* 0x000fe20000201000 */
[C---:B------:R-:W-:Y:S01]  /*1c40*/  IMAD.U32 R23, R25.reuse, 0x10000, RZ ;  /* 0x0001000019177824 */ /* 0x040fe200078e00ff */
[----:B------:R-:W-:Y:S01]  /*1c50*/  BSSY B2, `(.L_x_3562) ;  /* 0x0000016000027945 */ /* 0x000fe20003800000 */
[----:B------:R-:W-:Y:S02]  /*1c60*/  PRMT R25, R25, 0x7632, R25 ;  /* 0x0000763219197816 */ /* 0x000fe40000000019 */
[----:B------:R-:W-:Y:S01]  /*1c70*/  FFMA.FTZ R22, R22, R59, 1.1641532182693481445e-10 ;  /* 0x2f00000016167423 */ /* 0x000fe2000001003b */
[----:B------:R-:W-:Y:S01]  /*1c80*/  FMUL.FTZ R23, R23, R28 ;  /* 0x0000001c17177220 */ /* 0x000fe20000410000 */
[----:B------:R-:W-:-:S03]  /*1c90*/  IADD3 R24, R34, 0x1, RZ ;  /* 0x0000000122187810 */ /* 0x000fc60007ffe0ff */
        /* <DEDUP_REMOVED lines=16> */
.L_x_3563:
[----:B------:R-:W-:-:S07]  /*1da0*/  MOV R23, R40 ;  /* 0x0000002800177202 */ /* 0x000fce0000000f00 */
.L_x_3564:
[----:B------:R-:W-:Y:S05]  /*1db0*/  BSYNC B2 ;  /* 0x0000000000027941 */ /* 0x000fea0003800000 */
.L_x_3562:
        /* <DEDUP_REMOVED lines=16> */
.L_x_3568:
[----:B------:R-:W-:Y:S05]  /*1ec0*/  BSYNC B3 ;  /* 0x0000000000037941 */ /* 0x000fea0003800000 */
.L_x_3567:
[----:B------:R-:W-:Y:S01]  /*1ed0*/  LOP3.LUT R36, R35, UR5, R8, 0x96, !PT ;  /* 0x0000000523247c12 */ /* 0x000fe2000f8e9608 */
[----:B------:R-:W-:-:S04]  /*1ee0*/  IMAD.HI.U32 R35, R2, -0x326172a9, RZ ;  /* 0xcd9e8d5702237827 */ /* 0x000fc800078e00ff */
[----:B------:R-:W-:Y:S01]  /*1ef0*/  IMAD R39, R2, -0x326172a9, RZ ;  /* 0xcd9e8d5702277824 */ /* 0x000fe200078e02ff */
[----:B------:R-:W-:Y:S01]  /*1f00*/  LOP3.LUT R35, R35, UR4, R4, 0x96, !PT ;  /* 0x0000000423237c12 */ /* 0x000fe2000f8e9604 */
[----:B------:R-:W-:-:S05]  /*1f10*/  IMAD.WIDE.U32 R36, R36, -0x326172a9, RZ ;  /* 0xcd9e8d5724247825 */ /* 0x000fca00078e00ff */
[----:B------:R-:W-:Y:S01]  /*1f20*/  LOP3.LUT R34, R37, UR11, R39, 0x96, !PT ;  /* 0x0000000b25227c12 */ /* 0x000fe2000f8e9627 */
[----:B------:R-:W-:Y:S02]  /*1f30*/  IMAD R37, R3, -0x2daee0ad, RZ ;  /* 0xd2511f5303257824 */ /* 0x000fe400078e02ff */
        /* <DEDUP_REMOVED lines=33> */
[----:B------:R-:W-:Y:S01]  /*2150*/  IMAD.WIDE.U32 R36, R24, -0x2daee0ad, RZ ;  /* 0xd2511f5318247825 */ /* 0x000fe200078e00ff */
[----:B------:R-:W-:-:S03]  /*2160*/  HFMA2.MMA R24, -RZ, RZ, 0, 0 ;  /* 0x00000000ff187435 */ /* 0x000fc600000001ff */
[----:B------:R-:W-:Y:S01]  /*2170*/  IMAD.MOV.U32 R38, RZ, RZ, R36 ;  /* 0x000000ffff267224 */ /* 0x000fe200078e0024 */
[----:B------:R-:W-:-:S07]  /*2180*/  LOP3.LUT R39, R37, UR28, R34, 0x96, !PT ;  /* 0x0000001c25277c12 */ /* 0x000fce000f8e9622 */
.L_x_3566:
[----:B------:R-:W-:Y:S05]  /*2190*/  BSYNC B2 ;  /* 0x0000000000027941 */ /* 0x000fea0003800000 */
.L_x_3565:
        /* <DEDUP_REMOVED lines=21> */
.L_x_3570:
[----:B------:R-:W-:-:S07]  /*22f0*/  MOV R34, R40 ;  /* 0x0000002800227202 */ /* 0x000fce0000000f00 */
.L_x_3571:
[----:B------:R-:W-:Y:S05]  /*2300*/  BSYNC B2 ;  /* 0x0000000000027941 */ /* 0x000fea0003800000 */
.L_x_3569:
        /* <DEDUP_REMOVED lines=16> */
.L_x_3575:
[----:B------:R-:W-:Y:S05]  /*2410*/  BSYNC B3 ;  /* 0x0000000000037941 */ /* 0x000fea0003800000 */
.L_x_3574:
        /* <DEDUP_REMOVED lines=42> */
.L_x_3573:
[----:B------:R-:W-:Y:S05]  /*26c0*/  BSYNC B2 ;  /* 0x0000000000027941 */ /* 0x000fea0003800000 */
.L_x_3572:
        /* <DEDUP_REMOVED lines=22> */
.L_x_3577:
[----:B------:R-:W-:-:S07]  /*2830*/  MOV R25, R40 ;  /* 0x0000002800197202 */ /* 0x000fce0000000f00 */
.L_x_3578:
[----:B------:R-:W-:Y:S05]  /*2840*/  BSYNC B2 ;  /* 0x0000000000027941 */ /* 0x000fea0003800000 */
.L_x_3576:
        /* <DEDUP_REMOVED lines=16> */
.L_x_3582:
[----:B------:R-:W-:Y:S05]  /*2950*/  BSYNC B3 ;  /* 0x0000000000037941 */ /* 0x000fea0003800000 */
.L_x_3581:
[----:B------:R-:W-:Y:S01]  /*2960*/  LOP3.LUT R38, R35, UR5, R8, 0x96, !PT ;  /* 0x0000000523267c12 */ /* 0x000fe2000f8e9608 */
[----:B------:R-:W-:-:S04]  /*2970*/  IMAD.HI.U32 R35, R2, -0x326172a9, RZ ;  /* 0xcd9e8d5702237827 */ /* 0x000fc800078e00ff */
[----:B------:R-:W-:Y:S01]  /*2980*/  IMAD R37, R2, -0x326172a9, RZ ;  /* 0xcd9e8d5702257824 */ /* 0x000fe200078e02ff */
[----:B------:R-:W-:Y:S01]  /*2990*/  LOP3.LUT R35, R35, UR4, R4, 0x96, !PT ;  /* 0x0000000423237c12 */ /* 0x000fe2000f8e9604 */
[----:B------:R-:W-:-:S04]  /*29a0*/  IMAD.WIDE.U32 R38, R38, -0x326172a9, RZ ;  /* 0xcd9e8d5726267825 */ /* 0x000fc800078e00ff */
[----:B------:R-:W-:Y:S01]  /*29b0*/  IMAD.WIDE.U32 R34, R35, -0x2daee0ad, RZ ;  /* 0xd2511f5323227825 */ /* 0x000fe200078e00ff */
[----:B------:R-:W-:-:S03]  /*29c0*/  LOP3.LUT R36, R39, UR11, R37, 0x96, !PT ;  /* 0x0000000b27247c12 */ /* 0x000fc6000f8e9625 */
[----:B------:R-:W-:-:S05]  /*29d0*/  IMAD R37, R3, -0x2daee0ad, RZ ;  /* 0xd2511f5303257824 */ /* 0x000fca00078e02ff */
[----:B------:R-:W-:Y:S01]  /*29e0*/  LOP3.LUT R35, R35, UR12, R37, 0x96, !PT ;  /* 0x0000000c23237c12 */ /* 0x000fe2000f8e9625 */
        /* <DEDUP_REMOVED lines=31> */
[----:B------:R-:W-:Y:S01]  /*2be0*/  LOP3.LUT R35, R37, UR27, R34, 0x96, !PT ;  /* 0x0000001b25237c12 */ /* 0x000fe2000f8e9622 */
[----:B------:R-:W-:Y:S01]  /*2bf0*/  IMAD.MOV.U32 R34, RZ, RZ, RZ ;  /* 0x000000ffff227224 */ /* 0x000fe200078e00ff */
[----:B------:R-:W-:-:S07]  /*2c00*/  MOV R40, R36 ;  /* 0x0000002400287202 */ /* 0x000fce0000000f00 */
.L_x_3580:
[----:B------:R-:W-:Y:S05]  /*2c10*/  BSYNC B2 ;  /* 0x0000000000027941 */ /* 0x000fea0003800000 */
.L_x_3579:
        /* <DEDUP_REMOVED lines=21> */
.L_x_3584:
[----:B------:R-:W-:-:S07]  /*2d70*/  IMAD.MOV.U32 R26, RZ, RZ, R40 ;  /* 0x000000ffff1a7224 */ /* 0x000fce00078e0028 */
.L_x_3585:
[----:B------:R-:W-:Y:S05]  /*2d80*/  BSYNC B2 ;  /* 0x0000000000027941 */ /* 0x000fea0003800000 */
.L_x_3583:
        /* <DEDUP_REMOVED lines=16> */
.L_x_3589:
[----:B------:R-:W-:Y:S05]  /*2e90*/  BSYNC B3 ;  /* 0x0000000000037941 */ /* 0x000fea0003800000 */
.L_x_3588:
        /* <DEDUP_REMOVED lines=39> */
[----:B------:R-:W-:-:S04]  /*3110*/  IMAD.WIDE.U32 R36, R37, -0x326172a9, RZ ;  /* 0xcd9e8d5725247825 */ /* 0x000fc800078e00ff */
[----:B------:R-:W-:Y:S01]  /*3120*/  IMAD.MOV.U32 R40, RZ, RZ, R36 ;  /* 0x000000ffff287224 */ /* 0x000fe200078e0024 */
[----:B------:R-:W-:Y:S01]  /*3130*/  LOP3.LUT R35, R37, UR27, R38, 0x96, !PT ;  /* 0x0000001b25237c12 */ /* 0x000fe2000f8e9626 */
[----:B------:R-:W-:Y:S01]  /*3140*/  IMAD.MOV.U32 R36, RZ, RZ, RZ ;  /* 0x000000ffff247224 */ /* 0x000fe200078e00ff */
[----:B------:R-:W-:-:S07]  /*3150*/  MOV R38, R34 ;  /* 0x0000002200267202 */ /* 0x000fce0000000f00 */
.L_x_3587:
[----:B------:R-:W-:Y:S05]  /*3160*/  BSYNC B2 ;  /* 0x0000000000027941 */ /* 0x000fea0003800000 */
.L_x_3586:
[----:B------:R-:W-:Y:S01]  /*3170*/  I2FP.F32.U32 R26, R26 ;  /* 0x0000001a001a7245 */ /* 0x000fe20000201000 */
[----:B------:R-:W-:Y:S01]  /*3180*/  BSSY B2, `(.L_x_3590) ;  /* 0x0000016000027945 */ /* 0x000fe20003800000 */
[C---:B------:R-:W-:Y:S02]  /*3190*/  SHF.L.U32 R37, R27.reuse, 0x10, RZ ;  /* 0x000000101b257819 */ /* 0x040fe400000006ff */
        /* <DEDUP_REMOVED lines=19> */
.L_x_3591:
[----:B------:R-:W-:-:S07]  /*32d0*/  IMAD.MOV.U32 R34, RZ, RZ, R40 ;  /* 0x000000ffff227224 */ /* 0x000fce00078e0028 */
.L_x_3592:
[----:B------:R-:W-:Y:S05]  /*32e0*/  BSYNC B2 ;  /* 0x0000000000027941 */ /* 0x000fea0003800000 */
.L_x_3590:
        /* <DEDUP_REMOVED lines=18> */
.L_x_3596:
[----:B------:R-:W-:Y:S05]  /*3410*/  BSYNC B3 ;  /* 0x0000000000037941 */ /* 0x000fea0003800000 */
.L_x_3595:
        /* <DEDUP_REMOVED lines=37> */
[----:B------:R-:W-:-:S04]  /*3670*/  HFMA2.MMA R41, -RZ, RZ, 0, 0 ;  /* 0x00000000ff297435 */ /* 0x000fc800000001ff */
[----:B------:R-:W-:-:S05]  /*3680*/  IMAD.WIDE.U32 R36, R36, -0x2daee0ad, RZ ;  /* 0xd2511f5324247825 */ /* 0x000fca00078e00ff */
[----:B------:R-:W-:Y:S02]  /*3690*/  LOP3.LUT R39, R37, UR28, R38, 0x96, !PT ;  /* 0x0000001c25277c12 */ /* 0x000fe4000f8e9626 */
[----:B------:R-:W-:Y:S01]  /*36a0*/  MOV R38, R36 ;  /* 0x0000002400267202 */ /* 0x000fe20000000f00 */
[----:B------:R-:W-:-:S05]  /*36b0*/  IMAD.WIDE.U32 R36, R35, -0x326172a9, RZ ;  /* 0xcd9e8d5723247825 */ /* 0x000fca00078e00ff */
[----:B------:R-:W-:Y:S01]  /*36c0*/  LOP3.LUT R35, R37, UR27, R40, 0x96, !PT ;  /* 0x0000001b25237c12 */ /* 0x000fe2000f8e9628 */
[----:B------:R-:W-:-:S07]  /*36d0*/  IMAD.MOV.U32 R40, RZ, RZ, R36 ;  /* 0x000000ffff287224 */ /* 0x000fce00078e0024 */
.L_x_3594:
[----:B------:R-:W-:Y:S05]  /*36e0*/  BSYNC B2 ;  /* 0x0000000000027941 */ /* 0x000fea0003800000 */
.L_x_3593:
[----:B------:R-:W-:Y:S02]  /*36f0*/  ISETP.NE.AND P6, PT, R29, RZ, PT ;  /* 0x000000ff1d00720c */ /* 0x000fe40003fc5270 */
[----:B------:R-:W-:Y:S02]  /*3700*/  SEL R29, RZ, 0x10000, P5 ;  /* 0x00010000ff1d7807 */ /* 0x000fe40002800000 */
[----:B------:R-:W-:Y:S02]  /*3710*/  ISETP.NE.AND P5, PT, R30, RZ, PT ;  /* 0x000000ff1e00720c */ /* 0x000fe40003fa5270 */
[----:B------:R-:W-:Y:S02]  /*3720*/  I2FP.F32.U32 R30, R34 ;  /* 0x00000022001e7245 */ /* 0x000fe40000201000 */
[----:B------:R-:W-:Y:S02]  /*3730*/  SHF.L.U32 R27, R27, 0x10, RZ ;  /* 0x000000101b1b7819 */ /* 0x000fe400000006ff */
[----:B------:R-:W-:Y:S01]  /*3740*/  SEL R36, RZ, 0x1, P5 ;  /* 0x00000001ff247807 */ /* 0x000fe20002800000 */
[----:B------:R-:W-:Y:S01]  /*3750*/  FFMA.FTZ R34, R30, R59, 1.1641532182693481445e-10 ;  /* 0x2f0000001e227423 */ /* 0x000fe2000001003b */
[----:B------:R-:W-:Y:S01]  /*3760*/  SEL R30, RZ, 0x100, P4 ;  /* 0x00000100ff1e7807 */ /* 0x000fe20002000000 */
[----:B------:R-:W-:Y:S01]  /*3770*/  FMUL.FTZ R27, R27, R28 ;  /* 0x0000001c1b1b7220 */ /* 0x000fe20000410000 */
[----:B------:R-:W-:Y:S01]  /*3780*/  SEL R59, RZ, 0x1, P6 ;  /* 0x00000001ff3b7807 */ /* 0x000fe20003000000 */
[----:B------:R-:W-:Y:S01]  /*3790*/  IMAD.WIDE.U32 R36, R36, 0x100, RZ ;  /* 0x0000010024247825 */ /* 0x000fe200078e00ff */
[----:B------:R-:W-:-:S03]  /*37a0*/  FSETP.GTU.FTZ.AND P4, PT, R34, R61, PT ;  /* 0x0000003d2200720b */ /* 0x000fc60003f9c000 */
[----:B------:R-:W-:Y:S01]  /*37b0*/  FMUL.FTZ R60, R27, R60 ;  /* 0x0000003c1b3c7220 */ /* 0x000fe20000410000 */
[----:B------:R-:W-:Y:S02]  /*37c0*/  SEL R34, RZ, 0x1, P2 ;  /* 0x00000001ff227807 */ /* 0x000fe40001000000 */
[----:B------:R-:W-:Y:S02]  /*37d0*/  SEL R28, RZ, 0x1000000, P4 ;  /* 0x01000000ff1c7807 */ /* 0x000fe40002000000 */
[----:B------:R-:W-:Y:S02]  /*37e0*/  SEL R27, RZ, 0x1, P3 ;  /* 0x00000001ff1b7807 */ /* 0x000fe40001800000 */
[----:B------:R-:W-:Y:S01]  /*37f0*/  LOP3.LUT R30, R30, R28, R29, 0xfe, !PT ;  /* 0x0000001c1e1e7212 */ /* 0x000fe200078efe1d */
[----:B------:R-:W-:Y:S01]  /*3800*/  IMAD.WIDE.U32 R28, R34, 0x1000000, RZ ;  /* 0x01000000221c7825 */ /* 0x000fe200078e00ff */
[----:B------:R-:W-:Y:S02]  /*3810*/  ISETP.NE.AND P2, PT, R31, RZ, PT ;  /* 0x000000ff1f00720c */ /* 0x000fe40003f45270 */
[----:B------:R-:W-:-:S02]  /*3820*/  FSEL R60, R60, RZ, !P4 ;  /* 0x000000ff3c3c7208 */ /* 0x000fc40006000000 */
[----:B------:R-:W-:Y:S02]  /*3830*/  LOP3.LUT R27, R29, R30, R27, 0xfe, !PT ;  /* 0x0000001e1d1b7212 */ /* 0x000fe400078efe1b */
[----:B------:R-:W-:-:S05]  /*3840*/  SEL R30, RZ, 0x1, P2 ;  /* 0x00000001ff1e7807 */ /* 0x000fca0001000000 */
[----:B------:R-:W-:-:S03]  /*3850*/  IMAD.WIDE.U32 R30, R30, 0x10000, RZ ;  /* 0x000100001e1e7825 */ /* 0x000fc600078e00ff */
[----:B------:R-:W-:Y:S02]  /*3860*/  LOP3.LUT R30, R36, R28, R30, 0xfe, !PT ;  /* 0x0000001c241e7212 */ /* 0x000fe400078efe1e */
[----:B------:R-:W0:Y:S01]  /*3870*/  LDC.64 R28, c[0x0][0x238] ;  /* 0x00008e00ff1c7b82 */ /* 0x000e220000000a00 */
[----:B------:R-:W-:Y:S01]  /*3880*/  LOP3.LUT R31, R37, R27, R31, 0xfe, !PT ;  /* 0x0000001b251f7212 */ /* 0x000fe200078efe1f */
[----:B------:R-:W-:Y:S01]  /*3890*/  FMUL.FTZ R27, R51, R60 ;  /* 0x0000003c331b7220 */ /* 0x000fe20000410000 */
[----:B------:R-:W-:-:S03]  /*38a0*/  LOP3.LUT R30, R30, R59, RZ, 0xfc, !PT ;  /* 0x0000003b1e1e7212 */ /* 0x000fc600078efcff */
[----:B------:R-:W-:Y:S02]  /*38b0*/  @P1 FADD.FTZ R27, R19, R27 ;  /* 0x0000001b131b1221 */ /* 0x000fe40000010000 */
[----:B------:R-:W1:Y:S01]  /*38c0*/  LDC.64 R36, c[0x0][0x240] ;  /* 0x00009000ff247b82 */ /* 0x000e620000000a00 */
[----:B0-----:R-:W-:-:S05]  /*38d0*/  IMAD.WIDE.U32 R28, R33, 0x20, R28 ;  /* 0x00000020211c7825 */ /* 0x001fca00078e001c */
[----:B------:R-:W-:Y:S04]  /*38e0*/  STG.E.128 desc[UR6][R28.64], R20 ;  /* 0x000000141c007986 */ /* 0x000fe8000c101d06 */
[----:B------:R1:W-:Y:S02]  /*38f0*/  STG.E.128 desc[UR6][R28.64+0x10], R24 ;  /* 0x000010181c007986 */ /* 0x0003e4000c101d06 */
[----:B-1----:R-:W-:-:S05]  /*3900*/  IMAD.WIDE.U32 R28, R33, 0x8, R36 ;  /* 0x00000008211c7825 */ /* 0x002fca00078e0024 */
[----:B------:R0:W-:Y:S02]  /*3910*/  STG.E.64 desc[UR6][R28.64], R30 ;  /* 0x0000001e1c007986 */ /* 0x0001e4000c101b06 */
.L_x_3540:
[----:B------:R-:W-:Y:S05]  /*3920*/  BSYNC B0 ;  /* 0x0000000000007941 */ /* 0x000fea0003800000 */
.L_x_3539:
        /* <DEDUP_REMOVED lines=52> */
.L_x_3612:
[----:B01----:R-:W-:Y:S01]  /*3c70*/  FADD.FTZ R61, R61, R28 ;  /* 0x0000001c3d3d7221 */ /* 0x003fe20000010000 */
[----:B------:R-:W-:Y:S01]  /*3c80*/  FMUL.FTZ R28, R34, R34 ;  /* 0x00000022221c7220 */ /* 0x000fe20000410000 */
[----:B------:R-:W-:Y:S01]  /*3c90*/  PLOP3.LUT P2, PT, PT, PT, UP1, 0x40, 0x0 ;  /* 0x000000000000781c */ /* 0x000fe20003f4e818 */
[----:B------:R-:W0:Y:S01]  /*3ca0*/  @!P1 LDC.64 R30, c[0x0][0x250] ;  /* 0x00009400ff1e9b82 */ /* 0x000e220000000a00 */
[----:B------:R-:W-:Y:S01]  /*3cb0*/  FFMA.FTZ R36, R61, R36, UR10 ;  /* 0x0000000a3d247e23 */ /* 0x000fe20008010024 */
[----:B------:R-:W-:Y:S01]  /*3cc0*/  BSSY B0, `(.L_x_3598) ;  /* 0x000002b000007945 */ /* 0x000fe20003800000 */
[----:B------:R-:W-:-:S05]  /*3cd0*/  FSEL R29, R28, RZ, !P2 ;  /* 0x000000ff1c1d7208 */ /* 0x000fca0005000000 */
        /* <DEDUP_REMOVED lines=29> */
[----:B------:R-:W-:-:S03]  /*3eb0*/  FFMA.FTZ R59, R45, R60, R11 ;  /* 0x0000003c2d3b7223 */ /* 0x000fc6000001000b */
[----:B------:R-:W-:Y:S01]  /*3ec0*/  F2FP.BF16.F32.PACK_AB R31, R36, R31 ;  /* 0x0000001f241f723e */ /* 0x000fe200000010ff */
[----:B------:R-:W-:Y:S01]  /*3ed0*/  FFMA.FTZ R36, R50, R29, R42 ;  /* 0x0000001d32247223 */ /* 0x000fe2000001002a */
[----:B------:R-:W-:Y:S01]  /*3ee0*/  FFMA.FTZ R29, R48, R30, R5 ;  /* 0x0000001e301d7223 */ /* 0x000fe20000010005 */
[----:B------:R-:W-:Y:S01]  /*3ef0*/  FFMA.FTZ R30, R46, R37, R6 ;  /* 0x000000252e1e7223 */ /* 0x000fe20000010006 */
[----:B------:R-:W-:-:S03]  /*3f00*/  FFMA.FTZ R37, R49, R28, R9 ;  /* 0x0000001c31257223 */ /* 0x000fc60000010009 */
[----:B------:R-:W-:Y:S02]  /*3f10*/  F2FP.BF16.F32.PACK_AB R29, R34, R29 ;  /* 0x0000001d221d723e */ /* 0x000fe400000010ff */
[----:B------:R-:W-:Y:S02]  /*3f20*/  F2FP.BF16.F32.PACK_AB R28, R37, R36 ;  /* 0x00000024251c723e */ /* 0x000fe400000010ff */
[----:B------:R-:W0:Y:S01]  /*3f30*/  LDC.64 R36, c[0x0][0x2b8] ;  /* 0x0000ae00ff247b82 */ /* 0x000e220000000a00 */
[----:B------:R-:W-:Y:S01]  /*3f40*/  F2FP.BF16.F32.PACK_AB R30, R59, R30 ;  /* 0x0000001e3b1e723e */ /* 0x000fe200000010ff */
[----:B0-----:R-:W-:-:S05]  /*3f50*/  IMAD.WIDE.U32 R36, R33, 0x10, R36 ;  /* 0x0000001021247825 */ /* 0x001fca00078e0024 */
[----:B------:R1:W-:Y:S02]  /*3f60*/  STG.E.128 desc[UR6][R36.64], R28 ;  /* 0x0000001c24007986 */ /* 0x0003e4000c101d06 */
.L_x_3599:
[----:B------:R-:W-:Y:S05]  /*3f70*/  BSYNC B0 ;  /* 0x0000000000007941 */ /* 0x000fea0003800000 */
.L_x_3598:
[----:B01----:R-:W0:Y:S02]  /*3f80*/  LDC.64 R28, c[0x0][0x210] ;  /* 0x00008400ff1c7b82 */ /* 0x003e240000000a00 */
[----:B0-----:R-:W-:-:S05]  /*3f90*/  IMAD R0, R28, 0x4, R0 ;  /* 0x000000041c007824 */ /* 0x001fca00078e0200 */
[----:B------:R-:W-:-:S13]  /*3fa0*/  ISETP.GE.AND P1, PT, R0, R29, PT ;  /* 0x0000001d0000720c */ /* 0x000fda0003f26270 */
[----:B------:R-:W-:Y:S05]  /*3fb0*/  @!P1 BRA `(.L_x_3600) ;  /* 0xffffffc800d09947 */ /* 0x000fea000383ffff */
[----:B------:R-:W-:Y:S05]  /*3fc0*/  BSYNC B1 ;  /* 0x0000000000017941 */ /* 0x000fea0003800000 */
.L_x_3538:
[----:B------:R-:W-:Y:S05]  /*3fd0*/  EXIT ;  /* 0x000000000000794d */ /* 0x000fea0003800000 */
.L_x_3597:
        /* <DEDUP_REMOVED lines=8> */
.L_x_3602:
[----:B------:R-:W-:Y:S05]  /*4060*/  BSYNC B0 ;  /* 0x0000000000007941 */ /* 0x000fea0003800000 */
.L_x_3601:
        /* <DEDUP_REMOVED lines=8> */
.L_x_3603:
[----:B------:R-:W-:Y:S02]  /*40f0*/  IMAD.MOV.U32 R31, RZ, RZ, 0x4 ;  /* 0x00000004ff1f7424 */ /* 0x000fe400078e00ff */
[----:B------:R-:W-:-:S05]  /*4100*/  FADD.FTZ R59, R37, R28 ;  /* 0x0000001c253b7221 */ /* 0x000fca0000010000 */
[----:B------:R-:W-:-:S07]  /*4110*/  MOV R37, R59 ;  /* 0x0000003b00257202 */ /* 0x000fce0000000f00 */
[----:B------:R-:W-:Y:S05]  /*4120*/  WARPSYNC.COLLECTIVE R29, `(.L_x_3604) ;  /* 0x000000001d087348 */ /* 0x000fea0003c00000 */
[----:B------:R0:W1:Y:S02]  /*4130*/  SHFL.BFLY P2, R28, R37, R31, R30 ;  /* 0x0c00001f251c7389 */ /* 0x000064000004001e */
[----:B01----:R-:W-:Y:S01]  /*4140*/  ENDCOLLECTIVE ;  /* 0x000000000000791b */ /* 0x003fe20003800000 */
.L_x_3604:
[----:B------:R-:W-:Y:S01]  /*4150*/  HFMA2.MMA R31, -RZ, RZ, 0, 4.76837158203125e-07 ;  /* 0x00000008ff1f7435 */ /* 0x000fe200000001ff */
[----:B------:R-:W-:-:S05]  /*4160*/  FADD.FTZ R60, R59, R28 ;  /* 0x0000001c3b3c7221 */ /* 0x000fca0000010000 */
[----:B------:R-:W-:-:S07]  /*4170*/  MOV R37, R60 ;  /* 0x0000003c00257202 */ /* 0x000fce0000000f00 */
[----:B------:R-:W-:Y:S05]  /*4180*/  WARPSYNC.COLLECTIVE R29, `(.L_x_3605) ;  /* 0x000000001d087348 */ /* 0x000fea0003c00000 */
[----:B------:R0:W1:Y:S02]  /*4190*/  SHFL.BFLY P2, R28, R37, R31, R30 ;  /* 0x0c00001f251c7389 */ /* 0x000064000004001e */
[----:B01----:R-:W-:Y:S01]  /*41a0*/  ENDCOLLECTIVE ;  /* 0x000000000000791b */ /* 0x003fe20003800000 */
.L_x_3605:
[----:B------:R-:W-:Y:S01]  /*41b0*/  MOV R31, 0x10 ;  /* 0x00000010001f7802 */ /* 0x000fe20000000f00 */
[----:B------:R-:W-:-:S04]  /*41c0*/  FADD.FTZ R61, R60, R28 ;  /* 0x0000001c3c3d7221 */ /* 0x000fc80000010000 */
[----:B------:R-:W-:-:S07]  /*41d0*/  IMAD.MOV.U32 R37, RZ, RZ, R61 ;  /* 0x000000ffff257224 */ /* 0x000fce00078e003d */
[----:B------:R-:W-:Y:S05]  /*41e0*/  WARPSYNC.COLLECTIVE R29, `(.L_x_3606) ;  /* 0x000000001d087348 */ /* 0x000fea0003c00000 */
[----:B------:R0:W1:Y:S02]  /*41f0*/  SHFL.BFLY P2, R28, R37, R31, R30 ;  /* 0x0c00001f251c7389 */ /* 0x000064000004001e */
[----:B01----:R-:W-:Y:S01]  /*4200*/  ENDCOLLECTIVE ;  /* 0x000000000000791b */ /* 0x003fe20003800000 */
.L_x_3606:
        /* <DEDUP_REMOVED lines=20> */
[----:B------:R-:W-:-:S07]  /*4350*/  FSEL R37, R28, RZ, P0 ;  /* 0x000000ff1c257208 */ /* 0x000fce0000000000 */
[----:B------:R-:W-:Y:S05]  /*4360*/  WARPSYNC.COLLECTIVE R29, `(.L_x_3607) ;  /* 0x000000001d087348 */ /* 0x000fea0003c00000 */
[----:B------:R0:W1:Y:S02]  /*4370*/  SHFL.BFLY P2, R28, R37, R31, R30 ;  /* 0x0c00001f251c7389 */ /* 0x000064000004001e */
[----:B01----:R-:W-:Y:S01]  /*4380*/  ENDCOLLECTIVE ;  /* 0x000000000000791b */ /* 0x003fe20003800000 */
.L_x_3607:
[----:B------:R-:W-:Y:S01]  /*4390*/  HFMA2.MMA R31, -RZ, RZ, 0, 1.1920928955078125e-07 ;  /* 0x00000002ff1f7435 */ /* 0x000fe200000001ff */
[----:B------:R-:W-:-:S05]  /*43a0*/  FADD.FTZ R59, R37, R28 ;  /* 0x0000001c253b7221 */ /* 0x000fca0000010000 */
[----:B------:R-:W-:-:S07]  /*43b0*/  MOV R37, R59 ;  /* 0x0000003b00257202 */ /* 0x000fce0000000f00 */
[----:B------:R-:W-:Y:S05]  /*43c0*/  WARPSYNC.COLLECTIVE R29, `(.L_x_3608) ;  /* 0x000000001d087348 */ /* 0x000fea0003c00000 */
[----:B------:R0:W1:Y:S02]  /*43d0*/  SHFL.BFLY P2, R28, R37, R31, R30 ;  /* 0x0c00001f251c7389 */ /* 0x000064000004001e */
[----:B01----:R-:W-:Y:S01]  /*43e0*/  ENDCOLLECTIVE ;  /* 0x000000000000791b */ /* 0x003fe20003800000 */
.L_x_3608:
[----:B------:R-:W-:Y:S01]  /*43f0*/  MOV R31, 0x4 ;  /* 0x00000004001f7802 */ /* 0x000fe20000000f00 */
[----:B------:R-:W-:-:S04]  /*4400*/  FADD.FTZ R60, R59, R28 ;  /* 0x0000001c3b3c7221 */ /* 0x000fc80000010000 */
[----:B------:R-:W-:-:S07]  /*4410*/  IMAD.MOV.U32 R37, RZ, RZ, R60 ;  /* 0x000000ffff257224 */ /* 0x000fce00078e003c */
[----:B------:R-:W-:Y:S05]  /*4420*/  WARPSYNC.COLLECTIVE R29, `(.L_x_3609) ;  /* 0x000000001d087348 */ /* 0x000fea0003c00000 */
[----:B------:R0:W1:Y:S02]  /*4430*/  SHFL.BFLY P2, R28, R37, R31, R30 ;  /* 0x0c00001f251c7389 */ /* 0x000064000004001e */
[----:B01----:R-:W-:Y:S01]  /*4440*/  ENDCOLLECTIVE ;  /* 0x000000000000791b */ /* 0x003fe20003800000 */
.L_x_3609:
[----:B------:R-:W-:Y:S02]  /*4450*/  IMAD.MOV.U32 R31, RZ, RZ, 0x8 ;  /* 0x00000008ff1f7424 */ /* 0x000fe400078e00ff */
[----:B------:R-:W-:-:S05]  /*4460*/  FADD.FTZ R61, R60, R28 ;  /* 0x0000001c3c3d7221 */ /* 0x000fca0000010000 */
[----:B------:R-:W-:-:S07]  /*4470*/  MOV R37, R61 ;  /* 0x0000003d00257202 */ /* 0x000fce0000000f00 */
[----:B------:R-:W-:Y:S05]  /*4480*/  WARPSYNC.COLLECTIVE R29, `(.L_x_3610) ;  /* 0x000000001d087348 */ /* 0x000fea0003c00000 */
[----:B------:R0:W1:Y:S02]  /*4490*/  SHFL.BFLY P2, R28, R37, R31, R30 ;  /* 0x0c00001f251c7389 */ /* 0x000064000004001e */
[----:B01----:R-:W-:Y:S01]  /*44a0*/  ENDCOLLECTIVE ;  /* 0x000000000000791b */ /* 0x003fe20003800000 */
.L_x_3610:
[----:B------:R-:W-:Y:S01]  /*44b0*/  HFMA2.MMA R31, -RZ, RZ, 0, 9.5367431640625e-07 ;  /* 0x00000010ff1f7435 */ /* 0x000fe200000001ff */
[----:B------:R-:W-:-:S05]  /*44c0*/  FADD.FTZ R61, R61, R28 ;  /* 0x0000001c3d3d7221 */ /* 0x000fca0000010000 */
[----:B------:R-:W-:-:S07]  /*44d0*/  MOV R37, R61 ;  /* 0x0000003d00257202 */ /* 0x000fce0000000f00 */
[----:B------:R-:W-:Y:S05]  /*44e0*/  WARPSYNC.COLLECTIVE R29, `(.L_x_3611) ;  /* 0x000000001d087348 */ /* 0x000fea0003c00000 */
[----:B------:R0:W1:Y:S02]  /*44f0*/  SHFL.BFLY P2, R28, R37, R31, R30 ;  /* 0x0c00001f251c7389 */ /* 0x000064000004001e */
[----:B01----:R-:W-:Y:S01]  /*4500*/  ENDCOLLECTIVE ;  /* 0x000000000000791b */ /* 0x003fe20003800000 */
.L_x_3611:
[----:B------:R-:W-:Y:S05]  /*4510*/  BRA `(.L_x_3612) ;  /* 0xfffffff400d47947 */ /* 0x000fea000383ffff */
.L_x_3613:
        /* <DEDUP_REMOVED lines=14> */
.L_x_9556:


//--------------------- .text._ZN10layer_norm13ln_fwd_kernelINS_13Kernel_traitsI13__nv_bfloat16S2_fS2_fjLj256ELj1ELj4ELj1ELj16ENS_18Kernel_traits_baseILj256ES2_S2_fS2_fjLj128EEEEELb1ELb1ELb0ELb1EEEvNS_9FwdParamsE --------------------------
	.section	.text._ZN10layer_norm13ln_fwd_kernelINS_13Kernel_traitsI13__nv_bfloat16S2_fS2_fjLj256ELj1ELj4ELj1ELj16ENS_18Kernel_traits_baseILj256ES2_S2_fS2_fjLj128EEEEELb1ELb1ELb0ELb1EEEvNS_9FwdParamsE,"ax",@progbits
	.align	128
        .global         _ZN10layer_norm13ln_fwd_kernelINS_13Kernel_traitsI13__nv_bfloat16S2_fS2_fjLj256ELj1ELj4ELj1ELj16ENS_18Kernel_traits_baseILj256ES2_S2_fS2_fjLj128EEEEELb1ELb1ELb0ELb1EEEvNS_9FwdParamsE
        .type           _ZN10layer_norm13ln_fwd_kernelINS_13Kernel_traitsI13__nv_bfloat16S2_fS2_fjLj256ELj1ELj4ELj1ELj16ENS_18Kernel_traits_baseILj256ES2_S2_fS2_fjLj128EEEEELb1ELb1ELb0ELb1EEEvNS_9FwdParamsE,@function
        .size           _ZN10layer_norm13ln_fwd_kernelINS_13Kernel_traitsI13__nv_bfloat16S2_fS2_fjLj256ELj1ELj4ELj1ELj16ENS_18Kernel_traits_baseILj256ES2_S2_fS2_fjLj128EEEEELb1ELb1ELb0ELb1EEEvNS_9FwdParamsE,(.L_x_9557 - _ZN10layer_norm13ln_fwd_kernelINS_13Kernel_traitsI13__nv_bfloat16S2_fS2_fjLj256ELj1ELj4ELj1ELj16ENS_18Kernel_traits_baseILj256ES2_S2_fS2_fjLj128EEEEELb1ELb1ELb0ELb1EEEvNS_9FwdParamsE)
        .other          _ZN10layer_norm13ln_fwd_kernelINS_13Kernel_traitsI13__nv_bfloat16S2_fS2_fjLj256ELj1ELj4ELj1ELj16ENS_18Kernel_traits_baseILj256ES2_S2_fS2_fjLj128EEEEELb1ELb1ELb0ELb1EEEvNS_9FwdParamsE,@"STO_CUDA_ENTRY STV_DEFAULT"
_ZN10layer_norm13ln_fwd_kernelINS_13Kernel_traitsI13__nv_bfloat16S2_fS2_fjLj256ELj1ELj4ELj1ELj16ENS_18Kernel_traits_baseILj256ES2_S2_fS2_fjLj128EEEEELb1ELb1ELb0ELb1EEEvNS_9FwdParamsE:
.text._ZN10layer_norm13ln_fwd_kernelINS_13Kernel_traitsI13__nv_bfloat16S2_fS2_fjLj256ELj1ELj4ELj1ELj16ENS_18Kernel_traits_baseILj256ES2_S2_fS2_fjLj128EEEEELb1ELb1ELb0ELb1EEEvNS_9FwdParamsE:
        /* <DEDUP_REMOVED lines=14> */
[----:B------:R-:W-:-:S06]  /*00e0*/  ULDC.64 UR10, c[0x0][0x260] ;  /* 0x00009800000a7ab9 */ /* 0x000fcc0000000a00 */
[----:B------:R-:W3:Y:S01]  /*00f0*/  @P1 LDG.E.64 R2, desc[UR4][R2.64] ;  /* 0x0000000402021981 */ /* 0x000ee2000c1e1b00 */
[----:B0-----:R-:W-:-:S03]  /*0100*/  LOP3.LUT R61, R7, 0x1f, RZ, 0xc0, !PT ;  /* 0x0000001f073d7812 */ /* 0x001fc600078ec0ff */
[----:B-1----:R0:W5:Y:S01]  /*0110*/  @P1 LDG.E.64 R4, desc[UR4][R16.64] ;  /* 0x0000000410041981 */ /* 0x002162000c1e1b00 */
[----:B------:R-:W-:Y:S02]  /*0120*/  SHF.R.U32.HI R0, RZ, 0x5, R7 ;  /* 0x00000005ff007819 */ /* 0x000fe40000011607 */
[----:B------:R-:W-:Y:S01]  /*0130*/  @P0 LEA R12, P2, R61, UR8, 0x4 ;  /* 0x000000083d0c0c11 */ /* 0x000fe2000f8420ff */
[----:B------:R-:W-:Y:S01]  /*0140*/  ULDC UR8, c[0x0][0x214] ;  /* 0x0000850000087ab9 */ /* 0x000fe20000000800 */
[----:B------:R-:W-:Y:S02]  /*0150*/  SHF.L.U32 R6, R7, 0x4, RZ ;  /* 0x0000000407067819 */ /* 0x000fe400000006ff */
[----:B------:R-:W-:Y:S02]  /*0160*/  @P0 IADD3.X R13, RZ, UR9, RZ, P2, !PT ;  /* 0x00000009ff0d0c10 */ /* 0x000fe400097fe4ff */
[----:B------:R-:W-:Y:S01]  /*0170*/  LOP3.LUT R9, R6, 0x1f0, RZ, 0xc0, !PT ;  /* 0x000001f006097812 */ /* 0x000fe200078ec0ff */
[----:B--2---:R-:W-:-:S03]  /*0180*/  IMAD R0, R8, 0x4, R0 ;  /* 0x0000000408007824 */ /* 0x004fc600078e0200 */
[----:B------:R-:W5:Y:S02]  /*0190*/  @P0 LDG.E.128 R12, desc[UR4][R12.64] ;  /* 0x000000040c0c0981 */ /* 0x000f64000c1e1d00 */
[----:B------:R-:W-:Y:S01]  /*01a0*/  ISETP.GE.AND P2, PT, R0, UR8, PT ;  /* 0x0000000800007c0c */ /* 0x000fe2000bf46270 */
[----:B------:R-:W-:Y:S02]  /*01b0*/  ULDC UR8, c[0x0][0x0] ;  /* 0x0000000000087ab9 */ /* 0x000fe40000000800 */
[----:B------:R-:W-:Y:S01]  /*01c0*/  IMAD R6, R8, UR8, R7 ;  /* 0x0000000808067c24 */ /* 0x000fe2000f8e0207 */
[----:B------:R-:W-:-:S05]  /*01d0*/  IADD3 R8, P3, R9, UR10, RZ ;  /* 0x0000000a09087c10 */ /* 0x000fca000ff7e0ff */
[----:B------:R-:W-:Y:S01]  /*01e0*/  IMAD.X R9, RZ, RZ, UR11, P3 ;  /* 0x0000000bff097e24 */ /* 0x000fe200098e06ff */
[----:B---3--:R-:W-:Y:S02]  /*01f0*/  @P1 R2UR UR6, R2 ;  /* 0x00000000020612ca */ /* 0x008fe400000e0000 */
[----:B------:R-:W-:Y:S01]  /*0200*/  @P1 R2UR UR7, R3 ;  /* 0x00000000030712ca */ /* 0x000fe200000e0000 */
[----:B0-----:R-:W-:-:S14]  /*0210*/  @P2 EXIT ;  /* 0x000000000000294d */ /* 0x001fdc0003800000 */
[----:B------:R-:W-:Y:S01]  /*0220*/  ULDC.64 UR8, c[0x0][0x278] ;  /* 0x00009e0000087ab9 */ /* 0x000fe20000000a00 */
[----:B------:R-:W2:Y:S01]  /*0230*/  LDG.E.128 R8, desc[UR4][R8.64] ;  /* 0x0000000408087981 */ /* 0x000ea2000c1e1d00 */
[----:B------:R-:W-:Y:S01]  /*0240*/  LEA R48, P2, R61, UR8, 0x4 ;  /* 0x000000083d307c11 */ /* 0x000fe2000f8420ff */
[----:B------:R-:W0:Y:S01]  /*0250*/  @P1 LDC R3, c[0x0][0x2f0] ;  /* 0x0000bc00ff031b82 */ /* 0x000e220000000800 */
[----:B------:R-:W-:Y:S01]  /*0260*/  MOV R2, R6 ;  /* 0x0000000600027202 */ /* 0x000fe20000000f00 */
[----:B------:R-:W-:Y:S01]  /*0270*/  UIADD3 UR23, UR6, -0x61c88647, URZ ;  /* 0x9e3779b906177890 */ /* 0x000fe2000fffe03f */
[----:B------:R-:W-:Y:S01]  /*0280*/  IADD3.X R49, RZ, UR9, RZ, P2, !PT ;  /* 0x00000009ff317c10 */ /* 0x000fe200097fe4ff */
[----:B------:R-:W-:Y:S02]  /*0290*/  UIADD3 UR24, UR7, -0x4498517b, URZ ;  /* 0xbb67ae8507187890 */ /* 0x000fe4000fffe03f */
[----:B------:R-:W-:Y:S01]  /*02a0*/  IMAD R18, R2, -0x326172a9, RZ ;  /* 0xcd9e8d5702127824 */ /* 0x000fe200078e02ff */
[----:B------:R-:W-:-:S02]  /*02b0*/  UIADD3 UR26, UR7, 0x76cf5d0a, URZ ;  /* 0x76cf5d0a071a7890 */ /* 0x000fc4000fffe03f */
[----:B------:R-:W3:Y:S01]  /*02c0*/  LDG.E.128 R48, desc[UR4][R48.64] ;  /* 0x0000000430307981 */ /* 0x000ee2000c1e1d00 */
[----:B------:R-:W-:Y:S02]  /*02d0*/  UIADD3 UR25, UR6, 0x3c6ef372, URZ ;  /* 0x3c6ef37206197890 */ /* 0x000fe4000fffe03f */
[----:B------:R-:W-:Y:S02]  /*02e0*/  UIADD3 UR27, UR6, -0x255992d5, URZ ;  /* 0xdaa66d2b061b7890 */ /* 0x000fe4000fffe03f */
[----:B------:R-:W-:Y:S02]  /*02f0*/  UIADD3 UR18, UR7, 0x32370b8f, URZ ;  /* 0x32370b8f07127890 */ /* 0x000fe4000fffe03f */
[----:B------:R-:W-:Y:S02]  /*0300*/  UIADD3 UR19, UR7, -0x126145ec, URZ ;  /* 0xed9eba1407137890 */ /* 0x000fe4000fffe03f */
[----:B------:R-:W-:Y:S02]  /*0310*/  UIADD3 UR28, UR6, 0x78dde6e4, URZ ;  /* 0x78dde6e4061c7890 */ /* 0x000fe4000fffe03f */
[----:B------:R-:W-:-:S02]  /*0320*/  UIADD3 UR29, UR6, 0x1715609d, URZ ;  /* 0x1715609d061d7890 */ /* 0x000fc4000fffe03f */
[----:B------:R-:W-:Y:S01]  /*0330*/  UIADD3 UR30, UR7, -0x56f99767, URZ ;  /* 0xa9066899071e7890 */ /* 0x000fe2000fffe03f */
[----:B0----5:R-:W-:Y:S01]  /*0340*/  @P1 IADD3 R16, P2, R4, R3, RZ ;  /* 0x0000000304101210 */ /* 0x021fe20007f5e0ff */
[----:B------:R-:W-:Y:S02]  /*0350*/  UIADD3 UR32, UR7, 0x646e171e, URZ ;  /* 0x646e171e07207890 */ /* 0x000fe4000fffe03f */
[----:B------:R-:W-:Y:S02]  /*0360*/  UIADD3 UR31, UR6, -0x4ab325aa, URZ ;  /* 0xb54cda56061f7890 */ /* 0x000fe4000fffe03f */
[----:B------:R-:W-:Y:S01]  /*0370*/  @P1 IMAD.X R17, RZ, RZ, R5, P2 ;  /* 0x000000ffff111224 */ /* 0x000fe200010e0605 */
[----:B------:R-:W-:Y:S02]  /*0380*/  UIADD3 UR33, UR6, 0x5384540f, URZ ;  /* 0x5384540f06217890 */ /* 0x000fe4000fffe03f */
[----:B------:R-:W-:Y:S02]  /*0390*/  UIADD3 UR20, UR7, 0x1fd5c5a3, URZ ;  /* 0x1fd5c5a307147890 */ /* 0x000fe4000fffe03f */
[--C-:B------:R-:W-:Y:S01]  /*03a0*/  SHF.R.U64 R3, R16, 0x2, R17.reuse ;  /* 0x0000000210037819 */ /* 0x100fe20000001211 */
[----:B------:R-:W-:Y:S01]  /*03b0*/  IMAD.HI.U32 R5, R2, -0x326172a9, RZ ;  /* 0xcd9e8d5702057827 */ /* 0x000fe200078e00ff */
[----:B------:R-:W-:Y:S01]  /*03c0*/  SHF.R.U32.HI R4, RZ, 0x2, R17 ;  /* 0x00000002ff047819 */ /* 0x000fe20000011611 */
[----:B------:R-:W-:-:S02]  /*03d0*/  UIADD3 UR21, UR7, -0x24c28bd8, URZ ;  /* 0xdb3d742807157890 */ /* 0x000fc4000fffe03f */
[----:B------:R-:W-:Y:S01]  /*03e0*/  IMAD.HI.U32 R6, R3, -0x2daee0ad, RZ ;  /* 0xd2511f5303067827 */ /* 0x000fe200078e00ff */
[----:B------:R-:W-:Y:S01]  /*03f0*/  LOP3.LUT R5, R5, UR6, R4, 0x96, !PT ;  /* 0x0000000605057c12 */ /* 0x000fe2000f8e9604 */
[----:B------:R-:W-:Y:S01]  /*0400*/  UIADD3 UR34, UR6, -0xe443238, URZ ;  /* 0xf1bbcdc806227890 */ /* 0x000fe2000fffe03f */
[----:B------:R-:W-:Y:S02]  /*0410*/  @!P0 CS2R R12, SRZ ;  /* 0x00000000000c8805 */ /* 0x000fe4000001ff00 */
[----:B------:R-:W-:Y:S02]  /*0420*/  @!P0 CS2R R14, SRZ ;  /* 0x00000000000e8805 */ /* 0x000fe4000001ff00 */
[----:B------:R-:W-:Y:S01]  /*0430*/  LOP3.LUT R6, R6, UR7, RZ, 0x3c, !PT ;  /* 0x0000000706067c12 */ /* 0x000fe2000f8e3cff */
[----:B------:R-:W-:Y:S01]  /*0440*/  IMAD R20, R3, -0x2daee0ad, RZ ;  /* 0xd2511f5303147824 */ /* 0x000fe200078e02ff */
[----:B------:R-:W-:Y:S01]  /*0450*/  UIADD3 UR35, UR6, -0x700cb87f, URZ ;  /* 0x8ff3478106237890 */ /* 0x000fe2000fffe03f */
[----:B------:R-:W-:Y:S01]  /*0460*/  IMAD.HI.U32 R17, R5, -0x2daee0ad, RZ ;  /* 0xd2511f5305117827 */ /* 0x000fe200078e00ff */
[----:B------:R-:W-:Y:S01]  /*0470*/  UIADD3 UR22, UR7, -0x695add53, URZ ;  /* 0x96a522ad07167890 */ /* 0x000fe2000fffe03f */
[----:B------:R-:W-:Y:S01]  /*0480*/  BSSY B0, `(.L_x_3614) ;  /* 0x000039d000007945 */ /* 0x000fe20003800000 */
[----:B------:R-:W-:Y:S01]  /*0490*/  ULDC.64 UR8, c[0x0][0x270] ;  /* 0x00009c0000087ab9 */ /* 0x000fe20000000a00 */
[C---:B------:R-:W-:Y:S01]  /*04a0*/  IMAD.HI.U32 R7, R6.reuse, -0x326172a9, RZ ;  /* 0xcd9e8d5706077827 */ /* 0x040fe200078e00ff */
[----:B------:R-:W-:Y:S01]  /*04b0*/  LOP3.LUT R17, R17, UR24, R20, 0x96, !PT ;  /* 0x0000001811117c12 */ /* 0x000fe2000f8e9614 */
[----:B------:R-:W-:Y:S01]  /*04c0*/  ULDC UR10, c[0x0][0x218] ;  /* 0x00008600000a7ab9 */ /* 0x000fe20000000800 */
[----:B------:R-:W-:Y:S01]  /*04d0*/  ULDC UR11, c[0x0][0x2d8] ;  /* 0x0000b600000b7ab9 */ /* 0x000fe20000000800 */
[----:B------:R-:W-:Y:S01]  /*04e0*/  ULDC.64 UR12, c[0x0][0x238] ;  /* 0x00008e00000c7ab9 */ /* 0x000fe20000000a00 */
[----:B------:R-:W-:Y:S01]  /*04f0*/  LOP3.LUT R7, R7, UR23, R18, 0x96, !PT ;  /* 0x0000001707077c12 */ /* 0x000fe2000f8e9612 */
[----:B------:R-:W-:Y:S01]  /*0500*/  IMAD R18, R5, -0x2daee0ad, RZ ;  /* 0xd2511f5305127824 */ /* 0x000fe200078e02ff */
[----:B------:R-:W-:Y:S01]  /*0510*/  ULDC.64 UR14, c[0x0][0x240] ;  /* 0x00009000000e7ab9 */ /* 0x000fe20000000a00 */
[----:B------:R-:W-:Y:S01]  /*0520*/  IMAD R19, R6, -0x326172a9, RZ ;  /* 0xcd9e8d5706137824 */ /* 0x000fe200078e02ff */
[----:B------:R-:W-:Y:S01]  /*0530*/  ULDC.64 UR16, c[0x0][0x2b8] ;  /* 0x0000ae0000107ab9 */ /* 0x000fe20000000a00 */
[----:B------:R-:W-:-:S04]  /*0540*/  IMAD.HI.U32 R5, R7, -0x2daee0ad, RZ ;  /* 0xd2511f5307057827 */ /* 0x000fc800078e00ff */
        /* <DEDUP_REMOVED lines=39> */
[C---:B------:R-:W-:Y:S01]  /*07c0*/  IMAD.U32 R59, R12.reuse, 0x10000, RZ ;  /* 0x000100000c3b7824 */ /* 0x040fe200078e00ff */
[----:B------:R-:W-:Y:S01]  /*07d0*/  PRMT R17, R12, 0x7632, R17 ;  /* 0x000076320c117816 */ /* 0x000fe20000000011 */
[----:B------:R-:W-:Y:S01]  /*07e0*/  IMAD R19, R19, -0x326172a9, RZ ;  /* 0xcd9e8d5713137824 */ /* 0x000fe200078e02ff */
[C---:B------:R-:W-:Y:S01]  /*07f0*/  PRMT R12, R13.reuse, 0x7632, R12 ;  /* 0x000076320d0c7816 */ /* 0x040fe2000000000c */
[----:B------:R-:W-:Y:S01]  /*0800*/  IMAD.WIDE.U32 R36, R6, -0x326172a9, RZ ;  /* 0xcd9e8d5706247825 */ /* 0x000fe200078e00ff */
[----:B------:R-:W-:Y:S02]  /*0810*/  SHF.L.U32 R58, R13, 0x10, RZ ;  /* 0x000000100d3a7819 */ /* 0x000fe400000006ff */
[----:B------:R-:W-:Y:S01]  /*0820*/  PRMT R28, R15, 0x7632, R28 ;  /* 0x000076320f1c7816 */ /* 0x000fe2000000001c */
[----:B------:R-:W-:Y:S01]  /*0830*/  IMAD R18, R7, -0x2daee0ad, RZ ;  /* 0xd2511f5307127824 */ /* 0x000fe200078e02ff */
[----:B------:R-:W-:Y:S01]  /*0840*/  PRMT R13, R14, 0x7632, R13 ;  /* 0x000076320e0d7816 */ /* 0x000fe2000000000d */
[----:B------:R-:W-:Y:S01]  /*0850*/  IMAD.HI.U32 R39, R38, -0x2daee0ad, RZ ;  /* 0xd2511f5326277827 */ /* 0x000fe200078e00ff */
[----:B------:R-:W-:Y:S01]  /*0860*/  LOP3.LUT R35, R37, UR35, R19, 0x96, !PT ;  /* 0x0000002325237c12 */ /* 0x000fe2000f8e9613 */
[----:B------:R-:W-:Y:S01]  /*0870*/  UISETP.NE.U32.AND UP0, UPT, UR8, URZ, UPT ;  /* 0x0000003f0800728c */ /* 0x000fe2000bf05070 */
[----:B------:R-:W-:Y:S01]  /*0880*/  SHF.L.U32 R6, R15, 0x10, RZ ;  /* 0x000000100f067819 */ /* 0x000fe200000006ff */
[----:B------:R-:W-:Y:S01]  /*0890*/  IMAD.U32 R5, R14, 0x10000, RZ ;  /* 0x000100000e057824 */ /* 0x000fe200078e00ff */
[----:B------:R-:W-:Y:S01]  /*08a0*/  LOP3.LUT R39, R39, UR22, R18, 0x96, !PT ;  /* 0x0000001627277c12 */ /* 0x000fe2000f8e9612 */
[----:B------:R-:W-:Y:S01]  /*08b0*/  IMAD.U32 R28, R28, 0x10000, RZ ;  /* 0x000100001c1c7824 */ /* 0x000fe200078e00ff */
[----:B------:R-:W-:Y:S01]  /*08c0*/  LOP3.LUT R37, R16, 0x3, RZ, 0xc0, !PT ;  /* 0x0000000310257812 */ /* 0x000fe200078ec0ff */
[----:B------:R-:W-:Y:S01]  /*08d0*/  IMAD R38, R38, -0x2daee0ad, RZ ;  /* 0xd2511f5326267824 */ /* 0x000fe200078e02ff */
[----:B------:R-:W-:Y:S01]  /*08e0*/  ULDC.U8 UR8, c[0x0][0x2a0] ;  /* 0x0000a80000087ab9 */ /* 0x000fe20000000000 */
[----:B------:R-:W-:-:S02]  /*08f0*/  UISETP.NE.AND.EX UP0, UPT, UR9, URZ, UPT, UP0 ;  /* 0x0000003f0900728c */ /* 0x000fc4000bf05300 */
[----:B------:R-:W-:Y:S01]  /*0900*/  UISETP.NE.AND UP1, UPT, UR8, URZ, UPT ;  /* 0x0000003f0800728c */ /* 0x000fe2000bf25270 */
[----:B--2---:R-:W-:Y:S02]  /*0910*/  PRMT R46, R9, 0x7632, R46 ;  /* 0x00007632092e7816 */ /* 0x004fe4000000002e */
[----:B------:R-:W-:Y:S02]  /*0920*/  PRMT R29, R11, 0x7632, R29 ;  /* 0x000076320b1d7816 */ /* 0x000fe4000000001d */
[C---:B------:R-:W-:Y:S01]  /*0930*/  PRMT R42, R10.reuse, 0x7632, R42 ;  /* 0x000076320a2a7816 */ /* 0x040fe2000000002a */
[----:B------:R-:W-:Y:S01]  /*0940*/  IMAD.U32 R43, R10, 0x10000, RZ ;  /* 0x000100000a2b7824 */ /* 0x000fe200078e00ff */
[----:B------:R-:W-:Y:S02]  /*0950*/  SHF.L.U32 R47, R9, 0x10, RZ ;  /* 0x00000010092f7819 */ /* 0x000fe400000006ff */
[C---:B---3--:R-:W-:Y:S01]  /*0960*/  PRMT R52, R50.reuse, 0x7632, R52 ;  /* 0x0000763232347816 */ /* 0x048fe20000000034 */
[----:B------:R-:W-:Y:S01]  /*0970*/  IMAD.U32 R55, R50, 0x10000, RZ ;  /* 0x0001000032377824 */ /* 0x000fe200078e00ff */
[C---:B------:R-:W-:Y:S01]  /*0980*/  PRMT R54, R48.reuse, 0x7632, R54 ;  /* 0x0000763230367816 */ /* 0x040fe20000000036 */
[----:B------:R-:W-:Y:S01]  /*0990*/  IMAD.U32 R57, R48, 0x10000, RZ ;  /* 0x0001000030397824 */ /* 0x000fe200078e00ff */
[----:B------:R-:W-:-:S02]  /*09a0*/  PRMT R53, R49, 0x7632, R53 ;  /* 0x0000763231357816 */ /* 0x000fc40000000035 */
[----:B------:R-:W-:Y:S02]  /*09b0*/  PRMT R50, R51, 0x7632, R50 ;  /* 0x0000763233327816 */ /* 0x000fe40000000032 */
[C---:B------:R-:W-:Y:S02]  /*09c0*/  PRMT R48, R8.reuse, 0x7632, R48 ;  /* 0x0000763208307816 */ /* 0x040fe40000000030 */
[----:B------:R-:W-:Y:S01]  /*09d0*/  SHF.L.U32 R56, R49, 0x10, RZ ;  /* 0x0000001031387819 */ /* 0x000fe200000006ff */
[----:B------:R-:W-:Y:S01]  /*09e0*/  IMAD.U32 R49, R8, 0x10000, RZ ;  /* 0x0001000008317824 */ /* 0x000fe200078e00ff */
[----:B------:R-:W-:Y:S01]  /*09f0*/  SHF.L.U32 R7, R11, 0x10, RZ ;  /* 0x000000100b077819 */ /* 0x000fe200000006ff */
[----:B------:R-:W-:Y:S01]  /*0a00*/  IMAD.MOV.U32 R8, RZ, RZ, RZ ;  /* 0x000000ffff087224 */ /* 0x000fe200078e00ff */
[----:B------:R-:W-:Y:S01]  /*0a10*/  SHF.L.U32 R51, R51, 0x10, RZ ;  /* 0x0000001033337819 */ /* 0x000fe200000006ff */
[----:B------:R-:W-:Y:S01]  /*0a20*/  IMAD.U32 R10, R12, 0x10000, RZ ;  /* 0x000100000c0a7824 */ /* 0x000fe200078e00ff */
        /* <DEDUP_REMOVED lines=8> */
[----:B------:R-:W-:-:S02]  /*0ab0*/  SHF.L.U32 R54, R54, 0x10, RZ ;  /* 0x0000001036367819 */ /* 0x000fc400000006ff */
[----:B------:R-:W-:-:S07]  /*0ac0*/  SHF.L.U32 R52, R52, 0x10, RZ ;  /* 0x0000001034347819 */ /* 0x000fce00000006ff */
.L_x_3672:
[----:B0-----:R-:W0:Y:S01]  /*0ad0*/  LDC.64 R26, c[0x0][0x220] ;  /* 0x00008800ff1a7b82 */ /* 0x001e220000000a00 */
[----:B------:R-:W-:Y:S01]  /*0ae0*/  PLOP3.LUT P1, PT, PT, PT, UP0, 0x80, 0x0 ;  /* 0x000000000000781c */ /* 0x000fe20003f2f008 */
[----:B------:R-:W-:Y:S01]  /*0af0*/  IMAD R14, R0, UR10, RZ ;  /* 0x0000000a000e7c24 */ /* 0x000fe2000f8e02ff */
[----:B------:R-:W-:Y:S01]  /*0b00*/  HFMA2.MMA R25, -RZ, RZ, 0, 1.1920928955078125e-07 ;  /* 0x00000002ff197435 */ /* 0x000fe200000001ff */
[----:B------:R-:W-:Y:S01]  /*0b10*/  PLOP3.LUT P2, PT, PT, PT, UP0, 0x80, 0x0 ;  /* 0x000000000000781c */ /* 0x000fe20003f4f008 */
[----:B------:R-:W-:Y:S02]  /*0b20*/  @UP0 ULDC.64 UR8, c[0x0][0x270] ;  /* 0x00009c0000080ab9 */ /* 0x000fe40000000a00 */
[----:B------:R-:W-:Y:S01]  /*0b30*/  SHF.R.S32.HI R15, RZ, 0x1f, R14 ;  /* 0x0000001fff0f7819 */ /* 0x000fe2000001140e */
[----:B------:R-:W1:Y:S03]  /*0b40*/  LDC.64 R12, c[0x0][0x230] ;  /* 0x00008c00ff0c7b82 */ /* 0x000e660000000a00 */
[----:B------:R-:W-:-:S03]  /*0b50*/  LEA.HI R30, R15, R14, RZ, 0x3 ;  /* 0x0000000e0f1e7211 */ /* 0x000fc600078f18ff */
[----:B------:R-:W-:Y:S01]  /*0b60*/  @P1 IMAD.WIDE R24, R0, R25, UR8 ;  /* 0x0000000800181e25 */ /* 0x000fe2000f8e0219 */
[----:B------:R-:W-:-:S04]  /*0b70*/  LEA.HI.SX32 R30, R30, R61, 0x1d ;  /* 0x0000003d1e1e7211 */ /* 0x000fc800078feaff */
[----:B------:R0:W2:Y:S02]  /*0b80*/  @P2 LDG.E.U16 R31, desc[UR4][R24.64] ;  /* 0x00000004181f2981 */ /* 0x0000a4000c1e1500 */
[----:B0-----:R-:W-:Y:S01]  /*0b90*/  IMAD.WIDE.U32 R24, R30, 0x10, R26 ;  /* 0x000000101e187825 */ /* 0x001fe200078e001a */
[----:B-1----:R-:W-:-:S05]  /*0ba0*/  ISETP.NE.U32.AND P0, PT, R12, RZ, PT ;  /* 0x000000ff0c00720c */ /* 0x002fca0003f05070 */
[----:B------:R-:W5:Y:S01]  /*0bb0*/  LDG.E.128 R24, desc[UR4][R24.64] ;  /* 0x0000000418187981 */ /* 0x000f62000c1e1d00 */
        /* <DEDUP_REMOVED lines=8> */
[----:B------:R-:W-:Y:S02]  /*0c40*/  IMAD.MOV.U32 R32, RZ, RZ, 0x3f800000 ;  /* 0x3f800000ff207424 */ /* 0x000fe400078e00ff */
[----:B------:R-:W-:Y:S01]  /*0c50*/  VIADD R33, R37, 0x1 ;  /* 0x0000000125217836 */ /* 0x000fe20000000000 */
[----:B--2---:R-:W-:-:S08]  /*0c60*/  @P1 SHF.L.U32 R32, R31, 0x10, RZ ;  /* 0x000000101f201819 */ /* 0x004fd000000006ff */
        /* <DEDUP_REMOVED lines=9> */
.L_x_3616:
[----:B------:R-:W-:-:S07]  /*0d00*/  IMAD.MOV.U32 R14, RZ, RZ, R36 ;  /* 0x000000ffff0e7224 */ /* 0x000fce00078e0024 */
.L_x_3617:
[----:B------:R-:W-:Y:S05]  /*0d10*/  BSYNC B1 ;  /* 0x0000000000017941 */ /* 0x000fea0003800000 */
.L_x_3615:
        /* <DEDUP_REMOVED lines=16> */
.L_x_3621:
[----:B------:R-:W-:Y:S05]  /*0e20*/  BSYNC B2 ;  /* 0x0000000000027941 */ /* 0x000fea0003800000 */
.L_x_3620:
        /* <DEDUP_REMOVED lines=42> */
.L_x_3619:
[----:B------:R-:W-:Y:S05]  /*10d0*/  BSYNC B1 ;  /* 0x0000000000017941 */ /* 0x000fea0003800000 */
.L_x_3618:
[----:B------:R-:W0:Y:S01]  /*10e0*/  LDC R45, c[0x0][0x298] ;  /* 0x0000a600ff2d7b82 */ /* 0x000e220000000800 */
[----:B------:R-:W-:Y:S01]  /*10f0*/  HFMA2.MMA R44, -RZ, RZ, 0.1171875, 0 ;  /* 0x2f800000ff2c7435 */ /* 0x000fe200000001ff */
[----:B------:R-:W-:Y:S01]  /*1100*/  I2FP.F32.U32 R15, R14 ;  /* 0x0000000e000f7245 */ /* 0x000fe20000201000 */
[----:B-----5:R-:W-:Y:S01]  /*1110*/  IMAD.U32 R31, R24, 0x10000, RZ ;  /* 0x00010000181f7824 */ /* 0x020fe200078e00ff */
[----:B------:R-:W-:Y:S01]  /*1120*/  ISETP.NE.U32.AND P0, PT, R12, RZ, PT ;  /* 0x000000ff0c00720c */ /* 0x000fe20003f05070 */
[----:B------:R-:W-:Y:S01]  /*1130*/  BSSY B1, `(.L_x_3622) ;  /* 0x0000018000017945 */ /* 0x000fe20003800000 */
[----:B------:R-:W-:Y:S01]  /*1140*/  PRMT R24, R24, 0x7632, R24 ;  /* 0x0000763218187816 */ /* 0x000fe20000000018 */
[----:B------:R-:W-:Y:S01]  /*1150*/  FMUL.FTZ R12, R31, R32 ;  /* 0x000000201f0c7220 */ /* 0x000fe20000410000 */
[----:B------:R-:W1:Y:S01]  /*1160*/  LDC R60, c[0x0][0x294] ;  /* 0x0000a500ff3c7b82 */ /* 0x000e620000000800 */
[----:B------:R-:W-:Y:S02]  /*1170*/  ISETP.NE.AND.EX P0, PT, R13, RZ, PT, P0 ;  /* 0x000000ff0d00720c */ /* 0x000fe40003f05300 */
[----:B------:R-:W-:Y:S01]  /*1180*/  FFMA.FTZ R15, R15, R44, 1.1641532182693481445e-10 ;  /* 0x2f0000000f0f7423 */ /* 0x000fe2000001002c */
[----:B------:R-:W-:Y:S01]  /*1190*/  IADD3 R14, R33, 0x1, RZ ;  /* 0x00000001210e7810 */ /* 0x000fe20007ffe0ff */
[----:B0-----:R-:W-:-:S03]  /*11a0*/  FMUL.FTZ R12, R12, R45 ;  /* 0x0000002d0c0c7220 */ /* 0x001fc60000410000 */
        /* <DEDUP_REMOVED lines=15> */
.L_x_3623:
[----:B------:R-:W-:-:S07]  /*12a0*/  MOV R13, R36 ;  /* 0x00000024000d7202 */ /* 0x000fce0000000f00 */
.L_x_3624:
[----:B------:R-:W-:Y:S05]  /*12b0*/  BSYNC B1 ;  /* 0x0000000000017941 */ /* 0x000fea0003800000 */
.L_x_3622:
        /* <DEDUP_REMOVED lines=16> */
.L_x_3628:
[----:B------:R-:W-:Y:S05]  /*13c0*/  BSYNC B2 ;  /* 0x0000000000027941 */ /* 0x000fea0003800000 */
.L_x_3627:
        /* <DEDUP_REMOVED lines=41> */
[----:B------:R-:W-:-:S11]  /*1660*/  HFMA2.MMA R14, -RZ, RZ, 0, 0 ;  /* 0x00000000ff0e7435 */ /* 0x000fd600000001ff */
.L_x_3626:
[----:B------:R-:W-:Y:S05]  /*1670*/  BSYNC B1 ;  /* 0x0000000000017941 */ /* 0x000fea0003800000 */
.L_x_3625:
        /* <DEDUP_REMOVED lines=22> */
.L_x_3630:
[----:B------:R-:W-:-:S07]  /*17e0*/  MOV R24, R36 ;  /* 0x0000002400187202 */ /* 0x000fce0000000f00 */
.L_x_3631:
[----:B------:R-:W-:Y:S05]  /*17f0*/  BSYNC B1 ;  /* 0x0000000000017941 */ /* 0x000fea0003800000 */
.L_x_3629:
        /* <DEDUP_REMOVED lines=16> */
.L_x_3635:
[----:B------:R-:W-:Y:S05]  /*1900*/  BSYNC B2 ;  /* 0x0000000000027941 */ /* 0x000fea0003800000 */
.L_x_3634:
        /* <DEDUP_REMOVED lines=39> */
[----:B------:R-:W-:Y:S01]  /*1b80*/  LOP3.LUT R35, R37, UR35, R34, 0x96, !PT ;  /* 0x0000002325237c12 */ /* 0x000fe2000f8e9622 */
[----:B------:R-:W-:-:S03]  /*1b90*/  HFMA2.MMA R34, -RZ, RZ, 0, 0 ;  /* 0x00000000ff227435 */ /* 0x000fc600000001ff */
[----:B------:R-:W-:-:S08]  /*1ba0*/  LOP3.LUT R39, R39, UR22, R14, 0x96, !PT ;  /* 0x0000001627277c12 */ /* 0x000fd0000f8e960e */
.L_x_3633:
[----:B------:R-:W-:Y:S05]  /*1bb0*/  BSYNC B1 ;  /* 0x0000000000017941 */ /* 0x000fea0003800000 */
.L_x_3632:
[----:B------:R-:W-:Y:S01]  /*1bc0*/  I2FP.F32.U32 R15, R24 ;  /* 0x00000018000f7245 */ /* 0x000fe20000201000 */
[C---:B------:R-:W-:Y:S01]  /*1bd0*/  IMAD.U32 R37, R25.reuse, 0x10000, RZ ;  /* 0x0001000019257824 */ /* 0x040fe200078e00ff */
[C---:B------:R-:W-:Y:S01]  /*1be0*/  ISETP.NE.AND P2, PT, R34.reuse, 0x1, PT ;  /* 0x000000012200780c */ /* 0x040fe20003f45270 */
        /* <DEDUP_REMOVED lines=19> */
.L_x_3637:
[----:B------:R-:W-:-:S07]  /*1d20*/  MOV R15, R36 ;  /* 0x00000024000f7202 */ /* 0x000fce0000000f00 */
.L_x_3638:
[----:B------:R-:W-:Y:S05]  /*1d30*/  BSYNC B1 ;  /* 0x0000000000017941 */ /* 0x000fea0003800000 */
.L_x_3636:
        /* <DEDUP_REMOVED lines=16> */
.L_x_3642:
[----:B------:R-:W-:Y:S05]  /*1e40*/  BSYNC B2 ;  /* 0x0000000000027941 */ /* 0x000fea0003800000 */
.L_x_3641:
        /* <DEDUP_REMOVED lines=13> */
[----:B------:R-:W-:Y:S01]  /*1f20*/  IMAD.WIDE.U32 R36, R24, -0x326172a9, RZ ;  /* 0xcd9e8d5718247825 */ /* 0x000fe200078e00ff */
[----:B------:R-:W-:-:S04]  /*1f30*/  HFMA2.MMA R24, -RZ, RZ, 0, 0 ;  /* 0x00000000ff187435 */ /* 0x000fc800000001ff */
        /* <DEDUP_REMOVED lines=26> */
[----:B------:R-:W-:-:S07]  /*20e0*/  LOP3.LUT R39, R39, UR22, R34, 0x96, !PT ;  /* 0x0000001627277c12 */ /* 0x000fce000f8e9622 */
.L_x_3640:
[----:B------:R-:W-:Y:S05]  /*20f0*/  BSYNC B1 ;  /* 0x0000000000017941 */ /* 0x000fea0003800000 */
.L_x_3639:
        /* <DEDUP_REMOVED lines=21> */
.L_x_3644:
[----:B------:R-:W-:-:S07]  /*2250*/  MOV R34, R36 ;  /* 0x0000002400227202 */ /* 0x000fce0000000f00 */
.L_x_3645:
[----:B------:R-:W-:Y:S05]  /*2260*/  BSYNC B1 ;  /* 0x0000000000017941 */ /* 0x000fea0003800000 */
.L_x_3643:
        /* <DEDUP_REMOVED lines=16> */
.L_x_3649:
[----:B------:R-:W-:Y:S05]  /*2370*/  BSYNC B2 ;  /* 0x0000000000027941 */ /* 0x000fea0003800000 */
.L_x_3648:
        /* <DEDUP_REMOVED lines=40> */
[----:B------:R-:W-:-:S04]  /*2600*/  HFMA2.MMA R37, -RZ, RZ, 0, 0 ;  /* 0x00000000ff257435 */ /* 0x000fc800000001ff */
[----:B------:R-:W-:-:S07]  /*2610*/  LOP3.LUT R39, R39, UR22, R24, 0x96, !PT ;  /* 0x0000001627277c12 */ /* 0x000fce000f8e9618 */
.L_x_3647:
[----:B------:R-:W-:Y:S05]  /*2620*/  BSYNC B1 ;  /* 0x0000000000017941 */ /* 0x000fea0003800000 */
.L_x_3646:
        /* <DEDUP_REMOVED lines=22> */
.L_x_3651:
[----:B------:R-:W-:-:S07]  /*2790*/  MOV R25, R36 ;  /* 0x0000002400197202 */ /* 0x000fce0000000f00 */
.L_x_3652:
[----:B------:R-:W-:Y:S05]  /*27a0*/  BSYNC B1 ;  /* 0x0000000000017941 */ /* 0x000fea0003800000 */
.L_x_3650:
        /* <DEDUP_REMOVED lines=16> */
.L_x_3656:
[----:B------:R-:W-:Y:S05]  /*28b0*/  BSYNC B2 ;  /* 0x0000000000027941 */ /* 0x000fea0003800000 */
.L_x_3655:
        /* <DEDUP_REMOVED lines=41> */
[----:B------:R-:W-:-:S11]  /*2b50*/  HFMA2.MMA R34, -RZ, RZ, 0, 0 ;  /* 0x00000000ff227435 */ /* 0x000fd600000001ff */
.L_x_3654:
[----:B------:R-:W-:Y:S05]  /*2b60*/  BSYNC B1 ;  /* 0x0000000000017941 */ /* 0x000fea0003800000 */
.L_x_3653:
        /* <DEDUP_REMOVED lines=21> */
.L_x_3658:
[----:B------:R-:W-:-:S07]  /*2cc0*/  MOV R26, R36 ;  /* 0x00000024001a7202 */ /* 0x000fce0000000f00 */
.L_x_3659:
[----:B------:R-:W-:Y:S05]  /*2cd0*/  BSYNC B1 ;  /* 0x0000000000017941 */ /* 0x000fea0003800000 */
.L_x_3657:
        /* <DEDUP_REMOVED lines=16> */
.L_x_3663:
[----:B------:R-:W-:Y:S05]  /*2de0*/  BSYNC B2 ;  /* 0x0000000000027941 */ /* 0x000fea0003800000 */
.L_x_3662:
[----:B------:R-:W-:Y:S01]  /*2df0*/  LOP3.LUT R38, R35, UR7, R8, 0x96, !PT ;  /* 0x0000000723267c12 */ /* 0x000fe2000f8e9608 */
[----:B------:R-:W-:Y:S01]  /*2e00*/  IMAD.HI.U32 R35, R2, -0x326172a9, RZ ;  /* 0xcd9e8d5702237827 */ /* 0x000fe200078e00ff */
[----:B------:R-:W-:-:S03]  /*2e10*/  HFMA2.MMA R40, -RZ, RZ, 0, 0 ;  /* 0x00000000ff287435 */ /* 0x000fc600000001ff */
        /* <DEDUP_REMOVED lines=38> */
[----:B------:R-:W-:-:S07]  /*3080*/  LOP3.LUT R35, R37, UR35, R34, 0x96, !PT ;  /* 0x0000002325237c12 */ /* 0x000fce000f8e9622 */
.L_x_3661:
[----:B------:R-:W-:Y:S05]  /*3090*/  BSYNC B1 ;  /* 0x0000000000017941 */ /* 0x000fea0003800000 */
.L_x_3660:
        /* <DEDUP_REMOVED lines=9> */
[----:B------:R-:W-:Y:S02]  /*3130*/  IADD3 R37, R40, 0x1, RZ ;  /* 0x0000000128257810 */ /* 0x000fe40007ffe0ff */
        /* <DEDUP_REMOVED lines=12> */
.L_x_3665:
[----:B------:R-:W-:-:S07]  /*3200*/  MOV R27, R36 ;  /* 0x00000024001b7202 */ /* 0x000fce0000000f00 */
.L_x_3666:
[----:B------:R-:W-:Y:S05]  /*3210*/  BSYNC B1 ;  /* 0x0000000000017941 */ /* 0x000fea0003800000 */
.L_x_3664:
        /* <DEDUP_REMOVED lines=16> */
[----:B------:R-:W-:-:S04]  /*3320*/  ISETP.NE.AND P0, PT, R36, RZ, PT ;  /* 0x000000ff2400720c */ /* 0x000fc80003f05270 */
[----:B------:R-:W-:-:S09]  /*3330*/  @!P6 MOV R8, R37 ;  /* 0x000000250008e202 */ /* 0x000fd20000000f00 */
.L_x_3670:
[----:B------:R-:W-:Y:S05]  /*3340*/  BSYNC B2 ;  /* 0x0000000000027941 */ /* 0x000fea0003800000 */
.L_x_3669:
        /* <DEDUP_REMOVED lines=39> */
[----:B------:R-:W-:Y:S02]  /*35c0*/  IMAD.MOV.U32 R38, RZ, RZ, R36 ;  /* 0x000000ffff267224 */ /* 0x000fe400078e0024 */
[----:B------:R-:W-:-:S05]  /*35d0*/  IMAD.WIDE.U32 R36, R35, -0x326172a9, RZ ;  /* 0xcd9e8d5723247825 */ /* 0x000fca00078e00ff */
[----:B------:R-:W-:Y:S01]  /*35e0*/  LOP3.LUT R35, R37, UR35, R40, 0x96, !PT ;  /* 0x0000002325237c12 */ /* 0x000fe2000f8e9628 */
[----:B------:R-:W-:-:S11]  /*35f0*/  HFMA2.MMA R37, -RZ, RZ, 0, 0 ;  /* 0x00000000ff257435 */ /* 0x000fd600000001ff */
.L_x_3668:
[----:B------:R-:W-:Y:S05]  /*3600*/  BSYNC B1 ;  /* 0x0000000000017941 */ /* 0x000fea0003800000 */
.L_x_3667:
[----:B------:R-:W-:Y:S01]  /*3610*/  I2FP.F32.U32 R27, R27 ;  /* 0x0000001b001b7245 */ /* 0x000fe20000201000 */
[----:B------:R-:W-:Y:S01]  /*3620*/  UMOV UR8, 0xffffffff ;  /* 0xffffffff00087882 */ /* 0x000fe20000000000 */
[----:B------:R-:W-:Y:S02]  /*3630*/  SEL R40, RZ, 0x100, P4 ;  /* 0x00000100ff287807 */ /* 0x000fe40002000000 */
[----:B------:R-:W-:Y:S01]  /*3640*/  ISETP.NE.AND P6, PT, R31, RZ, PT ;  /* 0x000000ff1f00720c */ /* 0x000fe20003fc5270 */
[----:B------:R-:W-:Y:S01]  /*3650*/  FFMA.FTZ R27, R27, R44, 1.1641532182693481445e-10 ;  /* 0x2f0000001b1b7423 */ /* 0x000fe2000001002c */
[----:B------:R-:W-:Y:S02]  /*3660*/  SEL R31, RZ, 0x10000, P5 ;  /* 0x00010000ff1f7807 */ /* 0x000fe40002800000 */
[----:B------:R-:W-:Y:S02]  /*3670*/  ISETP.NE.AND P5, PT, R33, RZ, PT ;  /* 0x000000ff2100720c */ /* 0x000fe40003fa5270 */
[----:B------:R-:W-:-:S02]  /*3680*/  FSETP.GTU.FTZ.AND P4, PT, R27, R60, PT ;  /* 0x0000003c1b00720b */ /* 0x000fc40003f9c000 */
[----:B------:R-:W-:Y:S02]  /*3690*/  SHF.L.U32 R27, R34, 0x10, RZ ;  /* 0x00000010221b7819 */ /* 0x000fe400000006ff */
[----:B------:R-:W-:Y:S02]  /*36a0*/  SEL R34, RZ, 0x1000000, P4 ;  /* 0x01000000ff227807 */ /* 0x000fe40002000000 */
[----:B------:R-:W-:Y:S01]  /*36b0*/  SEL R33, RZ, 0x1, P2 ;  /* 0x00000001ff217807 */ /* 0x000fe20001000000 */
[----:B------:R-:W-:Y:S01]  /*36c0*/  FMUL.FTZ R32, R27, R32 ;  /* 0x000000201b207220 */ /* 0x000fe20000410000 */
[----:B------:R-:W-:Y:S02]  /*36d0*/  LOP3.LUT R34, R40, R34, R31, 0xfe, !PT ;  /* 0x0000002228227212 */ /* 0x000fe400078efe1f */
[----:B------:R-:W-:Y:S01]  /*36e0*/  SEL R40, RZ, 0x1, P1 ;  /* 0x00000001ff287807 */ /* 0x000fe20000800000 */
[----:B------:R-:W-:Y:S01]  /*36f0*/  FMUL.FTZ R27, R32, R45 ;  /* 0x0000002d201b7220 */ /* 0x000fe20000410000 */
[----:B------:R-:W-:Y:S01]  /*3700*/  SEL R44, RZ, 0x1, P5 ;  /* 0x00000001ff2c7807 */ /* 0x000fe20002800000 */
[----:B------:R-:W-:Y:S01]  /*3710*/  IMAD.WIDE.U32 R32, R33, 0x1000000, RZ ;  /* 0x0100000021207825 */ /* 0x000fe200078e00ff */
[----:B------:R-:W-:-:S02]  /*3720*/  SEL R31, RZ, 0x1, P3 ;  /* 0x00000001ff1f7807 */ /* 0x000fc40001800000 */
[----:B------:R-:W-:Y:S01]  /*3730*/  FSEL R27, R27, RZ, !P4 ;  /* 0x000000ff1b1b7208 */ /* 0x000fe20006000000 */
[----:B------:R-:W-:Y:S01]  /*3740*/  IMAD.WIDE.U32 R40, R40, 0x10000, RZ ;  /* 0x0001000028287825 */ /* 0x000fe200078e00ff */
[----:B------:R-:W-:Y:S02]  /*3750*/  LOP3.LUT R33, R33, R34, R31, 0xfe, !PT ;  /* 0x0000002221217212 */ /* 0x000fe400078efe1f */
[----:B------:R-:W-:Y:S01]  /*3760*/  SEL R34, RZ, 0x1, P6 ;  /* 0x00000001ff227807 */ /* 0x000fe20003000000 */
[----:B------:R-:W-:-:S04]  /*3770*/  IMAD.WIDE.U32 R44, R44, 0x100, RZ ;  /* 0x000001002c2c7825 */ /* 0x000fc800078e00ff */
[----:B------:R-:W-:Y:S01]  /*3780*/  FMUL.FTZ R27, R50, R27 ;  /* 0x0000001b321b7220 */ /* 0x000fe20000410000 */
[----:B------:R-:W-:-:S03]  /*3790*/  LOP3.LUT R31, R44, R32, R40, 0xfe, !PT ;  /* 0x000000202c1f7212 */ /* 0x000fc600078efe28 */
[----:B------:R-:W-:Y:S01]  /*37a0*/  @P0 FADD.FTZ R27, R19, R27 ;  /* 0x0000001b131b0221 */ /* 0x000fe20000010000 */
[C---:B------:R-:W-:Y:S02]  /*37b0*/  LEA R32, P1, R30.reuse, UR12, 0x5 ;  /* 0x0000000c1e207c11 */ /* 0x040fe4000f8228ff */
[----:B------:R-:W-:Y:S02]  /*37c0*/  LOP3.LUT R41, R45, R33, R41, 0xfe, !PT ;  /* 0x000000212d297212 */ /* 0x000fe400078efe29 */
[----:B------:R-:W-:Y:S02]  /*37d0*/  LEA.HI.X R33, R30, UR13, RZ, 0x5, P1 ;  /* 0x0000000d1e217c11 */ /* 0x000fe400088f2cff */
[----:B------:R-:W-:Y:S01]  /*37e0*/  LOP3.LUT R40, R31, R34, RZ, 0xfc, !PT ;  /* 0x000000221f287212 */ /* 0x000fe200078efcff */
[----:B------:R-:W-:Y:S02]  /*37f0*/  FADD.FTZ R34, RZ, R12 ;  /* 0x0000000cff227221 */ /* 0x000fe40000010000 */
[----:B------:R-:W-:Y:S02]  /*3800*/  STG.E.128 desc[UR4][R32.64], R12 ;  /* 0x0000000c20007986 */ /* 0x000fe4000c101d04 */
[----:B------:R-:W-:-:S02]  /*3810*/  FADD.FTZ R31, R13, R34 ;  /* 0x000000220d1f7221 */ /* 0x000fc40000010000 */
[----:B------:R0:W-:Y:S02]  /*3820*/  STG.E.128 desc[UR4][R32.64+0x10], R24 ;  /* 0x0000101820007986 */ /* 0x0001e4000c101d04 */
[----:B------:R-:W-:-:S04]  /*3830*/  FADD.FTZ R34, R14, R31 ;  /* 0x0000001f0e227221 */ /* 0x000fc80000010000 */
[----:B------:R-:W-:-:S04]  /*3840*/  FADD.FTZ R31, R15, R34 ;  /* 0x000000220f1f7221 */ /* 0x000fc80000010000 */
[----:B------:R-:W-:-:S04]  /*3850*/  FADD.FTZ R34, R24, R31 ;  /* 0x0000001f18227221 */ /* 0x000fc80000010000 */
[----:B------:R-:W-:Y:S01]  /*3860*/  FADD.FTZ R31, R25, R34 ;  /* 0x00000022191f7221 */ /* 0x000fe20000010000 */
[----:B0-----:R-:W-:-:S03]  /*3870*/  LEA R32, P0, R30, UR14, 0x3 ;  /* 0x0000000e1e207c11 */ /* 0x001fc6000f8018ff */
[----:B------:R-:W-:Y:S01]  /*3880*/  FADD.FTZ R34, R26, R31 ;  /* 0x0000001f1a227221 */ /* 0x000fe20000010000 */
[----:B------:R-:W-:-:S03]  /*3890*/  LEA.HI.X R33, R30, UR15, RZ, 0x3, P0 ;  /* 0x0000000f1e217c11 */ /* 0x000fc600080f1cff */
[----:B------:R-:W-:Y:S01]  /*38a0*/  FADD.FTZ R44, R27, R34 ;  /* 0x000000221b2c7221 */ /* 0x000fe20000010000 */
[----:B------:R-:W-:Y:S01]  /*38b0*/  ISETP.NE.AND P0, PT, R61, RZ, PT ;  /* 0x000000ff3d00720c */ /* 0x000fe20003f05270 */
[----:B------:R0:W-:Y:S01]  /*38c0*/  STG.E.64 desc[UR4][R32.64], R40 ;  /* 0x0000002820007986 */ /* 0x0001e2000c101b04 */
[----:B------:R-:W-:Y:S11]  /*38d0*/  BRA.DIV UR8, `(.L_x_3671) ;  /* 0x0000000608647947 */ /* 0x000ff6000b800000 */
[----:B------:R-:W1:Y:S01]  /*38e0*/  SHFL.BFLY PT, R31, R44, 0x1, 0x1f ;  /* 0x0c201f002c1f7f89 */ /* 0x000e6200000e0000 */
[----:B------:R-:W2:Y:S01]  /*38f0*/  LDC R34, c[0x0][0x290] ;  /* 0x0000a400ff227b82 */ /* 0x000ea20000000800 */
[----:B-1----:R-:W-:-:S05]  /*3900*/  FADD.FTZ R45, R44, R31 ;  /* 0x0000001f2c2d7221 */ /* 0x002fca0000010000 */
[----:B------:R-:W1:Y:S02]  /*3910*/  SHFL.BFLY PT, R31, R45, 0x2, 0x1f ;  /* 0x0c401f002d1f7f89 */ /* 0x000e6400000e0000 */
[----:B-1----:R-:W-:-:S05]  /*3920*/  FADD.FTZ R60, R45, R31 ;  /* 0x0000001f2d3c7221 */ /* 0x002fca0000010000 */
[----:B------:R-:W1:Y:S02]  /*3930*/  SHFL.BFLY PT, R31, R60, 0x4, 0x1f ;  /* 0x0c801f003c1f7f89 */ /* 0x000e6400000e0000 */
[----:B-1----:R-:W-:-:S05]  /*3940*/  FADD.FTZ R60, R60, R31 ;  /* 0x0000001f3c3c7221 */ /* 0x002fca0000010000 */
[----:B------:R-:W0:Y:S02]  /*3950*/  SHFL.BFLY PT, R31, R60, 0x8, 0x1f ;  /* 0x0d001f003c1f7f89 */ /* 0x000e2400000e0000 */
[----:B0-----:R-:W-:-:S05]  /*3960*/  FADD.FTZ R41, R60, R31 ;  /* 0x0000001f3c297221 */ /* 0x001fca0000010000 */
[----:B------:R-:W0:Y:S02]  /*3970*/  SHFL.BFLY PT, R31, R41, 0x10, 0x1f ;  /* 0x0e001f00291f7f89 */ /* 0x000e2400000e0000 */
[----:B0-----:R-:W-:-:S04]  /*3980*/  FADD.FTZ R31, R41, R31 ;  /* 0x0000001f291f7221 */ /* 0x001fc80000010000 */
        /* <DEDUP_REMOVED lines=26> */
.L_x_3684:
        /* <DEDUP_REMOVED lines=12> */
[--C-:B0-----:R-:W-:Y:S01]  /*3bf0*/  FADD.FTZ R44, R27, -R34.reuse ;  /* 0x800000221b2c7221 */ /* 0x101fe20000010000 */
[----:B------:R-:W-:Y:S01]  /*3c00*/  FADD.FTZ R40, R25, -R34 ;  /* 0x8000002219287221 */ /* 0x000fe20000010000 */
[----:B-1----:R-:W-:-:S04]  /*3c10*/  @!P0 IMAD.WIDE R32, R0, 0x4, R32 ;  /* 0x0000000400208825 */ /* 0x002fc800078e0220 */
[--C-:B------:R-:W-:Y:S01]  /*3c20*/  FADD.FTZ R12, R12, -R34.reuse ;  /* 0x800000220c0c7221 */ /* 0x100fe20000010000 */
[----:B------:R0:W-:Y:S01]  /*3c30*/  @!P0 STG.E desc[UR4][R32.64], R41 ;  /* 0x0000002920008986 */ /* 0x0001e2000c101904 */
[C---:B--2---:R-:W-:Y:S01]  /*3c40*/  FMUL.FTZ R24, R31.reuse, R24 ;  /* 0x000000181f187220 */ /* 0x044fe20000410000 */
[----:B------:R-:W-:Y:S01]  /*3c50*/  FMUL.FTZ R25, R31, R26 ;  /* 0x0000001a1f197220 */ /* 0x000fe20000410000 */
[----:B------:R-:W-:Y:S01]  /*3c60*/  FADD.FTZ R26, R13, -R34 ;  /* 0x800000220d1a7221 */ /* 0x000fe20000010000 */
[C---:B------:R-:W-:Y:S01]  /*3c70*/  FMUL.FTZ R40, R31.reuse, R40 ;  /* 0x000000281f287220 */ /* 0x040fe20000410000 */
[----:B------:R-:W-:Y:S01]  /*3c80*/  FFMA.FTZ R27, R24, R43, R5 ;  /* 0x0000002b181b7223 */ /* 0x000fe20000010005 */
[----:B0-----:R-:W-:Y:S01]  /*3c90*/  FMUL.FTZ R41, R31, R44 ;  /* 0x0000002c1f297220 */ /* 0x001fe20000410000 */
[----:B------:R-:W-:Y:S01]  /*3ca0*/  FFMA.FTZ R33, R25, R7, R6 ;  /* 0x0000000719217223 */ /* 0x000fe20000010006 */
[----:B------:R-:W-:Y:S01]  /*3cb0*/  FADD.FTZ R32, R14, -R34 ;  /* 0x800000220e207221 */ /* 0x000fe20000010000 */
[----:B------:R-:W0:Y:S01]  /*3cc0*/  @!P0 LDC.64 R24, c[0x0][0x258] ;  /* 0x00009600ff188b82 */ /* 0x000e220000000a00 */
[----:B------:R-:W-:Y:S01]  /*3cd0*/  FFMA.FTZ R44, R41, R29, R28 ;  /* 0x0000001d292c7223 */ /* 0x000fe2000001001c */
[----:B------:R-:W-:Y:S01]  /*3ce0*/  FADD.FTZ R34, R15, -R34 ;  /* 0x800000220f227221 */ /* 0x000fe20000010000 */
[C---:B------:R-:W-:Y:S01]  /*3cf0*/  FMUL.FTZ R13, R31.reuse, R32 ;  /* 0x000000201f0d7220 */ /* 0x040fe20000410000 */
[----:B------:R-:W-:Y:S01]  /*3d00*/  FFMA.FTZ R40, R40, R42, R11 ;  /* 0x0000002a28287223 */ /* 0x000fe2000001000b */
[C---:B------:R-:W-:Y:S01]  /*3d10*/  FMUL.FTZ R12, R31.reuse, R12 ;  /* 0x0000000c1f0c7220 */ /* 0x040fe20000410000 */
[----:B------:R-:W-:Y:S01]  /*3d20*/  F2FP.BF16.F32.PACK_AB R15, R44, R33 ;  /* 0x000000212c0f723e */ /* 0x000fe200000010ff */
[C---:B------:R-:W-:Y:S01]  /*3d30*/  FMUL.FTZ R26, R31.reuse, R26 ;  /* 0x0000001a1f1a7220 */ /* 0x040fe20000410000 */
[----:B------:R-:W1:Y:S01]  /*3d40*/  LDC.64 R32, c[0x0][0x210] ;  /* 0x00008400ff207b82 */ /* 0x000e620000000a00 */
[----:B------:R-:W-:Y:S01]  /*3d50*/  F2FP.BF16.F32.PACK_AB R14, R40, R27 ;  /* 0x0000001b280e723e */ /* 0x000fe200000010ff */
[----:B------:R-:W-:Y:S01]  /*3d60*/  FMUL.FTZ R27, R31, R34 ;  /* 0x000000221f1b7220 */ /* 0x000fe20000410000 */
[----:B------:R-:W-:Y:S01]  /*3d70*/  FFMA.FTZ R12, R12, R49, R59 ;  /* 0x000000310c0c7223 */ /* 0x000fe2000001003b */
[----:B------:R-:W-:-:S02]  /*3d80*/  FFMA.FTZ R13, R13, R47, R58 ;  /* 0x0000002f0d0d7223 */ /* 0x000fc4000001003a */
[----:B------:R-:W-:Y:S01]  /*3d90*/  FFMA.FTZ R34, R27, R46, R10 ;  /* 0x0000002e1b227223 */ /* 0x000fe2000001000a */
[----:B------:R-:W-:Y:S01]  /*3da0*/  FFMA.FTZ R27, R26, R48, R9 ;  /* 0x000000301a1b7223 */ /* 0x000fe20000010009 */
[----:B------:R-:W-:-:S03]  /*3db0*/  LEA R26, P1, R30, UR16, 0x4 ;  /* 0x000000101e1a7c11 */ /* 0x000fc6000f8220ff */
[----:B------:R-:W-:Y:S02]  /*3dc0*/  F2FP.BF16.F32.PACK_AB R13, R34, R13 ;  /* 0x0000000d220d723e */ /* 0x000fe400000010ff */
[----:B------:R-:W-:Y:S02]  /*3dd0*/  F2FP.BF16.F32.PACK_AB R12, R27, R12 ;  /* 0x0000000c1b0c723e */ /* 0x000fe400000010ff */
[----:B------:R-:W-:Y:S01]  /*3de0*/  LEA.HI.X R27, R30, UR17, RZ, 0x4, P1 ;  /* 0x000000111e1b7c11 */ /* 0x000fe200088f24ff */
[----:B0-----:R-:W-:-:S05]  /*3df0*/  @!P0 IMAD.WIDE R24, R0, 0x4, R24 ;  /* 0x0000000400188825 */ /* 0x001fca00078e0218 */
[----:B------:R0:W-:Y:S01]  /*3e00*/  @!P0 STG.E desc[UR4][R24.64], R31 ;  /* 0x0000001f18008986 */ /* 0x0001e2000c101904 */
[----:B-1----:R-:W-:-:S03]  /*3e10*/  IMAD R0, R32, 0x4, R0 ;  /* 0x0000000420007824 */ /* 0x002fc600078e0200 */
[----:B------:R0:W-:Y:S02]  /*3e20*/  STG.E.128 desc[UR4][R26.64], R12 ;  /* 0x0000000c1a007986 */ /* 0x0001e4000c101d04 */
[----:B------:R-:W-:-:S13]  /*3e30*/  ISETP.GE.AND P0, PT, R0, R33, PT ;  /* 0x000000210000720c */ /* 0x000fda0003f06270 */
[----:B------:R-:W-:Y:S05]  /*3e40*/  @!P0 BRA `(.L_x_3672) ;  /* 0xffffffcc00208947 */ /* 0x000fea000383ffff */
[----:B------:R-:W-:Y:S05]  /*3e50*/  BSYNC B0 ;  /* 0x0000000000007941 */ /* 0x000fea0003800000 */
.L_x_3614:
[----:B------:R-:W-:Y:S05]  /*3e60*/  EXIT ;  /* 0x000000000000794d */ /* 0x000fea0003800000 */
.L_x_3671:
        /* <DEDUP_REMOVED lines=8> */
.L_x_3674:
[----:B------:R-:W-:Y:S05]  /*3ef0*/  BSYNC B1 ;  /* 0x0000000000017941 */ /* 0x000fea0003800000 */
.L_x_3673:
        /* <DEDUP_REMOVED lines=8> */
.L_x_3675:
[----:B------:R-:W-:Y:S02]  /*3f80*/  IMAD.MOV.U32 R40, RZ, RZ, 0x4 ;  /* 0x00000004ff287424 */ /* 0x000fe400078e00ff */
[----:B------:R-:W-:-:S05]  /*3f90*/  FADD.FTZ R60, R45, R31 ;  /* 0x0000001f2d3c7221 */ /* 0x000fca0000010000 */
[----:B------:R-:W-:-:S07]  /*3fa0*/  MOV R45, R60 ;  /* 0x0000003c002d7202 */ /* 0x000fce0000000f00 */
[----:B------:R-:W-:Y:S05]  /*3fb0*/  WARPSYNC.COLLECTIVE R32, `(.L_x_3676) ;  /* 0x0000000020087348 */ /* 0x000fea0003c00000 */
[----:B------:R0:W1:Y:S02]  /*3fc0*/  SHFL.BFLY P1, R31, R45, R40, R33 ;  /* 0x0c0000282d1f7389 */ /* 0x0000640000020021 */
[----:B01----:R-:W-:Y:S01]  /*3fd0*/  ENDCOLLECTIVE ;  /* 0x000000000000791b */ /* 0x003fe20003800000 */
.L_x_3676:
[----:B------:R-:W-:Y:S01]  /*3fe0*/  HFMA2.MMA R40, -RZ, RZ, 0, 4.76837158203125e-07 ;  /* 0x00000008ff287435 */ /* 0x000fe200000001ff */
[----:B------:R-:W-:-:S05]  /*3ff0*/  FADD.FTZ R60, R60, R31 ;  /* 0x0000001f3c3c7221 */ /* 0x000fca0000010000 */
[----:B------:R-:W-:-:S07]  /*4000*/  MOV R45, R60 ;  /* 0x0000003c002d7202 */ /* 0x000fce0000000f00 */
[----:B------:R-:W-:Y:S05]  /*4010*/  WARPSYNC.COLLECTIVE R32, `(.L_x_3677) ;  /* 0x0000000020087348 */ /* 0x000fea0003c00000 */
[----:B------:R0:W1:Y:S02]  /*4020*/  SHFL.BFLY P1, R31, R45, R40, R33 ;  /* 0x0c0000282d1f7389 */ /* 0x0000640000020021 */
[----:B01----:R-:W-:Y:S01]  /*4030*/  ENDCOLLECTIVE ;  /* 0x000000000000791b */ /* 0x003fe20003800000 */
.L_x_3677:
[----:B------:R-:W-:Y:S01]  /*4040*/  MOV R40, 0x10 ;  /* 0x0000001000287802 */ /* 0x000fe20000000f00 */
[----:B------:R-:W-:-:S04]  /*4050*/  FADD.FTZ R41, R60, R31 ;  /* 0x0000001f3c297221 */ /* 0x000fc80000010000 */
[----:B------:R-:W-:-:S07]  /*4060*/  IMAD.MOV.U32 R45, RZ, RZ, R41 ;  /* 0x000000ffff2d7224 */ /* 0x000fce00078e0029 */
[----:B------:R-:W-:Y:S05]  /*4070*/  WARPSYNC.COLLECTIVE R32, `(.L_x_3678) ;  /* 0x0000000020087348 */ /* 0x000fea0003c00000 */
[----:B------:R0:W1:Y:S02]  /*4080*/  SHFL.BFLY P1, R31, R45, R40, R33 ;  /* 0x0c0000282d1f7389 */ /* 0x0000640000020021 */
[----:B01----:R-:W-:Y:S01]  /*4090*/  ENDCOLLECTIVE ;  /* 0x000000000000791b */ /* 0x003fe20003800000 */
.L_x_3678:
        /* <DEDUP_REMOVED lines=19> */
[----:B------:R-:W-:-:S07]  /*41d0*/  IMAD.MOV.U32 R32, RZ, RZ, -0x1 ;  /* 0xffffffffff207424 */ /* 0x000fce00078e00ff */
[----:B------:R-:W-:Y:S05]  /*41e0*/  WARPSYNC.COLLECTIVE R32, `(.L_x_3679) ;  /* 0x0000000020087348 */ /* 0x000fea0003c00000 */
[----:B------:R0:W1:Y:S02]  /*41f0*/  SHFL.BFLY P1, R31, R45, R40, R33 ;  /* 0x0c0000282d1f7389 */ /* 0x0000640000020021 */
[----:B01----:R-:W-:Y:S01]  /*4200*/  ENDCOLLECTIVE ;  /* 0x000000000000791b */ /* 0x003fe20003800000 */
.L_x_3679:
[----:B------:R-:W-:Y:S01]  /*4210*/  HFMA2.MMA R40, -RZ, RZ, 0, 1.1920928955078125e-07 ;  /* 0x00000002ff287435 */ /* 0x000fe200000001ff */
[----:B------:R-:W-:-:S05]  /*4220*/  FADD.FTZ R60, R45, R31 ;  /* 0x0000001f2d3c7221 */ /* 0x000fca0000010000 */
[----:B------:R-:W-:-:S07]  /*4230*/  MOV R45, R60 ;  /* 0x0000003c002d7202 */ /* 0x000fce0000000f00 */
[----:B------:R-:W-:Y:S05]  /*4240*/  WARPSYNC.COLLECTIVE R32, `(.L_x_3680) ;  /* 0x0000000020087348 */ /* 0x000fea0003c00000 */
[----:B------:R0:W1:Y:S02]  /*4250*/  SHFL.BFLY P1, R31, R45, R40, R33 ;  /* 0x0c0000282d1f7389 */ /* 0x0000640000020021 */
[----:B01----:R-:W-:Y:S01]  /*4260*/  ENDCOLLECTIVE ;  /* 0x000000000000791b */ /* 0x003fe20003800000 */
.L_x_3680:
[----:B------:R-:W-:Y:S01]  /*4270*/  MOV R40, 0x4 ;  /* 0x0000000400287802 */ /* 0x000fe20000000f00 */
[----:B------:R-:W-:-:S04]  /*4280*/  FADD.FTZ R60, R60, R31 ;  /* 0x0000001f3c3c7221 */ /* 0x000fc80000010000 */
[----:B------:R-:W-:-:S07]  /*4290*/  IMAD.MOV.U32 R45, RZ, RZ, R60 ;  /* 0x000000ffff2d7224 */ /* 0x000fce00078e003c */
[----:B------:R-:W-:Y:S05]  /*42a0*/  WARPSYNC.COLLECTIVE R32, `(.L_x_3681) ;  /* 0x0000000020087348 */ /* 0x000fea0003c00000 */
[----:B------:R0:W1:Y:S02]  /*42b0*/  SHFL.BFLY P1, R31, R45, R40, R33 ;  /* 0x0c0000282d1f7389 */ /* 0x0000640000020021 */
[----:B01----:R-:W-:Y:S01]  /*42c0*/  ENDCOLLECTIVE ;  /* 0x000000000000791b */ /* 0x003fe20003800000 */
.L_x_3681:
[----:B------:R-:W-:Y:S02]  /*42d0*/  IMAD.MOV.U32 R40, RZ, RZ, 0x8 ;  /* 0x00000008ff287424 */ /* 0x000fe400078e00ff */
[----:B------:R-:W-:-:S05]  /*42e0*/  FADD.FTZ R44, R60, R31 ;  /* 0x0000001f3c2c7221 */ /* 0x000fca0000010000 */
[----:B------:R-:W-:-:S07]  /*42f0*/  MOV R45, R44 ;  /* 0x0000002c002d7202 */ /* 0x000fce0000000f00 */
[----:B------:R-:W-:Y:S05]  /*4300*/  WARPSYNC.COLLECTIVE R32, `(.L_x_3682) ;  /* 0x0000000020087348 */ /* 0x000fea0003c00000 */
[----:B------:R0:W1:Y:S02]  /*4310*/  SHFL.BFLY P1, R31, R45, R40, R33 ;  /* 0x0c0000282d1f7389 */ /* 0x0000640000020021 */
[----:B01----:R-:W-:Y:S01]  /*4320*/  ENDCOLLECTIVE ;  /* 0x000000000000791b */ /* 0x003fe20003800000 */
.L_x_3682:
[----:B------:R-:W-:Y:S01]  /*4330*/  HFMA2.MMA R40, -RZ, RZ, 0, 9.5367431640625e-07 ;  /* 0x00000010ff287435 */ /* 0x000fe200000001ff */
[----:B------:R-:W-:-:S05]  /*4340*/  FADD.FTZ R44, R44, R31 ;  /* 0x0000001f2c2c7221 */ /* 0x000fca0000010000 */
[----:B------:R-:W-:-:S07]  /*4350*/  MOV R45, R44 ;  /* 0x0000002c002d7202 */ /* 0x000fce0000000f00 */
[----:B------:R-:W-:Y:S05]  /*4360*/  WARPSYNC.COLLECTIVE R32, `(.L_x_3683) ;  /* 0x0000000020087348 */ /* 0x000fea0003c00000 */
[----:B------:R0:W1:Y:S02]  /*4370*/  SHFL.BFLY P1, R31, R45, R40, R33 ;  /* 0x0c0000282d1f7389 */ /* 0x0000640000020021 */
[----:B01----:R-:W-:Y:S01]  /*4380*/  ENDCOLLECTIVE ;  /* 0x000000000000791b */ /* 0x003fe20003800000 */
.L_x_3683:
[----:B------:R-:W-:Y:S05]  /*4390*/  BRA `(.L_x_3684) ;  /* 0xfffffff400e47947 */ /* 0x000fea000383ffff */
.L_x_3685:
        /* <DEDUP_REMOVED lines=14> */
.L_x_9557:


//--------------------- .text._ZN10layer_norm13ln_fwd_kernelINS_13Kernel_traitsI13__nv_bfloat16S2_fS2_fjLj256ELj1ELj4ELj1ELj16ENS_18Kernel_traits_baseILj256ES2_S2_fS2_fjLj128EEEEELb1ELb1ELb1ELb0EEEvNS_9FwdParamsE --------------------------
	.section	.text._ZN10layer_norm13ln_fwd_kernelINS_13Kernel_traitsI13__nv_bfloat16S2_fS2_fjLj256ELj1ELj4ELj1ELj16ENS_18Kernel_traits_baseILj256ES2_S2_fS2_fjLj128EEEEELb1ELb1ELb1ELb0EEEvNS_9FwdParamsE,"ax",@progbits
	.align	128
        .global         _ZN10layer_norm13ln_fwd_kernelINS_13Kernel_traitsI13__nv_bfloat16S2_fS2_fjLj256ELj1ELj4ELj1ELj16ENS_18Kernel_traits_baseILj256ES2_S2_fS2_fjLj128EEEEELb1ELb1ELb1ELb0EEEvNS_9FwdParamsE
        .type           _ZN10layer_norm13ln_fwd_kernelINS_13Kernel_traitsI13__nv_bfloat16S2_fS2_fjLj256ELj1ELj4ELj1ELj16ENS_18Kernel_traits_baseILj256ES2_S2_fS2_fjLj128EEEEELb1ELb1ELb1ELb0EEEvNS_9FwdParamsE,@function
        .size           _ZN10layer_norm13ln_fwd_kernelINS_13Kernel_traitsI13__nv_bfloat16S2_fS2_fjLj256ELj1ELj4ELj1ELj16ENS_18Kernel_traits_baseILj256ES2_S2_fS2_fjLj128EEEEELb1ELb1ELb1ELb0EEEvNS_9FwdParamsE,(.L_x_9558 - _ZN10layer_norm13ln_fwd_kernelINS_13Kernel_traitsI13__nv_bfloat16S2_fS2_fjLj256ELj1ELj4ELj1ELj16ENS_18Kernel_traits_baseILj256ES2_S2_fS2_fjLj128EEEEELb1ELb1ELb1ELb0EEEvNS_9FwdParamsE)
        .other          _ZN10layer_norm13ln_fwd_kernelINS_13Kernel_traitsI13__nv_bfloat16S2_fS2_fjLj256ELj1ELj4ELj1ELj16ENS_18Kernel_traits_baseILj256ES2_S2_fS2_fjLj128EEEEELb1ELb1ELb1ELb0EEEvNS_9FwdParamsE,@"STO_CUDA_ENTRY STV_DEFAULT"
_ZN10layer_norm13ln_fwd_kernelINS_13Kernel_traitsI13__nv_bfloat16S2_fS2_fjLj256ELj1ELj4ELj1ELj16ENS_18Kernel_traits_baseILj256ES2_S2_fS2_fjLj128EEEEELb1ELb1ELb1ELb0EEEvNS_9FwdParamsE:
.text._ZN10layer_norm13ln_fwd_kernelINS_13Kernel_traitsI13__nv_bfloat16S2_fS2_fjLj256ELj1ELj4ELj1ELj16ENS_18Kernel_traits_baseILj256ES2_S2_fS2_fjLj128EEEEELb1ELb1ELb1ELb0EEEvNS_9FwdParamsE:
        /* <DEDUP_REMOVED lines=53> */
.L_x_3687:
[----:B------:R-:W-:Y:S05]  /*0350*/  BSYNC B0 ;  /* 0x0000000000007941 */ /* 0x000fea0003800000 */
.L_x_3686:
        /* <DEDUP_REMOVED lines=10> */
[----:B------:R-:W-:Y:S01]  /*0400*/  LOP3.LUT R7, R7, UR5, RZ, 0x3c, !PT ;  /* 0x0000000507077c12 */ /* 0x000fe2000f8e3cff */
[----:B------:R-:W-:Y:S01]  /*0410*/  UIADD3 UR13, UR5, -0x4498517b, URZ ;  /* 0xbb67ae85050d7890 */ /* 0x000fe2000fffe03f */
[----:B------:R-:W-:Y:S01]  /*0420*/  PRMT R57, R18, 0x7632, R57 ;  /* 0x0000763212397816 */ /* 0x000fe20000000039 */
[----:B------:R-:W-:Y:S01]  /*0430*/  IMAD R22, R2, -0x326172a9, RZ ;  /* 0xcd9e8d5702167824 */ /* 0x000fe200078e02ff */
[----:B------:R-:W-:Y:S01]  /*0440*/  LOP3.LUT R6, R6, UR4, R5, 0x96, !PT ;  /* 0x0000000406067c12 */ /* 0x000fe2000f8e9605 */
[----:B------:R-:W-:Y:S01]  /*0450*/  IMAD.HI.U32 R21, R7, -0x326172a9, RZ ;  /* 0xcd9e8d5707157827 */ /* 0x000fe200078e00ff */
[----:B------:R-:W-:Y:S01]  /*0460*/  UIADD3 UR15, UR5, 0x76cf5d0a, URZ ;  /* 0x76cf5d0a050f7890 */ /* 0x000fe2000fffe03f */
[----:B------:R-:W-:Y:S01]  /*0470*/  PRMT R56, R17, 0x7632, R56 ;  /* 0x0000763211387816 */ /* 0x000fe20000000038 */
        /* <DEDUP_REMOVED lines=10> */
[----:B------:R-:W-:Y:S01]  /*0520*/  UIADD3 UR19, UR5, -0x126145ec, URZ ;  /* 0xed9eba1405137890 */ /* 0x000fe2000fffe03f */
[----:B------:R-:W-:Y:S01]  /*0530*/  IMAD.HI.U32 R6, R21, -0x2daee0ad, RZ ;  /* 0xd2511f5315067827 */ /* 0x000fe200078e00ff */
[----:B------:R-:W-:Y:S01]  /*0540*/  UIADD3 UR18, UR4, 0x78dde6e4, URZ ;  /* 0x78dde6e404127890 */ /* 0x000fe2000fffe03f */
[----:B------:R-:W-:Y:S01]  /*0550*/  HFMA2.MMA R54, -RZ, RZ, 0, 0 ;  /* 0x00000000ff367435 */ /* 0x000fe200000001ff */
[----:B------:R-:W-:Y:S01]  /*0560*/  UIADD3 UR20, UR4, 0x1715609d, URZ ;  /* 0x1715609d04147890 */ /* 0x000fe2000fffe03f */
[----:B------:R-:W-:Y:S01]  /*0570*/  IMAD.HI.U32 R7, R23, -0x326172a9, RZ ;  /* 0xcd9e8d5717077827 */ /* 0x000fe200078e00ff */
[----:B------:R-:W-:Y:S01]  /*0580*/  LOP3.LUT R6, R6, UR15, R25, 0x96, !PT ;  /* 0x0000000f06067c12 */ /* 0x000fe2000f8e9619 */
[----:B------:R-:W-:Y:S01]  /*0590*/  UIADD3 UR21, UR5, -0x56f99767, URZ ;  /* 0xa906689905157890 */ /* 0x000fe2000fffe03f */
[----:B------:R-:W-:Y:S01]  /*05a0*/  BSSY B1, `(.L_x_3688) ;  /* 0x00003e2000017945 */ /* 0x000fe20003800000 */
        /* <DEDUP_REMOVED lines=16> */
[----:B------:R-:W-:Y:S01]  /*06b0*/  IMAD.HI.U32 R7, R21, -0x2daee0ad, RZ ;  /* 0xd2511f5315077827 */ /* 0x000fe200078e00ff */
        /* <DEDUP_REMOVED lines=15> */
[----:B------:R-:W-:Y:S01]  /*07b0*/  IMAD.HI.U32 R22, R6, -0x2daee0ad, RZ ;  /* 0xd2511f5306167827 */ /* 0x000fe200078e00ff */
[----:B------:R-:W-:Y:S01]  /*07c0*/  LOP3.LUT R21, R21, UR20, R24, 0x96, !PT ;  /* 0x0000001415157c12 */ /* 0x000fe2000f8e9618 */
[----:B------:R-:W-:Y:S01]  /*07d0*/  ULDC.64 UR10, c[0x0][0x298] ;  /* 0x0000a600000a7ab9 */ /* 0x000fe20000000a00 */
[----:B------:R-:W-:Y:S01]  /*07e0*/  ISETP.NE.AND P4, PT, RZ, UR8, PT ;  /* 0x00000008ff007c0c */ /* 0x000fe2000bf85270 */
[----:B------:R-:W-:Y:S01]  /*07f0*/  IMAD R24, R7, -0x326172a9, RZ ;  /* 0xcd9e8d5707187824 */ /* 0x000fe200078e02ff */
[----:B------:R-:W-:Y:S01]  /*0800*/  LOP3.LUT R22, R22, UR21, R23, 0x96, !PT ;  /* 0x0000001516167c12 */ /* 0x000fe2000f8e9617 */
[----:B------:R-:W-:Y:S01]  /*0810*/  IMAD R23, R6, -0x2daee0ad, RZ ;  /* 0xd2511f5306177824 */ /* 0x000fe200078e02ff */
[----:B------:R-:W-:Y:S01]  /*0820*/  ULDC UR8, c[0x0][0x2d8] ;  /* 0x0000b60000087ab9 */ /* 0x000fe20000000800 */
        /* <DEDUP_REMOVED lines=18> */
[----:B------:R-:W-:Y:S01]  /*0950*/  IMAD R21, R21, -0x2daee0ad, RZ ;  /* 0xd2511f5315157824 */ /* 0x000fe200078e02ff */
[----:B------:R-:W-:Y:S01]  /*0960*/  LOP3.LUT R43, R45, UR28, R25, 0x96, !PT ;  /* 0x0000001c2d2b7c12 */ /* 0x000fe2000f8e9619 */
[----:B------:R-:W-:Y:S01]  /*0970*/  IMAD.HI.U32 R42, R22, -0x2daee0ad, RZ ;  /* 0xd2511f53162a7827 */ /* 0x000fe200078e00ff */
[----:B------:R-:W-:-:S03]  /*0980*/  LOP3.LUT R45, R20, 0x3, RZ, 0xc0, !PT ;  /* 0x00000003142d7812 */ /* 0x000fc600078ec0ff */
[----:B------:R-:W-:Y:S01]  /*0990*/  IMAD.U32 R6, R8, 0x10000, RZ ;  /* 0x0001000008067824 */ /* 0x000fe200078e00ff */
[----:B------:R-:W-:Y:S01]  /*09a0*/  SHF.L.U32 R8, R10, 0x10, RZ ;  /* 0x000000100a087819 */ /* 0x000fe200000006ff */
[----:B------:R-:W-:Y:S01]  /*09b0*/  IMAD.U32 R7, R9, 0x10000, RZ ;  /* 0x0001000009077824 */ /* 0x000fe200078e00ff */
[----:B------:R-:W-:Y:S01]  /*09c0*/  LOP3.LUT R42, R42, UR29, R21, 0x96, !PT ;  /* 0x0000001d2a2a7c12 */ /* 0x000fe2000f8e9615 */
[----:B------:R-:W-:Y:S01]  /*09d0*/  IMAD.U32 R9, R11, 0x10000, RZ ;  /* 0x000100000b097824 */ /* 0x000fe200078e00ff */
[----:B------:R-:W-:Y:S01]  /*09e0*/  SHF.L.U32 R11, R13, 0x10, RZ ;  /* 0x000000100d0b7819 */ /* 0x000fe200000006ff */
[----:B------:R-:W-:Y:S02]  /*09f0*/  IMAD.U32 R10, R12, 0x10000, RZ ;  /* 0x000100000c0a7824 */ /* 0x000fe400078e00ff */
[----:B------:R-:W-:Y:S02]  /*0a00*/  IMAD.U32 R12, R14, 0x10000, RZ ;  /* 0x000100000e0c7824 */ /* 0x000fe400078e00ff */
[----:B------:R-:W-:Y:S01]  /*0a10*/  IMAD.U32 R13, R15, 0x10000, RZ ;  /* 0x000100000f0d7824 */ /* 0x000fe200078e00ff */
[----:B------:R-:W-:Y:S01]  /*0a20*/  SHF.L.U32 R15, R16, 0x10, RZ ;  /* 0x00000010100f7819 */ /* 0x000fe200000006ff */
[----:B------:R-:W-:-:S02]  /*0a30*/  IMAD.U32 R14, R17, 0x10000, RZ ;  /* 0x00010000110e7824 */ /* 0x000fc400078e00ff */
[----:B------:R-:W-:Y:S02]  /*0a40*/  IMAD.U32 R41, R18, 0x10000, RZ ;  /* 0x0001000012297824 */ /* 0x000fe400078e00ff */
[----:B------:R-:W-:Y:S02]  /*0a50*/  IMAD.U32 R46, R46, 0x10000, RZ ;  /* 0x000100002e2e7824 */ /* 0x000fe400078e00ff */
[----:B------:R-:W-:Y:S02]  /*0a60*/  IMAD.U32 R47, R47, 0x10000, RZ ;  /* 0x000100002f2f7824 */ /* 0x000fe400078e00ff */
[----:B------:R-:W-:Y:S02]  /*0a70*/  IMAD.U32 R49, R49, 0x10000, RZ ;  /* 0x0001000031317824 */ /* 0x000fe400078e00ff */
[----:B------:R-:W-:Y:S02]  /*0a80*/  IMAD.U32 R51, R51, 0x10000, RZ ;  /* 0x0001000033337824 */ /* 0x000fe400078e00ff */
[----:B------:R-:W-:-:S02]  /*0a90*/  IMAD.U32 R53, R53, 0x10000, RZ ;  /* 0x0001000035357824 */ /* 0x000fc400078e00ff */
[----:B------:R-:W-:Y:S02]  /*0aa0*/  IMAD.U32 R55, R55, 0x10000, RZ ;  /* 0x0001000037377824 */ /* 0x000fe400078e00ff */
[----:B------:R-:W-:Y:S02]  /*0ab0*/  IMAD.U32 R57, R57, 0x10000, RZ ;  /* 0x0001000039397824 */ /* 0x000fe400078e00ff */
[----:B------:R-:W-:-:S07]  /*0ac0*/  IMAD R60, R22, -0x2daee0ad, RZ ;  /* 0xd2511f53163c7824 */ /* 0x000fce00078e02ff */
.L_x_3766:
        /* <DEDUP_REMOVED lines=13> */
[----:B------:R-:W-:Y:S01]  /*0ba0*/  MOV R71, RZ ;  /* 0x000000ff00477202 */ /* 0x000fe20000000f00 */
        /* <DEDUP_REMOVED lines=36> */
.L_x_3694:
[----:B------:R-:W-:-:S07]  /*0df0*/  MOV R34, R44 ;  /* 0x0000002c00227202 */ /* 0x000fce0000000f00 */
.L_x_3695:
[----:B------:R-:W-:Y:S05]  /*0e00*/  BSYNC B3 ;  /* 0x0000000000037941 */ /* 0x000fea0003800000 */
.L_x_3693:
        /* <DEDUP_REMOVED lines=16> */
.L_x_3699:
[----:B------:R-:W-:Y:S05]  /*0f10*/  BSYNC B4 ;  /* 0x0000000000047941 */ /* 0x000fea0003800000 */
.L_x_3698:
        /* <DEDUP_REMOVED lines=43> */
.L_x_3697:
[----:B------:R-:W-:Y:S05]  /*11d0*/  BSYNC B3 ;  /* 0x0000000000037941 */ /* 0x000fea0003800000 */
.L_x_3696:
        /* <DEDUP_REMOVED lines=11> */
.L_x_3692:
[----:B------:R-:W-:Y:S05]  /*1290*/  BSYNC B2 ;  /* 0x0000000000027941 */ /* 0x000fea0003800000 */
.L_x_3691:
        /* <DEDUP_REMOVED lines=18> */
.L_x_3703:
[----:B------:R-:W-:-:S07]  /*13c0*/  IMAD.MOV.U32 R29, RZ, RZ, R44 ;  /* 0x000000ffff1d7224 */ /* 0x000fce00078e002c */
.L_x_3704:
[----:B------:R-:W-:Y:S05]  /*13d0*/  BSYNC B3 ;  /* 0x0000000000037941 */ /* 0x000fea0003800000 */
.L_x_3702:
        /* <DEDUP_REMOVED lines=16> */
.L_x_3708:
[----:B------:R-:W-:Y:S05]  /*14e0*/  BSYNC B4 ;  /* 0x0000000000047941 */ /* 0x000fea0003800000 */
.L_x_3707:
        /* <DEDUP_REMOVED lines=42> */
.L_x_3706:
[----:B------:R-:W-:Y:S05]  /*1790*/  BSYNC B3 ;  /* 0x0000000000037941 */ /* 0x000fea0003800000 */
.L_x_3705:
        /* <DEDUP_REMOVED lines=10> */
[----:B------:R-:W-:-:S04]  /*1840*/  FMUL.FTZ R29, R46, R29 ;  /* 0x0000001d2e1d7220 */ /* 0x000fc80000410000 */
[----:B------:R-:W-:-:S07]  /*1850*/  @P0 FADD.FTZ R29, R17, R29 ;  /* 0x0000001d111d0221 */ /* 0x000fce0000010000 */
.L_x_3701:
[----:B------:R-:W-:Y:S05]  /*1860*/  BSYNC B2 ;  /* 0x0000000000027941 */ /* 0x000fea0003800000 */
.L_x_3700:
        /* <DEDUP_REMOVED lines=18> */
.L_x_3712:
[----:B------:R-:W-:-:S07]  /*1990*/  IMAD.MOV.U32 R38, RZ, RZ, R44 ;  /* 0x000000ffff267224 */ /* 0x000fce00078e002c */
.L_x_3713:
[----:B------:R-:W-:Y:S05]  /*19a0*/  BSYNC B3 ;  /* 0x0000000000037941 */ /* 0x000fea0003800000 */
.L_x_3711:
        /* <DEDUP_REMOVED lines=16> */
.L_x_3717:
[----:B------:R-:W-:Y:S05]  /*1ab0*/  BSYNC B4 ;  /* 0x0000000000047941 */ /* 0x000fea0003800000 */
.L_x_3716:
        /* <DEDUP_REMOVED lines=43> */
.L_x_3715:
[----:B------:R-:W-:Y:S05]  /*1d70*/  BSYNC B3 ;  /* 0x0000000000037941 */ /* 0x000fea0003800000 */
.L_x_3714:
        /* <DEDUP_REMOVED lines=9> */
[----:B------:R-:W-:-:S04]  /*1e10*/  FMUL.FTZ R30, R7, R30 ;  /* 0x0000001e071e7220 */ /* 0x000fc80000410000 */
[----:B------:R-:W-:-:S07]  /*1e20*/  @P0 FADD.FTZ R30, R18, R30 ;  /* 0x0000001e121e0221 */ /* 0x000fce0000010000 */
.L_x_3710:
[----:B------:R-:W-:Y:S05]  /*1e30*/  BSYNC B2 ;  /* 0x0000000000027941 */ /* 0x000fea0003800000 */
.L_x_3709:
        /* <DEDUP_REMOVED lines=18> */
.L_x_3721:
[----:B------:R-:W-:-:S07]  /*1f60*/  MOV R31, R44 ;  /* 0x0000002c001f7202 */ /* 0x000fce0000000f00 */
.L_x_3722:
[----:B------:R-:W-:Y:S05]  /*1f70*/  BSYNC B3 ;  /* 0x0000000000037941 */ /* 0x000fea0003800000 */
.L_x_3720:
        /* <DEDUP_REMOVED lines=16> */
.L_x_3726:
[----:B------:R-:W-:Y:S05]  /*2080*/  BSYNC B4 ;  /* 0x0000000000047941 */ /* 0x000fea0003800000 */
.L_x_3725:
        /* <DEDUP_REMOVED lines=43> */
.L_x_3724:
[----:B------:R-:W-:Y:S05]  /*2340*/  BSYNC B3 ;  /* 0x0000000000037941 */ /* 0x000fea0003800000 */
.L_x_3723:
        /* <DEDUP_REMOVED lines=12> */
.L_x_3719:
[----:B------:R-:W-:Y:S05]  /*2410*/  BSYNC B2 ;  /* 0x0000000000027941 */ /* 0x000fea0003800000 */
.L_x_3718:
        /* <DEDUP_REMOVED lines=18> */
.L_x_3730:
[----:B------:R-:W-:-:S07]  /*2540*/  IMAD.MOV.U32 R38, RZ, RZ, R44 ;  /* 0x000000ffff267224 */ /* 0x000fce00078e002c */
.L_x_3731:
[----:B------:R-:W-:Y:S05]  /*2550*/  BSYNC B3 ;  /* 0x0000000000037941 */ /* 0x000fea0003800000 */
.L_x_3729:
        /* <DEDUP_REMOVED lines=16> */
.L_x_3735:
[----:B------:R-:W-:Y:S05]  /*2660*/  BSYNC B4 ;  /* 0x0000000000047941 */ /* 0x000fea0003800000 */
.L_x_3734:
        /* <DEDUP_REMOVED lines=43> */
.L_x_3733:
[----:B------:R-:W-:Y:S05]  /*2920*/  BSYNC B3 ;  /* 0x0000000000037941 */ /* 0x000fea0003800000 */
.L_x_3732:
        /* <DEDUP_REMOVED lines=11> */
.L_x_3728:
[----:B------:R-:W-:Y:S05]  /*29e0*/  BSYNC B2 ;  /* 0x0000000000027941 */ /* 0x000fea0003800000 */
.L_x_3727:
        /* <DEDUP_REMOVED lines=18> */
.L_x_3739:
[----:B------:R-:W-:-:S07]  /*2b10*/  MOV R33, R44 ;  /* 0x0000002c00217202 */ /* 0x000fce0000000f00 */
.L_x_3740:
[----:B------:R-:W-:Y:S05]  /*2b20*/  BSYNC B3 ;  /* 0x0000000000037941 */ /* 0x000fea0003800000 */
.L_x_3738:
        /* <DEDUP_REMOVED lines=16> */
.L_x_3744:
[----:B------:R-:W-:Y:S05]  /*2c30*/  BSYNC B4 ;  /* 0x0000000000047941 */ /* 0x000fea0003800000 */
.L_x_3743:
        /* <DEDUP_REMOVED lines=43> */
.L_x_3742:
[----:B------:R-:W-:Y:S05]  /*2ef0*/  BSYNC B3 ;  /* 0x0000000000037941 */ /* 0x000fea0003800000 */
.L_x_3741:
        /* <DEDUP_REMOVED lines=12> */
.L_x_3737:
[----:B------:R-:W-:Y:S05]  /*2fc0*/  BSYNC B2 ;  /* 0x0000000000027941 */ /* 0x000fea0003800000 */
.L_x_3736:
        /* <DEDUP_REMOVED lines=18> */
.L_x_3748:
[----:B------:R-:W-:-:S07]  /*30f0*/  IMAD.MOV.U32 R38, RZ, RZ, R44 ;  /* 0x000000ffff267224 */ /* 0x000fce00078e002c */
.L_x_3749:
[----:B------:R-:W-:Y:S05]  /*3100*/  BSYNC B3 ;  /* 0x0000000000037941 */ /* 0x000fea0003800000 */
.L_x_3747:
        /* <DEDUP_REMOVED lines=16> */
.L_x_3753:
[----:B------:R-:W-:Y:S05]  /*3210*/  BSYNC B4 ;  /* 0x0000000000047941 */ /* 0x000fea0003800000 */
.L_x_3752:
[----:B------:R-:W-:Y:S01]  /*3220*/  LOP3.LUT R35, R35, UR5, R54, 0x96, !PT ;  /* 0x0000000523237c12 */ /* 0x000fe2000f8e9636 */
[----:B------:R-:W-:Y:S01]  /*3230*/  IMAD.HI.U32 R34, R2, -0x326172a9, RZ ;  /* 0xcd9e8d5702227827 */ /* 0x000fe200078e00ff */
[----:B------:R-:W-:-:S03]  /*3240*/  HFMA2.MMA R72, -RZ, RZ, 0, 0 ;  /* 0x00000000ff487435 */ /* 0x000fc600000001ff */
        /* <DEDUP_REMOVED lines=40> */
.L_x_3751:
[----:B------:R-:W-:Y:S05]  /*34d0*/  BSYNC B3 ;  /* 0x0000000000037941 */ /* 0x000fea0003800000 */
.L_x_3750:
        /* <DEDUP_REMOVED lines=11> */
.L_x_3746:
[----:B------:R-:W-:Y:S05]  /*3590*/  BSYNC B2 ;  /* 0x0000000000027941 */ /* 0x000fea0003800000 */
.L_x_3745:
        /* <DEDUP_REMOVED lines=18> */
.L_x_3757:
[----:B------:R-:W-:-:S07]  /*36c0*/  MOV R35, R44 ;  /* 0x0000002c00237202 */ /* 0x000fce0000000f00 */
.L_x_3758:
[----:B------:R-:W-:Y:S05]  /*36d0*/  BSYNC B3 ;  /* 0x0000000000037941 */ /* 0x000fea0003800000 */
.L_x_3756:
        /* <DEDUP_REMOVED lines=16> */
.L_x_3762:
[----:B------:R-:W-:Y:S05]  /*37e0*/  BSYNC B4 ;  /* 0x0000000000047941 */ /* 0x000fea0003800000 */
.L_x_3761:
        /* <DEDUP_REMOVED lines=43> */
.L_x_3760:
[----:B------:R-:W-:Y:S05]  /*3aa0*/  BSYNC B3 ;  /* 0x0000000000037941 */ /* 0x000fea0003800000 */
.L_x_3759:
        /* <DEDUP_REMOVED lines=12> */
.L_x_3755:
[----:B------:R-:W-:Y:S05]  /*3b70*/  BSYNC B2 ;  /* 0x0000000000027941 */ /* 0x000fea0003800000 */
.L_x_3754:
        /* <DEDUP_REMOVED lines=21> */
.L_x_3690:
[----:B------:R-:W-:Y:S05]  /*3cd0*/  BSYNC B0 ;  /* 0x0000000000007941 */ /* 0x000fea0003800000 */
.L_x_3689:
        /* <DEDUP_REMOVED lines=50> */
.L_x_3778:
        /* <DEDUP_REMOVED lines=40> */
[----:B------:R-:W1:Y:S01]  /*4280*/  LDC.64 R68, c[0x0][0x2b8] ;  /* 0x0000ae00ff447b82 */ /* 0x000e620000000a00 */
[----:B------:R-:W-:Y:S01]  /*4290*/  FFMA.FTZ R73, R52, R73, R57 ;  /* 0x0000004934497223 */ /* 0x000fe20000010039 */
[----:B------:R-:W-:-:S02]  /*42a0*/  FFMA.FTZ R72, R51, R72, R56 ;  /* 0x0000004833487223 */ /* 0x000fc40000010038 */
[----:B------:R-:W-:Y:S02]  /*42b0*/  F2FP.BF16.F32.PACK_AB R39, R76, R39 ;  /* 0x000000274c27723e */ /* 0x000fe400000010ff */
[----:B------:R-:W-:Y:S02]  /*42c0*/  F2FP.BF16.F32.PACK_AB R38, R73, R38 ;  /* 0x000000264926723e */ /* 0x000fe400000010ff */
[----:B------:R-:W-:-:S04]  /*42d0*/  SHF.R.S32.HI R73, RZ, 0x1f, R36 ;  /* 0x0000001fff497819 */ /* 0x000fc80000011424 */
[----:B------:R-:W-:Y:S01]  /*42e0*/  LEA.HI R74, R73, R36, RZ, 0x3 ;  /* 0x00000024494a7211 */ /* 0x000fe200078f18ff */
[----:B------:R-:W-:Y:S01]  /*42f0*/  FFMA.FTZ R36, R10, R37, R15 ;  /* 0x000000250a247223 */ /* 0x000fe2000001000f */
[----:B------:R-:W-:Y:S01]  /*4300*/  FFMA.FTZ R37, R11, R71, R14 ;  /* 0x000000470b257223 */ /* 0x000fe2000001000e */
[----:B------:R-:W-:Y:S01]  /*4310*/  FFMA.FTZ R71, R50, R70, R55 ;  /* 0x0000004632477223 */ /* 0x000fe20000010037 */
[----:B------:R-:W-:-:S03]  /*4320*/  LEA.HI.SX32 R73, R74, R3, 0x1d ;  /* 0x000000034a497211 */ /* 0x000fc600078feaff */
[----:B------:R-:W-:Y:S02]  /*4330*/  F2FP.BF16.F32.PACK_AB R37, R72, R37 ;  /* 0x000000254825723e */ /* 0x000fe400000010ff */
[----:B------:R-:W-:Y:S01]  /*4340*/  F2FP.BF16.F32.PACK_AB R36, R71, R36 ;  /* 0x000000244724723e */ /* 0x000fe200000010ff */
[----:B-1----:R-:W-:-:S05]  /*4350*/  IMAD.WIDE.U32 R68, R73, 0x10, R68 ;  /* 0x0000001049447825 */ /* 0x002fca00078e0044 */
[----:B------:R1:W-:Y:S02]  /*4360*/  STG.E.128 desc[UR6][R68.64], R36 ;  /* 0x0000002444007986 */ /* 0x0003e4000c101d06 */
.L_x_3765:
[----:B------:R-:W-:Y:S05]  /*4370*/  BSYNC B0 ;  /* 0x0000000000007941 */ /* 0x000fea0003800000 */
.L_x_3764:
[----:B-1----:R-:W1:Y:S02]  /*4380*/  LDC.64 R36, c[0x0][0x210] ;  /* 0x00008400ff247b82 */ /* 0x002e640000000a00 */
[----:B-1----:R-:W-:-:S05]  /*4390*/  IMAD R0, R36, 0x4, R0 ;  /* 0x0000000424007824 */ /* 0x002fca00078e0200 */
[----:B------:R-:W-:-:S13]  /*43a0*/  ISETP.GE.AND P0, PT, R0, R37, PT ;  /* 0x000000250000720c */ /* 0x000fda0003f06270 */
[----:B------:R-:W-:Y:S05]  /*43b0*/  @!P0 BRA `(.L_x_3766) ;  /* 0xffffffc400c48947 */ /* 0x000fea000383ffff */
[----:B------:R-:W-:Y:S05]  /*43c0*/  BSYNC B1 ;  /* 0x0000000000017941 */ /* 0x000fea0003800000 */
.L_x_3688:
[----:B------:R-:W-:Y:S05]  /*43d0*/  EXIT ;  /* 0x000000000000794d */ /* 0x000fea0003800000 */
.L_x_3763:
        /* <DEDUP_REMOVED lines=8> */
.L_x_3768:
[----:B------:R-:W-:Y:S05]  /*4460*/  BSYNC B0 ;  /* 0x0000000000007941 */ /* 0x000fea0003800000 */
.L_x_3767:
[----:B------:R-:W-:Y:S01]  /*4470*/  FADD.FTZ R73, R71, R36 ;  /* 0x0000002447497221 */ /* 0x000fe20000010000 */
[----:B------:R-:W-:Y:S01]  /*4480*/  MOV R72, 0x2 ;  /* 0x0000000200487802 */ /* 0x000fe20000000f00 */
[----:B------:R-:W-:Y:S01]  /*4490*/  IMAD.MOV.U32 R39, RZ, RZ, 0x1f ;  /* 0x0000001fff277424 */ /* 0x000fe200078e00ff */
[----:B------:R-:W-:Y:S01]  /*44a0*/  MOV R38, 0xffffffff ;  /* 0xffffffff00267802 */ /* 0x000fe20000000f00 */
[----:B------:R-:W0:Y:S06]  /*44b0*/  LDC R37, c[0x0][0x290] ;  /* 0x0000a400ff257b82 */ /* 0x000e2c0000000800 */
[----:B0-----:R-:W-:Y:S05]  /*44c0*/  WARPSYNC.COLLECTIVE R38, `(.L_x_3769) ;  /* 0x0000000026087348 */ /* 0x001fea0003c00000 */
[----:B------:R1:W2:Y:S02]  /*44d0*/  SHFL.BFLY P1, R36, R73, R72, R39 ;  /* 0x0c00004849247389 */ /* 0x0002a40000020027 */
[----:B012---:R-:W-:Y:S01]  /*44e0*/  ENDCOLLECTIVE ;  /* 0x000000000000791b */ /* 0x007fe20003800000 */
.L_x_3769:
[----:B------:R-:W-:Y:S01]  /*44f0*/  HFMA2.MMA R72, -RZ, RZ, 0, 2.384185791015625e-07 ;  /* 0x00000004ff487435 */ /* 0x000fe200000001ff */
[----:B------:R-:W-:-:S04]  /*4500*/  FADD.FTZ R74, R73, R36 ;  /* 0x00000024494a7221 */ /* 0x000fc80000010000 */
[----:B------:R-:W-:-:S07]  /*4510*/  IMAD.MOV.U32 R73, RZ, RZ, R74 ;  /* 0x000000ffff497224 */ /* 0x000fce00078e004a */
[----:B------:R-:W-:Y:S05]  /*4520*/  WARPSYNC.COLLECTIVE R38, `(.L_x_3770) ;  /* 0x0000000026087348 */ /* 0x000fea0003c00000 */
[----:B------:R0:W1:Y:S02]  /*4530*/  SHFL.BFLY P1, R36, R73, R72, R39 ;  /* 0x0c00004849247389 */ /* 0x0000640000020027 */
[----:B01----:R-:W-:Y:S01]  /*4540*/  ENDCOLLECTIVE ;  /* 0x000000000000791b */ /* 0x003fe20003800000 */
.L_x_3770:
[----:B------:R-:W-:Y:S01]  /*4550*/  MOV R72, 0x8 ;  /* 0x0000000800487802 */ /* 0x000fe20000000f00 */
[----:B------:R-:W-:-:S04]  /*4560*/  FADD.FTZ R75, R74, R36 ;  /* 0x000000244a4b7221 */ /* 0x000fc80000010000 */
[----:B------:R-:W-:-:S07]  /*4570*/  IMAD.MOV.U32 R73, RZ, RZ, R75 ;  /* 0x000000ffff497224 */ /* 0x000fce00078e004b */
[----:B------:R-:W-:Y:S05]  /*4580*/  WARPSYNC.COLLECTIVE R38, `(.L_x_3771) ;  /* 0x0000000026087348 */ /* 0x000fea0003c00000 */
[----:B------:R0:W1:Y:S02]  /*4590*/  SHFL.BFLY P1, R36, R73, R72, R39 ;  /* 0x0c00004849247389 */ /* 0x0000640000020027 */
[----:B01----:R-:W-:Y:S01]  /*45a0*/  ENDCOLLECTIVE ;  /* 0x000000000000791b */ /* 0x003fe20003800000 */
.L_x_3771:
[----:B------:R-:W-:Y:S01]  /*45b0*/  HFMA2.MMA R72, -RZ, RZ, 0, 9.5367431640625e-07 ;  /* 0x00000010ff487435 */ /* 0x000fe200000001ff */
[----:B------:R-:W-:-:S04]  /*45c0*/  FADD.FTZ R76, R75, R36 ;  /* 0x000000244b4c7221 */ /* 0x000fc80000010000 */
[----:B------:R-:W-:-:S07]  /*45d0*/  IMAD.MOV.U32 R73, RZ, RZ, R76 ;  /* 0x000000ffff497224 */ /* 0x000fce00078e004c */
[----:B------:R-:W-:Y:S05]  /*45e0*/  WARPSYNC.COLLECTIVE R38, `(.L_x_3772) ;  /* 0x0000000026087348 */ /* 0x000fea0003c00000 */
[----:B------:R0:W1:Y:S02]  /*45f0*/  SHFL.BFLY P1, R36, R73, R72, R39 ;  /* 0x0c00004849247389 */ /* 0x0000640000020027 */
[----:B01----:R-:W-:Y:S01]  /*4600*/  ENDCOLLECTIVE ;  /* 0x000000000000791b */ /* 0x003fe20003800000 */
.L_x_3772:
        /* <DEDUP_REMOVED lines=24> */
.L_x_3773:
[----:B------:R-:W-:Y:S01]  /*4790*/  HFMA2.MMA R72, -RZ, RZ, 0, 1.1920928955078125e-07 ;  /* 0x00000002ff487435 */ /* 0x000fe200000001ff */
[----:B------:R-:W-:-:S04]  /*47a0*/  FADD.FTZ R74, R73, R36 ;  /* 0x00000024494a7221 */ /* 0x000fc80000010000 */
[----:B------:R-:W-:-:S07]  /*47b0*/  IMAD.MOV.U32 R73, RZ, RZ, R74 ;  /* 0x000000ffff497224 */ /* 0x000fce00078e004a */
[----:B------:R-:W-:Y:S05]  /*47c0*/  WARPSYNC.COLLECTIVE R38, `(.L_x_3774) ;  /* 0x0000000026087348 */ /* 0x000fea0003c00000 */
[----:B------:R0:W1:Y:S02]  /*47d0*/  SHFL.BFLY P1, R36, R73, R72, R39 ;  /* 0x0c00004849247389 */ /* 0x0000640000020027 */
[----:B01----:R-:W-:Y:S01]  /*47e0*/  ENDCOLLECTIVE ;  /* 0x000000000000791b */ /* 0x003fe20003800000 */
.L_x_3774:
[----:B------:R-:W-:Y:S01]  /*47f0*/  MOV R72, 0x4 ;  /* 0x0000000400487802 */ /* 0x000fe20000000f00 */
[----:B------:R-:W-:-:S04]  /*4800*/  FADD.FTZ R75, R74, R36 ;  /* 0x000000244a4b7221 */ /* 0x000fc80000010000 */
[----:B------:R-:W-:-:S07]  /*4810*/  IMAD.MOV.U32 R73, RZ, RZ, R75 ;  /* 0x000000ffff497224 */ /* 0x000fce00078e004b */
[----:B------:R-:W-:Y:S05]  /*4820*/  WARPSYNC.COLLECTIVE R38, `(.L_x_3775) ;  /* 0x0000000026087348 */ /* 0x000fea0003c00000 */
[----:B------:R0:W1:Y:S02]  /*4830*/  SHFL.BFLY P1, R36, R73, R72, R39 ;  /* 0x0c00004849247389 */ /* 0x0000640000020027 */
[----:B01----:R-:W-:Y:S01]  /*4840*/  ENDCOLLECTIVE ;  /* 0x000000000000791b */ /* 0x003fe20003800000 */
.L_x_3775:
[----:B------:R-:W-:Y:S01]  /*4850*/  HFMA2.MMA R72, -RZ, RZ, 0, 4.76837158203125e-07 ;  /* 0x00000008ff487435 */ /* 0x000fe200000001ff */
[----:B------:R-:W-:-:S04]  /*4860*/  FADD.FTZ R76, R75, R36 ;  /* 0x000000244b4c7221 */ /* 0x000fc80000010000 */
[----:B------:R-:W-:-:S07]  /*4870*/  IMAD.MOV.U32 R73, RZ, RZ, R76 ;  /* 0x000000ffff497224 */ /* 0x000fce00078e004c */
[----:B------:R-:W-:Y:S05]  /*4880*/  WARPSYNC.COLLECTIVE R38, `(.L_x_3776) ;  /* 0x0000000026087348 */ /* 0x000fea0003c00000 */
[----:B------:R0:W1:Y:S02]  /*4890*/  SHFL.BFLY P1, R36, R73, R72, R39 ;  /* 0x0c00004849247389 */ /* 0x0000640000020027 */
[----:B01----:R-:W-:Y:S01]  /*48a0*/  ENDCOLLECTIVE ;  /* 0x000000000000791b */ /* 0x003fe20003800000 */
.L_x_3776:
[----:B------:R-:W-:Y:S01]  /*48b0*/  MOV R72, 0x10 ;  /* 0x0000001000487802 */ /* 0x000fe20000000f00 */
[----:B------:R-:W-:-:S04]  /*48c0*/  FADD.FTZ R77, R76, R36 ;  /* 0x000000244c4d7221 */ /* 0x000fc80000010000 */
[----:B------:R-:W-:-:S07]  /*48d0*/  IMAD.MOV.U32 R73, RZ, RZ, R77 ;  /* 0x000000ffff497224 */ /* 0x000fce00078e004d */
[----:B------:R-:W-:Y:S05]  /*48e0*/  WARPSYNC.COLLECTIVE R38, `(.L_x_3777) ;  /* 0x0000000026087348 */ /* 0x000fea0003c00000 */
[----:B------:R0:W1:Y:S02]  /*48f0*/  SHFL.BFLY P1, R36, R73, R72, R39 ;  /* 0x0c00004849247389 */ /* 0x0000640000020027 */
[----:B01----:R-:W-:Y:S01]  /*4900*/  ENDCOLLECTIVE ;  /* 0x000000000000791b */ /* 0x003fe20003800000 */
.L_x_3777:
[----:B------:R-:W-:Y:S05]  /*4910*/  BRA `(.L_x_3778) ;  /* 0xfffffff400b87947 */ /* 0x000fea000383ffff */
.L_x_3779:
        /* <DEDUP_REMOVED lines=14> */
.L_x_9558:


//--------------------- .text._ZN10layer_norm13ln_fwd_kernelINS_13Kernel_traitsI13__nv_bfloat16S2_fS2_fjLj256ELj1ELj4ELj1ELj16ENS_18Kernel_traits_baseILj256ES2_S2_fS2_fjLj128EEEEELb1ELb1ELb1ELb1EEEvNS_9FwdParamsE --------------------------
	.section	.text._ZN10layer_norm13ln_fwd_kernelINS_13Kernel_traitsI13__nv_bfloat16S2_fS2_fjLj256ELj1ELj4ELj1ELj16ENS_18Kernel_traits_baseILj256ES2_S2_fS2_fjLj128EEEEELb1ELb1ELb1ELb1EEEvNS_9FwdParamsE,"ax",@progbits
	.align	128
        .global         _ZN10layer_norm13ln_fwd_kernelINS_13Kernel_traitsI13__nv_bfloat16S2_fS2_fjLj256ELj1ELj4ELj1ELj16ENS_18Kernel_traits_baseILj256ES2_S2_fS2_fjLj128EEEEELb1ELb1ELb1ELb1EEEvNS_9FwdParamsE
        .type           _ZN10layer_norm13ln_fwd_kernelINS_13Kernel_traitsI13__nv_bfloat16S2_fS2_fjLj256ELj1ELj4ELj1ELj16ENS_18Kernel_traits_baseILj256ES2_S2_fS2_fjLj128EEEEELb1ELb1ELb1ELb1EEEvNS_9FwdParamsE,@function
        .size           _ZN10layer_norm13ln_fwd_kernelINS_13Kernel_traitsI13__nv_bfloat16S2_fS2_fjLj256ELj1ELj4ELj1ELj16ENS_18Kernel_traits_baseILj256ES2_S2_fS2_fjLj128EEEEELb1ELb1ELb1ELb1EEEvNS_9FwdParamsE,(.L_x_9559 - _ZN10layer_norm13ln_fwd_kernelINS_13Kernel_traitsI13__nv_bfloat16S2_fS2_fjLj256ELj1ELj4ELj1ELj16ENS_18Kernel_traits_baseILj256ES2_S2_fS2_fjLj128EEEEELb1ELb1ELb1ELb1EEEvNS_9FwdParamsE)
        .other          _ZN10layer_norm13ln_fwd_kernelINS_13Kernel_traitsI13__nv_bfloat16S2_fS2_fjLj256ELj1ELj4ELj1ELj16ENS_18Kernel_traits_baseILj256ES2_S2_fS2_fjLj128EEEEELb1ELb1ELb1ELb1EEEvNS_9FwdParamsE,@"STO_CUDA_ENTRY STV_DEFAULT"
_ZN10layer_norm13ln_fwd_kernelINS_13Kernel_traitsI13__nv_bfloat16S2_fS2_fjLj256ELj1ELj4ELj1ELj16ENS_18Kernel_traits_baseILj256ES2_S2_fS2_fjLj128EEEEELb1ELb1ELb1ELb1EEEvNS_9FwdParamsE:
.text._ZN10layer_norm13ln_fwd_kernelINS_13Kernel_traitsI13__nv_bfloat16S2_fS2_fjLj256ELj1ELj4ELj1ELj16ENS_18Kernel_traits_baseILj256ES2_S2_fS2_fjLj128EEEEELb1ELb1ELb1ELb1EEEvNS_9FwdParamsE:
        /* <DEDUP_REMOVED lines=26> */
[----:B------:R-:W-:Y:S02]  /*01a0*/  LOP3.LUT R3, R3, 0x1f0, RZ, 0xc0, !PT ;  /* 0x000001f003037812 */ /* 0x000fe400078ec0ff */
[----:B------:R-:W-:-:S02]  /*01b0*/  LEA R12, P4, R0, UR10, 0x4 ;  /* 0x0000000a000c7c11 */ /* 0x000fc4000f8820ff */
[----:B------:R-:W-:Y:S02]  /*01c0*/  ISETP.GE.AND P2, PT, R2, UR12, PT ;  /* 0x0000000c02007c0c */ /* 0x000fe4000bf46270 */
[----:B------:R-:W-:Y:S01]  /*01d0*/  IADD3 R16, P3, R3, UR8, RZ ;  /* 0x0000000803107c10 */ /* 0x000fe2000ff7e0ff */
[----:B------:R-:W-:Y:S01]  /*01e0*/  ULDC UR8, c[0x0][0x0] ;  /* 0x0000000000087ab9 */ /* 0x000fe20000000800 */
[----:B------:R-:W-:Y:S01]  /*01f0*/  IADD3.X R13, RZ, UR11, RZ, P4, !PT ;  /* 0x0000000bff0d7c10 */ /* 0x000fe2000a7fe4ff */
[----:B------:R-:W-:Y:S02]  /*0200*/  IMAD R3, R15, UR8, R14 ;  /* 0x000000080f037c24 */ /* 0x000fe4000f8e020e */
[----:B------:R-:W-:Y:S01]  /*0210*/  IMAD.X R17, RZ, RZ, UR9, P3 ;  /* 0x00000009ff117e24 */ /* 0x000fe200098e06ff */
[----:B---3--:R-:W-:Y:S02]  /*0220*/  @P1 R2UR UR4, R4 ;  /* 0x00000000040412ca */ /* 0x008fe400000e0000 */
[----:B------:R-:W-:-:S03]  /*0230*/  @P1 R2UR UR5, R5 ;  /* 0x00000000050512ca */ /* 0x000fc600000e0000 */
[----:B0-----:R-:W-:-:S12]  /*0240*/  @P2 EXIT ;  /* 0x000000000000294d */ /* 0x001fd80003800000 */
[----:B------:R-:W5:Y:S01]  /*0250*/  LDG.E.128 R16, desc[UR6][R16.64] ;  /* 0x0000000610107981 */ /* 0x000f62000c1e1d00 */
[----:B------:R-:W0:Y:S03]  /*0260*/  @P1 LDC R5, c[0x0][0x2f0] ;  /* 0x0000bc00ff051b82 */ /* 0x000e260000000800 */
[----:B------:R-:W5:Y:S01]  /*0270*/  LDG.E.128 R12, desc[UR6][R12.64] ;  /* 0x000000060c0c7981 */ /* 0x000f62000c1e1d00 */
        /* <DEDUP_REMOVED lines=20> */
[----:B0-----:R-:W-:Y:S01]  /*03c0*/  @P1 IADD3 R20, P2, R6, R5, RZ ;  /* 0x0000000506141210 */ /* 0x001fe20007f5e0ff */
[----:B------:R-:W-:Y:S01]  /*03d0*/  IMAD.HI.U32 R6, R3, -0x326172a9, RZ ;  /* 0xcd9e8d5703067827 */ /* 0x000fe200078e00ff */
[----:B------:R-:W-:Y:S01]  /*03e0*/  UIADD3 UR23, UR5, 0x646e171e, URZ ;  /* 0x646e171e05177890 */ /* 0x000fe2000fffe03f */
[----:B------:R-:W-:Y:S01]  /*03f0*/  SHF.L.U32 R44, R44, 0x10, RZ ;  /* 0x000000102c2c7819 */ /* 0x000fe200000006ff */
[----:B------:R-:W-:Y:S01]  /*0400*/  UIADD3 UR22, UR4, -0x4ab325aa, URZ ;  /* 0xb54cda5604167890 */ /* 0x000fe2000fffe03f */
[----:B------:R-:W-:Y:S01]  /*0410*/  @P1 IMAD.X R21, RZ, RZ, R7, P2 ;  /* 0x000000ffff151224 */ /* 0x000fe200010e0607 */
[----:B------:R-:W-:Y:S01]  /*0420*/  UIADD3 UR24, UR4, 0x5384540f, URZ ;  /* 0x5384540f04187890 */ /* 0x000fe2000fffe03f */
[----:B------:R-:W-:Y:S01]  /*0430*/  IMAD.U32 R45, R45, 0x10000, RZ ;  /* 0x000100002d2d7824 */ /* 0x000fe200078e00ff */
[----:B------:R-:W-:Y:S01]  /*0440*/  UIADD3 UR25, UR5, 0x1fd5c5a3, URZ ;  /* 0x1fd5c5a305197890 */ /* 0x000fe2000fffe03f */
[----:B------:R-:W-:Y:S01]  /*0450*/  SHF.L.U32 R50, R50, 0x10, RZ ;  /* 0x0000001032327819 */ /* 0x000fe200000006ff */
[----:B------:R-:W-:Y:S01]  /*0460*/  UIADD3 UR27, UR5, -0x24c28bd8, URZ ;  /* 0xdb3d7428051b7890 */ /* 0x000fe2000fffe03f */
        /* <DEDUP_REMOVED lines=9> */
[C---:B------:R-:W-:Y:S01]  /*0500*/  IMAD.HI.U32 R23, R6.reuse, -0x2daee0ad, RZ ;  /* 0xd2511f5306177827 */ /* 0x040fe200078e00ff */
[----:B------:R-:W-:Y:S01]  /*0510*/  ULDC.U8 UR8, c[0x0][0x2a0] ;  /* 0x0000a80000087ab9 */ /* 0x000fe20000000000 */
[----:B------:R-:W-:Y:S01]  /*0520*/  ULDC UR9, c[0x0][0x294] ;  /* 0x0000a50000097ab9 */ /* 0x000fe20000000800 */
[----:B------:R-:W-:Y:S01]  /*0530*/  ISETP.NE.AND P2, PT, RZ, UR8, PT ;  /* 0x00000008ff007c0c */ /* 0x000fe2000bf45270 */
[----:B------:R-:W-:Y:S01]  /*0540*/  IMAD.HI.U32 R21, R7, -0x326172a9, RZ ;  /* 0xcd9e8d5707157827 */ /* 0x000fe200078e00ff */
[----:B------:R-:W-:Y:S01]  /*0550*/  LOP3.LUT R23, R23, UR13, R24, 0x96, !PT ;  /* 0x0000000d17177c12 */ /* 0x000fe2000f8e9618 */
[----:B------:R-:W-:Y:S01]  /*0560*/  ULDC UR8, c[0x0][0x2d8] ;  /* 0x0000b60000087ab9 */ /* 0x000fe20000000800 */
[----:B------:R-:W-:Y:S01]  /*0570*/  ULDC.64 UR10, c[0x0][0x298] ;  /* 0x0000a600000a7ab9 */ /* 0x000fe20000000a00 */
[----:B------:R-:W-:Y:S01]  /*0580*/  IMAD R25, R6, -0x2daee0ad, RZ ;  /* 0xd2511f5306197824 */ /* 0x000fe200078e02ff */
[----:B------:R-:W-:Y:S01]  /*0590*/  LOP3.LUT R21, R21, UR12, R22, 0x96, !PT ;  /* 0x0000000c15157c12 */ /* 0x000fe2000f8e9616 */
[----:B------:R-:W-:-:S02]  /*05a0*/  IMAD R22, R7, -0x326172a9, RZ ;  /* 0xcd9e8d5707167824 */ /* 0x000fc400078e02ff */
        /* <DEDUP_REMOVED lines=45> */
[----:B------:R-:W-:Y:S01]  /*0880*/  IMAD.WIDE.U32 R40, R22, -0x326172a9, RZ ;  /* 0xcd9e8d5716287825 */ /* 0x000fe200078e00ff */
[----:B------:R-:W-:-:S03]  /*0890*/  LOP3.LUT R10, R21, UR29, R24, 0x96, !PT ;  /* 0x0000001d150a7c12 */ /* 0x000fc6000f8e9618 */
[----:B------:R-:W-:Y:S02]  /*08a0*/  IMAD.U32 R7, R9, 0x10000, RZ ;  /* 0x0001000009077824 */ /* 0x000fe400078e00ff */
[----:B------:R-:W-:Y:S01]  /*08b0*/  IMAD.U32 R9, R11, 0x10000, RZ ;  /* 0x000100000b097824 */ /* 0x000fe200078e00ff */
[----:B------:R-:W-:Y:S01]  /*08c0*/  LOP3.LUT R11, R41, UR28, R23, 0x96, !PT ;  /* 0x0000001c290b7c12 */ /* 0x000fe2000f8e9617 */
[----:B------:R-:W-:Y:S01]  /*08d0*/  IMAD R52, R25, -0x2daee0ad, RZ ;  /* 0xd2511f5319347824 */ /* 0x000fe200078e02ff */
[----:B------:R-:W-:-:S07]  /*08e0*/  LOP3.LUT R41, R20, 0x3, RZ, 0xc0, !PT ;  /* 0x0000000314297812 */ /* 0x000fce00078ec0ff */
.L_x_3858:
[----:B0-----:R-:W0:Y:S08]  /*08f0*/  LDC.64 R32, c[0x0][0x280] ;  /* 0x0000a000ff207b82 */ /* 0x001e300000000a00 */
[----:B------:R-:W1:Y:S08]  /*0900*/  LDC.64 R46, c[0x0][0x230] ;  /* 0x00008c00ff2e7b82 */ /* 0x000e700000000a00 */
[----:B------:R-:W2:Y:S01]  /*0910*/  LDC R61, c[0x0][0x218] ;  /* 0x00008600ff3d7b82 */ /* 0x000ea20000000800 */
[----:B0-----:R-:W-:-:S07]  /*0920*/  IMAD.WIDE R32, R2, 0x4, R32 ;  /* 0x0000000402207825 */ /* 0x001fce00078e0220 */
[----:B------:R-:W0:Y:S01]  /*0930*/  LDC.64 R38, c[0x0][0x288] ;  /* 0x0000a200ff267b82 */ /* 0x000e220000000a00 */
[----:B------:R3:W4:Y:S01]  /*0940*/  LDG.E R32, desc[UR6][R32.64] ;  /* 0x0000000620207981 */ /* 0x000722000c1e1900 */
        /* <DEDUP_REMOVED lines=13> */
[----:B------:R-:W-:-:S04]  /*0a20*/  @P3 VIADD R60, R32, 0xffffffff ;  /* 0xffffffff203c3836 */ /* 0x000fc80000000000 */
[----:B------:R-:W-:-:S05]  /*0a30*/  @P3 IMAD R60, R60, R61, RZ ;  /* 0x0000003d3c3c3224 */ /* 0x000fca00078e02ff */
[----:B------:R-:W-:-:S04]  /*0a40*/  @P3 SHF.R.S32.HI R63, RZ, 0x1f, R60 ;  /* 0x0000001fff3f3819 */ /* 0x000fc8000001143c */
[----:B------:R-:W-:Y:S02]  /*0a50*/  @P3 LEA.HI R33, R63, R60, RZ, 0x3 ;  /* 0x0000003c3f213211 */ /* 0x000fe400078f18ff */
[----:B------:R-:W-:Y:S01]  /*0a60*/  MOV R63, RZ ;  /* 0x000000ff003f7202 */ /* 0x000fe20000000f00 */
[----:B------:R0:W5:Y:S01]  /*0a70*/  LDG.E R60, desc[UR6][R38.64] ;  /* 0x00000006263c7981 */ /* 0x000162000c1e1900 */
[----:B------:R-:W-:-:S05]  /*0a80*/  @P3 LEA.HI.SX32 R63, R33, R0, 0x1d ;  /* 0x00000000213f3211 */ /* 0x000fca00078feaff */
[----:B-1----:R-:W-:-:S05]  /*0a90*/  @P3 IMAD.WIDE.U32 R36, R63, 0x10, R36 ;  /* 0x000000103f243825 */ /* 0x002fca00078e0024 */
[----:B------:R0:W5:Y:S01]  /*0aa0*/  @P3 LDG.E.128 R24, desc[UR6][R36.64] ;  /* 0x0000000624183981 */ /* 0x000162000c1e1d00 */
[----:B------:R-:W-:Y:S01]  /*0ab0*/  ISETP.GT.AND P4, PT, R32, RZ, PT ;  /* 0x000000ff2000720c */ /* 0x000fe20003f84270 */
[----:B------:R-:W-:Y:S01]  /*0ac0*/  BSSY B1, `(.L_x_3781) ;  /* 0x000005e000017945 */ /* 0x000fe20003800000 */
[----:B------:R-:W-:-:S11]  /*0ad0*/  SHF.R.S32.HI R62, RZ, 0x1f, R2 ;  /* 0x0000001fff3e7819 */ /* 0x000fd60000011402 */
[----:B------:R-:W-:-:S04]  /*0ae0*/  @!P4 ISETP.NE.U32.AND P1, PT, R46, RZ, PT ;  /* 0x000000ff2e00c20c */ /* 0x000fc80003f25070 */
[----:B------:R-:W-:Y:S01]  /*0af0*/  @!P4 ISETP.NE.AND.EX P1, PT, R47, RZ, PT, P1 ;  /* 0x000000ff2f00c20c */ /* 0x000fe20003f25310 */
[----:B------:R-:W-:-:S03]  /*0b00*/  @!P4 IMAD.MOV.U32 R48, RZ, RZ, R41 ;  /* 0x000000ffff30c224 */ /* 0x000fc600078e0029 */
[----:B--2---:R-:W-:Y:S01]  /*0b10*/  @!P4 FSEL R32, R20, RZ, P1 ;  /* 0x000000ff1420c208 */ /* 0x004fe20000800000 */
[----:B0-----:R-:W-:Y:S08]  /*0b20*/  @!P4 BRA `(.L_x_3782) ;  /* 0x00000004005cc947 */ /* 0x001ff00003800000 */
        /* <DEDUP_REMOVED lines=12> */
.L_x_3784:
[----:B------:R-:W-:-:S07]  /*0bf0*/  MOV R38, R40 ;  /* 0x0000002800267202 */ /* 0x000fce0000000f00 */
.L_x_3785:
[----:B------:R-:W-:Y:S05]  /*0c00*/  BSYNC B2 ;  /* 0x0000000000027941 */ /* 0x000fea0003800000 */
.L_x_3783:
        /* <DEDUP_REMOVED lines=16> */
.L_x_3789:
[----:B------:R-:W-:Y:S05]  /*0d10*/  BSYNC B3 ;  /* 0x0000000000037941 */ /* 0x000fea0003800000 */
.L_x_3788:
        /* <DEDUP_REMOVED lines=43> */
.L_x_3787:
[----:B------:R-:W-:Y:S05]  /*0fd0*/  BSYNC B2 ;  /* 0x0000000000027941 */ /* 0x000fea0003800000 */
.L_x_3786:
[----:B------:R-:W-:Y:S01]  /*0fe0*/  HFMA2.MMA R35, -RZ, RZ, 0.1171875, 0 ;  /* 0x2f800000ff237435 */ /* 0x000fe200000001ff */
[----:B------:R-:W-:Y:S01]  /*0ff0*/  I2FP.F32.U32 R32, R38 ;  /* 0x0000002600207245 */ /* 0x000fe20000201000 */
[----:B-----5:R-:W-:-:S04]  /*1000*/  IMAD.U32 R33, R24, 0x10000, RZ ;  /* 0x0001000018217824 */ /* 0x020fc800078e00ff */
        /* <DEDUP_REMOVED lines=9> */
.L_x_3782:
[----:B------:R-:W-:Y:S05]  /*10a0*/  BSYNC B1 ;  /* 0x0000000000017941 */ /* 0x000fea0003800000 */
.L_x_3781:
        /* <DEDUP_REMOVED lines=18> */
.L_x_3793:
[----:B------:R-:W-:-:S07]  /*11d0*/  MOV R33, R40 ;  /* 0x0000002800217202 */ /* 0x000fce0000000f00 */
.L_x_3794:
[----:B------:R-:W-:Y:S05]  /*11e0*/  BSYNC B2 ;  /* 0x0000000000027941 */ /* 0x000fea0003800000 */
.L_x_3792:
        /* <DEDUP_REMOVED lines=16> */
.L_x_3798:
[----:B------:R-:W-:Y:S05]  /*12f0*/  BSYNC B3 ;  /* 0x0000000000037941 */ /* 0x000fea0003800000 */
.L_x_3797:
        /* <DEDUP_REMOVED lines=42> */
.L_x_3796:
[----:B------:R-:W-:Y:S05]  /*15a0*/  BSYNC B2 ;  /* 0x0000000000027941 */ /* 0x000fea0003800000 */
.L_x_3795:
[----:B-----5:R-:W-:Y:S01]  /*15b0*/  PRMT R34, R24, 0x7632, R34 ;  /* 0x0000763218227816 */ /* 0x020fe20000000022 */
[----:B------:R-:W-:Y:S01]  /*15c0*/  IMAD.MOV.U32 R36, RZ, RZ, 0x2f800000 ;  /* 0x2f800000ff247424 */ /* 0x000fe200078e00ff */
[----:B------:R-:W-:Y:S02]  /*15d0*/  I2FP.F32.U32 R33, R33 ;  /* 0x0000002100217245 */ /* 0x000fe40000201000 */
[----:B------:R-:W-:-:S03]  /*15e0*/  SHF.L.U32 R34, R34, 0x10, RZ ;  /* 0x0000001022227819 */ /* 0x000fc600000006ff */
[----:B------:R-:W-:Y:S01]  /*15f0*/  FFMA.FTZ R33, R33, R36, 1.1641532182693481445e-10 ;  /* 0x2f00000021217423 */ /* 0x000fe20000010024 */
[----:B------:R-:W-:Y:S01]  /*1600*/  PRMT R36, R12, 0x7632, R36 ;  /* 0x000076320c247816 */ /* 0x000fe20000000024 */
[----:B------:R-:W-:-:S03]  /*1610*/  FMUL.FTZ R34, R34, UR11 ;  /* 0x0000000b22227c20 */ /* 0x000fc60008410000 */
[----:B------:R-:W-:Y:S01]  /*1620*/  FSETP.GTU.FTZ.AND P1, PT, R33, UR9, PT ;  /* 0x0000000921007c0b */ /* 0x000fe2000bf3c000 */
[----:B------:R-:W-:Y:S01]  /*1630*/  FMUL.FTZ R34, R34, UR10 ;  /* 0x0000000a22227c20 */ /* 0x000fe20008410000 */
[----:B------:R-:W-:Y:S02]  /*1640*/  IMAD.U32 R33, R36, 0x10000, RZ ;  /* 0x0001000024217824 */ /* 0x000fe400078e00ff */
[----:B------:R-:W-:Y:S02]  /*1650*/  SEL R53, RZ, 0x1, P1 ;  /* 0x00000001ff357807 */ /* 0x000fe40000800000 */
[----:B------:R-:W-:-:S05]  /*1660*/  FSEL R34, R34, RZ, !P1 ;  /* 0x000000ff22227208 */ /* 0x000fca0004800000 */
[----:B------:R-:W-:-:S04]  /*1670*/  FMUL.FTZ R33, R34, R33 ;  /* 0x0000002122217220 */ /* 0x000fc80000410000 */
[----:B------:R-:W-:-:S07]  /*1680*/  @P0 FADD.FTZ R33, R21, R33 ;  /* 0x0000002115210221 */ /* 0x000fce0000010000 */
.L_x_3791:
[----:B------:R-:W-:Y:S05]  /*1690*/  BSYNC B1 ;  /* 0x0000000000017941 */ /* 0x000fea0003800000 */
.L_x_3790:
        /* <DEDUP_REMOVED lines=18> */
.L_x_3802:
[----:B------:R-:W-:-:S07]  /*17c0*/  IMAD.MOV.U32 R48, RZ, RZ, R40 ;  /* 0x000000ffff307224 */ /* 0x000fce00078e0028 */
.L_x_3803:
[----:B------:R-:W-:Y:S05]  /*17d0*/  BSYNC B2 ;  /* 0x0000000000027941 */ /* 0x000fea0003800000 */
.L_x_3801:
        /* <DEDUP_REMOVED lines=16> */
.L_x_3807:
[----:B------:R-:W-:Y:S05]  /*18e0*/  BSYNC B3 ;  /* 0x0000000000037941 */ /* 0x000fea0003800000 */
.L_x_3806:
        /* <DEDUP_REMOVED lines=43> */
.L_x_3805:
[----:B------:R-:W-:Y:S05]  /*1ba0*/  BSYNC B2 ;  /* 0x0000000000027941 */ /* 0x000fea0003800000 */
.L_x_3804:
[----:B------:R-:W-:Y:S01]  /*1bb0*/  I2FP.F32.U32 R34, R48 ;  /* 0x0000003000227245 */ /* 0x000fe20000201000 */
[----:B------:R-:W-:Y:S01]  /*1bc0*/  IMAD.MOV.U32 R37, RZ, RZ, 0x2f800000 ;  /* 0x2f800000ff257424 */ /* 0x000fe200078e00ff */
[----:B-----5:R-:W-:-:S03]  /*1bd0*/  SHF.L.U32 R35, R25, 0x10, RZ ;  /* 0x0000001019237819 */ /* 0x020fc600000006ff */
[----:B------:R-:W-:Y:S02]  /*1be0*/  FFMA.FTZ R34, R34, R37, 1.1641532182693481445e-10 ;  /* 0x2f00000022227423 */ /* 0x000fe40000010025 */
        /* <DEDUP_REMOVED lines=8> */
.L_x_3800:
[----:B------:R-:W-:Y:S05]  /*1c70*/  BSYNC B1 ;  /* 0x0000000000017941 */ /* 0x000fea0003800000 */
.L_x_3799:
        /* <DEDUP_REMOVED lines=18> */
.L_x_3811:
[----:B------:R-:W-:-:S07]  /*1da0*/  IMAD.MOV.U32 R35, RZ, RZ, R40 ;  /* 0x000000ffff237224 */ /* 0x000fce00078e0028 */
.L_x_3812:
[----:B------:R-:W-:Y:S05]  /*1db0*/  BSYNC B2 ;  /* 0x0000000000027941 */ /* 0x000fea0003800000 */
.L_x_3810:
        /* <DEDUP_REMOVED lines=16> */
.L_x_3816:
[----:B------:R-:W-:Y:S05]  /*1ec0*/  BSYNC B3 ;  /* 0x0000000000037941 */ /* 0x000fea0003800000 */
.L_x_3815:
        /* <DEDUP_REMOVED lines=43> */
.L_x_3814:
[----:B------:R-:W-:Y:S05]  /*2180*/  BSYNC B2 ;  /* 0x0000000000027941 */ /* 0x000fea0003800000 */
.L_x_3813:
        /* <DEDUP_REMOVED lines=14> */
.L_x_3809:
[----:B------:R-:W-:Y:S05]  /*2270*/  BSYNC B1 ;  /* 0x0000000000017941 */ /* 0x000fea0003800000 */
.L_x_3808:
        /* <DEDUP_REMOVED lines=18> */
.L_x_3820:
[----:B------:R-:W-:-:S07]  /*23a0*/  IMAD.MOV.U32 R48, RZ, RZ, R40 ;  /* 0x000000ffff307224 */ /* 0x000fce00078e0028 */
.L_x_3821:
[----:B------:R-:W-:Y:S05]  /*23b0*/  BSYNC B2 ;  /* 0x0000000000027941 */ /* 0x000fea0003800000 */
.L_x_3819:
        /* <DEDUP_REMOVED lines=16> */
.L_x_3825:
[----:B------:R-:W-:Y:S05]  /*24c0*/  BSYNC B3 ;  /* 0x0000000000037941 */ /* 0x000fea0003800000 */
.L_x_3824:
        /* <DEDUP_REMOVED lines=43> */
.L_x_3823:
[----:B------:R-:W-:Y:S05]  /*2780*/  BSYNC B2 ;  /* 0x0000000000027941 */ /* 0x000fea0003800000 */
.L_x_3822:
[----:B------:R-:W-:Y:S01]  /*2790*/  I2FP.F32.U32 R36, R48 ;  /* 0x0000003000247245 */ /* 0x000fe20000201000 */
[----:B------:R-:W-:Y:S01]  /*27a0*/  IMAD.MOV.U32 R39, RZ, RZ, 0x2f800000 ;  /* 0x2f800000ff277424 */ /* 0x000fe200078e00ff */
[----:B------:R-:W-:-:S03]  /*27b0*/  SHF.L.U32 R37, R26, 0x10, RZ ;  /* 0x000000101a257819 */ /* 0x000fc600000006ff */
        /* <DEDUP_REMOVED lines=9> */
.L_x_3818:
[----:B------:R-:W-:Y:S05]  /*2850*/  BSYNC B1 ;  /* 0x0000000000017941 */ /* 0x000fea0003800000 */
.L_x_3817:
        /* <DEDUP_REMOVED lines=18> */
.L_x_3829:
[----:B------:R-:W-:-:S07]  /*2980*/  IMAD.MOV.U32 R37, RZ, RZ, R40 ;  /* 0x000000ffff257224 */ /* 0x000fce00078e0028 */
.L_x_3830:
[----:B------:R-:W-:Y:S05]  /*2990*/  BSYNC B2 ;  /* 0x0000000000027941 */ /* 0x000fea0003800000 */
.L_x_3828:
        /* <DEDUP_REMOVED lines=16> */
.L_x_3834:
[----:B------:R-:W-:Y:S05]  /*2aa0*/  BSYNC B3 ;  /* 0x0000000000037941 */ /* 0x000fea0003800000 */
.L_x_3833:
        /* <DEDUP_REMOVED lines=43> */
.L_x_3832:
[----:B------:R-:W-:Y:S05]  /*2d60*/  BSYNC B2 ;  /* 0x0000000000027941 */ /* 0x000fea0003800000 */
.L_x_3831:
[----:B------:R-:W-:Y:S01]  /*2d70*/  PRMT R38, R26, 0x7632, R38 ;  /* 0x000076321a267816 */ /* 0x000fe20000000026 */
[----:B------:R-:W-:Y:S01]  /*2d80*/  IMAD.MOV.U32 R48, RZ, RZ, 0x2f800000 ;  /* 0x2f800000ff307424 */ /* 0x000fe200078e00ff */
[----:B------:R-:W-:Y:S02]  /*2d90*/  I2FP.F32.U32 R37, R37 ;  /* 0x0000002500257245 */ /* 0x000fe40000201000 */
[----:B------:R-:W-:-:S03]  /*2da0*/  SHF.L.U32 R38, R38, 0x10, RZ ;  /* 0x0000001026267819 */ /* 0x000fc600000006ff */
[----:B------:R-:W-:Y:S02]  /*2db0*/  FFMA.FTZ R37, R37, R48, 1.1641532182693481445e-10 ;  /* 0x2f00000025257423 */ /* 0x000fe40000010030 */
[----:B------:R-:W-:-:S03]  /*2dc0*/  FMUL.FTZ R38, R38, UR11 ;  /* 0x0000000b26267c20 */ /* 0x000fc60008410000 */
[----:B------:R-:W-:Y:S01]  /*2dd0*/  FSETP.GTU.FTZ.AND P1, PT, R37, UR9, PT ;  /* 0x0000000925007c0b */ /* 0x000fe2000bf3c000 */
[----:B------:R-:W-:Y:S01]  /*2de0*/  FMUL.FTZ R38, R38, UR10 ;  /* 0x0000000a26267c20 */ /* 0x000fe20008410000 */
[----:B------:R-:W-:Y:S02]  /*2df0*/  PRMT R37, R14, 0x7632, R37 ;  /* 0x000076320e257816 */ /* 0x000fe40000000025 */
[----:B------:R-:W-:Y:S02]  /*2e00*/  SEL R57, RZ, 0x1, P1 ;  /* 0x00000001ff397807 */ /* 0x000fe40000800000 */
[----:B------:R-:W-:Y:S01]  /*2e10*/  FSEL R38, R38, RZ, !P1 ;  /* 0x000000ff26267208 */ /* 0x000fe20004800000 */
[----:B------:R-:W-:-:S04]  /*2e20*/  IMAD.U32 R37, R37, 0x10000, RZ ;  /* 0x0001000025257824 */ /* 0x000fc800078e00ff */
[----:B------:R-:W-:-:S04]  /*2e30*/  FMUL.FTZ R37, R38, R37 ;  /* 0x0000002526257220 */ /* 0x000fc80000410000 */
[----:B------:R-:W-:-:S07]  /*2e40*/  @P0 FADD.FTZ R37, R29, R37 ;  /* 0x000000251d250221 */ /* 0x000fce0000010000 */
.L_x_3827:
[----:B------:R-:W-:Y:S05]  /*2e50*/  BSYNC B1 ;  /* 0x0000000000017941 */ /* 0x000fea0003800000 */
.L_x_3826:
        /* <DEDUP_REMOVED lines=18> */
.L_x_3838:
[----:B------:R-:W-:-:S07]  /*2f80*/  IMAD.MOV.U32 R48, RZ, RZ, R40 ;  /* 0x000000ffff307224 */ /* 0x000fce00078e0028 */
.L_x_3839:
[----:B------:R-:W-:Y:S05]  /*2f90*/  BSYNC B2 ;  /* 0x0000000000027941 */ /* 0x000fea0003800000 */
.L_x_3837:
        /* <DEDUP_REMOVED lines=16> */
.L_x_3843:
[----:B------:R-:W-:Y:S05]  /*30a0*/  BSYNC B3 ;  /* 0x0000000000037941 */ /* 0x000fea0003800000 */
.L_x_3842:
[----:B------:R-:W-:Y:S01]  /*30b0*/  IMAD.HI.U32 R10, R3, -0x326172a9, RZ ;  /* 0xcd9e8d57030a7827 */ /* 0x000fe200078e00ff */
[----:B------:R-:W-:Y:S01]  /*30c0*/  LOP3.LUT R11, R11, UR5, R42, 0x96, !PT ;  /* 0x000000050b0b7c12 */ /* 0x000fe2000f8e962a */
[----:B------:R-:W-:Y:S02]  /*30d0*/  HFMA2.MMA R64, -RZ, RZ, 0, 0 ;  /* 0x00000000ff407435 */ /* 0x000fe400000001ff */
[----:B------:R-:W-:Y:S01]  /*30e0*/  IMAD R65, R3, -0x326172a9, RZ ;  /* 0xcd9e8d5703417824 */ /* 0x000fe200078e02ff */
[----:B------:R-:W-:Y:S01]  /*30f0*/  LOP3.LUT R10, R10, UR4, R5, 0x96, !PT ;  /* 0x000000040a0a7c12 */ /* 0x000fe2000f8e9605 */
[----:B------:R-:W-:-:S04]  /*3100*/  IMAD.WIDE.U32 R40, R11, -0x326172a9, RZ ;  /* 0xcd9e8d570b287825 */ /* 0x000fc800078e00ff */
[----:B------:R-:W-:Y:S02]  /*3110*/  IMAD R11, R4, -0x2daee0ad, RZ ;  /* 0xd2511f53040b7824 */ /* 0x000fe400078e02ff */
        /* <DEDUP_REMOVED lines=36> */
.L_x_3841:
[----:B------:R-:W-:Y:S05]  /*3360*/  BSYNC B2 ;  /* 0x0000000000027941 */ /* 0x000fea0003800000 */
.L_x_3840:
        /* <DEDUP_REMOVED lines=12> */
.L_x_3836:
[----:B------:R-:W-:Y:S05]  /*3430*/  BSYNC B1 ;  /* 0x0000000000017941 */ /* 0x000fea0003800000 */
.L_x_3835:
        /* <DEDUP_REMOVED lines=18> */
.L_x_3847:
[----:B------:R-:W-:-:S07]  /*3560*/  IMAD.MOV.U32 R39, RZ, RZ, R40 ;  /* 0x000000ffff277224 */ /* 0x000fce00078e0028 */
.L_x_3848:
[----:B------:R-:W-:Y:S05]  /*3570*/  BSYNC B2 ;  /* 0x0000000000027941 */ /* 0x000fea0003800000 */
.L_x_3846:
        /* <DEDUP_REMOVED lines=16> */
.L_x_3852:
[----:B------:R-:W-:Y:S05]  /*3680*/  BSYNC B3 ;  /* 0x0000000000037941 */ /* 0x000fea0003800000 */
.L_x_3851:
        /* <DEDUP_REMOVED lines=43> */
.L_x_3850:
[----:B------:R-:W-:Y:S05]  /*3940*/  BSYNC B2 ;  /* 0x0000000000027941 */ /* 0x000fea0003800000 */
.L_x_3849:
        /* <DEDUP_REMOVED lines=14> */
.L_x_3845:
[----:B------:R-:W-:Y:S05]  /*3a30*/  BSYNC B1 ;  /* 0x0000000000017941 */ /* 0x000fea0003800000 */
.L_x_3844:
[----:B------:R-:W0:Y:S01]  /*3a40*/  LDC.64 R46, c[0x0][0x238] ;  /* 0x00008e00ff2e7b82 */ /* 0x000e220000000a00 */
[----:B------:R-:W-:Y:S01]  /*3a50*/  BSSY B1, `(.L_x_3853) ;  /* 0x0000015000017945 */ /* 0x000fe20003800000 */
        /* <DEDUP_REMOVED lines=20> */
.L_x_3854:
[----:B------:R-:W-:Y:S05]  /*3ba0*/  BSYNC B1 ;  /* 0x0000000000017941 */ /* 0x000fea0003800000 */
.L_x_3853:
        /* <DEDUP_REMOVED lines=48> */
.L_x_3870:
        /* <DEDUP_REMOVED lines=15> */
[----:B------:R-:W-:-:S13]  /*3fa0*/  ISETP.GE.AND P0, PT, R60, 0x1, PT ;  /* 0x000000013c00780c */ /* 0x000fda0003f06270 */
[----:B-1----:R-:W-:Y:S05]  /*3fb0*/  @!P0 BRA `(.L_x_3857) ;  /* 0x0000000000c48947 */ /* 0x002fea0003800000 */
[----:B------:R-:W-:Y:S02]  /*3fc0*/  IADD3 R60, R60, -0x1, RZ ;  /* 0xffffffff3c3c7810 */ /* 0x000fe40007ffe0ff */
[----:B------:R-:W-:-:S03]  /*3fd0*/  FSEL R63, R63, RZ, !P2 ;  /* 0x000000ff3f3f7208 */ /* 0x000fc60005000000 */
[----:B------:R-:W-:Y:S02]  /*3fe0*/  IMAD R61, R60, R61, RZ ;  /* 0x0000003d3c3d7224 */ /* 0x000fe400078e02ff */
[C---:B------:R-:W-:Y:S01]  /*3ff0*/  FADD.FTZ R62, -R63.reuse, R36 ;  /* 0x000000243f3e7221 */ /* 0x040fe20000010100 */
[C---:B------:R-:W-:Y:S01]  /*4000*/  FADD.FTZ R32, -R63.reuse, R32 ;  /* 0x000000203f207221 */ /* 0x040fe20000010100 */
[C---:B------:R-:W-:Y:S01]  /*4010*/  FADD.FTZ R48, -R63.reuse, R34 ;  /* 0x000000223f307221 */ /* 0x040fe20000010100 */
[C---:B------:R-:W-:Y:S01]  /*4020*/  FADD.FTZ R60, -R63.reuse, R35 ;  /* 0x000000233f3c7221 */ /* 0x040fe20000010100 */
[C---:B------:R-:W-:Y:S01]  /*4030*/  FADD.FTZ R36, -R63.reuse, R38 ;  /* 0x000000263f247221 */ /* 0x040fe20000010100 */
[----:B------:R-:W-:Y:S01]  /*4040*/  FADD.FTZ R46, -R63, R33 ;  /* 0x000000213f2e7221 */ /* 0x000fe20000010100 */
[----:B------:R-:W-:Y:S01]  /*4050*/  PRMT R35, R19, 0x7632, R35 ;  /* 0x0000763213237816 */ /* 0x000fe20000000023 */
[----:B------:R-:W-:Y:S01]  /*4060*/  FADD.FTZ R66, -R63, R39 ;  /* 0x000000273f427221 */ /* 0x000fe20000010100 */
[C---:B------:R-:W-:Y:S01]  /*4070*/  FMUL.FTZ R33, R65.reuse, R32 ;  /* 0x0000002041217220 */ /* 0x040fe20000410000 */
[----:B------:R-:W-:Y:S01]  /*4080*/  FMUL.FTZ R38, R65, R48 ;  /* 0x0000003041267220 */ /* 0x000fe20000410000 */
[----:B------:R-:W-:Y:S01]  /*4090*/  FADD.FTZ R64, -R63, R37 ;  /* 0x000000253f407221 */ /* 0x000fe20000010100 */
[C---:B------:R-:W-:Y:S01]  /*40a0*/  FMUL.FTZ R32, R65.reuse, R46 ;  /* 0x0000002e41207220 */ /* 0x040fe20000410000 */
[----:B------:R-:W-:Y:S01]  /*40b0*/  FMUL.FTZ R48, R65, R36 ;  /* 0x0000002441307220 */ /* 0x000fe20000410000 */
[----:B------:R-:W-:-:S02]  /*40c0*/  IMAD.U32 R35, R35, 0x10000, RZ ;  /* 0x0001000023237824 */ /* 0x000fc400078e00ff */
[----:B------:R-:W-:Y:S01]  /*40d0*/  FMUL.FTZ R49, R65, R66 ;  /* 0x0000004241317220 */ /* 0x000fe20000410000 */
[----:B------:R-:W1:Y:S01]  /*40e0*/  LDC.64 R36, c[0x0][0x2b8] ;  /* 0x0000ae00ff247b82 */ /* 0x000e620000000a00 */
[----:B------:R-:W-:Y:S01]  /*40f0*/  PRMT R46, R17, 0x7632, R46 ;  /* 0x00007632112e7816 */ /* 0x000fe2000000002e */
[----:B------:R-:W-:Y:S01]  /*4100*/  FMUL.FTZ R47, R65, R62 ;  /* 0x0000003e412f7220 */ /* 0x000fe20000410000 */
[----:B------:R-:W-:Y:S01]  /*4110*/  FFMA.FTZ R35, R49, R35, R50 ;  /* 0x0000002331237223 */ /* 0x000fe20000010032 */
[----:B------:R-:W-:Y:S01]  /*4120*/  FMUL.FTZ R39, R65, R60 ;  /* 0x0000003c41277220 */ /* 0x000fe20000410000 */
[----:B------:R-:W-:Y:S01]  /*4130*/  IMAD.U32 R62, R19, 0x10000, RZ ;  /* 0x00010000133e7824 */ /* 0x000fe200078e00ff */
[----:B------:R-:W-:Y:S01]  /*4140*/  SHF.L.U32 R60, R18, 0x10, RZ ;  /* 0x00000010123c7819 */ /* 0x000fe200000006ff */
[----:B------:R-:W-:Y:S01]  /*4150*/  IMAD.U32 R49, R46, 0x10000, RZ ;  /* 0x000100002e317824 */ /* 0x000fe200078e00ff */
[----:B------:R-:W-:Y:S01]  /*4160*/  PRMT R34, R18, 0x7632, R34 ;  /* 0x0000763212227816 */ /* 0x000fe20000000022 */
[----:B------:R-:W-:Y:S01]  /*4170*/  FFMA.FTZ R46, R48, R62, R9 ;  /* 0x0000003e302e7223 */ /* 0x000fe20000010009 */
[----:B------:R-:W-:Y:S01]  /*4180*/  SHF.R.S32.HI R48, RZ, 0x1f, R61 ;  /* 0x0000001fff307819 */ /* 0x000fe2000001143d */
[----:B------:R-:W-:Y:S01]  /*4190*/  FFMA.FTZ R39, R39, R49, R44 ;  /* 0x0000003127277223 */ /* 0x000fe2000001002c */
[----:B------:R-:W-:Y:S01]  /*41a0*/  PRMT R49, R16, 0x7632, R49 ;  /* 0x0000763210317816 */ /* 0x000fe20000000031 */
[----:B------:R-:W-:Y:S01]  /*41b0*/  FFMA.FTZ R47, R47, R60, R8 ;  /* 0x0000003c2f2f7223 */ /* 0x000fe20000010008 */
[----:B------:R-:W-:Y:S01]  /*41c0*/  SHF.L.U32 R34, R34, 0x10, RZ ;  /* 0x0000001022227819 */ /* 0x000fe200000006ff */
[----:B------:R-:W-:Y:S01]  /*41d0*/  FMUL.FTZ R64, R65, R64 ;  /* 0x0000004041407220 */ /* 0x000fe20000410000 */
[----:B------:R-:W-:Y:S01]  /*41e0*/  LEA.HI R61, R48, R61, RZ, 0x3 ;  /* 0x0000003d303d7211 */ /* 0x000fe200078f18ff */
[----:B------:R-:W-:Y:S01]  /*41f0*/  IMAD.U32 R48, R16, 0x10000, RZ ;  /* 0x0001000010307824 */ /* 0x000fe200078e00ff */
[----:B------:R-:W-:Y:S01]  /*4200*/  SHF.L.U32 R60, R17, 0x10, RZ ;  /* 0x00000010113c7819 */ /* 0x000fe200000006ff */
[----:B------:R-:W-:Y:S01]  /*4210*/  FFMA.FTZ R34, R64, R34, R45 ;  /* 0x0000002240227223 */ /* 0x000fe2000001002d */
[----:B------:R-:W-:Y:S01]  /*4220*/  SHF.L.U32 R49, R49, 0x10, RZ ;  /* 0x0000001031317819 */ /* 0x000fe200000006ff */
[----:B------:R-:W-:Y:S01]  /*4230*/  FFMA.FTZ R48, R33, R48, R6 ;  /* 0x0000003021307223 */ /* 0x000fe20000010006 */
[----:B------:R-:W-:Y:S01]  /*4240*/  LEA.HI.SX32 R61, R61, R0, 0x1d ;  /* 0x000000003d3d7211 */ /* 0x000fe200078feaff */
[----:B------:R-:W-:Y:S01]  /*4250*/  FFMA.FTZ R38, R38, R60, R7 ;  /* 0x0000003c26267223 */ /* 0x000fe20000010007 */
[----:B------:R-:W-:Y:S01]  /*4260*/  F2FP.BF16.F32.PACK_AB R35, R35, R46 ;  /* 0x0000002e2323723e */ /* 0x000fe200000010ff */
[----:B------:R-:W-:Y:S01]  /*4270*/  FFMA.FTZ R49, R32, R49, R43 ;  /* 0x0000003120317223 */ /* 0x000fe2000001002b */
[----:B------:R-:W-:Y:S01]  /*4280*/  F2FP.BF16.F32.PACK_AB R34, R34, R47 ;  /* 0x0000002f2222723e */ /* 0x000fe200000010ff */
[----:B-1----:R-:W-:Y:S01]  /*4290*/  IMAD.WIDE.U32 R36, R61, 0x10, R36 ;  /* 0x000000103d247825 */ /* 0x002fe200078e0024 */
[----:B------:R-:W-:-:S02]  /*42a0*/  F2FP.BF16.F32.PACK_AB R33, R39, R38 ;  /* 0x000000262721723e */ /* 0x000fc400000010ff */
[----:B------:R-:W-:-:S05]  /*42b0*/  F2FP.BF16.F32.PACK_AB R32, R49, R48 ;  /* 0x000000303120723e */ /* 0x000fca00000010ff */
[----:B------:R1:W-:Y:S02]  /*42c0*/  STG.E.128 desc[UR6][R36.64], R32 ;  /* 0x0000002024007986 */ /* 0x0003e4000c101d06 */
.L_x_3857:
[----:B------:R-:W-:Y:S05]  /*42d0*/  BSYNC B1 ;  /* 0x0000000000017941 */ /* 0x000fea0003800000 */
.L_x_3856:
[----:B-1----:R-:W1:Y:S02]  /*42e0*/  LDC.64 R32, c[0x0][0x210] ;  /* 0x00008400ff207b82 */ /* 0x002e640000000a00 */
[----:B-1----:R-:W-:-:S05]  /*42f0*/  IMAD R2, R32, 0x4, R2 ;  /* 0x0000000420027824 */ /* 0x002fca00078e0202 */
[----:B------:R-:W-:-:S13]  /*4300*/  ISETP.GE.AND P0, PT, R2, R33, PT ;  /* 0x000000210200720c */ /* 0x000fda0003f06270 */
[----:B------:R-:W-:Y:S05]  /*4310*/  @!P0 BRA `(.L_x_3858) ;  /* 0xffffffc400748947 */ /* 0x000fea000383ffff */
[----:B------:R-:W-:Y:S05]  /*4320*/  BSYNC B0 ;  /* 0x0000000000007941 */ /* 0x000fea0003800000 */
.L_x_3780:
[----:B------:R-:W-:Y:S05]  /*4330*/  EXIT ;  /* 0x000000000000794d */ /* 0x000fea0003800000 */
.L_x_3855:
        /* <DEDUP_REMOVED lines=8> */
.L_x_3860:
[----:B------:R-:W-:Y:S05]  /*43c0*/  BSYNC B1 ;  /* 0x0000000000017941 */ /* 0x000fea0003800000 */
.L_x_3859:
        /* <DEDUP_REMOVED lines=8> */
.L_x_3861:
[----:B------:R-:W-:Y:S01]  /*4450*/  HFMA2.MMA R64, -RZ, RZ, 0, 2.384185791015625e-07 ;  /* 0x00000004ff407435 */ /* 0x000fe200000001ff */
[----:B------:R-:W-:-:S04]  /*4460*/  FADD.FTZ R66, R65, R46 ;  /* 0x0000002e41427221 */ /* 0x000fc80000010000 */
[----:B------:R-:W-:-:S07]  /*4470*/  IMAD.MOV.U32 R65, RZ, RZ, R66 ;  /* 0x000000ffff417224 */ /* 0x000fce00078e0042 */
[----:B------:R-:W-:Y:S05]  /*4480*/  WARPSYNC.COLLECTIVE R48, `(.L_x_3862) ;  /* 0x0000000030087348 */ /* 0x000fea0003c00000 */
[----:B------:R0:W1:Y:S02]  /*4490*/  SHFL.BFLY P1, R46, R65, R64, R49 ;  /* 0x0c000040412e7389 */ /* 0x0000640000020031 */
[----:B01----:R-:W-:Y:S01]  /*44a0*/  ENDCOLLECTIVE ;  /* 0x000000000000791b */ /* 0x003fe20003800000 */
.L_x_3862:
[----:B------:R-:W-:Y:S01]  /*44b0*/  MOV R64, 0x8 ;  /* 0x0000000800407802 */ /* 0x000fe20000000f00 */
[----:B------:R-:W-:-:S04]  /*44c0*/  FADD.FTZ R67, R66, R46 ;  /* 0x0000002e42437221 */ /* 0x000fc80000010000 */
[----:B------:R-:W-:-:S07]  /*44d0*/  IMAD.MOV.U32 R65, RZ, RZ, R67 ;  /* 0x000000ffff417224 */ /* 0x000fce00078e0043 */
[----:B------:R-:W-:Y:S05]  /*44e0*/  WARPSYNC.COLLECTIVE R48, `(.L_x_3863) ;  /* 0x0000000030087348 */ /* 0x000fea0003c00000 */
[----:B------:R0:W1:Y:S02]  /*44f0*/  SHFL.BFLY P1, R46, R65, R64, R49 ;  /* 0x0c000040412e7389 */ /* 0x0000640000020031 */
[----:B01----:R-:W-:Y:S01]  /*4500*/  ENDCOLLECTIVE ;  /* 0x000000000000791b */ /* 0x003fe20003800000 */
.L_x_3863:
[----:B------:R-:W-:Y:S01]  /*4510*/  HFMA2.MMA R64, -RZ, RZ, 0, 9.5367431640625e-07 ;  /* 0x00000010ff407435 */ /* 0x000fe200000001ff */
[----:B------:R-:W-:-:S04]  /*4520*/  FADD.FTZ R68, R67, R46 ;  /* 0x0000002e43447221 */ /* 0x000fc80000010000 */
[----:B------:R-:W-:-:S07]  /*4530*/  IMAD.MOV.U32 R65, RZ, RZ, R68 ;  /* 0x000000ffff417224 */ /* 0x000fce00078e0044 */
[----:B------:R-:W-:Y:S05]  /*4540*/  WARPSYNC.COLLECTIVE R48, `(.L_x_3864) ;  /* 0x0000000030087348 */ /* 0x000fea0003c00000 */
[----:B------:R0:W1:Y:S02]  /*4550*/  SHFL.BFLY P1, R46, R65, R64, R49 ;  /* 0x0c000040412e7389 */ /* 0x0000640000020031 */
[----:B01----:R-:W-:Y:S01]  /*4560*/  ENDCOLLECTIVE ;  /* 0x000000000000791b */ /* 0x003fe20003800000 */
.L_x_3864:
        /* <DEDUP_REMOVED lines=23> */
.L_x_3865:
[----:B------:R-:W-:Y:S01]  /*46e0*/  HFMA2.MMA R64, -RZ, RZ, 0, 1.1920928955078125e-07 ;  /* 0x00000002ff407435 */ /* 0x000fe200000001ff */
[----:B------:R-:W-:-:S04]  /*46f0*/  FADD.FTZ R66, R65, R46 ;  /* 0x0000002e41427221 */ /* 0x000fc80000010000 */
[----:B------:R-:W-:-:S07]  /*4700*/  IMAD.MOV.U32 R65, RZ, RZ, R66 ;  /* 0x000000ffff417224 */ /* 0x000fce00078e0042 */
[----:B------:R-:W-:Y:S05]  /*4710*/  WARPSYNC.COLLECTIVE R48, `(.L_x_3866) ;  /* 0x0000000030087348 */ /* 0x000fea0003c00000 */
[----:B------:R0:W1:Y:S02]  /*4720*/  SHFL.BFLY P1, R46, R65, R64, R49 ;  /* 0x0c000040412e7389 */ /* 0x0000640000020031 */
[----:B01----:R-:W-:Y:S01]  /*4730*/  ENDCOLLECTIVE ;  /* 0x000000000000791b */ /* 0x003fe20003800000 */
.L_x_3866:
[----:B------:R-:W-:Y:S01]  /*4740*/  MOV R64, 0x4 ;  /* 0x0000000400407802 */ /* 0x000fe20000000f00 */
[----:B------:R-:W-:-:S04]  /*4750*/  FADD.FTZ R67, R66, R46 ;  /* 0x0000002e42437221 */ /* 0x000fc80000010000 */
[----:B------:R-:W-:-:S07]  /*4760*/  IMAD.MOV.U32 R65, RZ, RZ, R67 ;  /* 0x000000ffff417224 */ /* 0x000fce00078e0043 */
[----:B------:R-:W-:Y:S05]  /*4770*/  WARPSYNC.COLLECTIVE R48, `(.L_x_3867) ;  /* 0x0000000030087348 */ /* 0x000fea0003c00000 */
[----:B------:R0:W1:Y:S02]  /*4780*/  SHFL.BFLY P1, R46, R65, R64, R49 ;  /* 0x0c000040412e7389 */ /* 0x0000640000020031 */
[----:B01----:R-:W-:Y:S01]  /*4790*/  ENDCOLLECTIVE ;  /* 0x000000000000791b */ /* 0x003fe20003800000 */
.L_x_3867:
[----:B------:R-:W-:Y:S01]  /*47a0*/  HFMA2.MMA R64, -RZ, RZ, 0, 4.76837158203125e-07 ;  /* 0x00000008ff407435 */ /* 0x000fe200000001ff */
[----:B------:R-:W-:-:S04]  /*47b0*/  FADD.FTZ R68, R67, R46 ;  /* 0x0000002e43447221 */ /* 0x000fc80000010000 */
[----:B------:R-:W-:-:S07]  /*47c0*/  IMAD.MOV.U32 R65, RZ, RZ, R68 ;  /* 0x000000ffff417224 */ /* 0x000fce00078e0044 */
[----:B------:R-:W-:Y:S05]  /*47d0*/  WARPSYNC.COLLECTIVE R48, `(.L_x_3868) ;  /* 0x0000000030087348 */ /* 0x000fea0003c00000 */
[----:B------:R0:W1:Y:S02]  /*47e0*/  SHFL.BFLY P1, R46, R65, R64, R49 ;  /* 0x0c000040412e7389 */ /* 0x0000640000020031 */
[----:B01----:R-:W-:Y:S01]  /*47f0*/  ENDCOLLECTIVE ;  /* 0x000000000000791b */ /* 0x003fe20003800000 */
.L_x_3868:
[----:B------:R-:W-:Y:S01]  /*4800*/  MOV R64, 0x10 ;  /* 0x0000001000407802 */ /* 0x000fe20000000f00 */
[----:B------:R-:W-:-:S04]  /*4810*/  FADD.FTZ R69, R68, R46 ;  /* 0x0000002e44457221 */ /* 0x000fc80000010000 */
[----:B------:R-:W-:-:S07]  /*4820*/  IMAD.MOV.U32 R65, RZ, RZ, R69 ;  /* 0x000000ffff417224 */ /* 0x000fce00078e0045 */
[----:B------:R-:W-:Y:S05]  /*4830*/  WARPSYNC.COLLECTIVE R48, `(.L_x_3869) ;  /* 0x0000000030087348 */ /* 0x000fea0003c00000 */
[----:B------:R0:W1:Y:S02]  /*4840*/  SHFL.BFLY P1, R46, R65, R64, R49 ;  /* 0x0c000040412e7389 */ /* 0x0000640000020031 */
[----:B01----:R-:W-:Y:S01]  /*4850*/  ENDCOLLECTIVE ;  /* 0x000000000000791b */ /* 0x003fe20003800000 */
.L_x_3869:
[----:B------:R-:W-:Y:S05]  /*4860*/  BRA `(.L_x_3870) ;  /* 0xfffffff400907947 */ /* 0x000fea000383ffff */
.L_x_3871:
        /* <DEDUP_REMOVED lines=9> */
.L_x_9559:


//--------------------- .text._ZN10layer_norm13ln_fwd_kernelINS_13Kernel_traitsIf13__nv_bfloat16fS2_fjLj256ELj1ELj4ELj1ELj16ENS_18Kernel_traits_baseILj256EfS2_fS2_fjLj128EEEEELb0ELb0ELb0ELb0EEEvNS_9FwdParamsE --------------------------
	.section	.text._ZN10layer_norm13ln_fwd_kernelINS_13Kernel_traitsIf13__nv_bfloat16fS2_fjLj256ELj1ELj4ELj1ELj16ENS_18Kernel_traits_baseILj256EfS2_fS2_fjLj128EEEEELb0ELb0ELb0ELb0EEEvNS_9FwdParamsE,"ax",@progbits
	.align	128
        .global         _ZN10layer_norm13ln_fwd_kernelINS_13Kernel_traitsIf13__nv_bfloat16fS2_fjLj256ELj1ELj4ELj1ELj16ENS_18Kernel_traits_baseILj256EfS2_fS2_fjLj128EEEEELb0ELb0ELb0ELb0EEEvNS_9FwdParamsE
        .type           _ZN10layer_norm13ln_fwd_kernelINS_13Kernel_traitsIf13__nv_bfloat16fS2_fjLj256ELj1ELj4ELj1ELj16ENS_18Kernel_traits_baseILj256EfS2_fS2_fjLj128EEEEELb0ELb0ELb0ELb0EEEvNS_9FwdParamsE,@function
        .size           _ZN10layer_norm13ln_fwd_kernelINS_13Kernel_traitsIf13__nv_bfloat16fS2_fjLj256ELj1ELj4ELj1ELj16ENS_18Kernel_traits_baseILj256EfS2_fS2_fjLj128EEEEELb0ELb0ELb0ELb0EEEvNS_9FwdParamsE,(.L_x_9560 - _ZN10layer_norm13ln_fwd_kernelINS_13Kernel_traitsIf13__nv_bfloat16fS2_fjLj256ELj1ELj4ELj1ELj16ENS_18Kernel_traits_baseILj256EfS2_fS2_fjLj128EEEEELb0ELb0ELb0ELb0EEEvNS_9FwdParamsE)
        .other          _ZN10layer_norm13ln_fwd_kernelINS_13Kernel_traitsIf13__nv_bfloat16fS2_fjLj256ELj1ELj4ELj1ELj16ENS_18Kernel_traits_baseILj256EfS2_fS2_fjLj128EEEEELb0ELb0ELb0ELb0EEEvNS_9FwdParamsE,@"STO_CUDA_ENTRY STV_DEFAULT"
_ZN10layer_norm13ln_fwd_kernelINS_13Kernel_traitsIf13__nv_bfloat16fS2_fjLj256ELj1ELj4ELj1ELj16ENS_18Kernel_traits_baseILj256EfS2_fS2_fjLj128EEEEELb0ELb0ELb0ELb0EEEvNS_9FwdParamsE:
.text._ZN10layer_norm13ln_fwd_kernelINS_13Kernel_traitsIf13__nv_bfloat16fS2_fjLj256ELj1ELj4ELj1ELj16ENS_18Kernel_traits_baseILj256EfS2_fS2_fjLj128EEEEELb0ELb0ELb0ELb0EEEvNS_9FwdParamsE:
        /* <DEDUP_REMOVED lines=30> */
.L_x_3873:
[----:B------:R-:W-:Y:S05]  /*01e0*/  BSYNC B0 ;  /* 0x0000000000007941 */ /* 0x000fea0003800000 */
.L_x_3872:
        /* <DEDUP_REMOVED lines=8> */
[----:B------:R-:W-:Y:S01]  /*0270*/  ISETP.NE.AND P3, PT, RZ, UR6, PT ;  /* 0x00000006ff007c0c */ /* 0x000fe2000bf65270 */
[----:B------:R-:W-:Y:S01]  /*0280*/  ULDC.64 UR8, c[0x0][0x238] ;  /* 0x00008e0000087ab9 */ /* 0x000fe20000000a00 */
[----:B------:R-:W-:Y:S01]  /*0290*/  ISETP.NE.AND.EX P0, PT, RZ, UR7, PT, P0 ;  /* 0x00000007ff007c0c */ /* 0x000fe2000bf05300 */
[----:B------:R-:W-:-:S12]  /*02a0*/  ULDC.64 UR6, c[0x0][0x230] ;  /* 0x00008c0000067ab9 */ /* 0x000fd80000000a00 */
.L_x_3879:
[----:B------:R-:W1:Y:S02]  /*02b0*/  @P0 LDC.64 R36, c[0x0][0x270] ;  /* 0x00009c00ff240b82 */ /* 0x000e640000000a00 */
        /* <DEDUP_REMOVED lines=10> */
[----:B------:R-:W1:Y:S01]  /*0360*/  LDC.64 R28, c[0x0][0x220] ;  /* 0x00008800ff1c7b82 */ /* 0x000e620000000a00 */
[----:B------:R-:W-:-:S04]  /*0370*/  ISETP.NE.U32.AND P1, PT, RZ, UR6, PT ;  /* 0x00000006ff007c0c */ /* 0x000fc8000bf25070 */
[----:B------:R-:W-:Y:S01]  /*0380*/  ISETP.NE.AND.EX P1, PT, RZ, UR7, PT, P1 ;  /* 0x00000007ff007c0c */ /* 0x000fe2000bf25310 */
[----:B-1----:R-:W-:-:S12]  /*0390*/  IMAD.WIDE.U32 R28, R40, 0x10, R28 ;  /* 0x00000010281c7825 */ /* 0x002fd800078e001c */
[C---:B------:R-:W-:Y:S01]  /*03a0*/  @P1 LEA R32, P4, R40.reuse, UR6, 0x5 ;  /* 0x0000000628201c11 */ /* 0x040fe2000f8828ff */
[----:B------:R-:W2:Y:S03]  /*03b0*/  LDG.E.128 R28, desc[UR4][R28.64] ;  /* 0x000000041c1c7981 */ /* 0x000ea6000c1e1d00 */
[----:B------:R-:W-:-:S05]  /*03c0*/  @P1 LEA.HI.X R33, R40, UR7, RZ, 0x5, P4 ;  /* 0x0000000728211c11 */ /* 0x000fca000a0f2cff */
[----:B0-----:R-:W3:Y:S04]  /*03d0*/  @P1 LDG.E.128 R20, desc[UR4][R32.64] ;  /* 0x0000000420141981 */ /* 0x001ee8000c1e1d00 */
        /* <DEDUP_REMOVED lines=35> */
.L_x_3875:
[----:B------:R-:W-:Y:S05]  /*0610*/  BSYNC B0 ;  /* 0x0000000000007941 */ /* 0x000fea0003800000 */
.L_x_3874:
[----:B------:R-:W-:Y:S01]  /*0620*/  FADD.FTZ R0, RZ, R28 ;  /* 0x0000001cff007221 */ /* 0x000fe20000010000 */
[----:B------:R-:W-:Y:S01]  /*0630*/  UMOV UR12, 0xffffffff ;  /* 0xffffffff000c7882 */ /* 0x000fe20000000000 */
[----:B------:R-:W-:Y:S02]  /*0640*/  ISETP.NE.AND P1, PT, R3, RZ, PT ;  /* 0x000000ff0300720c */ /* 0x000fe40003f25270 */
[----:B-1----:R-:W-:-:S04]  /*0650*/  FADD.FTZ R37, R29, R0 ;  /* 0x000000001d257221 */ /* 0x002fc80000010000 */
        /* <DEDUP_REMOVED lines=46> */
.L_x_3891:
[----:B------:R-:W-:Y:S01]  /*0940*/  FMUL.FTZ R37, R38, R38 ;  /* 0x0000002626257220 */ /* 0x000fe20000410000 */
[----:B-12---:R-:W-:Y:S01]  /*0950*/  FADD.FTZ R45, R45, R0 ;  /* 0x000000002d2d7221 */ /* 0x006fe20000010000 */
[----:B------:R-:W1:Y:S01]  /*0960*/  @!P1 LDC.64 R42, c[0x0][0x250] ;  /* 0x00009400ff2a9b82 */ /* 0x000e620000000a00 */
[----:B------:R-:W-:Y:S02]  /*0970*/  BSSY B0, `(.L_x_3877) ;  /* 0x000002b000007945 */ /* 0x000fe40003800000 */
[----:B------:R-:W-:Y:S01]  /*0980*/  FFMA.FTZ R0, R45, R36, UR10 ;  /* 0x0000000a2d007e23 */ /* 0x000fe20008010024 */
        /* <DEDUP_REMOVED lines=9> */
[----:B-1----:R-:W-:-:S05]  /*0a20*/  FSEL R38, R38, RZ, !P3 ;  /* 0x000000ff26267208 */ /* 0x002fca0005800000 */
        /* <DEDUP_REMOVED lines=16> */
[----:B------:R-:W-:Y:S01]  /*0b30*/  FMUL.FTZ R0, R39, R0 ;  /* 0x0000000027007220 */ /* 0x000fe20000410000 */
[----:B------:R-:W-:Y:S01]  /*0b40*/  FFMA.FTZ R37, R16, R37, R8 ;  /* 0x0000002510257223 */ /* 0x000fe20000010008 */
[----:B------:R-:W-:Y:S01]  /*0b50*/  FFMA.FTZ R38, R17, R44, R9 ;  /* 0x0000002c11267223 */ /* 0x000fe20000010009 */
[----:B------:R-:W-:Y:S01]  /*0b60*/  FFMA.FTZ R43, R14, R43, R6 ;  /* 0x0000002b0e2b7223 */ /* 0x000fe20000010006 */
[----:B------:R-:W-:Y:S01]  /*0b70*/  FFMA.FTZ R39, R18, R45, R10 ;  /* 0x0000002d12277223 */ /* 0x000fe2000001000a */
[----:B------:R-:W-:-:S02]  /*0b80*/  FFMA.FTZ R36, R15, R36, R7 ;  /* 0x000000240f247223 */ /* 0x000fc40000010007 */
[----:B------:R-:W-:Y:S02]  /*0b90*/  F2FP.BF16.F32.PACK_AB R38, R38, R37 ;  /* 0x000000252626723e */ /* 0x000fe400000010ff */
[----:B------:R-:W-:Y:S02]  /*0ba0*/  F2FP.BF16.F32.PACK_AB R39, R42, R39 ;  /* 0x000000272a27723e */ /* 0x000fe400000010ff */
[----:B------:R-:W-:Y:S01]  /*0bb0*/  F2FP.BF16.F32.PACK_AB R37, R36, R43 ;  /* 0x0000002b2425723e */ /* 0x000fe200000010ff */
[----:B------:R-:W-:Y:S01]  /*0bc0*/  FFMA.FTZ R36, R12, R41, R4 ;  /* 0x000000290c247223 */ /* 0x000fe20000010004 */
[----:B------:R-:W1:Y:S01]  /*0bd0*/  LDC.64 R42, c[0x0][0x2b8] ;  /* 0x0000ae00ff2a7b82 */ /* 0x000e620000000a00 */
[----:B------:R-:W-:-:S05]  /*0be0*/  FFMA.FTZ R41, R13, R0, R5 ;  /* 0x000000000d297223 */ /* 0x000fca0000010005 */
[----:B------:R-:W-:Y:S01]  /*0bf0*/  F2FP.BF16.F32.PACK_AB R36, R41, R36 ;  /* 0x000000242924723e */ /* 0x000fe200000010ff */
[----:B-1----:R-:W-:-:S05]  /*0c00*/  IMAD.WIDE.U32 R42, R40, 0x10, R42 ;  /* 0x00000010282a7825 */ /* 0x002fca00078e002a */
[----:B------:R2:W-:Y:S02]  /*0c10*/  STG.E.128 desc[UR4][R42.64], R36 ;  /* 0x000000242a007986 */ /* 0x0005e4000c101d04 */
.L_x_3878:
[----:B------:R-:W-:Y:S05]  /*0c20*/  BSYNC B0 ;  /* 0x0000000000007941 */ /* 0x000fea0003800000 */
.L_x_3877:
[----:B-12---:R-:W1:Y:S02]  /*0c30*/  LDC.64 R36, c[0x0][0x210] ;  /* 0x00008400ff247b82 */ /* 0x006e640000000a00 */
[----:B-1----:R-:W-:-:S04]  /*0c40*/  LEA R2, R36, R2, 0x2 ;  /* 0x0000000224027211 */ /* 0x002fc800078e10ff */
[----:B------:R-:W-:-:S13]  /*0c50*/  ISETP.GE.AND P1, PT, R2, R37, PT ;  /* 0x000000250200720c */ /* 0x000fda0003f26270 */
[----:B------:R-:W-:Y:S05]  /*0c60*/  @!P1 BRA `(.L_x_3879) ;  /* 0xfffffff400909947 */ /* 0x000fea000383ffff */
[----:B------:R-:W-:Y:S05]  /*0c70*/  EXIT ;  /* 0x000000000000794d */ /* 0x000fea0003800000 */
.L_x_3876:
        /* <DEDUP_REMOVED lines=8> */
.L_x_3881:
[----:B------:R-:W-:Y:S05]  /*0d00*/  BSYNC B0 ;  /* 0x0000000000007941 */ /* 0x000fea0003800000 */
.L_x_3880:
        /* <DEDUP_REMOVED lines=8> */
.L_x_3882:
[----:B------:R-:W-:Y:S01]  /*0d90*/  HFMA2.MMA R39, -RZ, RZ, 0, 2.384185791015625e-07 ;  /* 0x00000004ff277435 */ /* 0x000fe200000001ff */
[----:B------:R-:W-:-:S05]  /*0da0*/  FADD.FTZ R43, R41, R0 ;  /* 0x00000000292b7221 */ /* 0x000fca0000010000 */
[----:B------:R-:W-:-:S07]  /*0db0*/  MOV R41, R43 ;  /* 0x0000002b00297202 */ /* 0x000fce0000000f00 */
[----:B------:R-:W-:Y:S05]  /*0dc0*/  WARPSYNC.COLLECTIVE R37, `(.L_x_3883) ;  /* 0x0000000025087348 */ /* 0x000fea0003c00000 */
[----:B------:R0:W1:Y:S02]  /*0dd0*/  SHFL.BFLY P4, R0, R41, R39, R42 ;  /* 0x0c00002729007389 */ /* 0x000064000008002a */
[----:B01----:R-:W-:Y:S01]  /*0de0*/  ENDCOLLECTIVE ;  /* 0x000000000000791b */ /* 0x003fe20003800000 */
.L_x_3883:
[----:B------:R-:W-:Y:S01]  /*0df0*/  HFMA2.MMA R39, -RZ, RZ, 0, 4.76837158203125e-07 ;  /* 0x00000008ff277435 */ /* 0x000fe200000001ff */
[----:B------:R-:W-:-:S05]  /*0e00*/  FADD.FTZ R44, R43, R0 ;  /* 0x000000002b2c7221 */ /* 0x000fca0000010000 */
[----:B------:R-:W-:-:S07]  /*0e10*/  MOV R41, R44 ;  /* 0x0000002c00297202 */ /* 0x000fce0000000f00 */
[----:B------:R-:W-:Y:S05]  /*0e20*/  WARPSYNC.COLLECTIVE R37, `(.L_x_3884) ;  /* 0x0000000025087348 */ /* 0x000fea0003c00000 */
[----:B------:R0:W1:Y:S02]  /*0e30*/  SHFL.BFLY P4, R0, R41, R39, R42 ;  /* 0x0c00002729007389 */ /* 0x000064000008002a */
[----:B01----:R-:W-:Y:S01]  /*0e40*/  ENDCOLLECTIVE ;  /* 0x000000000000791b */ /* 0x003fe20003800000 */
.L_x_3884:
[----:B------:R-:W-:Y:S01]  /*0e50*/  HFMA2.MMA R39, -RZ, RZ, 0, 9.5367431640625e-07 ;  /* 0x00000010ff277435 */ /* 0x000fe200000001ff */
[----:B------:R-:W-:-:S05]  /*0e60*/  FADD.FTZ R45, R44, R0 ;  /* 0x000000002c2d7221 */ /* 0x000fca0000010000 */
[----:B------:R-:W-:-:S07]  /*0e70*/  MOV R41, R45 ;  /* 0x0000002d00297202 */ /* 0x000fce0000000f00 */
[----:B------:R-:W-:Y:S05]  /*0e80*/  WARPSYNC.COLLECTIVE R37, `(.L_x_3885) ;  /* 0x0000000025087348 */ /* 0x000fea0003c00000 */
[----:B------:R0:W1:Y:S02]  /*0e90*/  SHFL.BFLY P4, R0, R41, R39, R42 ;  /* 0x0c00002729007389 */ /* 0x000064000008002a */
[----:B01----:R-:W-:Y:S01]  /*0ea0*/  ENDCOLLECTIVE ;  /* 0x000000000000791b */ /* 0x003fe20003800000 */
.L_x_3885:
        /* <DEDUP_REMOVED lines=24> */
.L_x_3886:
[----:B------:R-:W-:Y:S01]  /*1030*/  HFMA2.MMA R39, -RZ, RZ, 0, 1.1920928955078125e-07 ;  /* 0x00000002ff277435 */ /* 0x000fe200000001ff */
[----:B------:R-:W-:-:S05]  /*1040*/  FADD.FTZ R43, R41, R0 ;  /* 0x00000000292b7221 */ /* 0x000fca0000010000 */
[----:B------:R-:W-:-:S07]  /*1050*/  MOV R41, R43 ;  /* 0x0000002b00297202 */ /* 0x000fce0000000f00 */
[----:B------:R-:W-:Y:S05]  /*1060*/  WARPSYNC.COLLECTIVE R37, `(.L_x_3887) ;  /* 0x0000000025087348 */ /* 0x000fea0003c00000 */
[----:B------:R0:W1:Y:S02]  /*1070*/  SHFL.BFLY P4, R0, R41, R39, R42 ;  /* 0x0c00002729007389 */ /* 0x000064000008002a */
[----:B01----:R-:W-:Y:S01]  /*1080*/  ENDCOLLECTIVE ;  /* 0x000000000000791b */ /* 0x003fe20003800000 */
.L_x_3887:
[----:B------:R-:W-:Y:S01]  /*1090*/  HFMA2.MMA R39, -RZ, RZ, 0, 2.384185791015625e-07 ;  /* 0x00000004ff277435 */ /* 0x000fe200000001ff */
[----:B------:R-:W-:-:S05]  /*10a0*/  FADD.FTZ R44, R43, R0 ;  /* 0x000000002b2c7221 */ /* 0x000fca0000010000 */
[----:B------:R-:W-:-:S07]  /*10b0*/  MOV R41, R44 ;  /* 0x0000002c00297202 */ /* 0x000fce0000000f00 */
[----:B------:R-:W-:Y:S05]  /*10c0*/  WARPSYNC.COLLECTIVE R37, `(.L_x_3888) ;  /* 0x0000000025087348 */ /* 0x000fea0003c00000 */
[----:B------:R0:W1:Y:S02]  /*10d0*/  SHFL.BFLY P4, R0, R41, R39, R42 ;  /* 0x0c00002729007389 */ /* 0x000064000008002a */
[----:B01----:R-:W-:Y:S01]  /*10e0*/  ENDCOLLECTIVE ;  /* 0x000000000000791b */ /* 0x003fe20003800000 */
.L_x_3888:
[----:B------:R-:W-:Y:S01]  /*10f0*/  HFMA2.MMA R39, -RZ, RZ, 0, 4.76837158203125e-07 ;  /* 0x00000008ff277435 */ /* 0x000fe200000001ff */
[----:B------:R-:W-:-:S05]  /*1100*/  FADD.FTZ R45, R44, R0 ;  /* 0x000000002c2d7221 */ /* 0x000fca0000010000 */
[----:B------:R-:W-:-:S07]  /*1110*/  MOV R41, R45 ;  /* 0x0000002d00297202 */ /* 0x000fce0000000f00 */
[----:B------:R-:W-:Y:S05]  /*1120*/  WARPSYNC.COLLECTIVE R37, `(.L_x_3889) ;  /* 0x0000000025087348 */ /* 0x000fea0003c00000 */
[----:B------:R0:W1:Y:S02]  /*1130*/  SHFL.BFLY P4, R0, R41, R39, R42 ;  /* 0x0c00002729007389 */ /* 0x000064000008002a */
[----:B01----:R-:W-:Y:S01]  /*1140*/  ENDCOLLECTIVE ;  /* 0x000000000000791b */ /* 0x003fe20003800000 */
.L_x_3889:
[----:B------:R-:W-:Y:S01]  /*1150*/  HFMA2.MMA R39, -RZ, RZ, 0, 9.5367431640625e-07 ;  /* 0x00000010ff277435 */ /* 0x000fe200000001ff */
[----:B------:R-:W-:-:S05]  /*1160*/  FADD.FTZ R45, R45, R0 ;  /* 0x000000002d2d7221 */ /* 0x000fca0000010000 */
[----:B------:R-:W-:-:S07]  /*1170*/  MOV R41, R45 ;  /* 0x0000002d00297202 */ /* 0x000fce0000000f00 */
[----:B------:R-:W-:Y:S05]  /*1180*/  WARPSYNC.COLLECTIVE R37, `(.L_x_3890) ;  /* 0x0000000025087348 */ /* 0x000fea0003c00000 */
[----:B------:R0:W1:Y:S02]  /*1190*/  SHFL.BFLY P4, R0, R41, R39, R42 ;  /* 0x0c00002729007389 */ /* 0x000064000008002a */
[----:B01----:R-:W-:Y:S01]  /*11a0*/  ENDCOLLECTIVE ;  /* 0x000000000000791b */ /* 0x003fe20003800000 */
.L_x_3890:
[----:B------:R-:W-:Y:S05]  /*11b0*/  BRA `(.L_x_3891) ;  /* 0xfffffff400e07947 */ /* 0x000fea000383ffff */
.L_x_3892:
        /* <DEDUP_REMOVED lines=12> */
.L_x_9560:


//--------------------- .text._ZN10layer_norm13ln_fwd_kernelINS_13Kernel_traitsIf13__nv_bfloat16fS2_fjLj256ELj1ELj4ELj1ELj16ENS_18Kernel_traits_baseILj256EfS2_fS2_fjLj128EEEEELb0ELb0ELb0ELb1EEEvNS_9FwdParamsE --------------------------
	.section	.text._ZN10layer_norm13ln_fwd_kernelINS_13Kernel_traitsIf13__nv_bfloat16fS2_fjLj256ELj1ELj4ELj1ELj16ENS_18Kernel_traits_baseILj256EfS2_fS2_fjLj128EEEEELb0ELb0ELb0ELb1EEEvNS_9FwdParamsE,"ax",@progbits
	.align	128
        .global         _ZN10layer_norm13ln_fwd_kernelINS_13Kernel_traitsIf13__nv_bfloat16fS2_fjLj256ELj1ELj4ELj1ELj16ENS_18Kernel_traits_baseILj256EfS2_fS2_fjLj128EEEEELb0ELb0ELb0ELb1EEEvNS_9FwdParamsE
        .type           _ZN10layer_norm13ln_fwd_kernelINS_13Kernel_traitsIf13__nv_bfloat16fS2_fjLj256ELj1ELj4ELj1ELj16ENS_18Kernel_traits_baseILj256EfS2_fS2_fjLj128EEEEELb0ELb0ELb0ELb1EEEvNS_9FwdParamsE,@function
        .size           _ZN10layer_norm13ln_fwd_kernelINS_13Kernel_traitsIf13__nv_bfloat16fS2_fjLj256ELj1ELj4ELj1ELj16ENS_18Kernel_traits_baseILj256EfS2_fS2_fjLj128EEEEELb0ELb0ELb0ELb1EEEvNS_9FwdParamsE,(.L_x_9561 - _ZN10layer_norm13ln_fwd_kernelINS_13Kernel_traitsIf13__nv_bfloat16fS2_fjLj256ELj1ELj4ELj1ELj16ENS_18Kernel_traits_baseILj256EfS2_fS2_fjLj128EEEEELb0ELb0ELb0ELb1EEEvNS_9FwdParamsE)
        .other          _ZN10layer_norm13ln_fwd_kernelINS_13Kernel_traitsIf13__nv_bfloat16fS2_fjLj256ELj1ELj4ELj1ELj16ENS_18Kernel_traits_baseILj256EfS2_fS2_fjLj128EEEEELb0ELb0ELb0ELb1EEEvNS_9FwdParamsE,@"STO_CUDA_ENTRY STV_DEFAULT"
_ZN10layer_norm13ln_fwd_kernelINS_13Kernel_traitsIf13__nv_bfloat16fS2_fjLj256ELj1ELj4ELj1ELj16ENS_18Kernel_traits_baseILj256EfS2_fS2_fjLj128EEEEELb0ELb0ELb0ELb1EEEvNS_9FwdParamsE:
.text._ZN10layer_norm13ln_fwd_kernelINS_13Kernel_traitsIf13__nv_bfloat16fS2_fjLj256ELj1ELj4ELj1ELj16ENS_18Kernel_traits_baseILj256EfS2_fS2_fjLj128EEEEELb0ELb0ELb0ELb1EEEvNS_9FwdParamsE:
        /* <DEDUP_REMOVED lines=8> */
[----:B------:R-:W-:Y:S01]  /*0080*/  ISETP.NE.AND.EX P0, PT, RZ, UR5, PT, P0 ;  /* 0x00000005ff007c0c */ /* 0x000fe2000bf05300 */
[----:B------:R-:W-:Y:S01]  /*0090*/  ULDC UR6, c[0x0][0x214] ;  /* 0x0000850000067ab9 */ /* 0x000fe20000000800 */
[----:B0-----:R-:W-:-:S02]  /*00a0*/  LOP3.LUT R0, R3, 0x1f, RZ, 0xc0, !PT ;  /* 0x0000001f03007812 */ /* 0x001fc400078ec0ff */
[----:B------:R-:W-:Y:S02]  /*00b0*/  SHF.R.U32.HI R2, RZ, 0x5, R3 ;  /* 0x00000005ff027819 */ /* 0x000fe40000011603 */
[----:B------:R-:W-:-:S07]  /*00c0*/  SHF.L.U32 R3, R3, 0x5, RZ ;  /* 0x0000000503037819 */ /* 0x000fce00000006ff */
[----:B------:R-:W-:Y:S02]  /*00d0*/  @P0 LEA R12, P1, R0, UR4, 0x5 ;  /* 0x00000004000c0c11 */ /* 0x000fe4000f8228ff */
[----:B------:R-:W-:Y:S02]  /*00e0*/  LOP3.LUT R3, R3, 0x3e0, RZ, 0xc0, !PT ;  /* 0x000003e003037812 */ /* 0x000fe400078ec0ff */
[----:B------:R-:W-:Y:S01]  /*00f0*/  @P0 IADD3.X R13, RZ, UR5, RZ, P1, !PT ;  /* 0x00000005ff0d0c10 */ /* 0x000fe20008ffe4ff */
[----:B------:R-:W-:Y:S01]  /*0100*/  ULDC.64 UR4, c[0x0][0x260] ;  /* 0x0000980000047ab9 */ /* 0x000fe20000000a00 */
[----:B-1----:R-:W-:Y:S02]  /*0110*/  LEA R2, R5, R2, 0x2 ;  /* 0x0000000205027211 */ /* 0x002fe400078e10ff */
[----:B------:R-:W-:Y:S02]  /*0120*/  CS2R R4, SRZ ;  /* 0x0000000000047805 */ /* 0x000fe4000001ff00 */
[----:B------:R-:W-:-:S02]  /*0130*/  IADD3 R20, P2, R3, UR4, RZ ;  /* 0x0000000403147c10 */ /* 0x000fc4000ff5e0ff */
[----:B------:R-:W-:Y:S02]  /*0140*/  ISETP.GE.AND P1, PT, R2, UR6, PT ;  /* 0x0000000602007c0c */ /* 0x000fe4000bf26270 */
[----:B------:R-:W-:Y:S01]  /*0150*/  IADD3.X R21, RZ, UR5, RZ, P2, !PT ;  /* 0x00000005ff157c10 */ /* 0x000fe200097fe4ff */
[----:B------:R-:W-:Y:S02]  /*0160*/  ULDC.64 UR4, c[0x0][0x208] ;  /* 0x0000820000047ab9 */ /* 0x000fe40000000a00 */
[----:B------:R0:W5:Y:S04]  /*0170*/  @P0 LDG.E.128 R4, desc[UR4][R12.64] ;  /* 0x000000040c040981 */ /* 0x000168000c1e1d00 */
[----:B------:R0:W5:Y:S04]  /*0180*/  @P0 LDG.E.128 R8, desc[UR4][R12.64+0x10] ;  /* 0x000010040c080981 */ /* 0x000168000c1e1d00 */
[----:B------:R-:W-:Y:S05]  /*0190*/  @P1 EXIT ;  /* 0x000000000000194d */ /* 0x000fea0003800000 */
[----:B0-----:R0:W5:Y:S01]  /*01a0*/  LDG.E.128 R12, desc[UR4][R20.64] ;  /* 0x00000004140c7981 */ /* 0x001162000c1e1d00 */
[----:B------:R-:W-:Y:S01]  /*01b0*/  ULDC.64 UR6, c[0x0][0x270] ;  /* 0x00009c0000067ab9 */ /* 0x000fe20000000a00 */
[----:B------:R-:W-:Y:S02]  /*01c0*/  ULDC.64 UR8, c[0x0][0x230] ;  /* 0x00008c0000087ab9 */ /* 0x000fe40000000a00 */
[----:B------:R0:W5:Y:S01]  /*01d0*/  LDG.E.128 R16, desc[UR4][R20.64+0x10] ;  /* 0x0000100414107981 */ /* 0x000162000c1e1d00 */
[----:B------:R-:W-:Y:S01]  /*01e0*/  ISETP.NE.U32.AND P0, PT, RZ, UR6, PT ;  /* 0x00000006ff007c0c */ /* 0x000fe2000bf05070 */
[----:B------:R-:W-:Y:S01]  /*01f0*/  ULDC.U8 UR6, c[0x0][0x2a0] ;  /* 0x0000a80000067ab9 */ /* 0x000fe20000000000 */
[----:B------:R-:W-:Y:S01]  /*0200*/  ULDC.64 UR10, c[0x0][0x238] ;  /* 0x00008e00000a7ab9 */ /* 0x000fe20000000a00 */
[----:B------:R-:W-:Y:S01]  /*0210*/  ISETP.NE.AND P2, PT, RZ, UR6, PT ;  /* 0x00000006ff007c0c */ /* 0x000fe2000bf45270 */
[----:B------:R-:W-:Y:S01]  /*0220*/  ULDC UR6, c[0x0][0x218] ;  /* 0x0000860000067ab9 */ /* 0x000fe20000000800 */
[----:B------:R-:W-:Y:S01]  /*0230*/  ISETP.NE.AND.EX P0, PT, RZ, UR7, PT, P0 ;  /* 0x00000007ff007c0c */ /* 0x000fe2000bf05300 */
[----:B------:R-:W-:Y:S01]  /*0240*/  ULDC UR7, c[0x0][0x2d8] ;  /* 0x0000b60000077ab9 */ /* 0x000fe20000000800 */
[----:B------:R-:W-:-:S11]  /*0250*/  ULDC.64 UR12, c[0x0][0x2b8] ;  /* 0x0000ae00000c7ab9 */ /* 0x000fd60000000a00 */
.L_x_3894:
[----:B------:R-:W1:Y:S01]  /*0260*/  @P0 LDC.64 R32, c[0x0][0x270] ;  /* 0x00009c00ff200b82 */ /* 0x000e620000000a00 */
[----:B------:R-:W-:Y:S01]  /*0270*/  IMAD R3, R2, UR6, RZ ;  /* 0x0000000602037c24 */ /* 0x000fe2000f8e02ff */
[----:B------:R-:W-:-:S04]  /*0280*/  ISETP.NE.U32.AND P1, PT, RZ, UR8, PT ;  /* 0x00000008ff007c0c */ /* 0x000fc8000bf25070 */
[----:B------:R-:W-:Y:S02]  /*0290*/  SHF.R.S32.HI R30, RZ, 0x1f, R3 ;  /* 0x0000001fff1e7819 */ /* 0x000fe40000011403 */
[----:B------:R-:W2:Y:S01]  /*02a0*/  LDC.64 R28, c[0x0][0x220] ;  /* 0x00008800ff1c7b82 */ /* 0x000ea20000000a00 */
[----:B------:R-:W-:Y:S02]  /*02b0*/  ISETP.NE.AND.EX P1, PT, RZ, UR9, PT, P1 ;  /* 0x00000009ff007c0c */ /* 0x000fe4000bf25310 */
[----:B------:R-:W-:-:S04]  /*02c0*/  LEA.HI R3, R30, R3, RZ, 0x3 ;  /* 0x000000031e037211 */ /* 0x000fc800078f18ff */
[----:B------:R-:W-:Y:S01]  /*02d0*/  LEA.HI.SX32 R36, R3, R0, 0x1d ;  /* 0x0000000003247211 */ /* 0x000fe200078feaff */
[----:B-1----:R-:W-:-:S06]  /*02e0*/  @P0 IMAD.WIDE R32, R2, 0x2, R32 ;  /* 0x0000000202200825 */ /* 0x002fcc00078e0220 */
[C---:B------:R-:W-:Y:S01]  /*02f0*/  @P1 LEA R38, P3, R36.reuse, UR8, 0x5 ;  /* 0x0000000824261c11 */ /* 0x040fe2000f8628ff */
[----:B------:R-:W3:Y:S01]  /*0300*/  @P0 LDG.E.U16 R32, desc[UR4][R32.64] ;  /* 0x0000000420200981 */ /* 0x000ee2000c1e1500 */
[C---:B--2---:R-:W-:Y:S02]  /*0310*/  IMAD.WIDE.U32 R28, R36.reuse, 0x10, R28 ;  /* 0x00000010241c7825 */ /* 0x044fe400078e001c */
[----:B------:R-:W-:-:S04]  /*0320*/  @P1 LEA.HI.X R39, R36, UR9, RZ, 0x5, P3 ;  /* 0x0000000924271c11 */ /* 0x000fc800098f2cff */
[----:B------:R-:W2:Y:S04]  /*0330*/  LDG.E.128 R28, desc[UR4][R28.64] ;  /* 0x000000041c1c7981 */ /* 0x000ea8000c1e1d00 */
[----:B0-----:R-:W4:Y:S04]  /*0340*/  @P1 LDG.E.128 R20, desc[UR4][R38.64] ;  /* 0x0000000426141981 */ /* 0x001f28000c1e1d00 */
[----:B------:R0:W4:Y:S01]  /*0350*/  @P1 LDG.E.128 R24, desc[UR4][R38.64+0x10] ;  /* 0x0000100426181981 */ /* 0x000122000c1e1d00 */
[----:B------:R-:W-:Y:S01]  /*0360*/  HFMA2.MMA R35, -RZ, RZ, 1.875, 0 ;  /* 0x3f800000ff237435 */ /* 0x000fe200000001ff */
[----:B------:R-:W-:-:S04]  /*0370*/  ISETP.NE.U32.AND P1, PT, RZ, UR8, PT ;  /* 0x00000008ff007c0c */ /* 0x000fc8000bf25070 */
[----:B------:R-:W-:Y:S02]  /*0380*/  ISETP.NE.AND.EX P1, PT, RZ, UR9, PT, P1 ;  /* 0x00000009ff007c0c */ /* 0x000fe4000bf25310 */
[----:B0-----:R-:W-:-:S04]  /*0390*/  LEA R38, P3, R36, UR10, 0x5 ;  /* 0x0000000a24267c11 */ /* 0x001fc8000f8628ff */
[----:B------:R-:W-:Y:S01]  /*03a0*/  LEA.HI.X R39, R36, UR11, RZ, 0x5, P3 ;  /* 0x0000000b24277c11 */ /* 0x000fe200098f2cff */
[----:B------:R-:W-:Y:S01]  /*03b0*/  UMOV UR14, 0xffffffff ;  /* 0xffffffff000e7882 */ /* 0x000fe20000000000 */
[----:B---3--:R-:W-:Y:S02]  /*03c0*/  @P0 SHF.L.U32 R35, R32, 0x10, RZ ;  /* 0x0000001020230819 */ /* 0x008fe400000006ff */
[C---:B--2---:R-:W-:Y:S02]  /*03d0*/  PRMT R3, R28.reuse, 0x7632, R3 ;  /* 0x000076321c037816 */ /* 0x044fe40000000003 */
[----:B------:R-:W-:Y:S02]  /*03e0*/  SHF.L.U32 R32, R28, 0x10, RZ ;  /* 0x000000101c207819 */ /* 0x000fe400000006ff */
[C---:B------:R-:W-:Y:S02]  /*03f0*/  PRMT R28, R29.reuse, 0x7632, R28 ;  /* 0x000076321d1c7816 */ /* 0x040fe4000000001c */
[----:B------:R-:W-:-:S02]  /*0400*/  SHF.L.U32 R34, R29, 0x10, RZ ;  /* 0x000000101d227819 */ /* 0x000fc400000006ff */
[C---:B------:R-:W-:Y:S02]  /*0410*/  PRMT R29, R30.reuse, 0x7632, R29 ;  /* 0x000076321e1d7816 */ /* 0x040fe4000000001d */
[----:B------:R-:W-:Y:S02]  /*0420*/  SHF.L.U32 R44, R30, 0x10, RZ ;  /* 0x000000101e2c7819 */ /* 0x000fe400000006ff */
[----:B------:R-:W-:Y:S02]  /*0430*/  PRMT R30, R31, 0x7632, R30 ;  /* 0x000076321f1e7816 */ /* 0x000fe4000000001e */
[----:B------:R-:W-:Y:S02]  /*0440*/  SHF.L.U32 R40, R3, 0x10, RZ ;  /* 0x0000001003287819 */ /* 0x000fe400000006ff */
[----:B------:R-:W-:Y:S01]  /*0450*/  SHF.L.U32 R42, R28, 0x10, RZ ;  /* 0x000000101c2a7819 */ /* 0x000fe200000006ff */
[----:B------:R-:W-:Y:S01]  /*0460*/  FMUL.FTZ R28, R32, R35 ;  /* 0x00000023201c7220 */ /* 0x000fe20000410000 */
[----:B------:R-:W-:-:S02]  /*0470*/  SHF.L.U32 R31, R31, 0x10, RZ ;  /* 0x000000101f1f7819 */ /* 0x000fc400000006ff */
[----:B------:R-:W-:Y:S02]  /*0480*/  SHF.L.U32 R33, R29, 0x10, RZ ;  /* 0x000000101d217819 */ /* 0x000fe400000006ff */
[----:B------:R-:W-:Y:S01]  /*0490*/  SHF.L.U32 R3, R30, 0x10, RZ ;  /* 0x000000101e037819 */ /* 0x000fe200000006ff */
[-C--:B------:R-:W-:Y:S01]  /*04a0*/  FMUL.FTZ R30, R34, R35.reuse ;  /* 0x00000023221e7220 */ /* 0x080fe20000410000 */
[----:B----4-:R-:W-:Y:S01]  /*04b0*/  @P1 FADD.FTZ R28, R20, R28 ;  /* 0x0000001c141c1221 */ /* 0x010fe20000010000 */
        /* <DEDUP_REMOVED lines=8> */
[----:B------:R-:W-:Y:S01]  /*0540*/  @P1 FADD.FTZ R30, R22, R30 ;  /* 0x0000001e161e1221 */ /* 0x000fe20000010000 */
[----:B------:R-:W-:Y:S01]  /*0550*/  @P1 FADD.FTZ R32, R24, R32 ;  /* 0x0000002018201221 */ /* 0x000fe20000010000 */
        /* <DEDUP_REMOVED lines=52> */
.L_x_3906:
[----:B------:R-:W-:Y:S01]  /*08a0*/  FMUL.FTZ R39, R37, R37 ;  /* 0x0000002525277220 */ /* 0x000fe20000410000 */
[----:B-1----:R-:W-:-:S04]  /*08b0*/  FADD.FTZ R3, R45, R3 ;  /* 0x000000032d037221 */ /* 0x002fc80000010000 */
[----:B------:R-:W-:Y:S01]  /*08c0*/  FSEL R39, R39, RZ, P2 ;  /* 0x000000ff27277208 */ /* 0x000fe20001000000 */
[----:B------:R-:W-:-:S04]  /*08d0*/  FFMA.FTZ R38, R3, R38, UR7 ;  /* 0x0000000703267e23 */ /* 0x000fc80008010026 */
[----:B------:R-:W-:Y:S01]  /*08e0*/  FADD.FTZ R3, R38, R39 ;  /* 0x0000002726037221 */ /* 0x000fe20000010000 */
[----:B------:R-:W-:-:S05]  /*08f0*/  FSEL R38, R37, RZ, !P2 ;  /* 0x000000ff25267208 */ /* 0x000fca0005000000 */
[----:B------:R-:W1:Y:S01]  /*0900*/  MUFU.RSQ R3, R3 ;  /* 0x0000000300037308 */ /* 0x000e620000001400 */
        /* <DEDUP_REMOVED lines=8> */
[----:B------:R-:W2:Y:S01]  /*0990*/  @!P1 LDC.64 R38, c[0x0][0x250] ;  /* 0x00009400ff269b82 */ /* 0x000ea20000000a00 */
[C---:B-1----:R-:W-:Y:S01]  /*09a0*/  FMUL.FTZ R29, R3.reuse, R32 ;  /* 0x00000020031d7220 */ /* 0x042fe20000410000 */
[C---:B------:R-:W-:Y:S01]  /*09b0*/  FMUL.FTZ R30, R3.reuse, R30 ;  /* 0x0000001e031e7220 */ /* 0x040fe20000410000 */
[C---:B------:R-:W-:Y:S01]  /*09c0*/  FMUL.FTZ R31, R3.reuse, R34 ;  /* 0x00000022031f7220 */ /* 0x040fe20000410000 */
[----:B------:R-:W-:Y:S01]  /*09d0*/  FMUL.FTZ R32, R3, R35 ;  /* 0x0000002303207220 */ /* 0x000fe20000410000 */
[----:B-----5:R-:W-:Y:S01]  /*09e0*/  FFMA.FTZ R29, R16, R29, R8 ;  /* 0x0000001d101d7223 */ /* 0x020fe20000010008 */
[----:B------:R-:W-:-:S02]  /*09f0*/  FFMA.FTZ R30, R17, R30, R9 ;  /* 0x0000001e111e7223 */ /* 0x000fc40000010009 */
[----:B------:R-:W1:Y:S01]  /*0a00*/  @!P1 LDC.64 R34, c[0x0][0x258] ;  /* 0x00009600ff229b82 */ /* 0x000e620000000a00 */
[----:B------:R-:W-:Y:S01]  /*0a10*/  FFMA.FTZ R31, R18, R31, R10 ;  /* 0x0000001f121f7223 */ /* 0x000fe2000001000a */
[----:B------:R-:W-:Y:S01]  /*0a20*/  FFMA.FTZ R32, R19, R32, R11 ;  /* 0x0000002013207223 */ /* 0x000fe2000001000b */
[C---:B------:R-:W-:Y:S01]  /*0a30*/  FMUL.FTZ R33, R3.reuse, R42 ;  /* 0x0000002a03217220 */ /* 0x040fe20000410000 */
[----:B------:R-:W-:Y:S01]  /*0a40*/  F2FP.BF16.F32.PACK_AB R30, R30, R29 ;  /* 0x0000001d1e1e723e */ /* 0x000fe200000010ff */
[C---:B------:R-:W-:Y:S01]  /*0a50*/  FMUL.FTZ R29, R3.reuse, R28 ;  /* 0x0000001c031d7220 */ /* 0x040fe20000410000 */
[C---:B------:R-:W-:Y:S01]  /*0a60*/  FMUL.FTZ R40, R3.reuse, R40 ;  /* 0x0000002803287220 */ /* 0x040fe20000410000 */
[----:B------:R-:W-:Y:S01]  /*0a70*/  F2FP.BF16.F32.PACK_AB R31, R32, R31 ;  /* 0x0000001f201f723e */ /* 0x000fe200000010ff */
[----:B------:R-:W-:Y:S01]  /*0a80*/  FMUL.FTZ R44, R3, R44 ;  /* 0x0000002c032c7220 */ /* 0x000fe20000410000 */
[----:B------:R-:W-:Y:S01]  /*0a90*/  FFMA.FTZ R28, R12, R29, R4 ;  /* 0x0000001d0c1c7223 */ /* 0x000fe20000010004 */
[----:B------:R-:W-:Y:S01]  /*0aa0*/  FFMA.FTZ R29, R14, R33, R6 ;  /* 0x000000210e1d7223 */ /* 0x000fe20000010006 */
[----:B------:R-:W-:Y:S01]  /*0ab0*/  FFMA.FTZ R41, R13, R40, R5 ;  /* 0x000000280d297223 */ /* 0x000fe20000010005 */
[----:B------:R-:W3:Y:S01]  /*0ac0*/  LDC.64 R32, c[0x0][0x210] ;  /* 0x00008400ff207b82 */ /* 0x000ee20000000a00 */
[----:B------:R-:W-:Y:S01]  /*0ad0*/  FFMA.FTZ R44, R15, R44, R7 ;  /* 0x0000002c0f2c7223 */ /* 0x000fe20000010007 */
[----:B------:R-:W-:Y:S01]  /*0ae0*/  LEA R40, P3, R36, UR12, 0x4 ;  /* 0x0000000c24287c11 */ /* 0x000fe2000f8620ff */
[----:B--2---:R-:W-:Y:S01]  /*0af0*/  @!P1 IMAD.WIDE R38, R2, 0x4, R38 ;  /* 0x0000000402269825 */ /* 0x004fe200078e0226 */
[----:B------:R-:W-:-:S02]  /*0b00*/  F2FP.BF16.F32.PACK_AB R28, R41, R28 ;  /* 0x0000001c291c723e */ /* 0x000fc400000010ff */
[----:B------:R-:W-:Y:S02]  /*0b10*/  F2FP.BF16.F32.PACK_AB R29, R44, R29 ;  /* 0x0000001d2c1d723e */ /* 0x000fe400000010ff */
[----:B------:R-:W-:Y:S01]  /*0b20*/  LEA.HI.X R41, R36, UR13, RZ, 0x4, P3 ;  /* 0x0000000d24297c11 */ /* 0x000fe200098f24ff */
[----:B------:R2:W-:Y:S01]  /*0b30*/  @!P1 STG.E desc[UR4][R38.64], R37 ;  /* 0x0000002526009986 */ /* 0x0005e2000c101904 */
[----:B-1----:R-:W-:-:S05]  /*0b40*/  @!P1 IMAD.WIDE R34, R2, 0x4, R34 ;  /* 0x0000000402229825 */ /* 0x002fca00078e0222 */
[----:B------:R2:W-:Y:S04]  /*0b50*/  @!P1 STG.E desc[UR4][R34.64], R3 ;  /* 0x0000000322009986 */ /* 0x0005e8000c101904 */
[----:B------:R2:W-:Y:S01]  /*0b60*/  STG.E.128 desc[UR4][R40.64], R28 ;  /* 0x0000001c28007986 */ /* 0x0005e2000c101d04 */
[----:B---3--:R-:W-:-:S04]  /*0b70*/  LEA R2, R32, R2, 0x2 ;  /* 0x0000000220027211 */ /* 0x008fc800078e10ff */
[----:B------:R-:W-:-:S13]  /*0b80*/  ISETP.GE.AND P1, PT, R2, R33, PT ;  /* 0x000000210200720c */ /* 0x000fda0003f26270 */
[----:B--2---:R-:W-:Y:S05]  /*0b90*/  @!P1 BRA `(.L_x_3894) ;  /* 0xfffffff400b09947 */ /* 0x004fea000383ffff */
[----:B------:R-:W-:Y:S05]  /*0ba0*/  EXIT ;  /* 0x000000000000794d */ /* 0x000fea0003800000 */
.L_x_3893:
[----:B------:R-:W-:Y:S01]  /*0bb0*/  BSSY B0, `(.L_x_3895) ;  /* 0x0000008000007945 */ /* 0x000fe20003800000 */
[----:B------:R-:W-:Y:S02]  /*0bc0*/  MOV R42, R37 ;  /* 0x00000025002a7202 */ /* 0x000fe40000000f00 */
[----:B------:R-:W-:Y:S02]  /*0bd0*/  MOV R41, 0x1 ;  /* 0x0000000100297802 */ /* 0x000fe40000000f00 */
[----:B------:R-:W-:Y:S02]  /*0be0*/  MOV R40, 0x1f ;  /* 0x0000001f00287802 */ /* 0x000fe40000000f00 */
[----:B------:R-:W-:-:S07]  /*0bf0*/  MOV R39, 0xffffffff ;  /* 0xffffffff00277802 */ /* 0x000fce0000000f00 */
[----:B-----5:R-:W-:Y:S05]  /*0c00*/  WARPSYNC.COLLECTIVE R39, `(.L_x_3896) ;  /* 0x0000000027087348 */ /* 0x020fea0003c00000 */
[----:B------:R0:W1:Y:S02]  /*0c10*/  SHFL.BFLY P3, R3, R42, R41, R40 ;  /* 0x0c0000292a037389 */ /* 0x0000640000060028 */
[----:B01---5:R-:W-:Y:S01]  /*0c20*/  ENDCOLLECTIVE ;  /* 0x000000000000791b */ /* 0x023fe20003800000 */
.L_x_3896:
[----:B------:R-:W-:Y:S05]  /*0c30*/  BSYNC B0 ;  /* 0x0000000000007941 */ /* 0x000fea0003800000 */
.L_x_3895:
        /* <DEDUP_REMOVED lines=8> */
.L_x_3897:
[----:B------:R-:W-:Y:S01]  /*0cc0*/  HFMA2.MMA R41, -RZ, RZ, 0, 2.384185791015625e-07 ;  /* 0x00000004ff297435 */ /* 0x000fe200000001ff */
[----:B------:R-:W-:-:S05]  /*0cd0*/  FADD.FTZ R43, R42, R3 ;  /* 0x000000032a2b7221 */ /* 0x000fca0000010000 */
[----:B------:R-:W-:-:S07]  /*0ce0*/  MOV R42, R43 ;  /* 0x0000002b002a7202 */ /* 0x000fce0000000f00 */
[----:B------:R-:W-:Y:S05]  /*0cf0*/  WARPSYNC.COLLECTIVE R39, `(.L_x_3898) ;  /* 0x0000000027087348 */ /* 0x000fea0003c00000 */
[----:B------:R0:W1:Y:S02]  /*0d00*/  SHFL.BFLY P3, R3, R42, R41, R40 ;  /* 0x0c0000292a037389 */ /* 0x0000640000060028 */
[----:B01----:R-:W-:Y:S01]  /*0d10*/  ENDCOLLECTIVE ;  /* 0x000000000000791b */ /* 0x003fe20003800000 */
.L_x_3898:
[----:B------:R-:W-:Y:S01]  /*0d20*/  HFMA2.MMA R41, -RZ, RZ, 0, 4.76837158203125e-07 ;  /* 0x00000008ff297435 */ /* 0x000fe200000001ff */
[----:B------:R-:W-:-:S05]  /*0d30*/  FADD.FTZ R44, R43, R3 ;  /* 0x000000032b2c7221 */ /* 0x000fca0000010000 */
[----:B------:R-:W-:-:S07]  /*0d40*/  MOV R42, R44 ;  /* 0x0000002c002a7202 */ /* 0x000fce0000000f00 */
[----:B------:R-:W-:Y:S05]  /*0d50*/  WARPSYNC.COLLECTIVE R39, `(.L_x_3899) ;  /* 0x0000000027087348 */ /* 0x000fea0003c00000 */
[----:B------:R0:W1:Y:S02]  /*0d60*/  SHFL.BFLY P3, R3, R42, R41, R40 ;  /* 0x0c0000292a037389 */ /* 0x0000640000060028 */
[----:B01----:R-:W-:Y:S01]  /*0d70*/  ENDCOLLECTIVE ;  /* 0x000000000000791b */ /* 0x003fe20003800000 */
.L_x_3899:
[----:B------:R-:W-:Y:S01]  /*0d80*/  HFMA2.MMA R41, -RZ, RZ, 0, 9.5367431640625e-07 ;  /* 0x00000010ff297435 */ /* 0x000fe200000001ff */
[----:B------:R-:W-:-:S05]  /*0d90*/  FADD.FTZ R45, R44, R3 ;  /* 0x000000032c2d7221 */ /* 0x000fca0000010000 */
[----:B------:R-:W-:-:S07]  /*0da0*/  MOV R42, R45 ;  /* 0x0000002d002a7202 */ /* 0x000fce0000000f00 */
[----:B------:R-:W-:Y:S05]  /*0db0*/  WARPSYNC.COLLECTIVE R39, `(.L_x_3900) ;  /* 0x0000000027087348 */ /* 0x000fea0003c00000 */
[----:B------:R0:W1:Y:S02]  /*0dc0*/  SHFL.BFLY P3, R3, R42, R41, R40 ;  /* 0x0c0000292a037389 */ /* 0x0000640000060028 */
[----:B01----:R-:W-:Y:S01]  /*0dd0*/  ENDCOLLECTIVE ;  /* 0x000000000000791b */ /* 0x003fe20003800000 */
.L_x_3900:
        /* <DEDUP_REMOVED lines=18> */
[----:B------:R-:W-:-:S03]  /*0f00*/  HFMA2.MMA R40, -RZ, RZ, 0, 1.847743988037109375e-06 ;  /* 0x0000001fff287435 */ /* 0x000fc600000001ff */
[----:B------:R-:W-:-:S08]  /*0f10*/  FFMA.FTZ R42, R42, R42, R3 ;  /* 0x0000002a2a2a7223 */ /* 0x000fd00000010003 */
[----:B------:R-:W-:Y:S05]  /*0f20*/  WARPSYNC.COLLECTIVE R39, `(.L_x_3901) ;  /* 0x0000000027087348 */ /* 0x000fea0003c00000 */
[----:B------:R0:W1:Y:S02]  /*0f30*/  SHFL.BFLY P3, R3, R42, R41, R40 ;  /* 0x0c0000292a037389 */ /* 0x0000640000060028 */
[----:B01----:R-:W-:Y:S01]  /*0f40*/  ENDCOLLECTIVE ;  /* 0x000000000000791b */ /* 0x003fe20003800000 */
.L_x_3901:
[----:B------:R-:W-:Y:S01]  /*0f50*/  HFMA2.MMA R41, -RZ, RZ, 0, 1.1920928955078125e-07 ;  /* 0x00000002ff297435 */ /* 0x000fe200000001ff */
[----:B------:R-:W-:-:S05]  /*0f60*/  FADD.FTZ R43, R42, R3 ;  /* 0x000000032a2b7221 */ /* 0x000fca0000010000 */
[----:B------:R-:W-:-:S07]  /*0f70*/  MOV R42, R43 ;  /* 0x0000002b002a7202 */ /* 0x000fce0000000f00 */
[----:B------:R-:W-:Y:S05]  /*0f80*/  WARPSYNC.COLLECTIVE R39, `(.L_x_3902) ;  /* 0x0000000027087348 */ /* 0x000fea0003c00000 */
[----:B------:R0:W1:Y:S02]  /*0f90*/  SHFL.BFLY P3, R3, R42, R41, R40 ;  /* 0x0c0000292a037389 */ /* 0x0000640000060028 */
[----:B01----:R-:W-:Y:S01]  /*0fa0*/  ENDCOLLECTIVE ;  /* 0x000000000000791b */ /* 0x003fe20003800000 */
.L_x_3902:
[----:B------:R-:W-:Y:S01]  /*0fb0*/  HFMA2.MMA R41, -RZ, RZ, 0, 2.384185791015625e-07 ;  /* 0x00000004ff297435 */ /* 0x000fe200000001ff */
[----:B------:R-:W-:-:S05]  /*0fc0*/  FADD.FTZ R44, R43, R3 ;  /* 0x000000032b2c7221 */ /* 0x000fca0000010000 */
[----:B------:R-:W-:-:S07]  /*0fd0*/  MOV R42, R44 ;  /* 0x0000002c002a7202 */ /* 0x000fce0000000f00 */
[----:B------:R-:W-:Y:S05]  /*0fe0*/  WARPSYNC.COLLECTIVE R39, `(.L_x_3903) ;  /* 0x0000000027087348 */ /* 0x000fea0003c00000 */
[----:B------:R0:W1:Y:S02]  /*0ff0*/  SHFL.BFLY P3, R3, R42, R41, R40 ;  /* 0x0c0000292a037389 */ /* 0x0000640000060028 */
[----:B01----:R-:W-:Y:S01]  /*1000*/  ENDCOLLECTIVE ;  /* 0x000000000000791b */ /* 0x003fe20003800000 */
.L_x_3903:
[----:B------:R-:W-:Y:S01]  /*1010*/  HFMA2.MMA R41, -RZ, RZ, 0, 4.76837158203125e-07 ;  /* 0x00000008ff297435 */ /* 0x000fe200000001ff */
[----:B------:R-:W-:-:S05]  /*1020*/  FADD.FTZ R45, R44, R3 ;  /* 0x000000032c2d7221 */ /* 0x000fca0000010000 */
[----:B------:R-:W-:-:S07]  /*1030*/  MOV R42, R45 ;  /* 0x0000002d002a7202 */ /* 0x000fce0000000f00 */
[----:B------:R-:W-:Y:S05]  /*1040*/  WARPSYNC.COLLECTIVE R39, `(.L_x_3904) ;  /* 0x0000000027087348 */ /* 0x000fea0003c00000 */
[----:B------:R0:W1:Y:S02]  /*1050*/  SHFL.BFLY P3, R3, R42, R41, R40 ;  /* 0x0c0000292a037389 */ /* 0x0000640000060028 */
[----:B01----:R-:W-:Y:S01]  /*1060*/  ENDCOLLECTIVE ;  /* 0x000000000000791b */ /* 0x003fe20003800000 */
.L_x_3904:
[----:B------:R-:W-:Y:S01]  /*1070*/  HFMA2.MMA R41, -RZ, RZ, 0, 9.5367431640625e-07 ;  /* 0x00000010ff297435 */ /* 0x000fe200000001ff */
[----:B------:R-:W-:-:S05]  /*1080*/  FADD.FTZ R45, R45, R3 ;  /* 0x000000032d2d7221 */ /* 0x000fca0000010000 */
[----:B------:R-:W-:-:S07]  /*1090*/  MOV R42, R45 ;  /* 0x0000002d002a7202 */ /* 0x000fce0000000f00 */
[----:B------:R-:W-:Y:S05]  /*10a0*/  WARPSYNC.COLLECTIVE R39, `(.L_x_3905) ;  /* 0x0000000027087348 */ /* 0x000fea0003c00000 */
[----:B------:R0:W1:Y:S02]  /*10b0*/  SHFL.BFLY P3, R3, R42, R41, R40 ;  /* 0x0c0000292a037389 */ /* 0x0000640000060028 */
[----:B01----:R-:W-:Y:S01]  /*10c0*/  ENDCOLLECTIVE ;  /* 0x000000000000791b */ /* 0x003fe20003800000 */
.L_x_3905:
[----:B------:R-:W-:Y:S05]  /*10d0*/  BRA `(.L_x_3906) ;  /* 0xfffffff400f07947 */ /* 0x000fea000383ffff */
.L_x_3907:
        /* <DEDUP_REMOVED lines=10> */
.L_x_9561:


//--------------------- .text._ZN10layer_norm13ln_fwd_kernelINS_13Kernel_traitsIf13__nv_bfloat16fS2_fjLj256ELj1ELj4ELj1ELj16ENS_18Kernel_traits_baseILj256EfS2_fS2_fjLj128EEEEELb0ELb0ELb1ELb0EEEvNS_9FwdParamsE --------------------------
	.section	.text._ZN10layer_norm13ln_fwd_kernelINS_13Kernel_traitsIf13__nv_bfloat16fS2_fjLj256ELj1ELj4ELj1ELj16ENS_18Kernel_traits_baseILj256EfS2_fS2_fjLj128EEEEELb0ELb0ELb1ELb0EEEvNS_9FwdParamsE,"ax",@progbits
	.align	128
        .global         _ZN10layer_norm13ln_fwd_kernelINS_13Kernel_traitsIf13__nv_bfloat16fS2_fjLj256ELj1ELj4ELj1ELj16ENS_18Kernel_traits_baseILj256EfS2_fS2_fjLj128EEEEELb0ELb0ELb1ELb0EEEvNS_9FwdParamsE
        .type           _ZN10layer_norm13ln_fwd_kernelINS_13Kernel_traitsIf13__nv_bfloat16fS2_fjLj256ELj1ELj4ELj1ELj16ENS_18Kernel_traits_baseILj256EfS2_fS2_fjLj128EEEEELb0ELb0ELb1ELb0EEEvNS_9FwdParamsE,@function
        .size           _ZN10layer_norm13ln_fwd_kernelINS_13Kernel_traitsIf13__nv_bfloat16fS2_fjLj256ELj1ELj4ELj1ELj16ENS_18Kernel_traits_baseILj256EfS2_fS2_fjLj128EEEEELb0ELb0ELb1ELb0EEEvNS_9FwdParamsE,(.L_x_9562 - _ZN10layer_norm13ln_fwd_kernelINS_13Kernel_traitsIf13__nv_bfloat16fS2_fjLj256ELj1ELj4ELj1ELj16ENS_18Kernel_traits_baseILj256EfS2_fS2_fjLj128EEEEELb0ELb0ELb1ELb0EEEvNS_9FwdParamsE)
        .other          _ZN10layer_norm13ln_fwd_kernelINS_13Kernel_traitsIf13__nv_bfloat16fS2_fjLj256ELj1ELj4ELj1ELj16ENS_18Kernel_traits_baseILj256EfS2_fS2_fjLj128EEEEELb0ELb0ELb1ELb0EEEvNS_9FwdParamsE,@"STO_CUDA_ENTRY STV_DEFAULT"
_ZN10layer_norm13ln_fwd_kernelINS_13Kernel_traitsIf13__nv_bfloat16fS2_fjLj256ELj1ELj4ELj1ELj16ENS_18Kernel_traits_baseILj256EfS2_fS2_fjLj128EEEEELb0ELb0ELb1ELb0EEEvNS_9FwdParamsE:
.text._ZN10layer_norm13ln_fwd_kernelINS_13Kernel_traitsIf13__nv_bfloat16fS2_fjLj256ELj1ELj4ELj1ELj16ENS_18Kernel_traits_baseILj256EfS2_fS2_fjLj128EEEEELb0ELb0ELb1ELb0EEEvNS_9FwdParamsE:
        /* <DEDUP_REMOVED lines=30> */
.L_x_3909:
[----:B------:R-:W-:Y:S05]  /*01e0*/  BSYNC B0 ;  /* 0x0000000000007941 */ /* 0x000fea0003800000 */
.L_x_3908:
[----:B------:R-:W-:Y:S02]  /*01f0*/  ULDC UR6, c[0x0][0x214] ;  /* 0x0000850000067ab9 */ /* 0x000fe40000000800 */
[----:B------:R-:W-:-:S13]  /*0200*/  ISETP.GE.AND P0, PT, R2, UR6, PT ;  /* 0x0000000602007c0c */ /* 0x000fda000bf06270 */
[----:B------:R-:W-:Y:S05]  /*0210*/  @P0 EXIT ;  /* 0x000000000000094d */ /* 0x000fea0003800000 */
[----:B------:R-:W-:Y:S01]  /*0220*/  ULDC.U8 UR6, c[0x0][0x2a0] ;  /* 0x0000a80000067ab9 */ /* 0x000fe20000000000 */
[----:B------:R-:W-:Y:S01]  /*0230*/  ULDC UR7, c[0x0][0x2d8] ;  /* 0x0000b60000077ab9 */ /* 0x000fe20000000800 */
[----:B------:R-:W-:Y:S01]  /*0240*/  ISETP.NE.AND P5, PT, RZ, UR6, PT ;  /* 0x00000006ff007c0c */ /* 0x000fe2000bfa5270 */
[----:B------:R-:W-:-:S12]  /*0250*/  ULDC UR6, c[0x0][0x29c] ;  /* 0x0000a70000067ab9 */ /* 0x000fd80000000800 */
.L_x_3931:
[----:B-1----:R-:W1:Y:S08]  /*0260*/  LDC.64 R40, c[0x0][0x280] ;  /* 0x0000a000ff287b82 */ /* 0x002e700000000a00 */
[----:B------:R-:W2:Y:S08]  /*0270*/  LDC.64 R44, c[0x0][0x288] ;  /* 0x0000a200ff2c7b82 */ /* 0x000eb00000000a00 */
[----:B------:R-:W3:Y:S01]  /*0280*/  LDC R47, c[0x0][0x218] ;  /* 0x00008600ff2f7b82 */ /* 0x000ee20000000800 */
[----:B-1----:R-:W-:-:S05]  /*0290*/  IMAD.WIDE R40, R2, 0x4, R40 ;  /* 0x0000000402287825 */ /* 0x002fca00078e0228 */
[----:B------:R-:W4:Y:S01]  /*02a0*/  LDG.E R0, desc[UR4][R40.64] ;  /* 0x0000000428007981 */ /* 0x000f22000c1e1900 */
[----:B--2---:R-:W-:-:S06]  /*02b0*/  IMAD.WIDE R44, R2, 0x4, R44 ;  /* 0x00000004022c7825 */ /* 0x004fcc00078e022c */
[----:B-----5:R1:W5:Y:S01]  /*02c0*/  LDG.E R44, desc[UR4][R44.64] ;  /* 0x000000042c2c7981 */ /* 0x020362000c1e1900 */
[----:B------:R-:W-:Y:S01]  /*02d0*/  BSSY B0, `(.L_x_3910) ;  /* 0x0000069000007945 */ /* 0x000fe20003800000 */
[----:B------:R-:W-:Y:S02]  /*02e0*/  SHF.R.S32.HI R46, RZ, 0x1f, R2 ;  /* 0x0000001fff2e7819 */ /* 0x000fe40000011402 */
[----:B----4-:R-:W-:Y:S01]  /*02f0*/  ISETP.GE.AND P1, PT, R0, 0x1, PT ;  /* 0x000000010000780c */ /* 0x010fe20003f26270 */
[----:B-1-3--:R-:W-:-:S12]  /*0300*/  @!P4 BRA `(.L_x_3911) ;  /* 0x000000040094c947 */ /* 0x00afd80003800000 */
[----:B------:R-:W1:Y:S01]  /*0310*/  LDC.64 R40, c[0x0][0x230] ;  /* 0x00008c00ff287b82 */ /* 0x000e620000000a00 */
[----:B------:R-:W-:-:S05]  /*0320*/  IMAD R32, R2, R47, RZ ;  /* 0x0000002f02207224 */ /* 0x000fca00078e02ff */
[----:B------:R-:W-:Y:S02]  /*0330*/  SHF.R.S32.HI R33, RZ, 0x1f, R32 ;  /* 0x0000001fff217819 */ /* 0x000fe40000011420 */
[----:B------:R-:W-:Y:S01]  /*0340*/  @P1 IADD3 R38, R0, -0x1, RZ ;  /* 0xffffffff00261810 */ /* 0x000fe20007ffe0ff */
[----:B------:R-:W2:Y:S01]  /*0350*/  LDC.64 R42, c[0x0][0x238] ;  /* 0x00008e00ff2a7b82 */ /* 0x000ea20000000a00 */
[----:B------:R-:W-:-:S04]  /*0360*/  LEA.HI R34, R33, R32, RZ, 0x3 ;  /* 0x0000002021227211 */ /* 0x000fc800078f18ff */
[----:B------:R-:W-:-:S03]  /*0370*/  LEA.HI.SX32 R34, R34, R3, 0x1d ;  /* 0x0000000322227211 */ /* 0x000fc600078feaff */
[----:B------:R-:W3:Y:S01]  /*0380*/  @P1 LDC.64 R32, c[0x0][0x220] ;  /* 0x00008800ff201b82 */ /* 0x000ee20000000a00 */
[----:B-1----:R-:W-:-:S04]  /*0390*/  ISETP.NE.U32.AND P0, PT, R40, RZ, PT ;  /* 0x000000ff2800720c */ /* 0x002fc80003f05070 */
[----:B------:R-:W-:-:S13]  /*03a0*/  ISETP.NE.AND.EX P0, PT, R41, RZ, PT, P0 ;  /* 0x000000ff2900720c */ /* 0x000fda0003f05300 */
[----:B------:R-:W1:Y:S02]  /*03b0*/  @P0 LDC.64 R36, c[0x0][0x230] ;  /* 0x00008c00ff240b82 */ /* 0x000e640000000a00 */
[----:B-1----:R-:W-:-:S05]  /*03c0*/  @P0 IMAD.WIDE.U32 R36, R34, 0x20, R36 ;  /* 0x0000002022240825 */ /* 0x002fca00078e0024 */
[----:B0-----:R-:W4:Y:S04]  /*03d0*/  @P0 LDG.E.128 R20, desc[UR4][R36.64] ;  /* 0x0000000424140981 */ /* 0x001f28000c1e1d00 */
[----:B------:R4:W2:Y:S01]  /*03e0*/  @P0 LDG.E.128 R24, desc[UR4][R36.64+0x10] ;  /* 0x0000100424180981 */ /* 0x0008a2000c1e1d00 */
[----:B------:R-:W-:-:S05]  /*03f0*/  @P1 IMAD R38, R38, R47, RZ ;  /* 0x0000002f26261224 */ /* 0x000fca00078e02ff */
[----:B------:R-:W-:-:S04]  /*0400*/  @P1 SHF.R.S32.HI R35, RZ, 0x1f, R38 ;  /* 0x0000001fff231819 */ /* 0x000fc80000011426 */
[----:B------:R-:W-:Y:S01]  /*0410*/  @P1 LEA.HI R38, R35, R38, RZ, 0x3 ;  /* 0x0000002623261211 */ /* 0x000fe200078f18ff */
[----:B------:R-:W-:Y:S01]  /*0420*/  HFMA2.MMA R35, -RZ, RZ, 0, 0 ;  /* 0x00000000ff237435 */ /* 0x000fe200000001ff */
[----:B------:R-:W-:-:S05]  /*0430*/  ISETP.GT.AND P6, PT, R0, RZ, PT ;  /* 0x000000ff0000720c */ /* 0x000fca0003fc4270 */
[----:B------:R-:W-:-:S05]  /*0440*/  @P1 LEA.HI.SX32 R35, R38, R3, 0x1d ;  /* 0x0000000326231211 */ /* 0x000fca00078feaff */
[----:B---3--:R-:W-:-:S03]  /*0450*/  @P1 IMAD.WIDE.U32 R32, R35, 0x10, R32 ;  /* 0x0000001023201825 */ /* 0x008fc600078e0020 */
[C---:B------:R-:W-:Y:S02]  /*0460*/  @!P6 ISETP.NE.U32.AND P2, PT, R40.reuse, RZ, PT ;  /* 0x000000ff2800e20c */ /* 0x040fe40003f45070 */
[----:B------:R2:W5:Y:S01]  /*0470*/  @P1 LDG.E.128 R28, desc[UR4][R32.64] ;  /* 0x00000004201c1981 */ /* 0x000562000c1e1d00 */
[C---:B------:R-:W-:Y:S01]  /*0480*/  @!P6 ISETP.NE.U32.AND P1, PT, R40.reuse, RZ, PT ;  /* 0x000000ff2800e20c */ /* 0x040fe20003f25070 */
[----:B------:R-:W-:Y:S01]  /*0490*/  BSSY B1, `(.L_x_3912) ;  /* 0x000001c000017945 */ /* 0x000fe20003800000 */
[C---:B------:R-:W-:Y:S02]  /*04a0*/  @!P6 ISETP.NE.AND.EX P2, PT, R41.reuse, RZ, PT, P2 ;  /* 0x000000ff2900e20c */ /* 0x040fe40003f45320 */
[----:B------:R-:W-:Y:S02]  /*04b0*/  @!P6 ISETP.NE.AND.EX P1, PT, R41, RZ, PT, P1 ;  /* 0x000000ff2900e20c */ /* 0x000fe40003f25310 */
[----:B------:R-:W-:-:S04]  /*04c0*/  @!P6 ISETP.NE.U32.AND P3, PT, R40, RZ, PT ;  /* 0x000000ff2800e20c */ /* 0x000fc80003f65070 */
[----:B------:R-:W-:Y:S02]  /*04d0*/  @!P6 ISETP.NE.AND.EX P3, PT, R41, RZ, PT, P3 ;  /* 0x000000ff2900e20c */ /* 0x000fe40003f65330 */
[----:B----4-:R-:W-:Y:S02]  /*04e0*/  @!P6 FSEL R37, R21, RZ, P2 ;  /* 0x000000ff1525e208 */ /* 0x010fe40001000000 */
[----:B------:R-:W-:Y:S02]  /*04f0*/  @!P6 FSEL R38, R22, RZ, P1 ;  /* 0x000000ff1626e208 */ /* 0x000fe40000800000 */
[C---:B------:R-:W-:Y:S02]  /*0500*/  @!P6 ISETP.NE.U32.AND P2, PT, R40.reuse, RZ, PT ;  /* 0x000000ff2800e20c */ /* 0x040fe40003f45070 */
[----:B------:R-:W-:Y:S02]  /*0510*/  @!P6 ISETP.NE.U32.AND P1, PT, R40, RZ, PT ;  /* 0x000000ff2800e20c */ /* 0x000fe40003f25070 */
[----:B------:R-:W-:-:S02]  /*0520*/  @!P6 ISETP.NE.AND.EX P2, PT, R41, RZ, PT, P2 ;  /* 0x000000ff2900e20c */ /* 0x000fc40003f45320 */
[----:B------:R-:W-:Y:S02]  /*0530*/  @!P6 ISETP.NE.AND.EX P1, PT, R41, RZ, PT, P1 ;  /* 0x000000ff2900e20c */ /* 0x000fe40003f25310 */
[----:B------:R-:W-:Y:S02]  /*0540*/  @!P6 FSEL R39, R23, RZ, P3 ;  /* 0x000000ff1727e208 */ /* 0x000fe40001800000 */
[----:B--2---:R-:W-:Y:S02]  /*0550*/  @!P6 FSEL R32, R24, RZ, P2 ;  /* 0x000000ff1820e208 */ /* 0x004fe40001000000 */
[----:B------:R-:W-:Y:S02]  /*0560*/  @!P6 FSEL R33, R25, RZ, P1 ;  /* 0x000000ff1921e208 */ /* 0x000fe40000800000 */
[C---:B------:R-:W-:Y:S02]  /*0570*/  @!P6 ISETP.NE.U32.AND P3, PT, R40.reuse, RZ, PT ;  /* 0x000000ff2800e20c */ /* 0x040fe40003f65070 */
[----:B------:R-:W-:-:S02]  /*0580*/  @!P6 ISETP.NE.U32.AND P2, PT, R40, RZ, PT ;  /* 0x000000ff2800e20c */ /* 0x000fc40003f45070 */
[----:B------:R-:W-:Y:S02]  /*0590*/  @!P6 ISETP.NE.U32.AND P1, PT, R40, RZ, PT ;  /* 0x000000ff2800e20c */ /* 0x000fe40003f25070 */
[C---:B------:R-:W-:Y:S02]  /*05a0*/  @!P6 ISETP.NE.AND.EX P3, PT, R41.reuse, RZ, PT, P3 ;  /* 0x000000ff2900e20c */ /* 0x040fe40003f65330 */
[C---:B------:R-:W-:Y:S02]  /*05b0*/  @!P6 ISETP.NE.AND.EX P2, PT, R41.reuse, RZ, PT, P2 ;  /* 0x000000ff2900e20c */ /* 0x040fe40003f45320 */
[----:B------:R-:W-:Y:S01]  /*05c0*/  @!P6 ISETP.NE.AND.EX P1, PT, R41, RZ, PT, P1 ;  /* 0x000000ff2900e20c */ /* 0x000fe20003f25310 */
[----:B------:R-:W-:Y:S01]  /*05d0*/  IMAD.WIDE.U32 R40, R34, 0x20, R42 ;  /* 0x0000002022287825 */ /* 0x000fe200078e002a */
[----:B------:R-:W-:Y:S02]  /*05e0*/  @!P6 FSEL R34, R26, RZ, P3 ;  /* 0x000000ff1a22e208 */ /* 0x000fe40001800000 */
[----:B------:R-:W-:-:S02]  /*05f0*/  @!P6 FSEL R35, R27, RZ, P2 ;  /* 0x000000ff1b23e208 */ /* 0x000fc40001000000 */
[----:B------:R-:W-:Y:S01]  /*0600*/  @!P6 FSEL R36, R20, RZ, P1 ;  /* 0x000000ff1424e208 */ /* 0x000fe20000800000 */
[----:B------:R-:W-:Y:S06]  /*0610*/  @!P6 BRA `(.L_x_3913) ;  /* 0x00000000000ce947 */ /* 0x000fec0003800000 */
[----:B-----5:R-:W-:-:S05]  /*0620*/  SHF.L.U32 R36, R28, 0x10, RZ ;  /* 0x000000101c247819 */ /* 0x020fca00000006ff */
[----:B------:R-:W-:-:S04]  /*0630*/  FMUL.FTZ R36, R36, UR6 ;  /* 0x0000000624247c20 */ /* 0x000fc80008410000 */
[----:B------:R-:W-:-:S07]  /*0640*/  @P0 FADD.FTZ R36, R20, R36 ;  /* 0x0000002414240221 */ /* 0x000fce0000010000 */
.L_x_3913:
[----:B------:R-:W-:Y:S05]  /*0650*/  BSYNC B1 ;  /* 0x0000000000017941 */ /* 0x000fea0003800000 */
.L_x_3912:
[----:B------:R-:W-:Y:S04]  /*0660*/  BSSY B1, `(.L_x_3914) ;  /* 0x0000006000017945 */ /* 0x000fe80003800000 */
[----:B------:R-:W-:Y:S05]  /*0670*/  @!P6 BRA `(.L_x_3915) ;  /* 0x000000000010e947 */ /* 0x000fea0003800000 */
[----:B-----5:R-:W-:-:S04]  /*0680*/  PRMT R0, R28, 0x7632, R0 ;  /* 0x000076321c007816 */ /* 0x020fc80000000000 */
[----:B------:R-:W-:-:S05]  /*0690*/  SHF.L.U32 R0, R0, 0x10, RZ ;  /* 0x0000001000007819 */ /* 0x000fca00000006ff */
[----:B------:R-:W-:-:S04]  /*06a0*/  FMUL.FTZ R37, R0, UR6 ;  /* 0x0000000600257c20 */ /* 0x000fc80008410000 */
[----:B------:R-:W-:-:S07]  /*06b0*/  @P0 FADD.FTZ R37, R21, R37 ;  /* 0x0000002515250221 */ /* 0x000fce0000010000 */
.L_x_3915:
[----:B------:R-:W-:Y:S05]  /*06c0*/  BSYNC B1 ;  /* 0x0000000000017941 */ /* 0x000fea0003800000 */
.L_x_3914:
[----:B------:R-:W-:Y:S04]  /*06d0*/  BSSY B1, `(.L_x_3916) ;  /* 0x0000005000017945 */ /* 0x000fe80003800000 */
[----:B------:R-:W-:Y:S05]  /*06e0*/  @!P6 BRA `(.L_x_3917) ;  /* 0x00000000000ce947 */ /* 0x000fea0003800000 */
[----:B-----5:R-:W-:-:S05]  /*06f0*/  SHF.L.U32 R38, R29, 0x10, RZ ;  /* 0x000000101d267819 */ /* 0x020fca00000006ff */
[----:B------:R-:W-:-:S04]  /*0700*/  FMUL.FTZ R38, R38, UR6 ;  /* 0x0000000626267c20 */ /* 0x000fc80008410000 */
[----:B------:R-:W-:-:S07]  /*0710*/  @P0 FADD.FTZ R38, R22, R38 ;  /* 0x0000002616260221 */ /* 0x000fce0000010000 */
.L_x_3917:
[----:B------:R-:W-:Y:S05]  /*0720*/  BSYNC B1 ;  /* 0x0000000000017941 */ /* 0x000fea0003800000 */
.L_x_3916:
[----:B------:R-:W-:Y:S04]  /*0730*/  BSSY B1, `(.L_x_3918) ;  /* 0x0000006000017945 */ /* 0x000fe80003800000 */
[----:B------:R-:W-:Y:S05]  /*0740*/  @!P6 BRA `(.L_x_3919) ;  /* 0x000000000010e947 */ /* 0x000fea0003800000 */
[----:B-----5:R-:W-:-:S04]  /*0750*/  PRMT R0, R29, 0x7632, R0 ;  /* 0x000076321d007816 */ /* 0x020fc80000000000 */
[----:B------:R-:W-:-:S05]  /*0760*/  SHF.L.U32 R0, R0, 0x10, RZ ;  /* 0x0000001000007819 */ /* 0x000fca00000006ff */
[----:B------:R-:W-:-:S04]  /*0770*/  FMUL.FTZ R39, R0, UR6 ;  /* 0x0000000600277c20 */ /* 0x000fc80008410000 */
[----:B------:R-:W-:-:S07]  /*0780*/  @P0 FADD.FTZ R39, R23, R39 ;  /* 0x0000002717270221 */ /* 0x000fce0000010000 */
.L_x_3919:
[----:B------:R-:W-:Y:S05]  /*0790*/  BSYNC B1 ;  /* 0x0000000000017941 */ /* 0x000fea0003800000 */
.L_x_3918:
[----:B------:R-:W-:Y:S04]  /*07a0*/  BSSY B1, `(.L_x_3920) ;  /* 0x0000005000017945 */ /* 0x000fe80003800000 */
[----:B------:R-:W-:Y:S05]  /*07b0*/  @!P6 BRA `(.L_x_3921) ;  /* 0x00000000000ce947 */ /* 0x000fea0003800000 */
[----:B-----5:R-:W-:-:S05]  /*07c0*/  SHF.L.U32 R32, R30, 0x10, RZ ;  /* 0x000000101e207819 */ /* 0x020fca00000006ff */
[----:B------:R-:W-:-:S04]  /*07d0*/  FMUL.FTZ R32, R32, UR6 ;  /* 0x0000000620207c20 */ /* 0x000fc80008410000 */
[----:B------:R-:W-:-:S07]  /*07e0*/  @P0 FADD.FTZ R32, R24, R32 ;  /* 0x0000002018200221 */ /* 0x000fce0000010000 */
.L_x_3921:
[----:B------:R-:W-:Y:S05]  /*07f0*/  BSYNC B1 ;  /* 0x0000000000017941 */ /* 0x000fea0003800000 */
.L_x_3920:
[----:B------:R-:W-:Y:S04]  /*0800*/  BSSY B1, `(.L_x_3922) ;  /* 0x0000006000017945 */ /* 0x000fe80003800000 */
[----:B------:R-:W-:Y:S05]  /*0810*/  @!P6 BRA `(.L_x_3923) ;  /* 0x000000000010e947 */ /* 0x000fea0003800000 */
[----:B-----5:R-:W-:-:S04]  /*0820*/  PRMT R0, R30, 0x7632, R0 ;  /* 0x000076321e007816 */ /* 0x020fc80000000000 */
[----:B------:R-:W-:-:S05]  /*0830*/  SHF.L.U32 R0, R0, 0x10, RZ ;  /* 0x0000001000007819 */ /* 0x000fca00000006ff */
[----:B------:R-:W-:-:S04]  /*0840*/  FMUL.FTZ R33, R0, UR6 ;  /* 0x0000000600217c20 */ /* 0x000fc80008410000 */
[----:B------:R-:W-:-:S07]  /*0850*/  @P0 FADD.FTZ R33, R25, R33 ;  /* 0x0000002119210221 */ /* 0x000fce0000010000 */
.L_x_3923:
[----:B------:R-:W-:Y:S05]  /*0860*/  BSYNC B1 ;  /* 0x0000000000017941 */ /* 0x000fea0003800000 */
.L_x_3922:
[----:B------:R-:W-:Y:S04]  /*0870*/  BSSY B1, `(.L_x_3924) ;  /* 0x0000005000017945 */ /* 0x000fe80003800000 */
[----:B------:R-:W-:Y:S05]  /*0880*/  @!P6 BRA `(.L_x_3925) ;  /* 0x00000000000ce947 */ /* 0x000fea0003800000 */
[----:B-----5:R-:W-:-:S05]  /*0890*/  SHF.L.U32 R34, R31, 0x10, RZ ;  /* 0x000000101f227819 */ /* 0x020fca00000006ff */
[----:B------:R-:W-:-:S04]  /*08a0*/  FMUL.FTZ R34, R34, UR6 ;  /* 0x0000000622227c20 */ /* 0x000fc80008410000 */
[----:B------:R-:W-:-:S07]  /*08b0*/  @P0 FADD.FTZ R34, R26, R34 ;  /* 0x000000221a220221 */ /* 0x000fce0000010000 */
.L_x_3925:
[----:B------:R-:W-:Y:S05]  /*08c0*/  BSYNC B1 ;  /* 0x0000000000017941 */ /* 0x000fea0003800000 */
.L_x_3924:
[----:B------:R-:W-:Y:S04]  /*08d0*/  BSSY B1, `(.L_x_3926) ;  /* 0x0000006000017945 */ /* 0x000fe80003800000 */
[----:B------:R-:W-:Y:S05]  /*08e0*/  @!P6 BRA `(.L_x_3927) ;  /* 0x000000000010e947 */ /* 0x000fea0003800000 */
[----:B-----5:R-:W-:-:S04]  /*08f0*/  PRMT R0, R31, 0x7632, R0 ;  /* 0x000076321f007816 */ /* 0x020fc80000000000 */
[----:B------:R-:W-:-:S05]  /*0900*/  SHF.L.U32 R0, R0, 0x10, RZ ;  /* 0x0000001000007819 */ /* 0x000fca00000006ff */
[----:B------:R-:W-:-:S04]  /*0910*/  FMUL.FTZ R35, R0, UR6 ;  /* 0x0000000600237c20 */ /* 0x000fc80008410000 */
[----:B------:R-:W-:-:S07]  /*0920*/  @P0 FADD.FTZ R35, R27, R35 ;  /* 0x000000231b230221 */ /* 0x000fce0000010000 */
.L_x_3927:
[----:B------:R-:W-:Y:S05]  /*0930*/  BSYNC B1 ;  /* 0x0000000000017941 */ /* 0x000fea0003800000 */
.L_x_3926:
[----:B------:R1:W-:Y:S04]  /*0940*/  STG.E.128 desc[UR4][R40.64], R36 ;  /* 0x0000002428007986 */ /* 0x0003e8000c101d04 */
[----:B------:R1:W-:Y:S02]  /*0950*/  STG.E.128 desc[UR4][R40.64+0x10], R32 ;  /* 0x0000102028007986 */ /* 0x0003e4000c101d04 */
.L_x_3911:
[----:B------:R-:W-:Y:S05]  /*0960*/  BSYNC B0 ;  /* 0x0000000000007941 */ /* 0x000fea0003800000 */
.L_x_3910:
        /* <DEDUP_REMOVED lines=50> */
.L_x_3943:
[----:B--2---:R-:W-:Y:S01]  /*0c90*/  FADD.FTZ R43, R52, R0 ;  /* 0x00000000342b7221 */ /* 0x004fe20000010000 */
[----:B------:R-:W2:Y:S01]  /*0ca0*/  @!P0 LDC.64 R40, c[0x0][0x250] ;  /* 0x00009400ff288b82 */ /* 0x000ea20000000a00 */
[----:B------:R-:W-:Y:S01]  /*0cb0*/  FMUL.FTZ R45, R49, R49 ;  /* 0x00000031312d7220 */ /* 0x000fe20000410000 */
[----:B------:R-:W-:Y:S01]  /*0cc0*/  BSSY B0, `(.L_x_3929) ;  /* 0x0000034000007945 */ /* 0x000fe20003800000 */
[----:B------:R-:W-:-:S03]  /*0cd0*/  FFMA.FTZ R0, R43, R42, UR7 ;  /* 0x000000072b007e23 */ /* 0x000fc6000801002a */
[----:B------:R-:W-:Y:S02]  /*0ce0*/  FSEL R45, R45, RZ, P5 ;  /* 0x000000ff2d2d7208 */ /* 0x000fe40002800000 */
[----:B------:R-:W3:Y:S03]  /*0cf0*/  @!P0 LDC.64 R42, c[0x0][0x258] ;  /* 0x00009600ff2a8b82 */ /* 0x000ee60000000a00 */
[----:B------:R-:W-:-:S06]  /*0d00*/  FADD.FTZ R45, R0, R45 ;  /* 0x0000002d002d7221 */ /* 0x000fcc0000010000 */
[----:B------:R-:W4:Y:S01]  /*0d10*/  MUFU.RSQ R45, R45 ;  /* 0x0000002d002d7308 */ /* 0x000f220000001400 */
[----:B--2---:R-:W-:-:S04]  /*0d20*/  @!P0 LEA R40, P1, R2, R40, 0x2 ;  /* 0x0000002802288211 */ /* 0x004fc800078210ff */
[C---:B------:R-:W-:Y:S02]  /*0d30*/  @!P0 LEA.HI.X R41, R2.reuse, R41, R46, 0x2, P1 ;  /* 0x0000002902298211 */ /* 0x040fe400008f142e */
[----:B---3--:R-:W-:-:S03]  /*0d40*/  @!P0 LEA R42, P2, R2, R42, 0x2 ;  /* 0x0000002a022a8211 */ /* 0x008fc600078410ff */
[----:B------:R2:W-:Y:S01]  /*0d50*/  @!P0 STG.E desc[UR4][R40.64], R49 ;  /* 0x0000003128008986 */ /* 0x0005e2000c101904 */
[----:B------:R-:W-:-:S05]  /*0d60*/  @!P0 LEA.HI.X R43, R2, R43, R46, 0x2, P2 ;  /* 0x0000002b022b8211 */ /* 0x000fca00010f142e */
[----:B----4-:R2:W-:Y:S01]  /*0d70*/  @!P0 STG.E desc[UR4][R42.64], R45 ;  /* 0x0000002d2a008986 */ /* 0x0105e2000c101904 */
[----:B-----5:R-:W-:-:S13]  /*0d80*/  ISETP.GE.AND P0, PT, R44, 0x1, PT ;  /* 0x000000012c00780c */ /* 0x020fda0003f06270 */
[----:B--2---:R-:W-:Y:S05]  /*0d90*/  @!P0 BRA `(.L_x_3930) ;  /* 0x0000000000988947 */ /* 0x004fea0003800000 */
[----:B------:R-:W-:-:S05]  /*0da0*/  IADD3 R44, R44, -0x1, RZ ;  /* 0xffffffff2c2c7810 */ /* 0x000fca0007ffe0ff */
[----:B------:R-:W-:Y:S01]  /*0db0*/  IMAD R47, R44, R47, RZ ;  /* 0x0000002f2c2f7224 */ /* 0x000fe200078e02ff */
[----:B------:R-:W-:Y:S06]  /*0dc0*/  @!P4 BRA `(.L_x_3930) ;  /* 0x00000000008cc947 */ /* 0x000fec0003800000 */
[----:B------:R-:W-:Y:S02]  /*0dd0*/  FSEL R49, R49, RZ, !P5 ;  /* 0x000000ff31317208 */ /* 0x000fe40006800000 */
[----:B------:R-:W-:-:S03]  /*0de0*/  SHF.R.S32.HI R0, RZ, 0x1f, R47 ;  /* 0x0000001fff007819 */ /* 0x000fc6000001142f */
[--C-:B------:R-:W-:Y:S01]  /*0df0*/  FADD.FTZ R40, R36, -R49.reuse ;  /* 0x8000003124287221 */ /* 0x100fe20000010000 */
[----:B------:R-:W-:Y:S01]  /*0e00*/  LEA.HI R0, R0, R47, RZ, 0x3 ;  /* 0x0000002f00007211 */ /* 0x000fe200078f18ff */
[--C-:B------:R-:W-:Y:S01]  /*0e10*/  FADD.FTZ R50, R32, -R49.reuse ;  /* 0x8000003120327221 */ /* 0x100fe20000010000 */
[--C-:B------:R-:W-:Y:S01]  /*0e20*/  FADD.FTZ R51, R35, -R49.reuse ;  /* 0x8000003123337221 */ /* 0x100fe20000010000 */
[----:B------:R-:W-:Y:S01]  /*0e30*/  FMUL.FTZ R47, R45, R40 ;  /* 0x000000282d2f7220 */ /* 0x000fe20000410000 */
[--C-:B------:R-:W-:Y:S01]  /*0e40*/  FADD.FTZ R44, R37, -R49.reuse ;  /* 0x80000031252c7221 */ /* 0x100fe20000010000 */
[----:B------:R-:W2:Y:S01]  /*0e50*/  LDC.64 R40, c[0x0][0x2b8] ;  /* 0x0000ae00ff287b82 */ /* 0x000ea20000000a00 */
[--C-:B------:R-:W-:Y:S01]  /*0e60*/  FADD.FTZ R48, R38, -R49.reuse ;  /* 0x8000003126307221 */ /* 0x100fe20000010000 */
[--C-:B------:R-:W-:Y:S01]  /*0e70*/  FADD.FTZ R46, R39, -R49.reuse ;  /* 0x80000031272e7221 */ /* 0x100fe20000010000 */
[--C-:B------:R-:W-:Y:S01]  /*0e80*/  FADD.FTZ R42, R33, -R49.reuse ;  /* 0x80000031212a7221 */ /* 0x100fe20000010000 */
[----:B-1----:R-:W-:Y:S01]  /*0e90*/  FADD.FTZ R52, R34, -R49 ;  /* 0x8000003122347221 */ /* 0x002fe20000010000 */
        /* <DEDUP_REMOVED lines=17> */
[----:B------:R-:W-:Y:S01]  /*0fb0*/  F2FP.BF16.F32.PACK_AB R42, R42, R49 ;  /* 0x000000312a2a723e */ /* 0x000fe200000010ff */
[----:B--2---:R-:W-:Y:S01]  /*0fc0*/  IMAD.WIDE.U32 R44, R45, 0x10, R40 ;  /* 0x000000102d2c7825 */ /* 0x004fe200078e0028 */
[----:B------:R-:W-:Y:S02]  /*0fd0*/  F2FP.BF16.F32.PACK_AB R41, R46, R51 ;  /* 0x000000332e29723e */ /* 0x000fe400000010ff */
[----:B------:R-:W-:-:S05]  /*0fe0*/  F2FP.BF16.F32.PACK_AB R40, R0, R47 ;  /* 0x0000002f0028723e */ /* 0x000fca00000010ff */
[----:B------:R2:W-:Y:S02]  /*0ff0*/  STG.E.128 desc[UR4][R44.64], R40 ;  /* 0x000000282c007986 */ /* 0x0005e4000c101d04 */
.L_x_3930:
[----:B------:R-:W-:Y:S05]  /*1000*/  BSYNC B0 ;  /* 0x0000000000007941 */ /* 0x000fea0003800000 */
.L_x_3929:
[----:B--2---:R-:W2:Y:S02]  /*1010*/  LDC.64 R40, c[0x0][0x210] ;  /* 0x00008400ff287b82 */ /* 0x004ea40000000a00 */
[----:B--2---:R-:W-:-:S04]  /*1020*/  LEA R2, R40, R2, 0x2 ;  /* 0x0000000228027211 */ /* 0x004fc800078e10ff */
[----:B------:R-:W-:-:S13]  /*1030*/  ISETP.GE.AND P0, PT, R2, R41, PT ;  /* 0x000000290200720c */ /* 0x000fda0003f06270 */
[----:B------:R-:W-:Y:S05]  /*1040*/  @!P0 BRA `(.L_x_3931) ;  /* 0xfffffff000848947 */ /* 0x000fea000383ffff */
[----:B------:R-:W-:Y:S05]  /*1050*/  EXIT ;  /* 0x000000000000794d */ /* 0x000fea0003800000 */
.L_x_3928:
        /* <DEDUP_REMOVED lines=8> */
.L_x_3933:
[----:B------:R-:W-:Y:S05]  /*10e0*/  BSYNC B0 ;  /* 0x0000000000007941 */ /* 0x000fea0003800000 */
.L_x_3932:
        /* <DEDUP_REMOVED lines=8> */
.L_x_3934:
[----:B------:R-:W-:Y:S01]  /*1170*/  HFMA2.MMA R43, -RZ, RZ, 0, 2.384185791015625e-07 ;  /* 0x00000004ff2b7435 */ /* 0x000fe200000001ff */
[----:B------:R-:W-:-:S05]  /*1180*/  FADD.FTZ R50, R48, R0 ;  /* 0x0000000030327221 */ /* 0x000fca0000010000 */
[----:B------:R-:W-:-:S07]  /*1190*/  MOV R48, R50 ;  /* 0x0000003200307202 */ /* 0x000fce0000000f00 */
[----:B------:R-:W-:Y:S05]  /*11a0*/  WARPSYNC.COLLECTIVE R40, `(.L_x_3935) ;  /* 0x0000000028087348 */ /* 0x000fea0003c00000 */
[----:B------:R0:W1:Y:S02]  /*11b0*/  SHFL.BFLY P1, R0, R48, R43, R41 ;  /* 0x0c00002b30007389 */ /* 0x0000640000020029 */
[----:B01----:R-:W-:Y:S01]  /*11c0*/  ENDCOLLECTIVE ;  /* 0x000000000000791b */ /* 0x003fe20003800000 */
.L_x_3935:
[----:B------:R-:W-:Y:S01]  /*11d0*/  HFMA2.MMA R43, -RZ, RZ, 0, 4.76837158203125e-07 ;  /* 0x00000008ff2b7435 */ /* 0x000fe200000001ff */
[----:B------:R-:W-:-:S05]  /*11e0*/  FADD.FTZ R51, R50, R0 ;  /* 0x0000000032337221 */ /* 0x000fca0000010000 */
[----:B------:R-:W-:-:S07]  /*11f0*/  MOV R48, R51 ;  /* 0x0000003300307202 */ /* 0x000fce0000000f00 */
[----:B------:R-:W-:Y:S05]  /*1200*/  WARPSYNC.COLLECTIVE R40, `(.L_x_3936) ;  /* 0x0000000028087348 */ /* 0x000fea0003c00000 */
[----:B------:R0:W1:Y:S02]  /*1210*/  SHFL.BFLY P1, R0, R48, R43, R41 ;  /* 0x0c00002b30007389 */ /* 0x0000640000020029 */
[----:B01----:R-:W-:Y:S01]  /*1220*/  ENDCOLLECTIVE ;  /* 0x000000000000791b */ /* 0x003fe20003800000 */
.L_x_3936:
[----:B------:R-:W-:Y:S01]  /*1230*/  HFMA2.MMA R43, -RZ, RZ, 0, 9.5367431640625e-07 ;  /* 0x00000010ff2b7435 */ /* 0x000fe200000001ff */
[----:B------:R-:W-:-:S05]  /*1240*/  FADD.FTZ R52, R51, R0 ;  /* 0x0000000033347221 */ /* 0x000fca0000010000 */
[----:B------:R-:W-:-:S07]  /*1250*/  MOV R48, R52 ;  /* 0x0000003400307202 */ /* 0x000fce0000000f00 */
[----:B------:R-:W-:Y:S05]  /*1260*/  WARPSYNC.COLLECTIVE R40, `(.L_x_3937) ;  /* 0x0000000028087348 */ /* 0x000fea0003c00000 */
[----:B------:R0:W1:Y:S02]  /*1270*/  SHFL.BFLY P1, R0, R48, R43, R41 ;  /* 0x0c00002b30007389 */ /* 0x0000640000020029 */
[----:B01----:R-:W-:Y:S01]  /*1280*/  ENDCOLLECTIVE ;  /* 0x000000000000791b */ /* 0x003fe20003800000 */
.L_x_3937:
        /* <DEDUP_REMOVED lines=25> */
.L_x_3938:
[----:B------:R-:W-:Y:S01]  /*1420*/  HFMA2.MMA R43, -RZ, RZ, 0, 1.1920928955078125e-07 ;  /* 0x00000002ff2b7435 */ /* 0x000fe200000001ff */
[----:B------:R-:W-:-:S10]  /*1430*/  FADD.FTZ R48, R45, R0 ;  /* 0x000000002d307221 */ /* 0x000fd40000010000 */
[----:B------:R-:W-:Y:S05]  /*1440*/  WARPSYNC.COLLECTIVE R40, `(.L_x_3939) ;  /* 0x0000000028087348 */ /* 0x000fea0003c00000 */
[----:B------:R0:W1:Y:S02]  /*1450*/  SHFL.BFLY P1, R0, R48, R43, R41 ;  /* 0x0c00002b30007389 */ /* 0x0000640000020029 */
[----:B01----:R-:W-:Y:S01]  /*1460*/  ENDCOLLECTIVE ;  /* 0x000000000000791b */ /* 0x003fe20003800000 */
.L_x_3939:
[----:B------:R-:W-:Y:S01]  /*1470*/  HFMA2.MMA R43, -RZ, RZ, 0, 2.384185791015625e-07 ;  /* 0x00000004ff2b7435 */ /* 0x000fe200000001ff */
[----:B------:R-:W-:-:S05]  /*1480*/  FADD.FTZ R50, R48, R0 ;  /* 0x0000000030327221 */ /* 0x000fca0000010000 */
[----:B------:R-:W-:-:S07]  /*1490*/  MOV R48, R50 ;  /* 0x0000003200307202 */ /* 0x000fce0000000f00 */
[----:B------:R-:W-:Y:S05]  /*14a0*/  WARPSYNC.COLLECTIVE R40, `(.L_x_3940) ;  /* 0x0000000028087348 */ /* 0x000fea0003c00000 */
[----:B------:R0:W1:Y:S02]  /*14b0*/  SHFL.BFLY P1, R0, R48, R43, R41 ;  /* 0x0c00002b30007389 */ /* 0x0000640000020029 */
[----:B01----:R-:W-:Y:S01]  /*14c0*/  ENDCOLLECTIVE ;  /* 0x000000000000791b */ /* 0x003fe20003800000 */
.L_x_3940:
[----:B------:R-:W-:Y:S01]  /*14d0*/  HFMA2.MMA R43, -RZ, RZ, 0, 4.76837158203125e-07 ;  /* 0x00000008ff2b7435 */ /* 0x000fe200000001ff */
[----:B------:R-:W-:-:S05]  /*14e0*/  FADD.FTZ R51, R50, R0 ;  /* 0x0000000032337221 */ /* 0x000fca0000010000 */
[----:B------:R-:W-:-:S07]  /*14f0*/  MOV R48, R51 ;  /* 0x0000003300307202 */ /* 0x000fce0000000f00 */
[----:B------:R-:W-:Y:S05]  /*1500*/  WARPSYNC.COLLECTIVE R40, `(.L_x_3941) ;  /* 0x0000000028087348 */ /* 0x000fea0003c00000 */
[----:B------:R0:W1:Y:S02]  /*1510*/  SHFL.BFLY P1, R0, R48, R43, R41 ;  /* 0x0c00002b30007389 */ /* 0x0000640000020029 */
[----:B01----:R-:W-:Y:S01]  /*1520*/  ENDCOLLECTIVE ;  /* 0x000000000000791b */ /* 0x003fe20003800000 */
.L_x_3941:
[----:B------:R-:W-:Y:S01]  /*1530*/  HFMA2.MMA R43, -RZ, RZ, 0, 9.5367431640625e-07 ;  /* 0x00000010ff2b7435 */ /* 0x000fe200000001ff */
[----:B------:R-:W-:-:S05]  /*1540*/  FADD.FTZ R52, R51, R0 ;  /* 0x0000000033347221 */ /* 0x000fca0000010000 */
[----:B------:R-:W-:-:S07]  /*1550*/  MOV R48, R52 ;  /* 0x0000003400307202 */ /* 0x000fce0000000f00 */
[----:B------:R-:W-:Y:S05]  /*1560*/  WARPSYNC.COLLECTIVE R40, `(.L_x_3942) ;  /* 0x0000000028087348 */ /* 0x000fea0003c00000 */
[----:B------:R0:W1:Y:S02]  /*1570*/  SHFL.BFLY P1, R0, R48, R43, R41 ;  /* 0x0c00002b30007389 */ /* 0x0000640000020029 */
[----:B01----:R-:W-:Y:S01]  /*1580*/  ENDCOLLECTIVE ;  /* 0x000000000000791b */ /* 0x003fe20003800000 */
.L_x_3942:
[----:B------:R-:W-:Y:S05]  /*1590*/  BRA `(.L_x_3943) ;  /* 0xfffffff400bc7947 */ /* 0x000fea000383ffff */
.L_x_3944:
        /* <DEDUP_REMOVED lines=14> */
.L_x_9562:


//--------------------- .text._ZN10layer_norm13ln_fwd_kernelINS_13Kernel_traitsIf13__nv_bfloat16fS2_fjLj256ELj1ELj4ELj1ELj16ENS_18Kernel_traits_baseILj256EfS2_fS2_fjLj128EEEEELb0ELb0ELb1ELb1EEEvNS_9FwdParamsE --------------------------
	.section	.text._ZN10layer_norm13ln_fwd_kernelINS_13Kernel_traitsIf13__nv_bfloat16fS2_fjLj256ELj1ELj4ELj1ELj16ENS_18Kernel_traits_baseILj256EfS2_fS2_fjLj128EEEEELb0ELb0ELb1ELb1EEEvNS_9FwdParamsE,"ax",@progbits
	.align	128
        .global         _ZN10layer_norm13ln_fwd_kernelINS_13Kernel_traitsIf13__nv_bfloat16fS2_fjLj256ELj1ELj4ELj1ELj16ENS_18Kernel_traits_baseILj256EfS2_fS2_fjLj128EEEEELb0ELb0ELb1ELb1EEEvNS_9FwdParamsE
        .type           _ZN10layer_norm13ln_fwd_kernelINS_13Kernel_traitsIf13__nv_bfloat16fS2_fjLj256ELj1ELj4ELj1ELj16ENS_18Kernel_traits_baseILj256EfS2_fS2_fjLj128EEEEELb0ELb0ELb1ELb1EEEvNS_9FwdParamsE,@function
        .size           _ZN10layer_norm13ln_fwd_kernelINS_13Kernel_traitsIf13__nv_bfloat16fS2_fjLj256ELj1ELj4ELj1ELj16ENS_18Kernel_traits_baseILj256EfS2_fS2_fjLj128EEEEELb0ELb0ELb1ELb1EEEvNS_9FwdParamsE,(.L_x_9563 - _ZN10layer_norm13ln_fwd_kernelINS_13Kernel_traitsIf13__nv_bfloat16fS2_fjLj256ELj1ELj4ELj1ELj16ENS_18Kernel_traits_baseILj256EfS2_fS2_fjLj128EEEEELb0ELb0ELb1ELb1EEEvNS_9FwdParamsE)
        .other          _ZN10layer_norm13ln_fwd_kernelINS_13Kernel_traitsIf13__nv_bfloat16fS2_fjLj256ELj1ELj4ELj1ELj16ENS_18Kernel_traits_baseILj256EfS2_fS2_fjLj128EEEEELb0ELb0ELb1ELb1EEEvNS_9FwdParamsE,@"STO_CUDA_ENTRY STV_DEFAULT"
_ZN10layer_norm13ln_fwd_kernelINS_13Kernel_traitsIf13__nv_bfloat16fS2_fjLj256ELj1ELj4ELj1ELj16ENS_18Kernel_traits_baseILj256EfS2_fS2_fjLj128EEEEELb0ELb0ELb1ELb1EEEvNS_9FwdParamsE:
.text._ZN10layer_norm13ln_fwd_kernelINS_13Kernel_traitsIf13__nv_bfloat16fS2_fjLj256ELj1ELj4ELj1ELj16ENS_18Kernel_traits_baseILj256EfS2_fS2_fjLj128EEEEELb0ELb0ELb1ELb1EEEvNS_9FwdParamsE:
        /* <DEDUP_REMOVED lines=26> */
[----:B0-----:R0:W5:Y:S01]  /*01a0*/  LDG.E.128 R12, desc[UR4][R2.64] ;  /* 0x00000004020c7981 */ /* 0x001162000c1e1d00 */
[----:B------:R-:W-:Y:S01]  /*01b0*/  ULDC.U8 UR6, c[0x0][0x2a0] ;  /* 0x0000a80000067ab9 */ /* 0x000fe20000000000 */
[----:B------:R-:W-:Y:S02]  /*01c0*/  ULDC UR7, c[0x0][0x2d8] ;  /* 0x0000b60000077ab9 */ /* 0x000fe40000000800 */
[----:B------:R0:W5:Y:S01]  /*01d0*/  LDG.E.128 R16, desc[UR4][R2.64+0x10] ;  /* 0x0000100402107981 */ /* 0x000162000c1e1d00 */
[----:B------:R-:W-:Y:S01]  /*01e0*/  ISETP.NE.AND P5, PT, RZ, UR6, PT ;  /* 0x00000006ff007c0c */ /* 0x000fe2000bfa5270 */
[----:B------:R-:W-:-:S12]  /*01f0*/  ULDC UR6, c[0x0][0x29c] ;  /* 0x0000a70000067ab9 */ /* 0x000fd80000000800 */
.L_x_3964:
[----:B------:R-:W1:Y:S08]  /*0200*/  LDC.64 R32, c[0x0][0x280] ;  /* 0x0000a000ff207b82 */ /* 0x000e700000000a00 */
[----:B0-----:R-:W0:Y:S08]  /*0210*/  LDC.64 R2, c[0x0][0x230] ;  /* 0x00008c00ff027b82 */ /* 0x001e300000000a00 */
[----:B------:R-:W2:Y:S01]  /*0220*/  LDC R43, c[0x0][0x218] ;  /* 0x00008600ff2b7b82 */ /* 0x000ea20000000800 */
[----:B-1----:R-:W-:-:S07]  /*0230*/  IMAD.WIDE R32, R46, 0x4, R32 ;  /* 0x000000042e207825 */ /* 0x002fce00078e0220 */
[----:B------:R-:W1:Y:S01]  /*0240*/  LDC.64 R36, c[0x0][0x288] ;  /* 0x0000a200ff247b82 */ /* 0x000e620000000a00 */
[----:B------:R-:W3:Y:S01]  /*0250*/  LDG.E R32, desc[UR4][R32.64] ;  /* 0x0000000420207981 */ /* 0x000ee2000c1e1900 */
[----:B0-----:R-:W-:-:S04]  /*0260*/  ISETP.NE.U32.AND P0, PT, R2, RZ, PT ;  /* 0x000000ff0200720c */ /* 0x001fc80003f05070 */
[----:B------:R-:W-:Y:S01]  /*0270*/  ISETP.NE.AND.EX P0, PT, R3, RZ, PT, P0 ;  /* 0x000000ff0300720c */ /* 0x000fe20003f05300 */
[----:B--2---:R-:W-:-:S05]  /*0280*/  IMAD R0, R46, R43, RZ ;  /* 0x0000002b2e007224 */ /* 0x004fca00078e02ff */
[----:B------:R-:W-:-:S07]  /*0290*/  SHF.R.S32.HI R35, RZ, 0x1f, R0 ;  /* 0x0000001fff237819 */ /* 0x000fce0000011400 */
[----:B------:R-:W0:Y:S01]  /*02a0*/  @P0 LDC.64 R38, c[0x0][0x230] ;  /* 0x00008c00ff260b82 */ /* 0x000e220000000a00 */
[----:B------:R-:W-:-:S04]  /*02b0*/  LEA.HI R35, R35, R0, RZ, 0x3 ;  /* 0x0000000023237211 */ /* 0x000fc800078f18ff */
[----:B------:R-:W-:-:S05]  /*02c0*/  LEA.HI.SX32 R0, R35, R44, 0x1d ;  /* 0x0000002c23007211 */ /* 0x000fca00078feaff */
[----:B0-----:R-:W-:-:S05]  /*02d0*/  @P0 IMAD.WIDE.U32 R38, R0, 0x20, R38 ;  /* 0x0000002000260825 */ /* 0x001fca00078e0026 */
[----:B------:R-:W2:Y:S04]  /*02e0*/  @P0 LDG.E.128 R20, desc[UR4][R38.64] ;  /* 0x0000000426140981 */ /* 0x000ea8000c1e1d00 */
[----:B------:R-:W4:Y:S01]  /*02f0*/  @P0 LDG.E.128 R24, desc[UR4][R38.64+0x10] ;  /* 0x0000100426180981 */ /* 0x000f22000c1e1d00 */
[----:B-1----:R-:W-:-:S05]  /*0300*/  IMAD.WIDE R36, R46, 0x4, R36 ;  /* 0x000000042e247825 */ /* 0x002fca00078e0224 */
[----:B-----5:R2:W5:Y:S01]  /*0310*/  LDG.E R42, desc[UR4][R36.64] ;  /* 0x00000004242a7981 */ /* 0x020562000c1e1900 */
        /* <DEDUP_REMOVED lines=22> */
[----:B------:R-:W-:Y:S02]  /*0480*/  @!P6 FSEL R38, R22, RZ, P1 ;  /* 0x000000ff1626e208 */ /* 0x000fe40000800000 */
[----:B------:R-:W-:Y:S02]  /*0490*/  @!P6 FSEL R39, R23, RZ, P4 ;  /* 0x000000ff1727e208 */ /* 0x000fe40002000000 */
[----:B----4-:R-:W-:-:S02]  /*04a0*/  @!P6 FSEL R32, R24, RZ, P3 ;  /* 0x000000ff1820e208 */ /* 0x010fc40001800000 */
[C---:B------:R-:W-:Y:S02]  /*04b0*/  @!P6 ISETP.NE.U32.AND P2, PT, R2.reuse, RZ, PT ;  /* 0x000000ff0200e20c */ /* 0x040fe40003f45070 */
[C---:B------:R-:W-:Y:S02]  /*04c0*/  @!P6 ISETP.NE.U32.AND P1, PT, R2.reuse, RZ, PT ;  /* 0x000000ff0200e20c */ /* 0x040fe40003f25070 */
[C---:B------:R-:W-:Y:S02]  /*04d0*/  @!P6 ISETP.NE.U32.AND P4, PT, R2.reuse, RZ, PT ;  /* 0x000000ff0200e20c */ /* 0x040fe40003f85070 */
[----:B------:R-:W-:Y:S02]  /*04e0*/  @!P6 ISETP.NE.U32.AND P3, PT, R2, RZ, PT ;  /* 0x000000ff0200e20c */ /* 0x000fe40003f65070 */
[C---:B------:R-:W-:Y:S02]  /*04f0*/  @!P6 ISETP.NE.AND.EX P2, PT, R3.reuse, RZ, PT, P2 ;  /* 0x000000ff0300e20c */ /* 0x040fe40003f45320 */
[----:B------:R-:W-:-:S02]  /*0500*/  @!P6 ISETP.NE.AND.EX P1, PT, R3, RZ, PT, P1 ;  /* 0x000000ff0300e20c */ /* 0x000fc40003f25310 */
[C---:B------:R-:W-:Y:S02]  /*0510*/  @!P6 ISETP.NE.AND.EX P4, PT, R3.reuse, RZ, PT, P4 ;  /* 0x000000ff0300e20c */ /* 0x040fe40003f85340 */
[----:B------:R-:W-:Y:S02]  /*0520*/  @!P6 ISETP.NE.AND.EX P3, PT, R3, RZ, PT, P3 ;  /* 0x000000ff0300e20c */ /* 0x000fe40003f65330 */
[----:B------:R-:W-:Y:S02]  /*0530*/  @!P6 FSEL R33, R25, RZ, P2 ;  /* 0x000000ff1921e208 */ /* 0x000fe40001000000 */
[----:B0-----:R-:W-:Y:S02]  /*0540*/  @!P6 FSEL R34, R26, RZ, P1 ;  /* 0x000000ff1a22e208 */ /* 0x001fe40000800000 */
[----:B------:R-:W-:Y:S02]  /*0550*/  @!P6 FSEL R35, R27, RZ, P4 ;  /* 0x000000ff1b23e208 */ /* 0x000fe40002000000 */
[----:B------:R-:W-:Y:S01]  /*0560*/  @!P6 FSEL R36, R20, RZ, P3 ;  /* 0x000000ff1424e208 */ /* 0x000fe20001800000 */
[----:B-1----:R-:W-:Y:S06]  /*0570*/  @!P6 BRA `(.L_x_3946) ;  /* 0x00000000000ce947 */ /* 0x002fec0003800000 */
[----:B-----5:R-:W-:-:S05]  /*0580*/  SHF.L.U32 R36, R28, 0x10, RZ ;  /* 0x000000101c247819 */ /* 0x020fca00000006ff */
[----:B------:R-:W-:-:S04]  /*0590*/  FMUL.FTZ R36, R36, UR6 ;  /* 0x0000000624247c20 */ /* 0x000fc80008410000 */
[----:B------:R-:W-:-:S07]  /*05a0*/  @P0 FADD.FTZ R36, R20, R36 ;  /* 0x0000002414240221 */ /* 0x000fce0000010000 */
.L_x_3946:
[----:B------:R-:W-:Y:S05]  /*05b0*/  BSYNC B0 ;  /* 0x0000000000007941 */ /* 0x000fea0003800000 */
.L_x_3945:
[----:B------:R-:W-:Y:S04]  /*05c0*/  BSSY B0, `(.L_x_3947) ;  /* 0x0000006000007945 */ /* 0x000fe80003800000 */
[----:B------:R-:W-:Y:S05]  /*05d0*/  @!P6 BRA `(.L_x_3948) ;  /* 0x000000000010e947 */ /* 0x000fea0003800000 */
[----:B-----5:R-:W-:-:S04]  /*05e0*/  PRMT R2, R28, 0x7632, R2 ;  /* 0x000076321c027816 */ /* 0x020fc80000000002 */
[----:B------:R-:W-:-:S05]  /*05f0*/  SHF.L.U32 R2, R2, 0x10, RZ ;  /* 0x0000001002027819 */ /* 0x000fca00000006ff */
[----:B------:R-:W-:-:S04]  /*0600*/  FMUL.FTZ R37, R2, UR6 ;  /* 0x0000000602257c20 */ /* 0x000fc80008410000 */
[----:B------:R-:W-:-:S07]  /*0610*/  @P0 FADD.FTZ R37, R21, R37 ;  /* 0x0000002515250221 */ /* 0x000fce0000010000 */
.L_x_3948:
[----:B------:R-:W-:Y:S05]  /*0620*/  BSYNC B0 ;  /* 0x0000000000007941 */ /* 0x000fea0003800000 */
.L_x_3947:
[----:B------:R-:W-:Y:S04]  /*0630*/  BSSY B0, `(.L_x_3949) ;  /* 0x0000005000007945 */ /* 0x000fe80003800000 */
[----:B------:R-:W-:Y:S05]  /*0640*/  @!P6 BRA `(.L_x_3950) ;  /* 0x00000000000ce947 */ /* 0x000fea0003800000 */
[----:B-----5:R-:W-:-:S05]  /*0650*/  SHF.L.U32 R38, R29, 0x10, RZ ;  /* 0x000000101d267819 */ /* 0x020fca00000006ff */
[----:B------:R-:W-:-:S04]  /*0660*/  FMUL.FTZ R38, R38, UR6 ;  /* 0x0000000626267c20 */ /* 0x000fc80008410000 */
[----:B------:R-:W-:-:S07]  /*0670*/  @P0 FADD.FTZ R38, R22, R38 ;  /* 0x0000002616260221 */ /* 0x000fce0000010000 */
.L_x_3950:
[----:B------:R-:W-:Y:S05]  /*0680*/  BSYNC B0 ;  /* 0x0000000000007941 */ /* 0x000fea0003800000 */
.L_x_3949:
[----:B------:R-:W-:Y:S04]  /*0690*/  BSSY B0, `(.L_x_3951) ;  /* 0x0000006000007945 */ /* 0x000fe80003800000 */
[----:B------:R-:W-:Y:S05]  /*06a0*/  @!P6 BRA `(.L_x_3952) ;  /* 0x000000000010e947 */ /* 0x000fea0003800000 */
[----:B-----5:R-:W-:-:S04]  /*06b0*/  PRMT R2, R29, 0x7632, R2 ;  /* 0x000076321d027816 */ /* 0x020fc80000000002 */
[----:B------:R-:W-:-:S05]  /*06c0*/  SHF.L.U32 R2, R2, 0x10, RZ ;  /* 0x0000001002027819 */ /* 0x000fca00000006ff */
[----:B------:R-:W-:-:S04]  /*06d0*/  FMUL.FTZ R39, R2, UR6 ;  /* 0x0000000602277c20 */ /* 0x000fc80008410000 */
[----:B------:R-:W-:-:S07]  /*06e0*/  @P0 FADD.FTZ R39, R23, R39 ;  /* 0x0000002717270221 */ /* 0x000fce0000010000 */
.L_x_3952:
[----:B------:R-:W-:Y:S05]  /*06f0*/  BSYNC B0 ;  /* 0x0000000000007941 */ /* 0x000fea0003800000 */
.L_x_3951:
[----:B------:R-:W-:Y:S04]  /*0700*/  BSSY B0, `(.L_x_3953) ;  /* 0x0000005000007945 */ /* 0x000fe80003800000 */
[----:B------:R-:W-:Y:S05]  /*0710*/  @!P6 BRA `(.L_x_3954) ;  /* 0x00000000000ce947 */ /* 0x000fea0003800000 */
[----:B-----5:R-:W-:-:S05]  /*0720*/  SHF.L.U32 R32, R30, 0x10, RZ ;  /* 0x000000101e207819 */ /* 0x020fca00000006ff */
[----:B------:R-:W-:-:S04]  /*0730*/  FMUL.FTZ R32, R32, UR6 ;  /* 0x0000000620207c20 */ /* 0x000fc80008410000 */
[----:B------:R-:W-:-:S07]  /*0740*/  @P0 FADD.FTZ R32, R24, R32 ;  /* 0x0000002018200221 */ /* 0x000fce0000010000 */
.L_x_3954:
[----:B------:R-:W-:Y:S05]  /*0750*/  BSYNC B0 ;  /* 0x0000000000007941 */ /* 0x000fea0003800000 */
.L_x_3953:
[----:B------:R-:W-:Y:S04]  /*0760*/  BSSY B0, `(.L_x_3955) ;  /* 0x0000006000007945 */ /* 0x000fe80003800000 */
[----:B------:R-:W-:Y:S05]  /*0770*/  @!P6 BRA `(.L_x_3956) ;  /* 0x000000000010e947 */ /* 0x000fea0003800000 */
[----:B-----5:R-:W-:-:S04]  /*0780*/  PRMT R2, R30, 0x7632, R2 ;  /* 0x000076321e027816 */ /* 0x020fc80000000002 */
[----:B------:R-:W-:-:S05]  /*0790*/  SHF.L.U32 R2, R2, 0x10, RZ ;  /* 0x0000001002027819 */ /* 0x000fca00000006ff */
[----:B------:R-:W-:-:S04]  /*07a0*/  FMUL.FTZ R33, R2, UR6 ;  /* 0x0000000602217c20 */ /* 0x000fc80008410000 */
[----:B------:R-:W-:-:S07]  /*07b0*/  @P0 FADD.FTZ R33, R25, R33 ;  /* 0x0000002119210221 */ /* 0x000fce0000010000 */
.L_x_3956:
[----:B------:R-:W-:Y:S05]  /*07c0*/  BSYNC B0 ;  /* 0x0000000000007941 */ /* 0x000fea0003800000 */
.L_x_3955:
[----:B------:R-:W-:Y:S04]  /*07d0*/  BSSY B0, `(.L_x_3957) ;  /* 0x0000005000007945 */ /* 0x000fe80003800000 */
[----:B------:R-:W-:Y:S05]  /*07e0*/  @!P6 BRA `(.L_x_3958) ;  /* 0x00000000000ce947 */ /* 0x000fea0003800000 */
[----:B-----5:R-:W-:-:S05]  /*07f0*/  SHF.L.U32 R34, R31, 0x10, RZ ;  /* 0x000000101f227819 */ /* 0x020fca00000006ff */
[----:B------:R-:W-:-:S04]  /*0800*/  FMUL.FTZ R34, R34, UR6 ;  /* 0x0000000622227c20 */ /* 0x000fc80008410000 */
[----:B------:R-:W-:-:S07]  /*0810*/  @P0 FADD.FTZ R34, R26, R34 ;  /* 0x000000221a220221 */ /* 0x000fce0000010000 */
.L_x_3958:
[----:B------:R-:W-:Y:S05]  /*0820*/  BSYNC B0 ;  /* 0x0000000000007941 */ /* 0x000fea0003800000 */
.L_x_3957:
[----:B------:R-:W-:Y:S04]  /*0830*/  BSSY B0, `(.L_x_3959) ;  /* 0x0000006000007945 */ /* 0x000fe80003800000 */
[----:B------:R-:W-:Y:S05]  /*0840*/  @!P6 BRA `(.L_x_3960) ;  /* 0x000000000010e947 */ /* 0x000fea0003800000 */
[----:B-----5:R-:W-:-:S04]  /*0850*/  PRMT R2, R31, 0x7632, R2 ;  /* 0x000076321f027816 */ /* 0x020fc80000000002 */
[----:B------:R-:W-:-:S05]  /*0860*/  SHF.L.U32 R2, R2, 0x10, RZ ;  /* 0x0000001002027819 */ /* 0x000fca00000006ff */
[----:B------:R-:W-:-:S04]  /*0870*/  FMUL.FTZ R35, R2, UR6 ;  /* 0x0000000602237c20 */ /* 0x000fc80008410000 */
[----:B------:R-:W-:-:S07]  /*0880*/  @P0 FADD.FTZ R35, R27, R35 ;  /* 0x000000231b230221 */ /* 0x000fce0000010000 */
.L_x_3960:
[----:B------:R-:W-:Y:S05]  /*0890*/  BSYNC B0 ;  /* 0x0000000000007941 */ /* 0x000fea0003800000 */
.L_x_3959:
[----:B------:R-:W-:Y:S01]  /*08a0*/  FADD.FTZ R2, RZ, R36 ;  /* 0x00000024ff027221 */ /* 0x000fe20000010000 */
[----:B------:R-:W-:Y:S01]  /*08b0*/  IMAD.WIDE.U32 R40, R0, 0x20, R40 ;  /* 0x0000002000287825 */ /* 0x000fe200078e0028 */
[----:B------:R-:W-:Y:S01]  /*08c0*/  UMOV UR8, 0xffffffff ;  /* 0xffffffff00087882 */ /* 0x000fe20000000000 */
[----:B------:R-:W-:Y:S02]  /*08d0*/  ISETP.NE.AND P0, PT, R44, RZ, PT ;  /* 0x000000ff2c00720c */ /* 0x000fe40003f05270 */
[----:B------:R-:W-:Y:S01]  /*08e0*/  FADD.FTZ R3, R2, R37 ;  /* 0x0000002502037221 */ /* 0x000fe20000010000 */
[----:B------:R-:W-:Y:S01]  /*08f0*/  SHF.R.S32.HI R45, RZ, 0x1f, R46 ;  /* 0x0000001fff2d7819 */ /* 0x000fe2000001142e */
[----:B------:R0:W-:Y:S02]  /*0900*/  STG.E.128 desc[UR4][R40.64], R36 ;  /* 0x0000002428007986 */ /* 0x0001e4000c101d04 */
[----:B------:R-:W-:Y:S02]  /*0910*/  FADD.FTZ R0, R3, R38 ;  /* 0x0000002603007221 */ /* 0x000fe40000010000 */
        /* <DEDUP_REMOVED lines=44> */
.L_x_3976:
        /* <DEDUP_REMOVED lines=17> */
[----:B------:R-:W1:Y:S01]  /*0cf0*/  LDC.64 R2, c[0x0][0x2b8] ;  /* 0x0000ae00ff027b82 */ /* 0x000e620000000a00 */
        /* <DEDUP_REMOVED lines=10> */
[----:B0-----:R-:W-:Y:S01]  /*0da0*/  FADD.FTZ R52, -R47, R35 ;  /* 0x000000232f347221 */ /* 0x001fe20000010100 */
        /* <DEDUP_REMOVED lines=25> */
.L_x_3963:
[----:B------:R-:W-:Y:S05]  /*0f40*/  BSYNC B0 ;  /* 0x0000000000007941 */ /* 0x000fea0003800000 */
.L_x_3962:
[----:B-1----:R-:W1:Y:S02]  /*0f50*/  LDC.64 R2, c[0x0][0x210] ;  /* 0x00008400ff027b82 */ /* 0x002e640000000a00 */
[----:B-1----:R-:W-:-:S04]  /*0f60*/  LEA R46, R2, R46, 0x2 ;  /* 0x0000002e022e7211 */ /* 0x002fc800078e10ff */
[----:B------:R-:W-:-:S13]  /*0f70*/  ISETP.GE.AND P0, PT, R46, R3, PT ;  /* 0x000000032e00720c */ /* 0x000fda0003f06270 */
[----:B------:R-:W-:Y:S05]  /*0f80*/  @!P0 BRA `(.L_x_3964) ;  /* 0xfffffff0009c8947 */ /* 0x000fea000383ffff */
[----:B------:R-:W-:Y:S05]  /*0f90*/  EXIT ;  /* 0x000000000000794d */ /* 0x000fea0003800000 */
.L_x_3961:
        /* <DEDUP_REMOVED lines=8> */
.L_x_3966:
[----:B------:R-:W-:Y:S05]  /*1020*/  BSYNC B0 ;  /* 0x0000000000007941 */ /* 0x000fea0003800000 */
.L_x_3965:
        /* <DEDUP_REMOVED lines=8> */
.L_x_3967:
[----:B------:R-:W-:Y:S01]  /*10b0*/  HFMA2.MMA R41, -RZ, RZ, 0, 2.384185791015625e-07 ;  /* 0x00000004ff297435 */ /* 0x000fe200000001ff */
[----:B------:R-:W-:-:S05]  /*10c0*/  FADD.FTZ R49, R48, R0 ;  /* 0x0000000030317221 */ /* 0x000fca0000010000 */
[----:B------:R-:W-:-:S07]  /*10d0*/  MOV R48, R49 ;  /* 0x0000003100307202 */ /* 0x000fce0000000f00 */
[----:B------:R-:W-:Y:S05]  /*10e0*/  WARPSYNC.COLLECTIVE R2, `(.L_x_3968) ;  /* 0x0000000002087348 */ /* 0x000fea0003c00000 */
[----:B------:R0:W1:Y:S02]  /*10f0*/  SHFL.BFLY P1, R0, R48, R41, R3 ;  /* 0x0c00002930007389 */ /* 0x0000640000020003 */
[----:B01----:R-:W-:Y:S01]  /*1100*/  ENDCOLLECTIVE ;  /* 0x000000000000791b */ /* 0x003fe20003800000 */
.L_x_3968:
[----:B------:R-:W-:Y:S01]  /*1110*/  HFMA2.MMA R41, -RZ, RZ, 0, 4.76837158203125e-07 ;  /* 0x00000008ff297435 */ /* 0x000fe200000001ff */
[----:B------:R-:W-:-:S05]  /*1120*/  FADD.FTZ R50, R49, R0 ;  /* 0x0000000031327221 */ /* 0x000fca0000010000 */
[----:B------:R-:W-:-:S07]  /*1130*/  MOV R48, R50 ;  /* 0x0000003200307202 */ /* 0x000fce0000000f00 */
[----:B------:R-:W-:Y:S05]  /*1140*/  WARPSYNC.COLLECTIVE R2, `(.L_x_3969) ;  /* 0x0000000002087348 */ /* 0x000fea0003c00000 */
[----:B------:R0:W1:Y:S02]  /*1150*/  SHFL.BFLY P1, R0, R48, R41, R3 ;  /* 0x0c00002930007389 */ /* 0x0000640000020003 */
[----:B01----:R-:W-:Y:S01]  /*1160*/  ENDCOLLECTIVE ;  /* 0x000000000000791b */ /* 0x003fe20003800000 */
.L_x_3969:
[----:B------:R-:W-:Y:S01]  /*1170*/  HFMA2.MMA R41, -RZ, RZ, 0, 9.5367431640625e-07 ;  /* 0x00000010ff297435 */ /* 0x000fe200000001ff */
[----:B------:R-:W-:-:S05]  /*1180*/  FADD.FTZ R51, R50, R0 ;  /* 0x0000000032337221 */ /* 0x000fca0000010000 */
[----:B------:R-:W-:-:S07]  /*1190*/  MOV R48, R51 ;  /* 0x0000003300307202 */ /* 0x000fce0000000f00 */
[----:B------:R-:W-:Y:S05]  /*11a0*/  WARPSYNC.COLLECTIVE R2, `(.L_x_3970) ;  /* 0x0000000002087348 */ /* 0x000fea0003c00000 */
[----:B------:R0:W1:Y:S02]  /*11b0*/  SHFL.BFLY P1, R0, R48, R41, R3 ;  /* 0x0c00002930007389 */ /* 0x0000640000020003 */
[----:B01----:R-:W-:Y:S01]  /*11c0*/  ENDCOLLECTIVE ;  /* 0x000000000000791b */ /* 0x003fe20003800000 */
.L_x_3970:
        /* <DEDUP_REMOVED lines=19> */
[----:B------:R-:W-:-:S11]  /*1300*/  HFMA2.MMA R3, -RZ, RZ, 0, 1.847743988037109375e-06 ;  /* 0x0000001fff037435 */ /* 0x000fd600000001ff */
[----:B------:R-:W-:Y:S05]  /*1310*/  WARPSYNC.COLLECTIVE R2, `(.L_x_3971) ;  /* 0x0000000002087348 */ /* 0x000fea0003c00000 */
[----:B------:R0:W1:Y:S02]  /*1320*/  SHFL.BFLY P1, R0, R48, R41, R3 ;  /* 0x0c00002930007389 */ /* 0x0000640000020003 */
[----:B01----:R-:W-:Y:S01]  /*1330*/  ENDCOLLECTIVE ;  /* 0x000000000000791b */ /* 0x003fe20003800000 */
.L_x_3971:
[----:B------:R-:W-:Y:S01]  /*1340*/  HFMA2.MMA R41, -RZ, RZ, 0, 1.1920928955078125e-07 ;  /* 0x00000002ff297435 */ /* 0x000fe200000001ff */
[----:B------:R-:W-:-:S05]  /*1350*/  FADD.FTZ R49, R48, R0 ;  /* 0x0000000030317221 */ /* 0x000fca0000010000 */
[----:B------:R-:W-:-:S07]  /*1360*/  MOV R48, R49 ;  /* 0x0000003100307202 */ /* 0x000fce0000000f00 */
[----:B------:R-:W-:Y:S05]  /*1370*/  WARPSYNC.COLLECTIVE R2, `(.L_x_3972) ;  /* 0x0000000002087348 */ /* 0x000fea0003c00000 */
[----:B------:R0:W1:Y:S02]  /*1380*/  SHFL.BFLY P1, R0, R48, R41, R3 ;  /* 0x0c00002930007389 */ /* 0x0000640000020003 */
[----:B01----:R-:W-:Y:S01]  /*1390*/  ENDCOLLECTIVE ;  /* 0x000000000000791b */ /* 0x003fe20003800000 */
.L_x_3972:
[----:B------:R-:W-:Y:S01]  /*13a0*/  HFMA2.MMA R41, -RZ, RZ, 0, 2.384185791015625e-07 ;  /* 0x00000004ff297435 */ /* 0x000fe200000001ff */
[----:B------:R-:W-:-:S05]  /*13b0*/  FADD.FTZ R50, R49, R0 ;  /* 0x0000000031327221 */ /* 0x000fca0000010000 */
[----:B------:R-:W-:-:S07]  /*13c0*/  MOV R48, R50 ;  /* 0x0000003200307202 */ /* 0x000fce0000000f00 */
[----:B------:R-:W-:Y:S05]  /*13d0*/  WARPSYNC.COLLECTIVE R2, `(.L_x_3973) ;  /* 0x0000000002087348 */ /* 0x000fea0003c00000 */
[----:B------:R0:W1:Y:S02]  /*13e0*/  SHFL.BFLY P1, R0, R48, R41, R3 ;  /* 0x0c00002930007389 */ /* 0x0000640000020003 */
[----:B01----:R-:W-:Y:S01]  /*13f0*/  ENDCOLLECTIVE ;  /* 0x000000000000791b */ /* 0x003fe20003800000 */
.L_x_3973:
[----:B------:R-:W-:Y:S01]  /*1400*/  HFMA2.MMA R41, -RZ, RZ, 0, 4.76837158203125e-07 ;  /* 0x00000008ff297435 */ /* 0x000fe200000001ff */
[----:B------:R-:W-:-:S05]  /*1410*/  FADD.FTZ R51, R50, R0 ;  /* 0x0000000032337221 */ /* 0x000fca0000010000 */
[----:B------:R-:W-:-:S07]  /*1420*/  MOV R48, R51 ;  /* 0x0000003300307202 */ /* 0x000fce0000000f00 */
[----:B------:R-:W-:Y:S05]  /*1430*/  WARPSYNC.COLLECTIVE R2, `(.L_x_3974) ;  /* 0x0000000002087348 */ /* 0x000fea0003c00000 */
[----:B------:R0:W1:Y:S02]  /*1440*/  SHFL.BFLY P1, R0, R48, R41, R3 ;  /* 0x0c00002930007389 */ /* 0x0000640000020003 */
[----:B01----:R-:W-:Y:S01]  /*1450*/  ENDCOLLECTIVE ;  /* 0x000000000000791b */ /* 0x003fe20003800000 */
.L_x_3974:
[----:B------:R-:W-:Y:S01]  /*1460*/  HFMA2.MMA R41, -RZ, RZ, 0, 9.5367431640625e-07 ;  /* 0x00000010ff297435 */ /* 0x000fe200000001ff */
[----:B------:R-:W-:-:S05]  /*1470*/  FADD.FTZ R52, R51, R0 ;  /* 0x0000000033347221 */ /* 0x000fca0000010000 */
[----:B------:R-:W-:-:S07]  /*1480*/  MOV R48, R52 ;  /* 0x0000003400307202 */ /* 0x000fce0000000f00 */
[----:B------:R-:W-:Y:S05]  /*1490*/  WARPSYNC.COLLECTIVE R2, `(.L_x_3975) ;  /* 0x0000000002087348 */ /* 0x000fea0003c00000 */
[----:B------:R0:W1:Y:S02]  /*14a0*/  SHFL.BFLY P1, R0, R48, R41, R3 ;  /* 0x0c00002930007389 */ /* 0x0000640000020003 */
[----:B01----:R-:W-:Y:S01]  /*14b0*/  ENDCOLLECTIVE ;  /* 0x000000000000791b */ /* 0x003fe20003800000 */
.L_x_3975:
[----:B------:R-:W-:Y:S05]  /*14c0*/  BRA `(.L_x_3976) ;  /* 0xfffffff400c47947 */ /* 0x000fea000383ffff */
.L_x_3977:
        /* <DEDUP_REMOVED lines=11> */
.L_x_9563:


//--------------------- .text._ZN10layer_norm13ln_fwd_kernelINS_13Kernel_traitsIf13__nv_bfloat16fS2_fjLj256ELj1ELj4ELj1ELj16ENS_18Kernel_traits_baseILj256EfS2_fS2_fjLj128EEEEELb0ELb1ELb0ELb0EEEvNS_9FwdParamsE --------------------------
	.section	.text._ZN10layer_norm13ln_fwd_kernelINS_13Kernel_traitsIf13__nv_bfloat16fS2_fjLj256ELj1ELj4ELj1ELj16ENS_18Kernel_traits_baseILj256EfS2_fS2_fjLj128EEEEELb0ELb1ELb0ELb0EEEvNS_9FwdParamsE,"ax",@progbits
	.align	128
        .global         _ZN10layer_norm13ln_fwd_kernelINS_13Kernel_traitsIf13__nv_bfloat16fS2_fjLj256ELj1ELj4ELj1ELj16ENS_18Kernel_traits_baseILj256EfS2_fS2_fjLj128EEEEELb0ELb1ELb0ELb0EEEvNS_9FwdParamsE
        .type           _ZN10layer_norm13ln_fwd_kernelINS_13Kernel_traitsIf13__nv_bfloat16fS2_fjLj256ELj1ELj4ELj1ELj16ENS_18Kernel_traits_baseILj256EfS2_fS2_fjLj128EEEEELb0ELb1ELb0ELb0EEEvNS_9FwdParamsE,@function
        .size           _ZN10layer_norm13ln_fwd_kernelINS_13Kernel_traitsIf13__nv_bfloat16fS2_fjLj256ELj1ELj4ELj1ELj16ENS_18Kernel_traits_baseILj256EfS2_fS2_fjLj128EEEEELb0ELb1ELb0ELb0EEEvNS_9FwdParamsE,(.L_x_9564 - _ZN10layer_norm13ln_fwd_kernelINS_13Kernel_traitsIf13__nv_bfloat16fS2_fjLj256ELj1ELj4ELj1ELj16ENS_18Kernel_traits_baseILj256EfS2_fS2_fjLj128EEEEELb0ELb1ELb0ELb0EEEvNS_9FwdParamsE)
        .other          _ZN10layer_norm13ln_fwd_kernelINS_13Kernel_traitsIf13__nv_bfloat16fS2_fjLj256ELj1ELj4ELj1ELj16ENS_18Kernel_traits_baseILj256EfS2_fS2_fjLj128EEEEELb0ELb1ELb0ELb0EEEvNS_9FwdParamsE,@"STO_CUDA_ENTRY STV_DEFAULT"
_ZN10layer_norm13ln_fwd_kernelINS_13Kernel_traitsIf13__nv_bfloat16fS2_fjLj256ELj1ELj4ELj1ELj16ENS_18Kernel_traits_baseILj256EfS2_fS2_fjLj128EEEEELb0ELb1ELb0ELb0EEEvNS_9FwdParamsE:
.text._ZN10layer_norm13ln_fwd_kernelINS_13Kernel_traitsIf13__nv_bfloat16fS2_fjLj256ELj1ELj4ELj1ELj16ENS_18Kernel_traits_baseILj256EfS2_fS2_fjLj128EEEEELb0ELb1ELb0ELb0EEEvNS_9FwdParamsE:
        /* <DEDUP_REMOVED lines=35> */
.L_x_3979:
[----:B------:R-:W-:Y:S05]  /*0230*/  BSYNC B0 ;  /* 0x0000000000007941 */ /* 0x000fea0003800000 */
.L_x_3978:
        /* <DEDUP_REMOVED lines=12> */
.L_x_3985:
        /* <DEDUP_REMOVED lines=24> */
[C---:B------:R-:W-:Y:S02]  /*0480*/  SHF.L.U32 R45, R37.reuse, 0x10, RZ ;  /* 0x00000010252d7819 */ /* 0x040fe400000006ff */
[----:B------:R-:W-:Y:S02]  /*0490*/  PRMT R3, R36, 0x7632, R3 ;  /* 0x0000763224037816 */ /* 0x000fe40000000003 */
[C---:B------:R-:W-:Y:S02]  /*04a0*/  SHF.L.U32 R47, R38.reuse, 0x10, RZ ;  /* 0x00000010262f7819 */ /* 0x040fe400000006ff */
[----:B------:R-:W-:Y:S01]  /*04b0*/  PRMT R42, R37, 0x7632, R42 ;  /* 0x00007632252a7816 */ /* 0x000fe2000000002a */
[-C--:B------:R-:W-:Y:S01]  /*04c0*/  FMUL.FTZ R37, R43, R0.reuse ;  /* 0x000000002b257220 */ /* 0x080fe20000410000 */
[----:B------:R-:W-:Y:S01]  /*04d0*/  PRMT R36, R38, 0x7632, R36 ;  /* 0x0000763226247816 */ /* 0x000fe20000000024 */
[----:B0-----:R-:W-:Y:S01]  /*04e0*/  FMUL.FTZ R41, R47, R0 ;  /* 0x000000002f297220 */ /* 0x001fe20000410000 */
[----:B------:R-:W-:-:S02]  /*04f0*/  PRMT R38, R39, 0x7632, R38 ;  /* 0x0000763227267816 */ /* 0x000fc40000000026 */
[----:B------:R-:W-:Y:S01]  /*0500*/  SHF.L.U32 R51, R39, 0x10, RZ ;  /* 0x0000001027337819 */ /* 0x000fe200000006ff */
[-C--:B------:R-:W-:Y:S01]  /*0510*/  FMUL.FTZ R39, R45, R0.reuse ;  /* 0x000000002d277220 */ /* 0x080fe20000410000 */
[----:B------:R-:W-:Y:S01]  /*0520*/  SHF.L.U32 R3, R3, 0x10, RZ ;  /* 0x0000001003037819 */ /* 0x000fe200000006ff */
[----:B-----5:R-:W-:Y:S01]  /*0530*/  FMUL.FTZ R40, R24, R41 ;  /* 0x0000002918287220 */ /* 0x020fe20000410000 */
        /* <DEDUP_REMOVED lines=26> */
.L_x_3981:
[----:B------:R-:W-:Y:S05]  /*06e0*/  BSYNC B0 ;  /* 0x0000000000007941 */ /* 0x000fea0003800000 */
.L_x_3980:
        /* <DEDUP_REMOVED lines=50> */
.L_x_3997:
[----:B01----:R-:W-:Y:S01]  /*0a10*/  FADD.FTZ R53, R53, R0 ;  /* 0x0000000035357221 */ /* 0x003fe20000010000 */
[----:B------:R-:W-:Y:S01]  /*0a20*/  FMUL.FTZ R0, R3, R3 ;  /* 0x0000000303007220 */ /* 0x000fe20000410000 */
[----:B------:R-:W0:Y:S01]  /*0a30*/  @!P1 LDC.64 R46, c[0x0][0x250] ;  /* 0x00009400ff2e9b82 */ /* 0x000e220000000a00 */
[----:B------:R-:W-:Y:S01]  /*0a40*/  BSSY B0, `(.L_x_3983) ;  /* 0x000002b000007945 */ /* 0x000fe20003800000 */
[----:B------:R-:W-:Y:S02]  /*0a50*/  FFMA.FTZ R2, R53, R2, UR10 ;  /* 0x0000000a35027e23 */ /* 0x000fe40008010002 */
[----:B------:R-:W-:-:S04]  /*0a60*/  FSEL R51, R0, RZ, P3 ;  /* 0x000000ff00337208 */ /* 0x000fc80001800000 */
        /* <DEDUP_REMOVED lines=31> */
[----:B------:R-:W-:-:S02]  /*0c60*/  F2FP.BF16.F32.PACK_AB R46, R46, R3 ;  /* 0x000000032e2e723e */ /* 0x000fc400000010ff */
[----:B------:R-:W-:Y:S02]  /*0c70*/  F2FP.BF16.F32.PACK_AB R47, R2, R47 ;  /* 0x0000002f022f723e */ /* 0x000fe400000010ff */
[----:B------:R-:W0:Y:S01]  /*0c80*/  LDC.64 R2, c[0x0][0x2b8] ;  /* 0x0000ae00ff027b82 */ /* 0x000e220000000a00 */
[----:B------:R-:W-:Y:S01]  /*0c90*/  F2FP.BF16.F32.PACK_AB R45, R44, R45 ;  /* 0x0000002d2c2d723e */ /* 0x000fe200000010ff */
[----:B------:R-:W-:Y:S01]  /*0ca0*/  FFMA.FTZ R44, R12, R51, R4 ;  /* 0x000000330c2c7223 */ /* 0x000fe20000010004 */
[----:B------:R-:W-:-:S05]  /*0cb0*/  FFMA.FTZ R51, R13, R0, R5 ;  /* 0x000000000d337223 */ /* 0x000fca0000010005 */
[----:B------:R-:W-:Y:S01]  /*0cc0*/  F2FP.BF16.F32.PACK_AB R44, R51, R44 ;  /* 0x0000002c332c723e */ /* 0x000fe200000010ff */
[----:B0-----:R-:W-:-:S05]  /*0cd0*/  IMAD.WIDE.U32 R2, R49, 0x10, R2 ;  /* 0x0000001031027825 */ /* 0x001fca00078e0002 */
[----:B------:R1:W-:Y:S02]  /*0ce0*/  STG.E.128 desc[UR4][R2.64], R44 ;  /* 0x0000002c02007986 */ /* 0x0003e4000c101d04 */
.L_x_3984:
[----:B------:R-:W-:Y:S05]  /*0cf0*/  BSYNC B0 ;  /* 0x0000000000007941 */ /* 0x000fea0003800000 */
.L_x_3983:
[----:B01----:R-:W0:Y:S02]  /*0d00*/  LDC.64 R2, c[0x0][0x210] ;  /* 0x00008400ff027b82 */ /* 0x003e240000000a00 */
[----:B0-----:R-:W-:-:S04]  /*0d10*/  LEA R50, R2, R50, 0x2 ;  /* 0x0000003202327211 */ /* 0x001fc800078e10ff */
[----:B------:R-:W-:-:S13]  /*0d20*/  ISETP.GE.AND P1, PT, R50, R3, PT ;  /* 0x000000033200720c */ /* 0x000fda0003f26270 */
[----:B------:R-:W-:Y:S05]  /*0d30*/  @!P1 BRA `(.L_x_3985) ;  /* 0xfffffff400709947 */ /* 0x000fea000383ffff */
[----:B------:R-:W-:Y:S05]  /*0d40*/  EXIT ;  /* 0x000000000000794d */ /* 0x000fea0003800000 */
.L_x_3982:
        /* <DEDUP_REMOVED lines=8> */
.L_x_3987:
[----:B------:R-:W-:Y:S05]  /*0dd0*/  BSYNC B0 ;  /* 0x0000000000007941 */ /* 0x000fea0003800000 */
.L_x_3986:
        /* <DEDUP_REMOVED lines=8> */
.L_x_3988:
[----:B------:R-:W-:Y:S01]  /*0e60*/  HFMA2.MMA R46, -RZ, RZ, 0, 2.384185791015625e-07 ;  /* 0x00000004ff2e7435 */ /* 0x000fe200000001ff */
[----:B------:R-:W-:-:S05]  /*0e70*/  FADD.FTZ R51, R47, R0 ;  /* 0x000000002f337221 */ /* 0x000fca0000010000 */
[----:B------:R-:W-:-:S07]  /*0e80*/  MOV R47, R51 ;  /* 0x00000033002f7202 */ /* 0x000fce0000000f00 */
[----:B------:R-:W-:Y:S05]  /*0e90*/  WARPSYNC.COLLECTIVE R44, `(.L_x_3989) ;  /* 0x000000002c087348 */ /* 0x000fea0003c00000 */
[----:B------:R0:W1:Y:S02]  /*0ea0*/  SHFL.BFLY P4, R0, R47, R46, R45 ;  /* 0x0c00002e2f007389 */ /* 0x000064000008002d */
[----:B01----:R-:W-:Y:S01]  /*0eb0*/  ENDCOLLECTIVE ;  /* 0x000000000000791b */ /* 0x003fe20003800000 */
.L_x_3989:
[----:B------:R-:W-:Y:S01]  /*0ec0*/  HFMA2.MMA R46, -RZ, RZ, 0, 4.76837158203125e-07 ;  /* 0x00000008ff2e7435 */ /* 0x000fe200000001ff */
[----:B------:R-:W-:-:S05]  /*0ed0*/  FADD.FTZ R52, R51, R0 ;  /* 0x0000000033347221 */ /* 0x000fca0000010000 */
[----:B------:R-:W-:-:S07]  /*0ee0*/  MOV R47, R52 ;  /* 0x00000034002f7202 */ /* 0x000fce0000000f00 */
[----:B------:R-:W-:Y:S05]  /*0ef0*/  WARPSYNC.COLLECTIVE R44, `(.L_x_3990) ;  /* 0x000000002c087348 */ /* 0x000fea0003c00000 */
[----:B------:R0:W1:Y:S02]  /*0f00*/  SHFL.BFLY P4, R0, R47, R46, R45 ;  /* 0x0c00002e2f007389 */ /* 0x000064000008002d */
[----:B01----:R-:W-:Y:S01]  /*0f10*/  ENDCOLLECTIVE ;  /* 0x000000000000791b */ /* 0x003fe20003800000 */
.L_x_3990:
[----:B------:R-:W-:Y:S01]  /*0f20*/  HFMA2.MMA R46, -RZ, RZ, 0, 9.5367431640625e-07 ;  /* 0x00000010ff2e7435 */ /* 0x000fe200000001ff */
[----:B------:R-:W-:-:S05]  /*0f30*/  FADD.FTZ R53, R52, R0 ;  /* 0x0000000034357221 */ /* 0x000fca0000010000 */
[----:B------:R-:W-:-:S07]  /*0f40*/  MOV R47, R53 ;  /* 0x00000035002f7202 */ /* 0x000fce0000000f00 */
[----:B------:R-:W-:Y:S05]  /*0f50*/  WARPSYNC.COLLECTIVE R44, `(.L_x_3991) ;  /* 0x000000002c087348 */ /* 0x000fea0003c00000 */
[----:B------:R0:W1:Y:S02]  /*0f60*/  SHFL.BFLY P4, R0, R47, R46, R45 ;  /* 0x0c00002e2f007389 */ /* 0x000064000008002d */
[----:B01----:R-:W-:Y:S01]  /*0f70*/  ENDCOLLECTIVE ;  /* 0x000000000000791b */ /* 0x003fe20003800000 */
.L_x_3991:
        /* <DEDUP_REMOVED lines=24> */
.L_x_3992:
[----:B------:R-:W-:Y:S01]  /*1100*/  HFMA2.MMA R46, -RZ, RZ, 0, 1.1920928955078125e-07 ;  /* 0x00000002ff2e7435 */ /* 0x000fe200000001ff */
[----:B------:R-:W-:-:S05]  /*1110*/  FADD.FTZ R51, R47, R0 ;  /* 0x000000002f337221 */ /* 0x000fca0000010000 */
[----:B------:R-:W-:-:S07]  /*1120*/  MOV R47, R51 ;  /* 0x00000033002f7202 */ /* 0x000fce0000000f00 */
[----:B------:R-:W-:Y:S05]  /*1130*/  WARPSYNC.COLLECTIVE R44, `(.L_x_3993) ;  /* 0x000000002c087348 */ /* 0x000fea0003c00000 */
[----:B------:R0:W1:Y:S02]  /*1140*/  SHFL.BFLY P4, R0, R47, R46, R45 ;  /* 0x0c00002e2f007389 */ /* 0x000064000008002d */
[----:B01----:R-:W-:Y:S01]  /*1150*/  ENDCOLLECTIVE ;  /* 0x000000000000791b */ /* 0x003fe20003800000 */
.L_x_3993:
[----:B------:R-:W-:Y:S01]  /*1160*/  HFMA2.MMA R46, -RZ, RZ, 0, 2.384185791015625e-07 ;  /* 0x00000004ff2e7435 */ /* 0x000fe200000001ff */
[----:B------:R-:W-:-:S05]  /*1170*/  FADD.FTZ R52, R51, R0 ;  /* 0x0000000033347221 */ /* 0x000fca0000010000 */
[----:B------:R-:W-:-:S07]  /*1180*/  MOV R47, R52 ;  /* 0x00000034002f7202 */ /* 0x000fce0000000f00 */
[----:B------:R-:W-:Y:S05]  /*1190*/  WARPSYNC.COLLECTIVE R44, `(.L_x_3994) ;  /* 0x000000002c087348 */ /* 0x000fea0003c00000 */
[----:B------:R0:W1:Y:S02]  /*11a0*/  SHFL.BFLY P4, R0, R47, R46, R45 ;  /* 0x0c00002e2f007389 */ /* 0x000064000008002d */
[----:B01----:R-:W-:Y:S01]  /*11b0*/  ENDCOLLECTIVE ;  /* 0x000000000000791b */ /* 0x003fe20003800000 */
.L_x_3994:
[----:B------:R-:W-:Y:S01]  /*11c0*/  HFMA2.MMA R46, -RZ, RZ, 0, 4.76837158203125e-07 ;  /* 0x00000008ff2e7435 */ /* 0x000fe200000001ff */
[----:B------:R-:W-:-:S05]  /*11d0*/  FADD.FTZ R53, R52, R0 ;  /* 0x0000000034357221 */ /* 0x000fca0000010000 */
[----:B------:R-:W-:-:S07]  /*11e0*/  MOV R47, R53 ;  /* 0x00000035002f7202 */ /* 0x000fce0000000f00 */
[----:B------:R-:W-:Y:S05]  /*11f0*/  WARPSYNC.COLLECTIVE R44, `(.L_x_3995) ;  /* 0x000000002c087348 */ /* 0x000fea0003c00000 */
[----:B------:R0:W1:Y:S02]  /*1200*/  SHFL.BFLY P4, R0, R47, R46, R45 ;  /* 0x0c00002e2f007389 */ /* 0x000064000008002d */
[----:B01----:R-:W-:Y:S01]  /*1210*/  ENDCOLLECTIVE ;  /* 0x000000000000791b */ /* 0x003fe20003800000 */
.L_x_3995:
[----:B------:R-:W-:Y:S01]  /*1220*/  HFMA2.MMA R46, -RZ, RZ, 0, 9.5367431640625e-07 ;  /* 0x00000010ff2e7435 */ /* 0x000fe200000001ff */
[----:B------:R-:W-:-:S05]  /*1230*/  FADD.FTZ R53, R53, R0 ;  /* 0x0000000035357221 */ /* 0x000fca0000010000 */
[----:B------:R-:W-:-:S07]  /*1240*/  MOV R47, R53 ;  /* 0x00000035002f7202 */ /* 0x000fce0000000f00 */
[----:B------:R-:W-:Y:S05]  /*1250*/  WARPSYNC.COLLECTIVE R44, `(.L_x_3996) ;  /* 0x000000002c087348 */ /* 0x000fea0003c00000 */
[----:B------:R0:W1:Y:S02]  /*1260*/  SHFL.BFLY P4, R0, R47, R46, R45 ;  /* 0x0c00002e2f007389 */ /* 0x000064000008002d */
[----:B01----:R-:W-:Y:S01]  /*1270*/  ENDCOLLECTIVE ;  /* 0x000000000000791b */ /* 0x003fe20003800000 */
.L_x_3996:
[----:B------:R-:W-:Y:S05]  /*1280*/  BRA `(.L_x_3997) ;  /* 0xfffffff400e07947 */ /* 0x000fea000383ffff */
.L_x_3998:
        /* <DEDUP_REMOVED lines=15> */
.L_x_9564:


//--------------------- .text._ZN10layer_norm13ln_fwd_kernelINS_13Kernel_traitsIf13__nv_bfloat16fS2_fjLj256ELj1ELj4ELj1ELj16ENS_18Kernel_traits_baseILj256EfS2_fS2_fjLj128EEEEELb0ELb1ELb0ELb1EEEvNS_9FwdParamsE --------------------------
	.section	.text._ZN10layer_norm13ln_fwd_kernelINS_13Kernel_traitsIf13__nv_bfloat16fS2_fjLj256ELj1ELj4ELj1ELj16ENS_18Kernel_traits_baseILj256EfS2_fS2_fjLj128EEEEELb0ELb1ELb0ELb1EEEvNS_9FwdParamsE,"ax",@progbits
	.align	128
        .global         _ZN10layer_norm13ln_fwd_kernelINS_13Kernel_traitsIf13__nv_bfloat16fS2_fjLj256ELj1ELj4ELj1ELj16ENS_18Kernel_traits_baseILj256EfS2_fS2_fjLj128EEEEELb0ELb1ELb0ELb1EEEvNS_9FwdParamsE
        .type           _ZN10layer_norm13ln_fwd_kernelINS_13Kernel_traitsIf13__nv_bfloat16fS2_fjLj256ELj1ELj4ELj1ELj16ENS_18Kernel_traits_baseILj256EfS2_fS2_fjLj128EEEEELb0ELb1ELb0ELb1EEEvNS_9FwdParamsE,@function
        .size           _ZN10layer_norm13ln_fwd_kernelINS_13Kernel_traitsIf13__nv_bfloat16fS2_fjLj256ELj1ELj4ELj1ELj16ENS_18Kernel_traits_baseILj256EfS2_fS2_fjLj128EEEEELb0ELb1ELb0ELb1EEEvNS_9FwdParamsE,(.L_x_9565 - _ZN10layer_norm13ln_fwd_kernelINS_13Kernel_traitsIf13__nv_bfloat16fS2_fjLj256ELj1ELj4ELj1ELj16ENS_18Kernel_traits_baseILj256EfS2_fS2_fjLj128EEEEELb0ELb1ELb0ELb1EEEvNS_9FwdParamsE)
        .other          _ZN10layer_norm13ln_fwd_kernelINS_13Kernel_traitsIf13__nv_bfloat16fS2_fjLj256ELj1ELj4ELj1ELj16ENS_18Kernel_traits_baseILj256EfS2_fS2_fjLj128EEEEELb0ELb1ELb0ELb1EEEvNS_9FwdParamsE,@"STO_CUDA_ENTRY STV_DEFAULT"
_ZN10layer_norm13ln_fwd_kernelINS_13Kernel_traitsIf13__nv_bfloat16fS2_fjLj256ELj1ELj4ELj1ELj16ENS_18Kernel_traits_baseILj256EfS2_fS2_fjLj128EEEEELb0ELb1ELb0ELb1EEEvNS_9FwdParamsE:
.text._ZN10layer_norm13ln_fwd_kernelINS_13Kernel_traitsIf13__nv_bfloat16fS2_fjLj256ELj1ELj4ELj1ELj16ENS_18Kernel_traits_baseILj256EfS2_fS2_fjLj128EEEEELb0ELb1ELb0ELb1EEEvNS_9FwdParamsE:
[----:B------:R-:W-:Y:S01]  /*0000*/  LDC R1, c[0x0][0x28] ;  /* 0x00000a00ff017b82 */ /* 0x000fe20000000800 */
[----:B------:R-:W0:Y:S01]  /*0010*/  S2R R0, SR_TID.X ;  /* 0x0000000000007919 */ /* 0x000e220000002100 */
[----:B------:R-:W-:Y:S01]  /*0020*/  ULDC.64 UR4, c[0x0][0x2c8] ;  /* 0x0000b20000047ab9 */ /* 0x000fe20000000a00 */
[----:B------:R-:W-:Y:S01]  /*0030*/  ULDC.64 UR6, c[0x0][0x278] ;  /* 0x00009e0000067ab9 */ /* 0x000fe20000000a00 */
[----:B------:R-:W-:Y:S01]  /*0040*/  ISETP.NE.U32.AND P0, PT, RZ, UR4, PT ;  /* 0x00000004ff007c0c */ /* 0x000fe2000bf05070 */
[----:B------:R-:W1:Y:S01]  /*0050*/  S2R R4, SR_CTAID.X ;  /* 0x0000000000047919 */ /* 0x000e620000002500 */
[----:B------:R-:W-:Y:S02]  /*0060*/  CS2R R6, SRZ ;  /* 0x0000000000067805 */ /* 0x000fe4000001ff00 */
[----:B------:R-:W-:Y:S02]  /*0070*/  CS2R R8, SRZ ;  /* 0x0000000000087805 */ /* 0x000fe4000001ff00 */
[----:B------:R-:W-:-:S02]  /*0080*/  ISETP.NE.AND.EX P0, PT, RZ, UR5, PT, P0 ;  /* 0x00000005ff007c0c */ /* 0x000fc4000bf05300 */
[----:B------:R-:W-:Y:S02]  /*0090*/  CS2R R10, SRZ ;  /* 0x00000000000a7805 */ /* 0x000fe4000001ff00 */
[C---:B0-----:R-:W-:Y:S02]  /*00a0*/  LOP3.LUT R2, R0.reuse, 0x1f, RZ, 0xc0, !PT ;  /* 0x0000001f00027812 */ /* 0x041fe400078ec0ff */
[----:B------:R-:W-:Y:S02]  /*00b0*/  SHF.R.U32.HI R3, RZ, 0x5, R0 ;  /* 0x00000005ff037819 */ /* 0x000fe40000011600 */
[----:B------:R-:W-:-:S05]  /*00c0*/  SHF.L.U32 R0, R0, 0x5, RZ ;  /* 0x0000000500007819 */ /* 0x000fca00000006ff */
[C---:B------:R-:W-:Y:S02]  /*00d0*/  @P0 LEA R12, P1, R2.reuse, UR4, 0x5 ;  /* 0x00000004020c0c11 */ /* 0x040fe4000f8228ff */
[----:B------:R-:W-:Y:S01]  /*00e0*/  LEA R30, P2, R2, UR6, 0x5 ;  /* 0x00000006021e7c11 */ /* 0x000fe2000f8428ff */
[----:B------:R-:W-:Y:S01]  /*00f0*/  ULDC UR6, c[0x0][0x214] ;  /* 0x0000850000067ab9 */ /* 0x000fe20000000800 */
[----:B------:R-:W-:Y:S02]  /*0100*/  LOP3.LUT R0, R0, 0x3e0, RZ, 0xc0, !PT ;  /* 0x000003e000007812 */ /* 0x000fe400078ec0ff */
[----:B------:R-:W-:Y:S01]  /*0110*/  @P0 IADD3.X R13, RZ, UR5, RZ, P1, !PT ;  /* 0x00000005ff0d0c10 */ /* 0x000fe20008ffe4ff */
[----:B------:R-:W-:Y:S01]  /*0120*/  ULDC.64 UR4, c[0x0][0x260] ;  /* 0x0000980000047ab9 */ /* 0x000fe20000000a00 */
[----:B------:R-:W-:Y:S02]  /*0130*/  IADD3.X R31, RZ, UR7, RZ, P2, !PT ;  /* 0x00000007ff1f7c10 */ /* 0x000fe400097fe4ff */
[----:B-1----:R-:W-:-:S02]  /*0140*/  LEA R3, R4, R3, 0x2 ;  /* 0x0000000304037211 */ /* 0x002fc400078e10ff */
[----:B------:R-:W-:Y:S02]  /*0150*/  CS2R R4, SRZ ;  /* 0x0000000000047805 */ /* 0x000fe4000001ff00 */
[----:B------:R-:W-:Y:S02]  /*0160*/  IADD3 R28, P2, R0, UR4, RZ ;  /* 0x00000004001c7c10 */ /* 0x000fe4000ff5e0ff */
        /* <DEDUP_REMOVED lines=9> */
[----:B------:R0:W5:Y:S04]  /*0200*/  LDG.E.128 R16, desc[UR4][R28.64+0x10] ;  /* 0x000010041c107981 */ /* 0x000168000c1e1d00 */
[----:B------:R0:W5:Y:S04]  /*0210*/  LDG.E.128 R20, desc[UR4][R30.64] ;  /* 0x000000041e147981 */ /* 0x000168000c1e1d00 */
        /* <DEDUP_REMOVED lines=9> */
.L_x_4000:
[----:B------:R-:W1:Y:S01]  /*02b0*/  @P0 LDC.64 R40, c[0x0][0x270] ;  /* 0x00009c00ff280b82 */ /* 0x000e620000000a00 */
[----:B------:R-:W-:-:S05]  /*02c0*/  IMAD R0, R3, UR6, RZ ;  /* 0x0000000603007c24 */ /* 0x000fca000f8e02ff */
[----:B------:R-:W-:Y:S02]  /*02d0*/  SHF.R.S32.HI R39, RZ, 0x1f, R0 ;  /* 0x0000001fff277819 */ /* 0x000fe40000011400 */
[----:B------:R-:W2:Y:S02]  /*02e0*/  LDC.64 R36, c[0x0][0x220] ;  /* 0x00008800ff247b82 */ /* 0x000ea40000000a00 */
[----:B------:R-:W-:Y:S02]  /*02f0*/  LEA.HI R39, R39, R0, RZ, 0x3 ;  /* 0x0000000027277211 */ /* 0x000fe400078f18ff */
[----:B------:R-:W-:Y:S02]  /*0300*/  ISETP.NE.U32.AND P1, PT, RZ, UR8, PT ;  /* 0x00000008ff007c0c */ /* 0x000fe4000bf25070 */
[----:B------:R-:W-:Y:S02]  /*0310*/  LEA.HI.SX32 R44, R39, R2, 0x1d ;  /* 0x00000002272c7211 */ /* 0x000fe400078feaff */
[----:B------:R-:W-:Y:S01]  /*0320*/  ISETP.NE.AND.EX P1, PT, RZ, UR9, PT, P1 ;  /* 0x00000009ff007c0c */ /* 0x000fe2000bf25310 */
[----:B-1----:R-:W-:-:S06]  /*0330*/  @P0 IMAD.WIDE R40, R3, 0x2, R40 ;  /* 0x0000000203280825 */ /* 0x002fcc00078e0228 */
[----:B------:R-:W3:Y:S01]  /*0340*/  @P0 LDG.E.U16 R40, desc[UR4][R40.64] ;  /* 0x0000000428280981 */ /* 0x000ee2000c1e1500 */
[----:B--2---:R-:W-:-:S05]  /*0350*/  IMAD.WIDE.U32 R36, R44, 0x10, R36 ;  /* 0x000000102c247825 */ /* 0x004fca00078e0024 */
[C---:B------:R-:W-:Y:S01]  /*0360*/  @P1 LEA R42, P3, R44.reuse, UR8, 0x5 ;  /* 0x000000082c2a1c11 */ /* 0x040fe2000f8628ff */
[----:B------:R-:W2:Y:S03]  /*0370*/  LDG.E.128 R36, desc[UR4][R36.64] ;  /* 0x0000000424247981 */ /* 0x000ea6000c1e1d00 */
[----:B------:R-:W-:-:S05]  /*0380*/  @P1 LEA.HI.X R43, R44, UR9, RZ, 0x5, P3 ;  /* 0x000000092c2b1c11 */ /* 0x000fca00098f2cff */
[----:B0-----:R-:W4:Y:S04]  /*0390*/  @P1 LDG.E.128 R28, desc[UR4][R42.64] ;  /* 0x000000042a1c1981 */ /* 0x001f28000c1e1d00 */
[----:B------:R0:W4:Y:S01]  /*03a0*/  @P1 LDG.E.128 R32, desc[UR4][R42.64+0x10] ;  /* 0x000010042a201981 */ /* 0x000122000c1e1d00 */
[----:B------:R-:W-:Y:S01]  /*03b0*/  HFMA2.MMA R0, -RZ, RZ, 1.875, 0 ;  /* 0x3f800000ff007435 */ /* 0x000fe200000001ff */
[----:B------:R-:W-:-:S04]  /*03c0*/  ISETP.NE.U32.AND P1, PT, RZ, UR8, PT ;  /* 0x00000008ff007c0c */ /* 0x000fc8000bf25070 */
[----:B------:R-:W-:Y:S02]  /*03d0*/  ISETP.NE.AND.EX P1, PT, RZ, UR9, PT, P1 ;  /* 0x00000009ff007c0c */ /* 0x000fe4000bf25310 */
[----:B------:R-:W-:Y:S01]  /*03e0*/  LEA R46, P3, R44, UR10, 0x5 ;  /* 0x0000000a2c2e7c11 */ /* 0x000fe2000f8628ff */
[----:B------:R-:W-:Y:S01]  /*03f0*/  UMOV UR14, 0xffffffff ;  /* 0xffffffff000e7882 */ /* 0x000fe20000000000 */
[----:B---3--:R-:W-:Y:S02]  /*0400*/  @P0 SHF.L.U32 R0, R40, 0x10, RZ ;  /* 0x0000001028000819 */ /* 0x008fe400000006ff */
[C---:B--2---:R-:W-:Y:S02]  /*0410*/  PRMT R40, R36.reuse, 0x7632, R40 ;  /* 0x0000763224287816 */ /* 0x044fe40000000028 */
[----:B------:R-:W-:Y:S02]  /*0420*/  SHF.L.U32 R41, R36, 0x10, RZ ;  /* 0x0000001024297819 */ /* 0x000fe400000006ff */
[----:B------:R-:W-:-:S02]  /*0430*/  SHF.L.U32 R45, R37, 0x10, RZ ;  /* 0x00000010252d7819 */ /* 0x000fc400000006ff */
[C---:B------:R-:W-:Y:S02]  /*0440*/  SHF.L.U32 R49, R38.reuse, 0x10, RZ ;  /* 0x0000001026317819 */ /* 0x040fe400000006ff */
[----:B------:R-:W-:Y:S02]  /*0450*/  PRMT R36, R37, 0x7632, R36 ;  /* 0x0000763225247816 */ /* 0x000fe40000000024 */
[----:B------:R-:W-:Y:S02]  /*0460*/  PRMT R47, R38, 0x7632, R47 ;  /* 0x00007632262f7816 */ /* 0x000fe4000000002f */
[----:B------:R-:W-:Y:S01]  /*0470*/  PRMT R38, R39, 0x7632, R38 ;  /* 0x0000763227267816 */ /* 0x000fe20000000026 */
[-C--:B------:R-:W-:Y:S01]  /*0480*/  FMUL.FTZ R37, R41, R0.reuse ;  /* 0x0000000029257220 */ /* 0x080fe20000410000 */
[----:B------:R-:W-:Y:S01]  /*0490*/  SHF.L.U32 R51, R39, 0x10, RZ ;  /* 0x0000001027337819 */ /* 0x000fe200000006ff */
[-C--:B------:R-:W-:Y:S01]  /*04a0*/  FMUL.FTZ R39, R45, R0.reuse ;  /* 0x000000002d277220 */ /* 0x080fe20000410000 */
[----:B0-----:R-:W-:Y:S01]  /*04b0*/  SHF.L.U32 R43, R40, 0x10, RZ ;  /* 0x00000010282b7819 */ /* 0x001fe200000006ff */
[----:B------:R-:W-:Y:S01]  /*04c0*/  FMUL.FTZ R41, R49, R0 ;  /* 0x0000000031297220 */ /* 0x000fe20000410000 */
[----:B------:R-:W-:-:S02]  /*04d0*/  SHF.L.U32 R45, R36, 0x10, RZ ;  /* 0x00000010242d7819 */ /* 0x000fc400000006ff */
[----:B------:R-:W-:Y:S02]  /*04e0*/  SHF.L.U32 R47, R47, 0x10, RZ ;  /* 0x000000102f2f7819 */ /* 0x000fe400000006ff */
[----:B------:R-:W-:Y:S01]  /*04f0*/  SHF.L.U32 R49, R38, 0x10, RZ ;  /* 0x0000001026317819 */ /* 0x000fe200000006ff */
[-C--:B------:R-:W-:Y:S01]  /*0500*/  FMUL.FTZ R48, R43, R0.reuse ;  /* 0x000000002b307220 */ /* 0x080fe20000410000 */
[----:B-----5:R-:W-:Y:S01]  /*0510*/  FMUL.FTZ R36, R20, R37 ;  /* 0x0000002514247220 */ /* 0x020fe20000410000 */
        /* <DEDUP_REMOVED lines=69> */
.L_x_4012:
        /* <DEDUP_REMOVED lines=13> */
[----:B------:R-:W-:Y:S01]  /*0a40*/  FADD.FTZ R37, R37, -R48 ;  /* 0x8000003025257221 */ /* 0x000fe20000010000 */
[----:B0-----:R-:W-:-:S04]  /*0a50*/  @!P1 IMAD.WIDE R46, R3, 0x4, R46 ;  /* 0x00000004032e9825 */ /* 0x001fc800078e022e */
[C---:B-1----:R-:W-:Y:S01]  /*0a60*/  FMUL.FTZ R43, R0.reuse, R41 ;  /* 0x00000029002b7220 */ /* 0x042fe20000410000 */
[C---:B------:R-:W-:Y:S01]  /*0a70*/  FMUL.FTZ R50, R0.reuse, R42 ;  /* 0x0000002a00327220 */ /* 0x040fe20000410000 */
[C---:B------:R-:W-:Y:S01]  /*0a80*/  FMUL.FTZ R51, R0.reuse, R51 ;  /* 0x0000003300337220 */ /* 0x040fe20000410000 */
[----:B------:R-:W-:Y:S01]  /*0a90*/  FMUL.FTZ R42, R0, R53 ;  /* 0x00000035002a7220 */ /* 0x000fe20000410000 */
[----:B------:R0:W-:Y:S01]  /*0aa0*/  @!P1 STG.E desc[UR4][R46.64], R45 ;  /* 0x0000002d2e009986 */ /* 0x0001e2000c101904 */
[----:B------:R-:W1:Y:S01]  /*0ab0*/  @!P1 LDC.64 R40, c[0x0][0x258] ;  /* 0x00009600ff289b82 */ /* 0x000e620000000a00 */
[----:B------:R-:W-:Y:S01]  /*0ac0*/  FFMA.FTZ R36, R16, R51, R8 ;  /* 0x0000003310247223 */ /* 0x000fe20000010008 */
[----:B------:R-:W-:Y:S01]  /*0ad0*/  FFMA.FTZ R51, R19, R50, R11 ;  /* 0x0000003213337223 */ /* 0x000fe2000001000b */
[----:B------:R-:W-:Y:S01]  /*0ae0*/  FMUL.FTZ R49, R0, R49 ;  /* 0x0000003100317220 */ /* 0x000fe20000410000 */
[----:B0-----:R-:W-:Y:S01]  /*0af0*/  FFMA.FTZ R46, R18, R43, R10 ;  /* 0x0000002b122e7223 */ /* 0x001fe2000001000a */
[----:B------:R-:W-:Y:S01]  /*0b00*/  FFMA.FTZ R43, R17, R42, R9 ;  /* 0x0000002a112b7223 */ /* 0x000fe20000010009 */
[--C-:B------:R-:W-:Y:S01]  /*0b10*/  FADD.FTZ R45, R38, -R48.reuse ;  /* 0x80000030262d7221 */ /* 0x100fe20000010000 */
[----:B------:R-:W-:-:S02]  /*0b20*/  FADD.FTZ R47, R39, -R48 ;  /* 0x80000030272f7221 */ /* 0x000fc40000010000 */
[----:B------:R-:W-:Y:S01]  /*0b30*/  F2FP.BF16.F32.PACK_AB R39, R51, R46 ;  /* 0x0000002e3327723e */ /* 0x000fe200000010ff */
[C---:B------:R-:W-:Y:S01]  /*0b40*/  FMUL.FTZ R45, R0.reuse, R45 ;  /* 0x0000002d002d7220 */ /* 0x040fe20000410000 */
[----:B------:R-:W-:Y:S01]  /*0b50*/  F2FP.BF16.F32.PACK_AB R38, R43, R36 ;  /* 0x000000242b26723e */ /* 0x000fe200000010ff */
[C---:B------:R-:W-:Y:S01]  /*0b60*/  FMUL.FTZ R36, R0.reuse, R47 ;  /* 0x0000002f00247220 */ /* 0x040fe20000410000 */
[----:B------:R-:W0:Y:S01]  /*0b70*/  LDC.64 R42, c[0x0][0x210] ;  /* 0x00008400ff2a7b82 */ /* 0x000e220000000a00 */
[----:B------:R-:W-:Y:S01]  /*0b80*/  FMUL.FTZ R46, R0, R37 ;  /* 0x00000025002e7220 */ /* 0x000fe20000410000 */
[----:B------:R-:W-:Y:S01]  /*0b90*/  FFMA.FTZ R37, R14, R45, R6 ;  /* 0x0000002d0e257223 */ /* 0x000fe20000010006 */
[----:B------:R-:W-:Y:S01]  /*0ba0*/  FFMA.FTZ R48, R15, R36, R7 ;  /* 0x000000240f307223 */ /* 0x000fe20000010007 */
[----:B------:R-:W-:Y:S01]  /*0bb0*/  FFMA.FTZ R36, R12, R49, R4 ;  /* 0x000000310c247223 */ /* 0x000fe20000010004 */
[----:B------:R-:W-:Y:S01]  /*0bc0*/  FFMA.FTZ R45, R13, R46, R5 ;  /* 0x0000002e0d2d7223 */ /* 0x000fe20000010005 */
[----:B------:R-:W-:Y:S01]  /*0bd0*/  LEA R46, P3, R44, UR12, 0x4 ;  /* 0x0000000c2c2e7c11 */ /* 0x000fe2000f8620ff */
[----:B-1----:R-:W-:Y:S01]  /*0be0*/  @!P1 IMAD.WIDE R40, R3, 0x4, R40 ;  /* 0x0000000403289825 */ /* 0x002fe200078e0228 */
[----:B------:R-:W-:-:S02]  /*0bf0*/  F2FP.BF16.F32.PACK_AB R37, R48, R37 ;  /* 0x000000253025723e */ /* 0x000fc400000010ff */
[----:B------:R-:W-:Y:S02]  /*0c00*/  LEA.HI.X R47, R44, UR13, RZ, 0x4, P3 ;  /* 0x0000000d2c2f7c11 */ /* 0x000fe400098f24ff */
[----:B------:R-:W-:Y:S01]  /*0c10*/  F2FP.BF16.F32.PACK_AB R36, R45, R36 ;  /* 0x000000242d24723e */ /* 0x000fe200000010ff */
[----:B------:R1:W-:Y:S04]  /*0c20*/  @!P1 STG.E desc[UR4][R40.64], R0 ;  /* 0x0000000028009986 */ /* 0x0003e8000c101904 */
[----:B------:R1:W-:Y:S01]  /*0c30*/  STG.E.128 desc[UR4][R46.64], R36 ;  /* 0x000000242e007986 */ /* 0x0003e2000c101d04 */
[----:B0-----:R-:W-:-:S04]  /*0c40*/  LEA R3, R42, R3, 0x2 ;  /* 0x000000032a037211 */ /* 0x001fc800078e10ff */
[----:B------:R-:W-:-:S13]  /*0c50*/  ISETP.GE.AND P1, PT, R3, R43, PT ;  /* 0x0000002b0300720c */ /* 0x000fda0003f26270 */
[----:B-1----:R-:W-:Y:S05]  /*0c60*/  @!P1 BRA `(.L_x_4000) ;  /* 0xfffffff400909947 */ /* 0x002fea000383ffff */
[----:B------:R-:W-:Y:S05]  /*0c70*/  EXIT ;  /* 0x000000000000794d */ /* 0x000fea0003800000 */
.L_x_3999:
        /* <DEDUP_REMOVED lines=8> */
.L_x_4002:
[----:B------:R-:W-:Y:S05]  /*0d00*/  BSYNC B0 ;  /* 0x0000000000007941 */ /* 0x000fea0003800000 */
.L_x_4001:
        /* <DEDUP_REMOVED lines=8> */
.L_x_4003:
[----:B------:R-:W-:Y:S01]  /*0d90*/  HFMA2.MMA R49, -RZ, RZ, 0, 2.384185791015625e-07 ;  /* 0x00000004ff317435 */ /* 0x000fe200000001ff */
[----:B------:R-:W-:-:S05]  /*0da0*/  FADD.FTZ R51, R50, R0 ;  /* 0x0000000032337221 */ /* 0x000fca0000010000 */
[----:B------:R-:W-:-:S07]  /*0db0*/  MOV R50, R51 ;  /* 0x0000003300327202 */ /* 0x000fce0000000f00 */
[----:B------:R-:W-:Y:S05]  /*0dc0*/  WARPSYNC.COLLECTIVE R47, `(.L_x_4004) ;  /* 0x000000002f087348 */ /* 0x000fea0003c00000 */
[----:B------:R0:W1:Y:S02]  /*0dd0*/  SHFL.BFLY P3, R0, R50, R49, R48 ;  /* 0x0c00003132007389 */ /* 0x0000640000060030 */
[----:B01----:R-:W-:Y:S01]  /*0de0*/  ENDCOLLECTIVE ;  /* 0x000000000000791b */ /* 0x003fe20003800000 */
.L_x_4004:
[----:B------:R-:W-:Y:S01]  /*0df0*/  HFMA2.MMA R49, -RZ, RZ, 0, 4.76837158203125e-07 ;  /* 0x00000008ff317435 */ /* 0x000fe200000001ff */
[----:B------:R-:W-:-:S05]  /*0e00*/  FADD.FTZ R52, R51, R0 ;  /* 0x0000000033347221 */ /* 0x000fca0000010000 */
[----:B------:R-:W-:-:S07]  /*0e10*/  MOV R50, R52 ;  /* 0x0000003400327202 */ /* 0x000fce0000000f00 */
[----:B------:R-:W-:Y:S05]  /*0e20*/  WARPSYNC.COLLECTIVE R47, `(.L_x_4005) ;  /* 0x000000002f087348 */ /* 0x000fea0003c00000 */
[----:B------:R0:W1:Y:S02]  /*0e30*/  SHFL.BFLY P3, R0, R50, R49, R48 ;  /* 0x0c00003132007389 */ /* 0x0000640000060030 */
[----:B01----:R-:W-:Y:S01]  /*0e40*/  ENDCOLLECTIVE ;  /* 0x000000000000791b */ /* 0x003fe20003800000 */
.L_x_4005:
[----:B------:R-:W-:Y:S01]  /*0e50*/  HFMA2.MMA R49, -RZ, RZ, 0, 9.5367431640625e-07 ;  /* 0x00000010ff317435 */ /* 0x000fe200000001ff */
[----:B------:R-:W-:-:S05]  /*0e60*/  FADD.FTZ R53, R52, R0 ;  /* 0x0000000034357221 */ /* 0x000fca0000010000 */
[----:B------:R-:W-:-:S07]  /*0e70*/  MOV R50, R53 ;  /* 0x0000003500327202 */ /* 0x000fce0000000f00 */
[----:B------:R-:W-:Y:S05]  /*0e80*/  WARPSYNC.COLLECTIVE R47, `(.L_x_4006) ;  /* 0x000000002f087348 */ /* 0x000fea0003c00000 */
[----:B------:R0:W1:Y:S02]  /*0e90*/  SHFL.BFLY P3, R0, R50, R49, R48 ;  /* 0x0c00003132007389 */ /* 0x0000640000060030 */
[----:B01----:R-:W-:Y:S01]  /*0ea0*/  ENDCOLLECTIVE ;  /* 0x000000000000791b */ /* 0x003fe20003800000 */
.L_x_4006:
        /* <DEDUP_REMOVED lines=23> */
.L_x_4007:
[----:B------:R-:W-:Y:S01]  /*1020*/  HFMA2.MMA R49, -RZ, RZ, 0, 1.1920928955078125e-07 ;  /* 0x00000002ff317435 */ /* 0x000fe200000001ff */
[----:B------:R-:W-:-:S05]  /*1030*/  FADD.FTZ R51, R50, R0 ;  /* 0x0000000032337221 */ /* 0x000fca0000010000 */
[----:B------:R-:W-:-:S07]  /*1040*/  MOV R50, R51 ;  /* 0x0000003300327202 */ /* 0x000fce0000000f00 */
[----:B------:R-:W-:Y:S05]  /*1050*/  WARPSYNC.COLLECTIVE R47, `(.L_x_4008) ;  /* 0x000000002f087348 */ /* 0x000fea0003c00000 */
[----:B------:R0:W1:Y:S02]  /*1060*/  SHFL.BFLY P3, R0, R50, R49, R48 ;  /* 0x0c00003132007389 */ /* 0x0000640000060030 */
[----:B01----:R-:W-:Y:S01]  /*1070*/  ENDCOLLECTIVE ;  /* 0x000000000000791b */ /* 0x003fe20003800000 */
.L_x_4008:
[----:B------:R-:W-:Y:S01]  /*1080*/  HFMA2.MMA R49, -RZ, RZ, 0, 2.384185791015625e-07 ;  /* 0x00000004ff317435 */ /* 0x000fe200000001ff */
[----:B------:R-:W-:-:S05]  /*1090*/  FADD.FTZ R52, R51, R0 ;  /* 0x0000000033347221 */ /* 0x000fca0000010000 */
[----:B------:R-:W-:-:S07]  /*10a0*/  MOV R50, R52 ;  /* 0x0000003400327202 */ /* 0x000fce0000000f00 */
[----:B------:R-:W-:Y:S05]  /*10b0*/  WARPSYNC.COLLECTIVE R47, `(.L_x_4009) ;  /* 0x000000002f087348 */ /* 0x000fea0003c00000 */
[----:B------:R0:W1:Y:S02]  /*10c0*/  SHFL.BFLY P3, R0, R50, R49, R48 ;  /* 0x0c00003132007389 */ /* 0x0000640000060030 */
[----:B01----:R-:W-:Y:S01]  /*10d0*/  ENDCOLLECTIVE ;  /* 0x000000000000791b */ /* 0x003fe20003800000 */
.L_x_4009:
[----:B------:R-:W-:Y:S01]  /*10e0*/  HFMA2.MMA R49, -RZ, RZ, 0, 4.76837158203125e-07 ;  /* 0x00000008ff317435 */ /* 0x000fe200000001ff */
[----:B------:R-:W-:-:S05]  /*10f0*/  FADD.FTZ R53, R52, R0 ;  /* 0x0000000034357221 */ /* 0x000fca0000010000 */
[----:B------:R-:W-:-:S07]  /*1100*/  MOV R50, R53 ;  /* 0x0000003500327202 */ /* 0x000fce0000000f00 */
[----:B------:R-:W-:Y:S05]  /*1110*/  WARPSYNC.COLLECTIVE R47, `(.L_x_4010) ;  /* 0x000000002f087348 */ /* 0x000fea0003c00000 */
[----:B------:R0:W1:Y:S02]  /*1120*/  SHFL.BFLY P3, R0, R50, R49, R48 ;  /* 0x0c00003132007389 */ /* 0x0000640000060030 */
[----:B01----:R-:W-:Y:S01]  /*1130*/  ENDCOLLECTIVE ;  /* 0x000000000000791b */ /* 0x003fe20003800000 */
.L_x_4010:
[----:B------:R-:W-:Y:S01]  /*1140*/  HFMA2.MMA R49, -RZ, RZ, 0, 9.5367431640625e-07 ;  /* 0x00000010ff317435 */ /* 0x000fe200000001ff */
[----:B------:R-:W-:-:S05]  /*1150*/  FADD.FTZ R53, R53, R0 ;  /* 0x0000000035357221 */ /* 0x000fca0000010000 */
[----:B------:R-:W-:-:S07]  /*1160*/  MOV R50, R53 ;  /* 0x0000003500327202 */ /* 0x000fce0000000f00 */
[----:B------:R-:W-:Y:S05]  /*1170*/  WARPSYNC.COLLECTIVE R47, `(.L_x_4011) ;  /* 0x000000002f087348 */ /* 0x000fea0003c00000 */
[----:B------:R0:W1:Y:S02]  /*1180*/  SHFL.BFLY P3, R0, R50, R49, R48 ;  /* 0x0c00003132007389 */ /* 0x0000640000060030 */
[----:B01----:R-:W-:Y:S01]  /*1190*/  ENDCOLLECTIVE ;  /* 0x000000000000791b */ /* 0x003fe20003800000 */
.L_x_4011:
[----:B------:R-:W-:Y:S05]  /*11a0*/  BRA `(.L_x_4012) ;  /* 0xfffffff400f07947 */ /* 0x000fea000383ffff */
.L_x_4013:
        /* <DEDUP_REMOVED lines=13> */
.L_x_9565:


//--------------------- .text._ZN10layer_norm13ln_fwd_kernelINS_13Kernel_traitsIf13__nv_bfloat16fS2_fjLj256ELj1ELj4ELj1ELj16ENS_18Kernel_traits_baseILj256EfS2_fS2_fjLj128EEEEELb0ELb1ELb1ELb0EEEvNS_9FwdParamsE --------------------------
	.section	.text._ZN10layer_norm13ln_fwd_kernelINS_13Kernel_traitsIf13__nv_bfloat16fS2_fjLj256ELj1ELj4ELj1ELj16ENS_18Kernel_traits_baseILj256EfS2_fS2_fjLj128EEEEELb0ELb1ELb1ELb0EEEvNS_9FwdParamsE,"ax",@progbits
	.align	128
        .global         _ZN10layer_norm13ln_fwd_kernelINS_13Kernel_traitsIf13__nv_bfloat16fS2_fjLj256ELj1ELj4ELj1ELj16ENS_18Kernel_traits_baseILj256EfS2_fS2_fjLj128EEEEELb0ELb1ELb1ELb0EEEvNS_9FwdParamsE
        .type           _ZN10layer_norm13ln_fwd_kernelINS_13Kernel_traitsIf13__nv_bfloat16fS2_fjLj256ELj1ELj4ELj1ELj16ENS_18Kernel_traits_baseILj256EfS2_fS2_fjLj128EEEEELb0ELb1ELb1ELb0EEEvNS_9FwdParamsE,@function
        .size           _ZN10layer_norm13ln_fwd_kernelINS_13Kernel_traitsIf13__nv_bfloat16fS2_fjLj256ELj1ELj4ELj1ELj16ENS_18Kernel_traits_baseILj256EfS2_fS2_fjLj128EEEEELb0ELb1ELb1ELb0EEEvNS_9FwdParamsE,(.L_x_9566 - _ZN10layer_norm13ln_fwd_kernelINS_13Kernel_traitsIf13__nv_bfloat16fS2_fjLj256ELj1ELj4ELj1ELj16ENS_18Kernel_traits_baseILj256EfS2_fS2_fjLj128EEEEELb0ELb1ELb1ELb0EEEvNS_9FwdParamsE)
        .other          _ZN10layer_norm13ln_fwd_kernelINS_13Kernel_traitsIf13__nv_bfloat16fS2_fjLj256ELj1ELj4ELj1ELj16ENS_18Kernel_traits_baseILj256EfS2_fS2_fjLj128EEEEELb0ELb1ELb1ELb0EEEvNS_9FwdParamsE,@"STO_CUDA_ENTRY STV_DEFAULT"
_ZN10layer_norm13ln_fwd_kernelINS_13Kernel_traitsIf13__nv_bfloat16fS2_fjLj256ELj1ELj4ELj1ELj16ENS_18Kernel_traits_baseILj256EfS2_fS2_fjLj128EEEEELb0ELb1ELb1ELb0EEEvNS_9FwdParamsE:
.text._ZN10layer_norm13ln_fwd_kernelINS_13Kernel_traitsIf13__nv_bfloat16fS2_fjLj256ELj1ELj4ELj1ELj16ENS_18Kernel_traits_baseILj256EfS2_fS2_fjLj128EEEEELb0ELb1ELb1ELb0EEEvNS_9FwdParamsE:
        /* <DEDUP_REMOVED lines=35> */
.L_x_4015:
[----:B------:R-:W-:Y:S05]  /*0230*/  BSYNC B0 ;  /* 0x0000000000007941 */ /* 0x000fea0003800000 */
.L_x_4014:
[----:B------:R-:W-:Y:S02]  /*0240*/  ULDC UR6, c[0x0][0x214] ;  /* 0x0000850000067ab9 */ /* 0x000fe40000000800 */
[----:B------:R-:W-:-:S13]  /*0250*/  ISETP.GE.AND P0, PT, R2, UR6, PT ;  /* 0x0000000602007c0c */ /* 0x000fda000bf06270 */
[----:B------:R-:W-:Y:S05]  /*0260*/  @P0 EXIT ;  /* 0x000000000000094d */ /* 0x000fea0003800000 */
[----:B------:R-:W-:Y:S01]  /*0270*/  ULDC.U8 UR6, c[0x0][0x2a0] ;  /* 0x0000a80000067ab9 */ /* 0x000fe20000000000 */
[----:B------:R-:W-:Y:S01]  /*0280*/  ULDC UR7, c[0x0][0x2d8] ;  /* 0x0000b60000077ab9 */ /* 0x000fe20000000800 */
[----:B------:R-:W-:Y:S01]  /*0290*/  ISETP.NE.AND P5, PT, RZ, UR6, PT ;  /* 0x00000006ff007c0c */ /* 0x000fe2000bfa5270 */
[----:B------:R-:W-:-:S12]  /*02a0*/  ULDC UR6, c[0x0][0x29c] ;  /* 0x0000a70000067ab9 */ /* 0x000fd80000000800 */
.L_x_4037:
        /* <DEDUP_REMOVED lines=64> */
.L_x_4019:
[----:B------:R-:W-:Y:S05]  /*06b0*/  BSYNC B1 ;  /* 0x0000000000017941 */ /* 0x000fea0003800000 */
.L_x_4018:
[----:B------:R-:W-:Y:S04]  /*06c0*/  BSSY B1, `(.L_x_4020) ;  /* 0x0000007000017945 */ /* 0x000fe80003800000 */
[----:B------:R-:W-:Y:S05]  /*06d0*/  @!P6 BRA `(.L_x_4021) ;  /* 0x000000000014e947 */ /* 0x000fea0003800000 */
[----:B-----5:R-:W-:-:S04]  /*06e0*/  PRMT R0, R36, 0x7632, R0 ;  /* 0x0000763224007816 */ /* 0x020fc80000000000 */
[----:B------:R-:W-:-:S05]  /*06f0*/  SHF.L.U32 R0, R0, 0x10, RZ ;  /* 0x0000001000007819 */ /* 0x000fca00000006ff */
[----:B------:R-:W-:-:S04]  /*0700*/  FMUL.FTZ R0, R0, UR6 ;  /* 0x0000000600007c20 */ /* 0x000fc80008410000 */
[----:B------:R-:W-:-:S04]  /*0710*/  FMUL.FTZ R45, R25, R0 ;  /* 0x00000000192d7220 */ /* 0x000fc80000410000 */
[----:B------:R-:W-:-:S07]  /*0720*/  @P0 FADD.FTZ R45, R29, R45 ;  /* 0x0000002d1d2d0221 */ /* 0x000fce0000010000 */
.L_x_4021:
[----:B------:R-:W-:Y:S05]  /*0730*/  BSYNC B1 ;  /* 0x0000000000017941 */ /* 0x000fea0003800000 */
.L_x_4020:
[----:B------:R-:W-:Y:S04]  /*0740*/  BSSY B1, `(.L_x_4022) ;  /* 0x0000006000017945 */ /* 0x000fe80003800000 */
[----:B------:R-:W-:Y:S05]  /*0750*/  @!P6 BRA `(.L_x_4023) ;  /* 0x000000000010e947 */ /* 0x000fea0003800000 */
[----:B-----5:R-:W-:-:S05]  /*0760*/  SHF.L.U32 R0, R37, 0x10, RZ ;  /* 0x0000001025007819 */ /* 0x020fca00000006ff */
[----:B------:R-:W-:-:S04]  /*0770*/  FMUL.FTZ R51, R0, UR6 ;  /* 0x0000000600337c20 */ /* 0x000fc80008410000 */
[----:B------:R-:W-:-:S04]  /*0780*/  FMUL.FTZ R46, R26, R51 ;  /* 0x000000331a2e7220 */ /* 0x000fc80000410000 */
[----:B------:R-:W-:-:S07]  /*0790*/  @P0 FADD.FTZ R46, R30, R46 ;  /* 0x0000002e1e2e0221 */ /* 0x000fce0000010000 */
.L_x_4023:
[----:B------:R-:W-:Y:S05]  /*07a0*/  BSYNC B1 ;  /* 0x0000000000017941 */ /* 0x000fea0003800000 */
.L_x_4022:
[----:B------:R-:W-:Y:S04]  /*07b0*/  BSSY B1, `(.L_x_4024) ;  /* 0x0000007000017945 */ /* 0x000fe80003800000 */
[----:B------:R-:W-:Y:S05]  /*07c0*/  @!P6 BRA `(.L_x_4025) ;  /* 0x000000000014e947 */ /* 0x000fea0003800000 */
[----:B-----5:R-:W-:-:S04]  /*07d0*/  PRMT R0, R37, 0x7632, R0 ;  /* 0x0000763225007816 */ /* 0x020fc80000000000 */
[----:B------:R-:W-:-:S05]  /*07e0*/  SHF.L.U32 R0, R0, 0x10, RZ ;  /* 0x0000001000007819 */ /* 0x000fca00000006ff */
[----:B------:R-:W-:-:S04]  /*07f0*/  FMUL.FTZ R0, R0, UR6 ;  /* 0x0000000600007c20 */ /* 0x000fc80008410000 */
[----:B------:R-:W-:-:S04]  /*0800*/  FMUL.FTZ R47, R27, R0 ;  /* 0x000000001b2f7220 */ /* 0x000fc80000410000 */
[----:B------:R-:W-:-:S07]  /*0810*/  @P0 FADD.FTZ R47, R31, R47 ;  /* 0x0000002f1f2f0221 */ /* 0x000fce0000010000 */
.L_x_4025:
[----:B------:R-:W-:Y:S05]  /*0820*/  BSYNC B1 ;  /* 0x0000000000017941 */ /* 0x000fea0003800000 */
.L_x_4024:
[----:B------:R-:W-:Y:S04]  /*0830*/  BSSY B1, `(.L_x_4026) ;  /* 0x0000006000017945 */ /* 0x000fe80003800000 */
[----:B------:R-:W-:Y:S05]  /*0840*/  @!P6 BRA `(.L_x_4027) ;  /* 0x000000000010e947 */ /* 0x000fea0003800000 */
[----:B-----5:R-:W-:-:S05]  /*0850*/  SHF.L.U32 R0, R38, 0x10, RZ ;  /* 0x0000001026007819 */ /* 0x020fca00000006ff */
[----:B------:R-:W-:-:S04]  /*0860*/  FMUL.FTZ R51, R0, UR6 ;  /* 0x0000000600337c20 */ /* 0x000fc80008410000 */
[----:B------:R-:W-:-:S04]  /*0870*/  FMUL.FTZ R40, R20, R51 ;  /* 0x0000003314287220 */ /* 0x000fc80000410000 */
[----:B------:R-:W-:-:S07]  /*0880*/  @P0 FADD.FTZ R40, R32, R40 ;  /* 0x0000002820280221 */ /* 0x000fce0000010000 */
.L_x_4027:
[----:B------:R-:W-:Y:S05]  /*0890*/  BSYNC B1 ;  /* 0x0000000000017941 */ /* 0x000fea0003800000 */
.L_x_4026:
[----:B------:R-:W-:Y:S04]  /*08a0*/  BSSY B1, `(.L_x_4028) ;  /* 0x0000007000017945 */ /* 0x000fe80003800000 */
[----:B------:R-:W-:Y:S05]  /*08b0*/  @!P6 BRA `(.L_x_4029) ;  /* 0x000000000014e947 */ /* 0x000fea0003800000 */
[----:B-----5:R-:W-:-:S04]  /*08c0*/  PRMT R0, R38, 0x7632, R0 ;  /* 0x0000763226007816 */ /* 0x020fc80000000000 */
[----:B------:R-:W-:-:S05]  /*08d0*/  SHF.L.U32 R0, R0, 0x10, RZ ;  /* 0x0000001000007819 */ /* 0x000fca00000006ff */
[----:B------:R-:W-:-:S04]  /*08e0*/  FMUL.FTZ R0, R0, UR6 ;  /* 0x0000000600007c20 */ /* 0x000fc80008410000 */
[----:B------:R-:W-:-:S04]  /*08f0*/  FMUL.FTZ R41, R21, R0 ;  /* 0x0000000015297220 */ /* 0x000fc80000410000 */
[----:B------:R-:W-:-:S07]  /*0900*/  @P0 FADD.FTZ R41, R33, R41 ;  /* 0x0000002921290221 */ /* 0x000fce0000010000 */
.L_x_4029:
[----:B------:R-:W-:Y:S05]  /*0910*/  BSYNC B1 ;  /* 0x0000000000017941 */ /* 0x000fea0003800000 */
.L_x_4028:
[----:B------:R-:W-:Y:S04]  /*0920*/  BSSY B1, `(.L_x_4030) ;  /* 0x0000006000017945 */ /* 0x000fe80003800000 */
[----:B------:R-:W-:Y:S05]  /*0930*/  @!P6 BRA `(.L_x_4031) ;  /* 0x000000000010e947 */ /* 0x000fea0003800000 */
[----:B-----5:R-:W-:-:S05]  /*0940*/  SHF.L.U32 R0, R39, 0x10, RZ ;  /* 0x0000001027007819 */ /* 0x020fca00000006ff */
[----:B------:R-:W-:-:S04]  /*0950*/  FMUL.FTZ R51, R0, UR6 ;  /* 0x0000000600337c20 */ /* 0x000fc80008410000 */
[----:B------:R-:W-:-:S04]  /*0960*/  FMUL.FTZ R42, R22, R51 ;  /* 0x00000033162a7220 */ /* 0x000fc80000410000 */
[----:B------:R-:W-:-:S07]  /*0970*/  @P0 FADD.FTZ R42, R34, R42 ;  /* 0x0000002a222a0221 */ /* 0x000fce0000010000 */
.L_x_4031:
[----:B------:R-:W-:Y:S05]  /*0980*/  BSYNC B1 ;  /* 0x0000000000017941 */ /* 0x000fea0003800000 */
.L_x_4030:
[----:B------:R-:W-:Y:S04]  /*0990*/  BSSY B1, `(.L_x_4032) ;  /* 0x0000007000017945 */ /* 0x000fe80003800000 */
[----:B------:R-:W-:Y:S05]  /*09a0*/  @!P6 BRA `(.L_x_4033) ;  /* 0x000000000014e947 */ /* 0x000fea0003800000 */
[----:B-----5:R-:W-:-:S04]  /*09b0*/  PRMT R0, R39, 0x7632, R0 ;  /* 0x0000763227007816 */ /* 0x020fc80000000000 */
[----:B------:R-:W-:-:S05]  /*09c0*/  SHF.L.U32 R0, R0, 0x10, RZ ;  /* 0x0000001000007819 */ /* 0x000fca00000006ff */
[----:B------:R-:W-:-:S04]  /*09d0*/  FMUL.FTZ R0, R0, UR6 ;  /* 0x0000000600007c20 */ /* 0x000fc80008410000 */
[----:B------:R-:W-:-:S04]  /*09e0*/  FMUL.FTZ R43, R23, R0 ;  /* 0x00000000172b7220 */ /* 0x000fc80000410000 */
[----:B------:R-:W-:-:S07]  /*09f0*/  @P0 FADD.FTZ R43, R35, R43 ;  /* 0x0000002b232b0221 */ /* 0x000fce0000010000 */
.L_x_4033:
[----:B------:R-:W-:Y:S05]  /*0a00*/  BSYNC B1 ;  /* 0x0000000000017941 */ /* 0x000fea0003800000 */
.L_x_4032:
[----:B------:R1:W-:Y:S04]  /*0a10*/  STG.E.128 desc[UR4][R48.64], R44 ;  /* 0x0000002c30007986 */ /* 0x0003e8000c101d04 */
[----:B------:R1:W-:Y:S02]  /*0a20*/  STG.E.128 desc[UR4][R48.64+0x10], R40 ;  /* 0x0000102830007986 */ /* 0x0003e4000c101d04 */
.L_x_4017:
[----:B------:R-:W-:Y:S05]  /*0a30*/  BSYNC B0 ;  /* 0x0000000000007941 */ /* 0x000fea0003800000 */
.L_x_4016:
        /* <DEDUP_REMOVED lines=50> */
.L_x_4049:
        /* <DEDUP_REMOVED lines=55> */
.L_x_4036:
[----:B------:R-:W-:Y:S05]  /*10d0*/  BSYNC B0 ;  /* 0x0000000000007941 */ /* 0x000fea0003800000 */
.L_x_4035:
[----:B--2---:R-:W2:Y:S02]  /*10e0*/  LDC.64 R48, c[0x0][0x210] ;  /* 0x00008400ff307b82 */ /* 0x004ea40000000a00 */
[----:B--2---:R-:W-:-:S04]  /*10f0*/  LEA R2, R48, R2, 0x2 ;  /* 0x0000000230027211 */ /* 0x004fc800078e10ff */
[----:B------:R-:W-:-:S13]  /*1100*/  ISETP.GE.AND P0, PT, R2, R49, PT ;  /* 0x000000310200720c */ /* 0x000fda0003f06270 */
[----:B------:R-:W-:Y:S05]  /*1110*/  @!P0 BRA `(.L_x_4037) ;  /* 0xfffffff000648947 */ /* 0x000fea000383ffff */
[----:B------:R-:W-:Y:S05]  /*1120*/  EXIT ;  /* 0x000000000000794d */ /* 0x000fea0003800000 */
.L_x_4034:
        /* <DEDUP_REMOVED lines=8> */
.L_x_4039:
[----:B------:R-:W-:Y:S05]  /*11b0*/  BSYNC B0 ;  /* 0x0000000000007941 */ /* 0x000fea0003800000 */
.L_x_4038:
        /* <DEDUP_REMOVED lines=8> */
.L_x_4040:
[----:B------:R-:W-:Y:S01]  /*1240*/  HFMA2.MMA R51, -RZ, RZ, 0, 2.384185791015625e-07 ;  /* 0x00000004ff337435 */ /* 0x000fe200000001ff */
[----:B------:R-:W-:-:S05]  /*1250*/  FADD.FTZ R58, R56, R0 ;  /* 0x00000000383a7221 */ /* 0x000fca0000010000 */
[----:B------:R-:W-:-:S07]  /*1260*/  MOV R56, R58 ;  /* 0x0000003a00387202 */ /* 0x000fce0000000f00 */
[----:B------:R-:W-:Y:S05]  /*1270*/  WARPSYNC.COLLECTIVE R48, `(.L_x_4041) ;  /* 0x0000000030087348 */ /* 0x000fea0003c00000 */
[----:B------:R0:W1:Y:S02]  /*1280*/  SHFL.BFLY P1, R0, R56, R51, R49 ;  /* 0x0c00003338007389 */ /* 0x0000640000020031 */
[----:B01----:R-:W-:Y:S01]  /*1290*/  ENDCOLLECTIVE ;  /* 0x000000000000791b */ /* 0x003fe20003800000 */
.L_x_4041:
[----:B------:R-:W-:Y:S01]  /*12a0*/  HFMA2.MMA R51, -RZ, RZ, 0, 4.76837158203125e-07 ;  /* 0x00000008ff337435 */ /* 0x000fe200000001ff */
[----:B------:R-:W-:-:S05]  /*12b0*/  FADD.FTZ R59, R58, R0 ;  /* 0x000000003a3b7221 */ /* 0x000fca0000010000 */
[----:B------:R-:W-:-:S07]  /*12c0*/  MOV R56, R59 ;  /* 0x0000003b00387202 */ /* 0x000fce0000000f00 */
[----:B------:R-:W-:Y:S05]  /*12d0*/  WARPSYNC.COLLECTIVE R48, `(.L_x_4042) ;  /* 0x0000000030087348 */ /* 0x000fea0003c00000 */
[----:B------:R0:W1:Y:S02]  /*12e0*/  SHFL.BFLY P1, R0, R56, R51, R49 ;  /* 0x0c00003338007389 */ /* 0x0000640000020031 */
[----:B01----:R-:W-:Y:S01]  /*12f0*/  ENDCOLLECTIVE ;  /* 0x000000000000791b */ /* 0x003fe20003800000 */
.L_x_4042:
[----:B------:R-:W-:Y:S01]  /*1300*/  HFMA2.MMA R51, -RZ, RZ, 0, 9.5367431640625e-07 ;  /* 0x00000010ff337435 */ /* 0x000fe200000001ff */
[----:B------:R-:W-:-:S05]  /*1310*/  FADD.FTZ R60, R59, R0 ;  /* 0x000000003b3c7221 */ /* 0x000fca0000010000 */
[----:B------:R-:W-:-:S07]  /*1320*/  MOV R56, R60 ;  /* 0x0000003c00387202 */ /* 0x000fce0000000f00 */
[----:B------:R-:W-:Y:S05]  /*1330*/  WARPSYNC.COLLECTIVE R48, `(.L_x_4043) ;  /* 0x0000000030087348 */ /* 0x000fea0003c00000 */
[----:B------:R0:W1:Y:S02]  /*1340*/  SHFL.BFLY P1, R0, R56, R51, R49 ;  /* 0x0c00003338007389 */ /* 0x0000640000020031 */
[----:B01----:R-:W-:Y:S01]  /*1350*/  ENDCOLLECTIVE ;  /* 0x000000000000791b */ /* 0x003fe20003800000 */
.L_x_4043:
        /* <DEDUP_REMOVED lines=25> */
.L_x_4044:
[----:B------:R-:W-:Y:S01]  /*14f0*/  HFMA2.MMA R51, -RZ, RZ, 0, 1.1920928955078125e-07 ;  /* 0x00000002ff337435 */ /* 0x000fe200000001ff */
[----:B------:R-:W-:-:S10]  /*1500*/  FADD.FTZ R56, R53, R0 ;  /* 0x0000000035387221 */ /* 0x000fd40000010000 */
[----:B------:R-:W-:Y:S05]  /*1510*/  WARPSYNC.COLLECTIVE R48, `(.L_x_4045) ;  /* 0x0000000030087348 */ /* 0x000fea0003c00000 */
[----:B------:R0:W1:Y:S02]  /*1520*/  SHFL.BFLY P1, R0, R56, R51, R49 ;  /* 0x0c00003338007389 */ /* 0x0000640000020031 */
[----:B01----:R-:W-:Y:S01]  /*1530*/  ENDCOLLECTIVE ;  /* 0x000000000000791b */ /* 0x003fe20003800000 */
.L_x_4045:
[----:B------:R-:W-:Y:S01]  /*1540*/  HFMA2.MMA R51, -RZ, RZ, 0, 2.384185791015625e-07 ;  /* 0x00000004ff337435 */ /* 0x000fe200000001ff */
[----:B------:R-:W-:-:S05]  /*1550*/  FADD.FTZ R58, R56, R0 ;  /* 0x00000000383a7221 */ /* 0x000fca0000010000 */
[----:B------:R-:W-:-:S07]  /*1560*/  MOV R56, R58 ;  /* 0x0000003a00387202 */ /* 0x000fce0000000f00 */
[----:B------:R-:W-:Y:S05]  /*1570*/  WARPSYNC.COLLECTIVE R48, `(.L_x_4046) ;  /* 0x0000000030087348 */ /* 0x000fea0003c00000 */
[----:B------:R0:W1:Y:S02]  /*1580*/  SHFL.BFLY P1, R0, R56, R51, R49 ;  /* 0x0c00003338007389 */ /* 0x0000640000020031 */
[----:B01----:R-:W-:Y:S01]  /*1590*/  ENDCOLLECTIVE ;  /* 0x000000000000791b */ /* 0x003fe20003800000 */
.L_x_4046:
[----:B------:R-:W-:Y:S01]  /*15a0*/  HFMA2.MMA R51, -RZ, RZ, 0, 4.76837158203125e-07 ;  /* 0x00000008ff337435 */ /* 0x000fe200000001ff */
[----:B------:R-:W-:-:S05]  /*15b0*/  FADD.FTZ R59, R58, R0 ;  /* 0x000000003a3b7221 */ /* 0x000fca0000010000 */
[----:B------:R-:W-:-:S07]  /*15c0*/  MOV R56, R59 ;  /* 0x0000003b00387202 */ /* 0x000fce0000000f00 */
[----:B------:R-:W-:Y:S05]  /*15d0*/  WARPSYNC.COLLECTIVE R48, `(.L_x_4047) ;  /* 0x0000000030087348 */ /* 0x000fea0003c00000 */
[----:B------:R0:W1:Y:S02]  /*15e0*/  SHFL.BFLY P1, R0, R56, R51, R49 ;  /* 0x0c00003338007389 */ /* 0x0000640000020031 */
[----:B01----:R-:W-:Y:S01]  /*15f0*/  ENDCOLLECTIVE ;  /* 0x000000000000791b */ /* 0x003fe20003800000 */
.L_x_4047:
[----:B------:R-:W-:Y:S01]  /*1600*/  HFMA2.MMA R51, -RZ, RZ, 0, 9.5367431640625e-07 ;  /* 0x00000010ff337435 */ /* 0x000fe200000001ff */
[----:B------:R-:W-:-:S05]  /*1610*/  FADD.FTZ R60, R59, R0 ;  /* 0x000000003b3c7221 */ /* 0x000fca0000010000 */
[----:B------:R-:W-:-:S07]  /*1620*/  MOV R56, R60 ;  /* 0x0000003c00387202 */ /* 0x000fce0000000f00 */
[----:B------:R-:W-:Y:S05]  /*1630*/  WARPSYNC.COLLECTIVE R48, `(.L_x_4048) ;  /* 0x0000000030087348 */ /* 0x000fea0003c00000 */
[----:B------:R0:W1:Y:S02]  /*1640*/  SHFL.BFLY P1, R0, R56, R51, R49 ;  /* 0x0c00003338007389 */ /* 0x0000640000020031 */
[----:B01----:R-:W-:Y:S01]  /*1650*/  ENDCOLLECTIVE ;  /* 0x000000000000791b */ /* 0x003fe20003800000 */
.L_x_4048:
[----:B------:R-:W-:Y:S05]  /*1660*/  BRA `(.L_x_4049) ;  /* 0xfffffff400bc7947 */ /* 0x000fea000383ffff */
.L_x_4050:
        /* <DEDUP_REMOVED lines=9> */
.L_x_9566:


//--------------------- .text._ZN10layer_norm13ln_fwd_kernelINS_13Kernel_traitsIf13__nv_bfloat16fS2_fjLj256ELj1ELj4ELj1ELj16ENS_18Kernel_traits_baseILj256EfS2_fS2_fjLj128EEEEELb0ELb1ELb1ELb1EEEvNS_9FwdParamsE --------------------------
	.section	.text._ZN10layer_norm13ln_fwd_kernelINS_13Kernel_traitsIf13__nv_bfloat16fS2_fjLj256ELj1ELj4ELj1ELj16ENS_18Kernel_traits_baseILj256EfS2_fS2_fjLj128EEEEELb0ELb1ELb1ELb1EEEvNS_9FwdParamsE,"ax",@progbits
	.align	128
        .global         _ZN10layer_norm13ln_fwd_kernelINS_13Kernel_traitsIf13__nv_bfloat16fS2_fjLj256ELj1ELj4ELj1ELj16ENS_18Kernel_traits_baseILj256EfS2_fS2_fjLj128EEEEELb0ELb1ELb1ELb1EEEvNS_9FwdParamsE
        .type           _ZN10layer_norm13ln_fwd_kernelINS_13Kernel_traitsIf13__nv_bfloat16fS2_fjLj256ELj1ELj4ELj1ELj16ENS_18Kernel_traits_baseILj256EfS2_fS2_fjLj128EEEEELb0ELb1ELb1ELb1EEEvNS_9FwdParamsE,@function
        .size           _ZN10layer_norm13ln_fwd_kernelINS_13Kernel_traitsIf13__nv_bfloat16fS2_fjLj256ELj1ELj4ELj1ELj16ENS_18Kernel_traits_baseILj256EfS2_fS2_fjLj128EEEEELb0ELb1ELb1ELb1EEEvNS_9FwdParamsE,(.L_x_9567 - _ZN10layer_norm13ln_fwd_kernelINS_13Kernel_traitsIf13__nv_bfloat16fS2_fjLj256ELj1ELj4ELj1ELj16ENS_18Kernel_traits_baseILj256EfS2_fS2_fjLj128EEEEELb0ELb1ELb1ELb1EEEvNS_9FwdParamsE)
        .other          _ZN10layer_norm13ln_fwd_kernelINS_13Kernel_traitsIf13__nv_bfloat16fS2_fjLj256ELj1ELj4ELj1ELj16ENS_18Kernel_traits_baseILj256EfS2_fS2_fjLj128EEEEELb0ELb1ELb1ELb1EEEvNS_9FwdParamsE,@"STO_CUDA_ENTRY STV_DEFAULT"
_ZN10layer_norm13ln_fwd_kernelINS_13Kernel_traitsIf13__nv_bfloat16fS2_fjLj256ELj1ELj4ELj1ELj16ENS_18Kernel_traits_baseILj256EfS2_fS2_fjLj128EEEEELb0ELb1ELb1ELb1EEEvNS_9FwdParamsE:
.text._ZN10layer_norm13ln_fwd_kernelINS_13Kernel_traitsIf13__nv_bfloat16fS2_fjLj256ELj1ELj4ELj1ELj16ENS_18Kernel_traits_baseILj256EfS2_fS2_fjLj128EEEEELb0ELb1ELb1ELb1EEEvNS_9FwdParamsE:
        /* <DEDUP_REMOVED lines=29> */
[----:B------:R-:W-:Y:S02]  /*01d0*/  ULDC.U8 UR6, c[0x0][0x2a0] ;  /* 0x0000a80000067ab9 */ /* 0x000fe40000000000 */
[----:B------:R0:W5:Y:S01]  /*01e0*/  LDG.E.128 R16, desc[UR4][R2.64+0x10] ;  /* 0x0000100402107981 */ /* 0x000162000c1e1d00 */
[----:B------:R-:W-:Y:S01]  /*01f0*/  IADD3.X R29, RZ, UR7, RZ, P0, !PT ;  /* 0x00000007ff1d7c10 */ /* 0x000fe200087fe4ff */
[----:B------:R-:W-:-:S04]  /*0200*/  ULDC UR7, c[0x0][0x2d8] ;  /* 0x0000b60000077ab9 */ /* 0x000fc80000000800 */
[----:B------:R0:W5:Y:S04]  /*0210*/  LDG.E.128 R20, desc[UR4][R28.64] ;  /* 0x000000041c147981 */ /* 0x000168000c1e1d00 */
[----:B------:R0:W5:Y:S01]  /*0220*/  LDG.E.128 R24, desc[UR4][R28.64+0x10] ;  /* 0x000010041c187981 */ /* 0x000162000c1e1d00 */
[----:B------:R-:W-:Y:S01]  /*0230*/  ISETP.NE.AND P5, PT, RZ, UR6, PT ;  /* 0x00000006ff007c0c */ /* 0x000fe2000bfa5270 */
[----:B------:R-:W-:-:S12]  /*0240*/  ULDC UR6, c[0x0][0x29c] ;  /* 0x0000a70000067ab9 */ /* 0x000fd80000000800 */
.L_x_4070:
        /* <DEDUP_REMOVED lines=58> */
[----:B------:R-:W-:-:S04]  /*05f0*/  FMUL.FTZ R44, R20, R3 ;  /* 0x00000003142c7220 */ /* 0x000fc80000410000 */
[----:B------:R-:W-:-:S07]  /*0600*/  @P0 FADD.FTZ R44, R28, R44 ;  /* 0x0000002c1c2c0221 */ /* 0x000fce0000010000 */
.L_x_4052:
[----:B------:R-:W-:Y:S05]  /*0610*/  BSYNC B0 ;  /* 0x0000000000007941 */ /* 0x000fea0003800000 */
.L_x_4051:
[----:B------:R-:W-:Y:S04]  /*0620*/  BSSY B0, `(.L_x_4053) ;  /* 0x0000007000007945 */ /* 0x000fe80003800000 */
[----:B------:R-:W-:Y:S05]  /*0630*/  @!P6 BRA `(.L_x_4054) ;  /* 0x000000000014e947 */ /* 0x000fea0003800000 */
[----:B-----5:R-:W-:-:S04]  /*0640*/  PRMT R2, R36, 0x7632, R2 ;  /* 0x0000763224027816 */ /* 0x020fc80000000002 */
[----:B------:R-:W-:-:S05]  /*0650*/  SHF.L.U32 R2, R2, 0x10, RZ ;  /* 0x0000001002027819 */ /* 0x000fca00000006ff */
[----:B------:R-:W-:-:S04]  /*0660*/  FMUL.FTZ R2, R2, UR6 ;  /* 0x0000000602027c20 */ /* 0x000fc80008410000 */
[----:B------:R-:W-:-:S04]  /*0670*/  FMUL.FTZ R45, R21, R2 ;  /* 0x00000002152d7220 */ /* 0x000fc80000410000 */
[----:B------:R-:W-:-:S07]  /*0680*/  @P0 FADD.FTZ R45, R29, R45 ;  /* 0x0000002d1d2d0221 */ /* 0x000fce0000010000 */
.L_x_4054:
[----:B------:R-:W-:Y:S05]  /*0690*/  BSYNC B0 ;  /* 0x0000000000007941 */ /* 0x000fea0003800000 */
.L_x_4053:
[----:B------:R-:W-:Y:S04]  /*06a0*/  BSSY B0, `(.L_x_4055) ;  /* 0x0000006000007945 */ /* 0x000fe80003800000 */
[----:B------:R-:W-:Y:S05]  /*06b0*/  @!P6 BRA `(.L_x_4056) ;  /* 0x000000000010e947 */ /* 0x000fea0003800000 */
[----:B-----5:R-:W-:-:S05]  /*06c0*/  SHF.L.U32 R2, R37, 0x10, RZ ;  /* 0x0000001025027819 */ /* 0x020fca00000006ff */
[----:B------:R-:W-:-:S04]  /*06d0*/  FMUL.FTZ R3, R2, UR6 ;  /* 0x0000000602037c20 */ /* 0x000fc80008410000 */
[----:B------:R-:W-:-:S04]  /*06e0*/  FMUL.FTZ R46, R22, R3 ;  /* 0x00000003162e7220 */ /* 0x000fc80000410000 */
[----:B------:R-:W-:-:S07]  /*06f0*/  @P0 FADD.FTZ R46, R30, R46 ;  /* 0x0000002e1e2e0221 */ /* 0x000fce0000010000 */
.L_x_4056:
[----:B------:R-:W-:Y:S05]  /*0700*/  BSYNC B0 ;  /* 0x0000000000007941 */ /* 0x000fea0003800000 */
.L_x_4055:
[----:B------:R-:W-:Y:S04]  /*0710*/  BSSY B0, `(.L_x_4057) ;  /* 0x0000007000007945 */ /* 0x000fe80003800000 */
[----:B------:R-:W-:Y:S05]  /*0720*/  @!P6 BRA `(.L_x_4058) ;  /* 0x000000000014e947 */ /* 0x000fea0003800000 */
[----:B-----5:R-:W-:-:S04]  /*0730*/  PRMT R2, R37, 0x7632, R2 ;  /* 0x0000763225027816 */ /* 0x020fc80000000002 */
[----:B------:R-:W-:-:S05]  /*0740*/  SHF.L.U32 R2, R2, 0x10, RZ ;  /* 0x0000001002027819 */ /* 0x000fca00000006ff */
[----:B------:R-:W-:-:S04]  /*0750*/  FMUL.FTZ R2, R2, UR6 ;  /* 0x0000000602027c20 */ /* 0x000fc80008410000 */
[----:B------:R-:W-:-:S04]  /*0760*/  FMUL.FTZ R47, R23, R2 ;  /* 0x00000002172f7220 */ /* 0x000fc80000410000 */
[----:B------:R-:W-:-:S07]  /*0770*/  @P0 FADD.FTZ R47, R31, R47 ;  /* 0x0000002f1f2f0221 */ /* 0x000fce0000010000 */
.L_x_4058:
[----:B------:R-:W-:Y:S05]  /*0780*/  BSYNC B0 ;  /* 0x0000000000007941 */ /* 0x000fea0003800000 */
.L_x_4057:
[----:B------:R-:W-:Y:S04]  /*0790*/  BSSY B0, `(.L_x_4059) ;  /* 0x0000006000007945 */ /* 0x000fe80003800000 */
[----:B------:R-:W-:Y:S05]  /*07a0*/  @!P6 BRA `(.L_x_4060) ;  /* 0x000000000010e947 */ /* 0x000fea0003800000 */
[----:B-----5:R-:W-:-:S05]  /*07b0*/  SHF.L.U32 R2, R38, 0x10, RZ ;  /* 0x0000001026027819 */ /* 0x020fca00000006ff */
[----:B------:R-:W-:-:S04]  /*07c0*/  FMUL.FTZ R3, R2, UR6 ;  /* 0x0000000602037c20 */ /* 0x000fc80008410000 */
[----:B------:R-:W-:-:S04]  /*07d0*/  FMUL.FTZ R40, R24, R3 ;  /* 0x0000000318287220 */ /* 0x000fc80000410000 */
[----:B------:R-:W-:-:S07]  /*07e0*/  @P0 FADD.FTZ R40, R32, R40 ;  /* 0x0000002820280221 */ /* 0x000fce0000010000 */
.L_x_4060:
[----:B------:R-:W-:Y:S05]  /*07f0*/  BSYNC B0 ;  /* 0x0000000000007941 */ /* 0x000fea0003800000 */
.L_x_4059:
[----:B------:R-:W-:Y:S04]  /*0800*/  BSSY B0, `(.L_x_4061) ;  /* 0x0000007000007945 */ /* 0x000fe80003800000 */
[----:B------:R-:W-:Y:S05]  /*0810*/  @!P6 BRA `(.L_x_4062) ;  /* 0x000000000014e947 */ /* 0x000fea0003800000 */
[----:B-----5:R-:W-:-:S04]  /*0820*/  PRMT R2, R38, 0x7632, R2 ;  /* 0x0000763226027816 */ /* 0x020fc80000000002 */
[----:B------:R-:W-:-:S05]  /*0830*/  SHF.L.U32 R2, R2, 0x10, RZ ;  /* 0x0000001002027819 */ /* 0x000fca00000006ff */
[----:B------:R-:W-:-:S04]  /*0840*/  FMUL.FTZ R2, R2, UR6 ;  /* 0x0000000602027c20 */ /* 0x000fc80008410000 */
[----:B------:R-:W-:-:S04]  /*0850*/  FMUL.FTZ R41, R25, R2 ;  /* 0x0000000219297220 */ /* 0x000fc80000410000 */
[----:B------:R-:W-:-:S07]  /*0860*/  @P0 FADD.FTZ R41, R33, R41 ;  /* 0x0000002921290221 */ /* 0x000fce0000010000 */
.L_x_4062:
[----:B------:R-:W-:Y:S05]  /*0870*/  BSYNC B0 ;  /* 0x0000000000007941 */ /* 0x000fea0003800000 */
.L_x_4061:
[----:B------:R-:W-:Y:S04]  /*0880*/  BSSY B0, `(.L_x_4063) ;  /* 0x0000006000007945 */ /* 0x000fe80003800000 */
[----:B------:R-:W-:Y:S05]  /*0890*/  @!P6 BRA `(.L_x_4064) ;  /* 0x000000000010e947 */ /* 0x000fea0003800000 */
[----:B-----5:R-:W-:-:S05]  /*08a0*/  SHF.L.U32 R2, R39, 0x10, RZ ;  /* 0x0000001027027819 */ /* 0x020fca00000006ff */
[----:B------:R-:W-:-:S04]  /*08b0*/  FMUL.FTZ R3, R2, UR6 ;  /* 0x0000000602037c20 */ /* 0x000fc80008410000 */
[----:B------:R-:W-:-:S04]  /*08c0*/  FMUL.FTZ R42, R26, R3 ;  /* 0x000000031a2a7220 */ /* 0x000fc80000410000 */
[----:B------:R-:W-:-:S07]  /*08d0*/  @P0 FADD.FTZ R42, R34, R42 ;  /* 0x0000002a222a0221 */ /* 0x000fce0000010000 */
.L_x_4064:
[----:B------:R-:W-:Y:S05]  /*08e0*/  BSYNC B0 ;  /* 0x0000000000007941 */ /* 0x000fea0003800000 */
.L_x_4063:
[----:B------:R-:W-:Y:S04]  /*08f0*/  BSSY B0, `(.L_x_4065) ;  /* 0x0000007000007945 */ /* 0x000fe80003800000 */
[----:B------:R-:W-:Y:S05]  /*0900*/  @!P6 BRA `(.L_x_4066) ;  /* 0x000000000014e947 */ /* 0x000fea0003800000 */
[----:B-----5:R-:W-:-:S04]  /*0910*/  PRMT R2, R39, 0x7632, R2 ;  /* 0x0000763227027816 */ /* 0x020fc80000000002 */
[----:B------:R-:W-:-:S05]  /*0920*/  SHF.L.U32 R2, R2, 0x10, RZ ;  /* 0x0000001002027819 */ /* 0x000fca00000006ff */
[----:B------:R-:W-:-:S04]  /*0930*/  FMUL.FTZ R2, R2, UR6 ;  /* 0x0000000602027c20 */ /* 0x000fc80008410000 */
[----:B------:R-:W-:-:S04]  /*0940*/  FMUL.FTZ R43, R27, R2 ;  /* 0x000000021b2b7220 */ /* 0x000fc80000410000 */
[----:B------:R-:W-:-:S07]  /*0950*/  @P0 FADD.FTZ R43, R35, R43 ;  /* 0x0000002b232b0221 */ /* 0x000fce0000010000 */
.L_x_4066:
[----:B------:R-:W-:Y:S05]  /*0960*/  BSYNC B0 ;  /* 0x0000000000007941 */ /* 0x000fea0003800000 */
.L_x_4065:
        /* <DEDUP_REMOVED lines=52> */
.L_x_4082:
        /* <DEDUP_REMOVED lines=54> */
.L_x_4069:
[----:B------:R-:W-:Y:S05]  /*1010*/  BSYNC B0 ;  /* 0x0000000000007941 */ /* 0x000fea0003800000 */
.L_x_4068:
[----:B-1----:R-:W1:Y:S02]  /*1020*/  LDC.64 R2, c[0x0][0x210] ;  /* 0x00008400ff027b82 */ /* 0x002e640000000a00 */
[----:B-1----:R-:W-:-:S04]  /*1030*/  LEA R54, R2, R54, 0x2 ;  /* 0x0000003602367211 */ /* 0x002fc800078e10ff */
[----:B------:R-:W-:-:S13]  /*1040*/  ISETP.GE.AND P0, PT, R54, R3, PT ;  /* 0x000000033600720c */ /* 0x000fda0003f06270 */
[----:B------:R-:W-:Y:S05]  /*1050*/  @!P0 BRA `(.L_x_4070) ;  /* 0xfffffff0007c8947 */ /* 0x000fea000383ffff */
[----:B------:R-:W-:Y:S05]  /*1060*/  EXIT ;  /* 0x000000000000794d */ /* 0x000fea0003800000 */
.L_x_4067:
        /* <DEDUP_REMOVED lines=8> */
.L_x_4072:
[----:B------:R-:W-:Y:S05]  /*10f0*/  BSYNC B0 ;  /* 0x0000000000007941 */ /* 0x000fea0003800000 */
.L_x_4071:
        /* <DEDUP_REMOVED lines=8> */
.L_x_4073:
[----:B------:R-:W-:Y:S01]  /*1180*/  HFMA2.MMA R49, -RZ, RZ, 0, 2.384185791015625e-07 ;  /* 0x00000004ff317435 */ /* 0x000fe200000001ff */
[----:B------:R-:W-:-:S05]  /*1190*/  FADD.FTZ R57, R56, R0 ;  /* 0x0000000038397221 */ /* 0x000fca0000010000 */
[----:B------:R-:W-:-:S07]  /*11a0*/  MOV R56, R57 ;  /* 0x0000003900387202 */ /* 0x000fce0000000f00 */
[----:B------:R-:W-:Y:S05]  /*11b0*/  WARPSYNC.COLLECTIVE R2, `(.L_x_4074) ;  /* 0x0000000002087348 */ /* 0x000fea0003c00000 */
[----:B------:R0:W1:Y:S02]  /*11c0*/  SHFL.BFLY P1, R0, R56, R49, R3 ;  /* 0x0c00003138007389 */ /* 0x0000640000020003 */
[----:B01----:R-:W-:Y:S01]  /*11d0*/  ENDCOLLECTIVE ;  /* 0x000000000000791b */ /* 0x003fe20003800000 */
.L_x_4074:
[----:B------:R-:W-:Y:S01]  /*11e0*/  HFMA2.MMA R49, -RZ, RZ, 0, 4.76837158203125e-07 ;  /* 0x00000008ff317435 */ /* 0x000fe200000001ff */
[----:B------:R-:W-:-:S05]  /*11f0*/  FADD.FTZ R58, R57, R0 ;  /* 0x00000000393a7221 */ /* 0x000fca0000010000 */
[----:B------:R-:W-:-:S07]  /*1200*/  MOV R56, R58 ;  /* 0x0000003a00387202 */ /* 0x000fce0000000f00 */
[----:B------:R-:W-:Y:S05]  /*1210*/  WARPSYNC.COLLECTIVE R2, `(.L_x_4075) ;  /* 0x0000000002087348 */ /* 0x000fea0003c00000 */
[----:B------:R0:W1:Y:S02]  /*1220*/  SHFL.BFLY P1, R0, R56, R49, R3 ;  /* 0x0c00003138007389 */ /* 0x0000640000020003 */
[----:B01----:R-:W-:Y:S01]  /*1230*/  ENDCOLLECTIVE ;  /* 0x000000000000791b */ /* 0x003fe20003800000 */
.L_x_4075:
[----:B------:R-:W-:Y:S01]  /*1240*/  HFMA2.MMA R49, -RZ, RZ, 0, 9.5367431640625e-07 ;  /* 0x00000010ff317435 */ /* 0x000fe200000001ff */
[----:B------:R-:W-:-:S05]  /*1250*/  FADD.FTZ R59, R58, R0 ;  /* 0x000000003a3b7221 */ /* 0x000fca0000010000 */
[----:B------:R-:W-:-:S07]  /*1260*/  MOV R56, R59 ;  /* 0x0000003b00387202 */ /* 0x000fce0000000f00 */
[----:B------:R-:W-:Y:S05]  /*1270*/  WARPSYNC.COLLECTIVE R2, `(.L_x_4076) ;  /* 0x0000000002087348 */ /* 0x000fea0003c00000 */
[----:B------:R0:W1:Y:S02]  /*1280*/  SHFL.BFLY P1, R0, R56, R49, R3 ;  /* 0x0c00003138007389 */ /* 0x0000640000020003 */
[----:B01----:R-:W-:Y:S01]  /*1290*/  ENDCOLLECTIVE ;  /* 0x000000000000791b */ /* 0x003fe20003800000 */
.L_x_4076:
        /* <DEDUP_REMOVED lines=23> */
.L_x_4077:
[----:B------:R-:W-:Y:S01]  /*1410*/  HFMA2.MMA R49, -RZ, RZ, 0, 1.1920928955078125e-07 ;  /* 0x00000002ff317435 */ /* 0x000fe200000001ff */
[----:B------:R-:W-:-:S05]  /*1420*/  FADD.FTZ R57, R56, R0 ;  /* 0x0000000038397221 */ /* 0x000fca0000010000 */
[----:B------:R-:W-:-:S07]  /*1430*/  MOV R56, R57 ;  /* 0x0000003900387202 */ /* 0x000fce0000000f00 */
[----:B------:R-:W-:Y:S05]  /*1440*/  WARPSYNC.COLLECTIVE R2, `(.L_x_4078) ;  /* 0x0000000002087348 */ /* 0x000fea0003c00000 */
[----:B------:R0:W1:Y:S02]  /*1450*/  SHFL.BFLY P1, R0, R56, R49, R3 ;  /* 0x0c00003138007389 */ /* 0x0000640000020003 */
[----:B01----:R-:W-:Y:S01]  /*1460*/  ENDCOLLECTIVE ;  /* 0x000000000000791b */ /* 0x003fe20003800000 */
.L_x_4078:
[----:B------:R-:W-:Y:S01]  /*1470*/  HFMA2.MMA R49, -RZ, RZ, 0, 2.384185791015625e-07 ;  /* 0x00000004ff317435 */ /* 0x000fe200000001ff */
[----:B------:R-:W-:-:S05]  /*1480*/  FADD.FTZ R58, R57, R0 ;  /* 0x00000000393a7221 */ /* 0x000fca0000010000 */
[----:B------:R-:W-:-:S07]  /*1490*/  MOV R56, R58 ;  /* 0x0000003a00387202 */ /* 0x000fce0000000f00 */
[----:B------:R-:W-:Y:S05]  /*14a0*/  WARPSYNC.COLLECTIVE R2, `(.L_x_4079) ;  /* 0x0000000002087348 */ /* 0x000fea0003c00000 */
[----:B------:R0:W1:Y:S02]  /*14b0*/  SHFL.BFLY P1, R0, R56, R49, R3 ;  /* 0x0c00003138007389 */ /* 0x0000640000020003 */
[----:B01----:R-:W-:Y:S01]  /*14c0*/  ENDCOLLECTIVE ;  /* 0x000000000000791b */ /* 0x003fe20003800000 */
.L_x_4079:
[----:B------:R-:W-:Y:S01]  /*14d0*/  HFMA2.MMA R49, -RZ, RZ, 0, 4.76837158203125e-07 ;  /* 0x00000008ff317435 */ /* 0x000fe200000001ff */
[----:B------:R-:W-:-:S05]  /*14e0*/  FADD.FTZ R59, R58, R0 ;  /* 0x000000003a3b7221 */ /* 0x000fca0000010000 */
[----:B------:R-:W-:-:S07]  /*14f0*/  MOV R56, R59 ;  /* 0x0000003b00387202 */ /* 0x000fce0000000f00 */
[----:B------:R-:W-:Y:S05]  /*1500*/  WARPSYNC.COLLECTIVE R2, `(.L_x_4080) ;  /* 0x0000000002087348 */ /* 0x000fea0003c00000 */
[----:B------:R0:W1:Y:S02]  /*1510*/  SHFL.BFLY P1, R0, R56, R49, R3 ;  /* 0x0c00003138007389 */ /* 0x0000640000020003 */
[----:B01----:R-:W-:Y:S01]  /*1520*/  ENDCOLLECTIVE ;  /* 0x000000000000791b */ /* 0x003fe20003800000 */
.L_x_4080:
[----:B------:R-:W-:Y:S01]  /*1530*/  HFMA2.MMA R49, -RZ, RZ, 0, 9.5367431640625e-07 ;  /* 0x00000010ff317435 */ /* 0x000fe200000001ff */
[----:B------:R-:W-:-:S05]  /*1540*/  FADD.FTZ R60, R59, R0 ;  /* 0x000000003b3c7221 */ /* 0x000fca0000010000 */
[----:B------:R-:W-:-:S07]  /*1550*/  MOV R56, R60 ;  /* 0x0000003c00387202 */ /* 0x000fce0000000f00 */
[----:B------:R-:W-:Y:S05]  /*1560*/  WARPSYNC.COLLECTIVE R2, `(.L_x_4081) ;  /* 0x0000000002087348 */ /* 0x000fea0003c00000 */
[----:B------:R0:W1:Y:S02]  /*1570*/  SHFL.BFLY P1, R0, R56, R49, R3 ;  /* 0x0c00003138007389 */ /* 0x0000640000020003 */
[----:B01----:R-:W-:Y:S01]  /*1580*/  ENDCOLLECTIVE ;  /* 0x000000000000791b */ /* 0x003fe20003800000 */
.L_x_4081:
[----:B------:R-:W-:Y:S05]  /*1590*/  BRA `(.L_x_4082) ;  /* 0xfffffff400c47947 */ /* 0x000fea000383ffff */
.L_x_4083:
        /* <DEDUP_REMOVED lines=14> */
.L_x_9567:


//--------------------- .text._ZN10layer_norm13ln_fwd_kernelINS_13Kernel_traitsIf13__nv_bfloat16fS2_fjLj256ELj1ELj4ELj1ELj16ENS_18Kernel_traits_baseILj256EfS2_fS2_fjLj128EEEEELb1ELb0ELb0ELb0EEEvNS_9FwdParamsE --------------------------
	.section	.text._ZN10layer_norm13ln_fwd_kernelINS_13Kernel_traitsIf13__nv_bfloat16fS2_fjLj256ELj1ELj4ELj1ELj16ENS_18Kernel_traits_baseILj256EfS2_fS2_fjLj128EEEEELb1ELb0ELb0ELb0EEEvNS_9FwdParamsE,"ax",@progbits
	.align	128
        .global         _ZN10layer_norm13ln_fwd_kernelINS_13Kernel_traitsIf13__nv_bfloat16fS2_fjLj256ELj1ELj4ELj1ELj16ENS_18Kernel_traits_baseILj256EfS2_fS2_fjLj128EEEEELb1ELb0ELb0ELb0EEEvNS_9FwdParamsE
        .type           _ZN10layer_norm13ln_fwd_kernelINS_13Kernel_traitsIf13__nv_bfloat16fS2_fjLj256ELj1ELj4ELj1ELj16ENS_18Kernel_traits_baseILj256EfS2_fS2_fjLj128EEEEELb1ELb0ELb0ELb0EEEvNS_9FwdParamsE,@function
        .size           _ZN10layer_norm13ln_fwd_kernelINS_13Kernel_traitsIf13__nv_bfloat16fS2_fjLj256ELj1ELj4ELj1ELj16ENS_18Kernel_traits_baseILj256EfS2_fS2_fjLj128EEEEELb1ELb0ELb0ELb0EEEvNS_9FwdParamsE,(.L_x_9568 - _ZN10layer_norm13ln_fwd_kernelINS_13Kernel_traitsIf13__nv_bfloat16fS2_fjLj256ELj1ELj4ELj1ELj16ENS_18Kernel_traits_baseILj256EfS2_fS2_fjLj128EEEEELb1ELb0ELb0ELb0EEEvNS_9FwdParamsE)
        .other          _ZN10layer_norm13ln_fwd_kernelINS_13Kernel_traitsIf13__nv_bfloat16fS2_fjLj256ELj1ELj4ELj1ELj16ENS_18Kernel_traits_baseILj256EfS2_fS2_fjLj128EEEEELb1ELb0ELb0ELb0EEEvNS_9FwdParamsE,@"STO_CUDA_ENTRY STV_DEFAULT"
_ZN10layer_norm13ln_fwd_kernelINS_13Kernel_traitsIf13__nv_bfloat16fS2_fjLj256ELj1ELj4ELj1ELj16ENS_18Kernel_traits_baseILj256EfS2_fS2_fjLj128EEEEELb1ELb0ELb0ELb0EEEvNS_9FwdParamsE:
.text._ZN10layer_norm13ln_fwd_kernelINS_13Kernel_traitsIf13__nv_bfloat16fS2_fjLj256ELj1ELj4ELj1ELj16ENS_18Kernel_traits_baseILj256EfS2_fS2_fjLj128EEEEELb1ELb0ELb0ELb0EEEvNS_9FwdParamsE:
        /* <DEDUP_REMOVED lines=14> */
[----:B-1----:R-:W-:-:S06]  /*00e0*/  @P2 IMAD.MOV.U32 R3, RZ, RZ, R43 ;  /* 0x000000ffff032224 */ /* 0x002fcc00078e002b */
[----:B------:R-:W4:Y:S01]  /*00f0*/  @P2 LDG.E.64 R2, desc[UR6][R2.64] ;  /* 0x0000000602022981 */ /* 0x000f22000c1e1b00 */
[----:B------:R-:W-:Y:S01]  /*0100*/  ULDC UR8, c[0x0][0x0] ;  /* 0x0000000000087ab9 */ /* 0x000fe20000000800 */
[----:B------:R-:W-:Y:S01]  /*0110*/  BSSY B0, `(.L_x_4084) ;  /* 0x000001e000007945 */ /* 0x000fe20003800000 */
[----:B---3--:R-:W-:Y:S01]  /*0120*/  SHF.R.S32.HI R6, RZ, 0x1f, R7 ;  /* 0x0000001fff067819 */ /* 0x008fe20000011407 */
[----:B------:R-:W1:Y:S03]  /*0130*/  S2R R46, SR_CTAID.X ;  /* 0x00000000002e7919 */ /* 0x000e660000002500 */
[----:B------:R-:W-:Y:S02]  /*0140*/  LEA.HI R6, R6, R7, RZ, 0x3 ;  /* 0x0000000706067211 */ /* 0x000fe400078f18ff */
[----:B0-----:R-:W-:Y:S02]  /*0150*/  LOP3.LUT R7, R45, 0x1f, RZ, 0xc, !PT ;  /* 0x0000001f2d077812 */ /* 0x001fe400078e0cff */
[----:B------:R-:W-:-:S02]  /*0160*/  SHF.R.U32.HI R47, RZ, 0x5, R45 ;  /* 0x00000005ff2f7819 */ /* 0x000fc4000001162d */
[----:B------:R-:W-:-:S04]  /*0170*/  LEA.HI.SX32 R6, R6, R7, 0x1d ;  /* 0x0000000706067211 */ /* 0x000fc800078feaff */
[----:B------:R-:W-:Y:S02]  /*0180*/  LOP3.LUT P0, RZ, R6, 0xffffffe0, RZ, 0xc0, !PT ;  /* 0xffffffe006ff7812 */ /* 0x000fe4000780c0ff */
[C---:B-1----:R-:W-:Y:S01]  /*0190*/  LEA R47, R46.reuse, R47, 0x2 ;  /* 0x0000002f2e2f7211 */ /* 0x042fe200078e10ff */
[----:B------:R-:W-:Y:S01]  /*01a0*/  IMAD R46, R46, UR8, R45 ;  /* 0x000000082e2e7c24 */ /* 0x000fe2000f8e022d */
[----:B------:R-:W-:Y:S02]  /*01b0*/  LOP3.LUT R45, R45, 0x1f, RZ, 0xc0, !PT ;  /* 0x0000001f2d2d7812 */ /* 0x000fe400078ec0ff */
[----:B--2---:R-:W-:Y:S02]  /*01c0*/  @P2 R2UR UR4, R4 ;  /* 0x00000000040422ca */ /* 0x004fe400000e0000 */
[----:B------:R-:W-:Y:S02]  /*01d0*/  @P2 R2UR UR5, R5 ;  /* 0x00000000050522ca */ /* 0x000fe400000e0000 */
[----:B----4-:R-:W-:-:S03]  /*01e0*/  @P2 IADD3 R0, P3, R2, R9, RZ ;  /* 0x0000000902002210 */ /* 0x010fc60007f7e0ff */
[----:B------:R-:W-:Y:S10]  /*01f0*/  @!P0 BRA `(.L_x_4085) ;  /* 0x00000000003c8947 */ /* 0x000ff40003800000 */
        /* <DEDUP_REMOVED lines=15> */
.L_x_4085:
[----:B------:R-:W-:Y:S05]  /*02f0*/  BSYNC B0 ;  /* 0x0000000000007941 */ /* 0x000fea0003800000 */
.L_x_4084:
        /* <DEDUP_REMOVED lines=12> */
[----:B0-----:R-:W-:Y:S01]  /*03c0*/  IMAD R23, R44, -0x2daee0ad, RZ ;  /* 0xd2511f532c177824 */ /* 0x001fe200078e02ff */
        /* <DEDUP_REMOVED lines=16> */
[C---:B------:R-:W-:Y:S01]  /*04d0*/  IMAD.HI.U32 R2, R20.reuse, -0x2daee0ad, RZ ;  /* 0xd2511f5314027827 */ /* 0x040fe200078e00ff */
[----:B------:R-:W-:Y:S01]  /*04e0*/  LOP3.LUT R3, R3, UR13, R24, 0x96, !PT ;  /* 0x0000000d03037c12 */ /* 0x000fe2000f8e9618 */
[----:B------:R-:W-:Y:S02]  /*04f0*/  UIADD3 UR19, UR4, 0x1715609d, URZ ;  /* 0x1715609d04137890 */ /* 0x000fe4000fffe03f */
[----:B------:R-:W-:Y:S01]  /*0500*/  IMAD R24, R20, -0x2daee0ad, RZ ;  /* 0xd2511f5314187824 */ /* 0x000fe200078e02ff */
[----:B------:R-:W-:Y:S01]  /*0510*/  LOP3.LUT R2, R2, UR14, R21, 0x96, !PT ;  /* 0x0000000e02027c12 */ /* 0x000fe2000f8e9615 */
[----:B------:R-:W-:Y:S01]  /*0520*/  IMAD.HI.U32 R23, R3, -0x2daee0ad, RZ ;  /* 0xd2511f5303177827 */ /* 0x000fe200078e00ff */
[----:B------:R-:W-:Y:S02]  /*0530*/  UIADD3 UR21, UR4, -0x4ab325aa, URZ ;  /* 0xb54cda5604157890 */ /* 0x000fe4000fffe03f */
        /* <DEDUP_REMOVED lines=52> */
[----:B------:R-:W-:Y:S01]  /*0880*/  IMAD.WIDE.U32 R40, R3, -0x326172a9, RZ ;  /* 0xcd9e8d5703287825 */ /* 0x000fe200078e00ff */
[----:B------:R-:W-:-:S03]  /*0890*/  LOP3.LUT R3, R0, 0x3, RZ, 0xc0, !PT ;  /* 0x0000000300037812 */ /* 0x000fc600078ec0ff */
[----:B------:R-:W-:Y:S01]  /*08a0*/  IMAD.MOV.U32 R2, RZ, RZ, RZ ;  /* 0x000000ffff027224 */ /* 0x000fe200078e00ff */
[----:B------:R-:W-:Y:S01]  /*08b0*/  LOP3.LUT R41, R41, UR27, R23, 0x96, !PT ;  /* 0x0000001b29297c12 */ /* 0x000fe2000f8e9617 */
[----:B------:R-:W-:-:S07]  /*08c0*/  IMAD R0, R21, -0x2daee0ad, RZ ;  /* 0xd2511f5315007824 */ /* 0x000fce00078e02ff */
.L_x_4148:
        /* <DEDUP_REMOVED lines=37> */
.L_x_4090:
[----:B------:R-:W-:-:S07]  /*0b20*/  IMAD.MOV.U32 R49, RZ, RZ, R40 ;  /* 0x000000ffff317224 */ /* 0x000fce00078e0028 */
.L_x_4091:
[----:B------:R-:W-:Y:S05]  /*0b30*/  BSYNC B2 ;  /* 0x0000000000027941 */ /* 0x000fea0003800000 */
.L_x_4089:
        /* <DEDUP_REMOVED lines=16> */
.L_x_4095:
[----:B------:R-:W-:Y:S05]  /*0c40*/  BSYNC B3 ;  /* 0x0000000000037941 */ /* 0x000fea0003800000 */
.L_x_4094:
        /* <DEDUP_REMOVED lines=43> */
.L_x_4093:
[----:B------:R-:W-:Y:S05]  /*0f00*/  BSYNC B2 ;  /* 0x0000000000027941 */ /* 0x000fea0003800000 */
.L_x_4092:
[----:B------:R-:W0:Y:S01]  /*0f10*/  LDC R38, c[0x0][0x298] ;  /* 0x0000a600ff267b82 */ /* 0x000e220000000800 */
[----:B------:R-:W-:Y:S01]  /*0f20*/  ISETP.NE.U32.AND P1, PT, R28, RZ, PT ;  /* 0x000000ff1c00720c */ /* 0x000fe20003f25070 */
[----:B------:R-:W-:Y:S01]  /*0f30*/  IMAD.MOV.U32 R39, RZ, RZ, 0x2f800000 ;  /* 0x2f800000ff277424 */ /* 0x000fe200078e00ff */
[----:B------:R-:W-:Y:S01]  /*0f40*/  I2FP.F32.U32 R28, R49 ;  /* 0x00000031001c7245 */ /* 0x000fe20000201000 */
[----:B------:R-:W-:Y:S01]  /*0f50*/  BSSY B2, `(.L_x_4096) ;  /* 0x0000018000027945 */ /* 0x000fe20003800000 */
[----:B-----5:R-:W-:Y:S01]  /*0f60*/  SHF.L.U32 R3, R32, 0x10, RZ ;  /* 0x0000001020037819 */ /* 0x020fe200000006ff */
[C---:B------:R-:W-:Y:S01]  /*0f70*/  VIADD R31, R50.reuse, 0x1 ;  /* 0x00000001321f7836 */ /* 0x040fe20000000000 */
[----:B------:R-:W-:Y:S01]  /*0f80*/  ISETP.NE.AND P2, PT, R50, 0x1, PT ;  /* 0x000000013200780c */ /* 0x000fe20003f45270 */
[----:B------:R-:W1:Y:S01]  /*0f90*/  LDC R37, c[0x0][0x294] ;  /* 0x0000a500ff257b82 */ /* 0x000e620000000800 */
[----:B------:R-:W-:Y:S01]  /*0fa0*/  FFMA.FTZ R28, R28, R39, 1.1641532182693481445e-10 ;  /* 0x2f0000001c1c7423 */ /* 0x000fe20000010027 */
[----:B------:R-:W-:Y:S01]  /*0fb0*/  FMUL.FTZ R3, R3, R36 ;  /* 0x0000002403037220 */ /* 0x000fe20000410000 */
[----:B------:R-:W-:-:S02]  /*0fc0*/  ISETP.NE.AND.EX P1, PT, R29, RZ, PT, P1 ;  /* 0x000000ff1d00720c */ /* 0x000fc40003f25310 */
[----:B------:R-:W-:Y:S01]  /*0fd0*/  PRMT R32, R32, 0x7632, R32 ;  /* 0x0000763220207816 */ /* 0x000fe20000000020 */
        /* <DEDUP_REMOVED lines=14> */
.L_x_4097:
[----:B------:R-:W-:-:S07]  /*10c0*/  IMAD.MOV.U32 R3, RZ, RZ, R40 ;  /* 0x000000ffff037224 */ /* 0x000fce00078e0028 */
.L_x_4098:
[----:B------:R-:W-:Y:S05]  /*10d0*/  BSYNC B2 ;  /* 0x0000000000027941 */ /* 0x000fea0003800000 */
.L_x_4096:
        /* <DEDUP_REMOVED lines=16> */
.L_x_4102:
[----:B------:R-:W-:Y:S05]  /*11e0*/  BSYNC B3 ;  /* 0x0000000000037941 */ /* 0x000fea0003800000 */
.L_x_4101:
        /* <DEDUP_REMOVED lines=43> */
.L_x_4100:
[----:B------:R-:W-:Y:S05]  /*14a0*/  BSYNC B2 ;  /* 0x0000000000027941 */ /* 0x000fea0003800000 */
.L_x_4099:
        /* <DEDUP_REMOVED lines=21> */
.L_x_4104:
[----:B------:R-:W-:-:S07]  /*1600*/  MOV R3, R40 ;  /* 0x0000002800037202 */ /* 0x000fce0000000f00 */
.L_x_4105:
[----:B------:R-:W-:Y:S05]  /*1610*/  BSYNC B2 ;  /* 0x0000000000027941 */ /* 0x000fea0003800000 */
.L_x_4103:
        /* <DEDUP_REMOVED lines=16> */
.L_x_4109:
[----:B------:R-:W-:Y:S05]  /*1720*/  BSYNC B3 ;  /* 0x0000000000037941 */ /* 0x000fea0003800000 */
.L_x_4108:
        /* <DEDUP_REMOVED lines=43> */
.L_x_4107:
[----:B------:R-:W-:Y:S05]  /*19e0*/  BSYNC B2 ;  /* 0x0000000000027941 */ /* 0x000fea0003800000 */
.L_x_4106:
        /* <DEDUP_REMOVED lines=22> */
.L_x_4111:
[----:B------:R-:W-:-:S07]  /*1b50*/  IMAD.MOV.U32 R31, RZ, RZ, R40 ;  /* 0x000000ffff1f7224 */ /* 0x000fce00078e0028 */
.L_x_4112:
[----:B------:R-:W-:Y:S05]  /*1b60*/  BSYNC B2 ;  /* 0x0000000000027941 */ /* 0x000fea0003800000 */
.L_x_4110:
        /* <DEDUP_REMOVED lines=16> */
.L_x_4116:
[----:B------:R-:W-:Y:S05]  /*1c70*/  BSYNC B3 ;  /* 0x0000000000037941 */ /* 0x000fea0003800000 */
.L_x_4115:
        /* <DEDUP_REMOVED lines=43> */
.L_x_4114:
[----:B------:R-:W-:Y:S05]  /*1f30*/  BSYNC B2 ;  /* 0x0000000000027941 */ /* 0x000fea0003800000 */
.L_x_4113:
        /* <DEDUP_REMOVED lines=20> */
.L_x_4118:
[----:B------:R-:W-:-:S07]  /*2080*/  MOV R3, R40 ;  /* 0x0000002800037202 */ /* 0x000fce0000000f00 */
.L_x_4119:
[----:B------:R-:W-:Y:S05]  /*2090*/  BSYNC B2 ;  /* 0x0000000000027941 */ /* 0x000fea0003800000 */
.L_x_4117:
        /* <DEDUP_REMOVED lines=16> */
.L_x_4123:
[----:B------:R-:W-:Y:S05]  /*21a0*/  BSYNC B3 ;  /* 0x0000000000037941 */ /* 0x000fea0003800000 */
.L_x_4122:
        /* <DEDUP_REMOVED lines=43> */
.L_x_4121:
[----:B------:R-:W-:Y:S05]  /*2460*/  BSYNC B2 ;  /* 0x0000000000027941 */ /* 0x000fea0003800000 */
.L_x_4120:
[----:B------:R-:W-:Y:S01]  /*2470*/  I2FP.F32.U32 R32, R3 ;  /* 0x0000000300207245 */ /* 0x000fe20000201000 */
[----:B------:R-:W-:Y:S01]  /*2480*/  BSSY B2, `(.L_x_4124) ;  /* 0x0000015000027945 */ /* 0x000fe20003800000 */
[----:B------:R-:W-:Y:S01]  /*2490*/  SHF.L.U32 R3, R34, 0x10, RZ ;  /* 0x0000001022037819 */ /* 0x000fe200000006ff */
[C---:B------:R-:W-:Y:S01]  /*24a0*/  VIADD R53, R33.reuse, 0x1 ;  /* 0x0000000121357836 */ /* 0x040fe20000000000 */
[----:B------:R-:W-:Y:S01]  /*24b0*/  ISETP.NE.AND P4, PT, R33, 0x1, PT ;  /* 0x000000012100780c */ /* 0x000fe20003f85270 */
[----:B------:R-:W-:Y:S01]  /*24c0*/  FFMA.FTZ R32, R32, R39, 1.1641532182693481445e-10 ;  /* 0x2f00000020207423 */ /* 0x000fe20000010027 */
[----:B------:R-:W-:Y:S01]  /*24d0*/  PRMT R34, R34, 0x7632, R34 ;  /* 0x0000763222227816 */ /* 0x000fe20000000022 */
[----:B------:R-:W-:-:S03]  /*24e0*/  FMUL.FTZ R3, R3, R36 ;  /* 0x0000002403037220 */ /* 0x000fc60000410000 */
[----:B------:R-:W-:Y:S01]  /*24f0*/  FSETP.GTU.FTZ.AND P3, PT, R32, R37, PT ;  /* 0x000000252000720b */ /* 0x000fe20003f7c000 */
[----:B------:R-:W-:-:S05]  /*2500*/  FMUL.FTZ R3, R3, R38 ;  /* 0x0000002603037220 */ /* 0x000fca0000410000 */
        /* <DEDUP_REMOVED lines=11> */
.L_x_4125:
[----:B------:R-:W-:-:S07]  /*25c0*/  IMAD.MOV.U32 R3, RZ, RZ, R40 ;  /* 0x000000ffff037224 */ /* 0x000fce00078e0028 */
.L_x_4126:
[----:B------:R-:W-:Y:S05]  /*25d0*/  BSYNC B2 ;  /* 0x0000000000027941 */ /* 0x000fea0003800000 */
.L_x_4124:
        /* <DEDUP_REMOVED lines=16> */
.L_x_4130:
[----:B------:R-:W-:Y:S05]  /*26e0*/  BSYNC B3 ;  /* 0x0000000000037941 */ /* 0x000fea0003800000 */
.L_x_4129:
        /* <DEDUP_REMOVED lines=41> */
[----:B------:R-:W-:Y:S01]  /*2980*/  LOP3.LUT R42, R53, UR28, R56, 0x96, !PT ;  /* 0x0000001c352a7c12 */ /* 0x000fe2000f8e9638 */
[----:B------:R-:W-:-:S11]  /*2990*/  HFMA2.MMA R53, -RZ, RZ, 0, 0 ;  /* 0x00000000ff357435 */ /* 0x000fd600000001ff */
.L_x_4128:
[----:B------:R-:W-:Y:S05]  /*29a0*/  BSYNC B2 ;  /* 0x0000000000027941 */ /* 0x000fea0003800000 */
.L_x_4127:
[----:B------:R-:W-:Y:S01]  /*29b0*/  I2FP.F32.U32 R52, R3 ;  /* 0x0000000300347245 */ /* 0x000fe20000201000 */
[----:B------:R-:W-:Y:S01]  /*29c0*/  IMAD.U32 R3, R34, 0x10000, RZ ;  /* 0x0001000022037824 */ /* 0x000fe200078e00ff */
[----:B------:R-:W-:Y:S01]  /*29d0*/  ISETP.NE.AND P5, PT, R53, 0x1, PT ;  /* 0x000000013500780c */ /* 0x000fe20003fa5270 */
[----:B------:R-:W-:Y:S02]  /*29e0*/  BSSY B2, `(.L_x_4131) ;  /* 0x0000012000027945 */ /* 0x000fe40003800000 */
        /* <DEDUP_REMOVED lines=16> */
.L_x_4132:
[----:B------:R-:W-:-:S07]  /*2af0*/  MOV R3, R40 ;  /* 0x0000002800037202 */ /* 0x000fce0000000f00 */
.L_x_4133:
[----:B------:R-:W-:Y:S05]  /*2b00*/  BSYNC B2 ;  /* 0x0000000000027941 */ /* 0x000fea0003800000 */
.L_x_4131:
        /* <DEDUP_REMOVED lines=16> */
.L_x_4137:
[----:B------:R-:W-:Y:S05]  /*2c10*/  BSYNC B3 ;  /* 0x0000000000037941 */ /* 0x000fea0003800000 */
.L_x_4136:
        /* <DEDUP_REMOVED lines=39> */
[----:B------:R-:W-:-:S03]  /*2e90*/  IMAD.WIDE.U32 R52, R52, -0x2daee0ad, RZ ;  /* 0xd2511f5334347825 */ /* 0x000fc600078e00ff */
[----:B------:R-:W-:Y:S01]  /*2ea0*/  MOV R0, R52 ;  /* 0x0000003400007202 */ /* 0x000fe20000000f00 */
[----:B------:R-:W-:Y:S01]  /*2eb0*/  HFMA2.MMA R52, -RZ, RZ, 0, 0 ;  /* 0x00000000ff347435 */ /* 0x000fe200000001ff */
[----:B------:R-:W-:-:S10]  /*2ec0*/  LOP3.LUT R42, R53, UR28, R56, 0x96, !PT ;  /* 0x0000001c352a7c12 */ /* 0x000fd4000f8e9638 */
.L_x_4135:
[----:B------:R-:W-:Y:S05]  /*2ed0*/  BSYNC B2 ;  /* 0x0000000000027941 */ /* 0x000fea0003800000 */
.L_x_4134:
        /* <DEDUP_REMOVED lines=21> */
.L_x_4139:
[----:B------:R-:W-:-:S07]  /*3030*/  MOV R53, R40 ;  /* 0x0000002800357202 */ /* 0x000fce0000000f00 */
.L_x_4140:
[----:B------:R-:W-:Y:S05]  /*3040*/  BSYNC B2 ;  /* 0x0000000000027941 */ /* 0x000fea0003800000 */
.L_x_4138:
        /* <DEDUP_REMOVED lines=18> */
.L_x_4144:
[----:B------:R-:W-:Y:S05]  /*3170*/  BSYNC B3 ;  /* 0x0000000000037941 */ /* 0x000fea0003800000 */
.L_x_4143:
        /* <DEDUP_REMOVED lines=43> */
.L_x_4142:
[----:B------:R-:W-:Y:S05]  /*3430*/  BSYNC B2 ;  /* 0x0000000000027941 */ /* 0x000fea0003800000 */
.L_x_4141:
        /* <DEDUP_REMOVED lines=34> */
.L_x_4088:
[----:B------:R-:W-:Y:S05]  /*3660*/  BSYNC B0 ;  /* 0x0000000000007941 */ /* 0x000fea0003800000 */
.L_x_4087:
        /* <DEDUP_REMOVED lines=50> */
.L_x_4160:
        /* <DEDUP_REMOVED lines=37> */
[----:B------:R-:W-:-:S02]  /*3be0*/  FFMA.FTZ R52, R11, R38, R19 ;  /* 0x000000260b347223 */ /* 0x000fc40000010013 */
[----:B------:R-:W-:Y:S02]  /*3bf0*/  F2FP.BF16.F32.PACK_AB R38, R54, R51 ;  /* 0x000000333626723e */ /* 0x000fe400000010ff */
[----:B------:R-:W-:Y:S01]  /*3c00*/  F2FP.BF16.F32.PACK_AB R39, R50, R39 ;  /* 0x000000273227723e */ /* 0x000fe200000010ff */
[----:B------:R-:W-:Y:S01]  /*3c10*/  FFMA.FTZ R50, R8, R37, R16 ;  /* 0x0000002508327223 */ /* 0x000fe20000010010 */
[----:B------:R-:W-:Y:S01]  /*3c20*/  FFMA.FTZ R37, R10, R49, R18 ;  /* 0x000000310a257223 */ /* 0x000fe20000010012 */
[----:B------:R-:W-:-:S04]  /*3c30*/  FFMA.FTZ R49, R9, R36, R17 ;  /* 0x0000002409317223 */ /* 0x000fc80000010011 */
[----:B------:R-:W-:Y:S02]  /*3c40*/  F2FP.BF16.F32.PACK_AB R37, R52, R37 ;  /* 0x000000253425723e */ /* 0x000fe400000010ff */
[----:B------:R-:W-:Y:S02]  /*3c50*/  F2FP.BF16.F32.PACK_AB R36, R49, R50 ;  /* 0x000000323124723e */ /* 0x000fe400000010ff */
[----:B------:R-:W0:Y:S02]  /*3c60*/  LDC.64 R50, c[0x0][0x2b8] ;  /* 0x0000ae00ff327b82 */ /* 0x000e240000000a00 */
[----:B0-----:R-:W-:-:S05]  /*3c70*/  IMAD.WIDE.U32 R50, R48, 0x10, R50 ;  /* 0x0000001030327825 */ /* 0x001fca00078e0032 */
[----:B------:R1:W-:Y:S02]  /*3c80*/  STG.E.128 desc[UR6][R50.64], R36 ;  /* 0x0000002432007986 */ /* 0x0003e4000c101d06 */
.L_x_4147:
[----:B------:R-:W-:Y:S05]  /*3c90*/  BSYNC B0 ;  /* 0x0000000000007941 */ /* 0x000fea0003800000 */
.L_x_4146:
[----:B01----:R-:W0:Y:S02]  /*3ca0*/  LDC.64 R36, c[0x0][0x210] ;  /* 0x00008400ff247b82 */ /* 0x003e240000000a00 */
[----:B0-----:R-:W-:-:S04]  /*3cb0*/  LEA R47, R36, R47, 0x2 ;  /* 0x0000002f242f7211 */ /* 0x001fc800078e10ff */
[----:B------:R-:W-:-:S13]  /*3cc0*/  ISETP.GE.AND P1, PT, R47, R37, PT ;  /* 0x000000252f00720c */ /* 0x000fda0003f26270 */
[----:B------:R-:W-:Y:S05]  /*3cd0*/  @!P1 BRA `(.L_x_4148) ;  /* 0xffffffc800fc9947 */ /* 0x000fea000383ffff */
[----:B------:R-:W-:Y:S05]  /*3ce0*/  BSYNC B1 ;  /* 0x0000000000017941 */ /* 0x000fea0003800000 */
.L_x_4086:
[----:B------:R-:W-:Y:S05]  /*3cf0*/  EXIT ;  /* 0x000000000000794d */ /* 0x000fea0003800000 */
.L_x_4145:
        /* <DEDUP_REMOVED lines=8> */
.L_x_4150:
[----:B------:R-:W-:Y:S05]  /*3d80*/  BSYNC B0 ;  /* 0x0000000000007941 */ /* 0x000fea0003800000 */
.L_x_4149:
        /* <DEDUP_REMOVED lines=9> */
.L_x_4151:
[----:B------:R-:W-:Y:S01]  /*3e20*/  HFMA2.MMA R39, -RZ, RZ, 0, 2.384185791015625e-07 ;  /* 0x00000004ff277435 */ /* 0x000fe200000001ff */
[----:B------:R-:W-:-:S05]  /*3e30*/  FADD.FTZ R52, R51, R36 ;  /* 0x0000002433347221 */ /* 0x000fca0000010000 */
[----:B------:R-:W-:-:S07]  /*3e40*/  MOV R56, R52 ;  /* 0x0000003400387202 */ /* 0x000fce0000000f00 */
[----:B------:R-:W-:Y:S05]  /*3e50*/  WARPSYNC.COLLECTIVE R37, `(.L_x_4152) ;  /* 0x0000000025087348 */ /* 0x000fea0003c00000 */
[----:B------:R0:W1:Y:S02]  /*3e60*/  SHFL.BFLY P2, R36, R56, R39, R38 ;  /* 0x0c00002738247389 */ /* 0x0000640000040026 */
[----:B01----:R-:W-:Y:S01]  /*3e70*/  ENDCOLLECTIVE ;  /* 0x000000000000791b */ /* 0x003fe20003800000 */
.L_x_4152:
[----:B------:R-:W-:Y:S01]  /*3e80*/  MOV R39, 0x8 ;  /* 0x0000000800277802 */ /* 0x000fe20000000f00 */
[----:B------:R-:W-:-:S04]  /*3e90*/  FADD.FTZ R53, R52, R36 ;  /* 0x0000002434357221 */ /* 0x000fc80000010000 */
[----:B------:R-:W-:-:S07]  /*3ea0*/  IMAD.MOV.U32 R56, RZ, RZ, R53 ;  /* 0x000000ffff387224 */ /* 0x000fce00078e0035 */
[----:B------:R-:W-:Y:S05]  /*3eb0*/  WARPSYNC.COLLECTIVE R37, `(.L_x_4153) ;  /* 0x0000000025087348 */ /* 0x000fea0003c00000 */
[----:B------:R0:W1:Y:S02]  /*3ec0*/  SHFL.BFLY P2, R36, R56, R39, R38 ;  /* 0x0c00002738247389 */ /* 0x0000640000040026 */
[----:B01----:R-:W-:Y:S01]  /*3ed0*/  ENDCOLLECTIVE ;  /* 0x000000000000791b */ /* 0x003fe20003800000 */
.L_x_4153:
[----:B------:R-:W-:Y:S02]  /*3ee0*/  IMAD.MOV.U32 R39, RZ, RZ, 0x10 ;  /* 0x00000010ff277424 */ /* 0x000fe400078e00ff */
[----:B------:R-:W-:-:S05]  /*3ef0*/  FADD.FTZ R54, R53, R36 ;  /* 0x0000002435367221 */ /* 0x000fca0000010000 */
[----:B------:R-:W-:-:S07]  /*3f00*/  MOV R56, R54 ;  /* 0x0000003600387202 */ /* 0x000fce0000000f00 */
[----:B------:R-:W-:Y:S05]  /*3f10*/  WARPSYNC.COLLECTIVE R37, `(.L_x_4154) ;  /* 0x0000000025087348 */ /* 0x000fea0003c00000 */
[----:B------:R0:W1:Y:S02]  /*3f20*/  SHFL.BFLY P2, R36, R56, R39, R38 ;  /* 0x0c00002738247389 */ /* 0x0000640000040026 */
[----:B01----:R-:W-:Y:S01]  /*3f30*/  ENDCOLLECTIVE ;  /* 0x000000000000791b */ /* 0x003fe20003800000 */
.L_x_4154:
        /* <DEDUP_REMOVED lines=25> */
.L_x_4155:
[----:B------:R-:W-:Y:S01]  /*40d0*/  HFMA2.MMA R39, -RZ, RZ, 0, 1.1920928955078125e-07 ;  /* 0x00000002ff277435 */ /* 0x000fe200000001ff */
[----:B------:R-:W-:-:S05]  /*40e0*/  FADD.FTZ R52, R51, R36 ;  /* 0x0000002433347221 */ /* 0x000fca0000010000 */
[----:B------:R-:W-:-:S07]  /*40f0*/  MOV R56, R52 ;  /* 0x0000003400387202 */ /* 0x000fce0000000f00 */
[----:B------:R-:W-:Y:S05]  /*4100*/  WARPSYNC.COLLECTIVE R37, `(.L_x_4156) ;  /* 0x0000000025087348 */ /* 0x000fea0003c00000 */
[----:B------:R0:W1:Y:S02]  /*4110*/  SHFL.BFLY P2, R36, R56, R39, R38 ;  /* 0x0c00002738247389 */ /* 0x0000640000040026 */
[----:B01----:R-:W-:Y:S01]  /*4120*/  ENDCOLLECTIVE ;  /* 0x000000000000791b */ /* 0x003fe20003800000 */
.L_x_4156:
[----:B------:R-:W-:Y:S01]  /*4130*/  MOV R39, 0x4 ;  /* 0x0000000400277802 */ /* 0x000fe20000000f00 */
[----:B------:R-:W-:-:S04]  /*4140*/  FADD.FTZ R53, R52, R36 ;  /* 0x0000002434357221 */ /* 0x000fc80000010000 */
[----:B------:R-:W-:-:S07]  /*4150*/  IMAD.MOV.U32 R56, RZ, RZ, R53 ;  /* 0x000000ffff387224 */ /* 0x000fce00078e0035 */
[----:B------:R-:W-:Y:S05]  /*4160*/  WARPSYNC.COLLECTIVE R37, `(.L_x_4157) ;  /* 0x0000000025087348 */ /* 0x000fea0003c00000 */
[----:B------:R0:W1:Y:S02]  /*4170*/  SHFL.BFLY P2, R36, R56, R39, R38 ;  /* 0x0c00002738247389 */ /* 0x0000640000040026 */
[----:B01----:R-:W-:Y:S01]  /*4180*/  ENDCOLLECTIVE ;  /* 0x000000000000791b */ /* 0x003fe20003800000 */
.L_x_4157:
[----:B------:R-:W-:Y:S02]  /*4190*/  IMAD.MOV.U32 R39, RZ, RZ, 0x8 ;  /* 0x00000008ff277424 */ /* 0x000fe400078e00ff */
[----:B------:R-:W-:-:S05]  /*41a0*/  FADD.FTZ R54, R53, R36 ;  /* 0x0000002435367221 */ /* 0x000fca0000010000 */
[----:B------:R-:W-:-:S07]  /*41b0*/  MOV R56, R54 ;  /* 0x0000003600387202 */ /* 0x000fce0000000f00 */
[----:B------:R-:W-:Y:S05]  /*41c0*/  WARPSYNC.COLLECTIVE R37, `(.L_x_4158) ;  /* 0x0000000025087348 */ /* 0x000fea0003c00000 */
[----:B------:R0:W1:Y:S02]  /*41d0*/  SHFL.BFLY P2, R36, R56, R39, R38 ;  /* 0x0c00002738247389 */ /* 0x0000640000040026 */
[----:B01----:R-:W-:Y:S01]  /*41e0*/  ENDCOLLECTIVE ;  /* 0x000000000000791b */ /* 0x003fe20003800000 */
.L_x_4158:
[----:B------:R-:W-:Y:S01]  /*41f0*/  HFMA2.MMA R39, -RZ, RZ, 0, 9.5367431640625e-07 ;  /* 0x00000010ff277435 */ /* 0x000fe200000001ff */
[----:B------:R-:W-:-:S05]  /*4200*/  FADD.FTZ R55, R54, R36 ;  /* 0x0000002436377221 */ /* 0x000fca0000010000 */
[----:B------:R-:W-:-:S07]  /*4210*/  MOV R56, R55 ;  /* 0x0000003700387202 */ /* 0x000fce0000000f00 */
[----:B------:R-:W-:Y:S05]  /*4220*/  WARPSYNC.COLLECTIVE R37, `(.L_x_4159) ;  /* 0x0000000025087348 */ /* 0x000fea0003c00000 */
[----:B------:R0:W1:Y:S02]  /*4230*/  SHFL.BFLY P2, R36, R56, R39, R38 ;  /* 0x0c00002738247389 */ /* 0x0000640000040026 */
[----:B01----:R-:W-:Y:S01]  /*4240*/  ENDCOLLECTIVE ;  /* 0x000000000000791b */ /* 0x003fe20003800000 */
.L_x_4159:
[----:B------:R-:W-:Y:S05]  /*4250*/  BRA `(.L_x_4160) ;  /* 0xfffffff400cc7947 */ /* 0x000fea000383ffff */
.L_x_4161:
        /* <DEDUP_REMOVED lines=10> */
.L_x_9568:


//--------------------- .text._ZN10layer_norm13ln_fwd_kernelINS_13Kernel_traitsIf13__nv_bfloat16fS2_fjLj256ELj1ELj4ELj1ELj16ENS_18Kernel_traits_baseILj256EfS2_fS2_fjLj128EEEEELb1ELb0ELb0ELb1EEEvNS_9FwdParamsE --------------------------
	.section	.text._ZN10layer_norm13ln_fwd_kernelINS_13Kernel_traitsIf13__nv_bfloat16fS2_fjLj256ELj1ELj4ELj1ELj16ENS_18Kernel_traits_baseILj256EfS2_fS2_fjLj128EEEEELb1ELb0ELb0ELb1EEEvNS_9FwdParamsE,"ax",@progbits
	.align	128
        .global         _ZN10layer_norm13ln_fwd_kernelINS_13Kernel_traitsIf13__nv_bfloat16fS2_fjLj256ELj1ELj4ELj1ELj16ENS_18Kernel_traits_baseILj256EfS2_fS2_fjLj128EEEEELb1ELb0ELb0ELb1EEEvNS_9FwdParamsE
        .type           _ZN10layer_norm13ln_fwd_kernelINS_13Kernel_traitsIf13__nv_bfloat16fS2_fjLj256ELj1ELj4ELj1ELj16ENS_18Kernel_traits_baseILj256EfS2_fS2_fjLj128EEEEELb1ELb0ELb0ELb1EEEvNS_9FwdParamsE,@function
        .size           _ZN10layer_norm13ln_fwd_kernelINS_13Kernel_traitsIf13__nv_bfloat16fS2_fjLj256ELj1ELj4ELj1ELj16ENS_18Kernel_traits_baseILj256EfS2_fS2_fjLj128EEEEELb1ELb0ELb0ELb1EEEvNS_9FwdParamsE,(.L_x_9569 - _ZN10layer_norm13ln_fwd_kernelINS_13Kernel_traitsIf13__nv_bfloat16fS2_fjLj256ELj1ELj4ELj1ELj16ENS_18Kernel_traits_baseILj256EfS2_fS2_fjLj128EEEEELb1ELb0ELb0ELb1EEEvNS_9FwdParamsE)
        .other          _ZN10layer_norm13ln_fwd_kernelINS_13Kernel_traitsIf13__nv_bfloat16fS2_fjLj256ELj1ELj4ELj1ELj16ENS_18Kernel_traits_baseILj256EfS2_fS2_fjLj128EEEEELb1ELb0ELb0ELb1EEEvNS_9FwdParamsE,@"STO_CUDA_ENTRY STV_DEFAULT"
_ZN10layer_norm13ln_fwd_kernelINS_13Kernel_traitsIf13__nv_bfloat16fS2_fjLj256ELj1ELj4ELj1ELj16ENS_18Kernel_traits_baseILj256EfS2_fS2_fjLj128EEEEELb1ELb0ELb0ELb1EEEvNS_9FwdParamsE:
.text._ZN10layer_norm13ln_fwd_kernelINS_13Kernel_traitsIf13__nv_bfloat16fS2_fjLj256ELj1ELj4ELj1ELj16ENS_18Kernel_traits_baseILj256EfS2_fS2_fjLj128EEEEELb1ELb0ELb0ELb1EEEvNS_9FwdParamsE:
        /* <DEDUP_REMOVED lines=41> */
[----:B------:R-:W-:Y:S01]  /*0290*/  IMAD.MOV.U32 R2, RZ, RZ, R9 ;  /* 0x000000ffff027224 */ /* 0x000fe200078e0009 */
[----:B------:R-:W5:Y:S01]  /*02a0*/  LDG.E.128 R24, desc[UR4][R6.64] ;  /* 0x0000000406187981 */ /* 0x000f62000c1e1d00 */
[----:B------:R-:W-:Y:S02]  /*02b0*/  UIADD3 UR18, UR7, -0x4498517b, URZ ;  /* 0xbb67ae8507127890 */ /* 0x000fe4000fffe03f */
[----:B------:R-:W-:Y:S01]  /*02c0*/  IMAD.HI.U32 R10, R2, -0x326172a9, RZ ;  /* 0xcd9e8d57020a7827 */ /* 0x000fe200078e00ff */
[----:B------:R1:W5:Y:S01]  /*02d0*/  LDG.E.128 R20, desc[UR4][R6.64+0x10] ;  /* 0x0000100406147981 */ /* 0x000362000c1e1d00 */
[----:B------:R-:W-:Y:S01]  /*02e0*/  UIADD3 UR25, UR6, -0x61c88647, URZ ;  /* 0x9e3779b906197890 */ /* 0x000fe2000fffe03f */
[----:B------:R-:W-:Y:S01]  /*02f0*/  BSSY B0, `(.L_x_4162) ;  /* 0x000039a000007945 */ /* 0x000fe20003800000 */
[----:B------:R-:W-:Y:S02]  /*0300*/  UIADD3 UR26, UR6, 0x3c6ef372, URZ ;  /* 0x3c6ef372061a7890 */ /* 0x000fe4000fffe03f */
[----:B------:R-:W-:-:S02]  /*0310*/  UIADD3 UR27, UR7, 0x76cf5d0a, URZ ;  /* 0x76cf5d0a071b7890 */ /* 0x000fc4000fffe03f */
[----:B------:R-:W-:Y:S02]  /*0320*/  UIADD3 UR29, UR7, 0x32370b8f, URZ ;  /* 0x32370b8f071d7890 */ /* 0x000fe4000fffe03f */
[----:B------:R-:W-:Y:S02]  /*0330*/  UIADD3 UR28, UR6, -0x255992d5, URZ ;  /* 0xdaa66d2b061c7890 */ /* 0x000fe4000fffe03f */
[----:B------:R-:W-:Y:S02]  /*0340*/  UIADD3 UR30, UR6, 0x78dde6e4, URZ ;  /* 0x78dde6e4061e7890 */ /* 0x000fe4000fffe03f */
[----:B------:R-:W-:Y:S02]  /*0350*/  UIADD3 UR19, UR7, -0x126145ec, URZ ;  /* 0xed9eba1407137890 */ /* 0x000fe4000fffe03f */
[----:B------:R-:W-:Y:S02]  /*0360*/  UIADD3 UR20, UR7, -0x56f99767, URZ ;  /* 0xa906689907147890 */ /* 0x000fe4000fffe03f */
[----:B------:R-:W-:Y:S01]  /*0370*/  UIADD3 UR31, UR6, 0x1715609d, URZ ;  /* 0x1715609d061f7890 */ /* 0x000fe2000fffe03f */
[----:B0----5:R-:W-:Y:S01]  /*0380*/  @P1 IADD3 R8, P0, R4, R3, RZ ;  /* 0x0000000304081210 */ /* 0x021fe20007f1e0ff */
[----:B------:R-:W-:-:S02]  /*0390*/  UIADD3 UR32, UR6, -0x4ab325aa, URZ ;  /* 0xb54cda5606207890 */ /* 0x000fc4000fffe03f */
[----:B------:R-:W-:Y:S01]  /*03a0*/  UIADD3 UR21, UR7, 0x646e171e, URZ ;  /* 0x646e171e07157890 */ /* 0x000fe2000fffe03f */
[----:B------:R-:W-:Y:S01]  /*03b0*/  @P1 IADD3.X R13, RZ, R5, RZ, P0, !PT ;  /* 0x00000005ff0d1210 */ /* 0x000fe200007fe4ff */
[----:B------:R-:W-:Y:S02]  /*03c0*/  UIADD3 UR22, UR7, 0x1fd5c5a3, URZ ;  /* 0x1fd5c5a307167890 */ /* 0x000fe4000fffe03f */
[----:B------:R-:W-:Y:S01]  /*03d0*/  UIADD3 UR33, UR6, 0x5384540f, URZ ;  /* 0x5384540f06217890 */ /* 0x000fe2000fffe03f */
[--C-:B------:R-:W-:Y:S01]  /*03e0*/  SHF.R.U32.HI R3, RZ, 0x2, R13.reuse ;  /* 0x00000002ff037819 */ /* 0x100fe2000001160d */
[----:B------:R-:W-:Y:S01]  /*03f0*/  UIADD3 UR34, UR6, -0xe443238, URZ ;  /* 0xf1bbcdc806227890 */ /* 0x000fe2000fffe03f */
[----:B------:R-:W-:Y:S01]  /*0400*/  SHF.R.U64 R4, R8, 0x2, R13 ;  /* 0x0000000208047819 */ /* 0x000fe2000000120d */
[----:B------:R-:W-:Y:S01]  /*0410*/  UIADD3 UR23, UR7, -0x24c28bd8, URZ ;  /* 0xdb3d742807177890 */ /* 0x000fe2000fffe03f */
[----:B------:R-:W-:Y:S01]  /*0420*/  LOP3.LUT R10, R10, UR6, R3, 0x96, !PT ;  /* 0x000000060a0a7c12 */ /* 0x000fe2000f8e9603 */
[----:B------:R-:W-:-:S02]  /*0430*/  UIADD3 UR24, UR7, -0x695add53, URZ ;  /* 0x96a522ad07187890 */ /* 0x000fc4000fffe03f */
[C---:B------:R-:W-:Y:S01]  /*0440*/  IMAD.HI.U32 R5, R4.reuse, -0x2daee0ad, RZ ;  /* 0xd2511f5304057827 */ /* 0x040fe200078e00ff */
[----:B------:R-:W-:Y:S01]  /*0450*/  UIADD3 UR35, UR6, -0x700cb87f, URZ ;  /* 0x8ff3478106237890 */ /* 0x000fe2000fffe03f */
[----:B------:R-:W-:Y:S02]  /*0460*/  ULDC.64 UR8, c[0x0][0x270] ;  /* 0x00009c0000087ab9 */ /* 0x000fe40000000a00 */
[----:B-1----:R-:W-:Y:S01]  /*0470*/  IMAD R7, R4, -0x2daee0ad, RZ ;  /* 0xd2511f5304077824 */ /* 0x002fe200078e02ff */
[----:B------:R-:W-:Y:S01]  /*0480*/  LOP3.LUT R5, R5, UR7, RZ, 0x3c, !PT ;  /* 0x0000000705057c12 */ /* 0x000fe2000f8e3cff */
[----:B------:R-:W-:Y:S01]  /*0490*/  IMAD.HI.U32 R6, R10, -0x2daee0ad, RZ ;  /* 0xd2511f530a067827 */ /* 0x000fe200078e00ff */
[----:B------:R-:W-:Y:S01]  /*04a0*/  UISETP.NE.U32.AND UP0, UPT, UR8, URZ, UPT ;  /* 0x0000003f0800728c */ /* 0x000fe2000bf05070 */
[----:B------:R-:W-:Y:S02]  /*04b0*/  ULDC UR10, c[0x0][0x218] ;  /* 0x00008600000a7ab9 */ /* 0x000fe40000000800 */
[C---:B------:R-:W-:Y:S01]  /*04c0*/  IMAD R12, R5.reuse, -0x326172a9, RZ ;  /* 0xcd9e8d57050c7824 */ /* 0x040fe200078e02ff */
        /* <DEDUP_REMOVED lines=8> */
[----:B------:R-:W-:Y:S02]  /*0550*/  UISETP.NE.AND UP1, UPT, UR8, URZ, UPT ;  /* 0x0000003f0800728c */ /* 0x000fe4000bf25270 */
[----:B------:R-:W-:Y:S01]  /*0560*/  IMAD R10, R10, -0x2daee0ad, RZ ;  /* 0xd2511f530a0a7824 */ /* 0x000fe200078e02ff */
[----:B------:R-:W-:Y:S01]  /*0570*/  LOP3.LUT R5, R5, UR26, R12, 0x96, !PT ;  /* 0x0000001a05057c12 */ /* 0x000fe2000f8e960c */
[C---:B------:R-:W-:Y:S01]  /*0580*/  IMAD.HI.U32 R7, R6.reuse, -0x2daee0ad, RZ ;  /* 0xd2511f5306077827 */ /* 0x040fe200078e00ff */
[----:B------:R-:W-:Y:S01]  /*0590*/  ULDC.64 UR12, c[0x0][0x238] ;  /* 0x00008e00000c7ab9 */ /* 0x000fe20000000a00 */
        /* <DEDUP_REMOVED lines=11> */
[C---:B------:R-:W-:Y:S01]  /*0650*/  IMAD R9, R6.reuse, -0x2daee0ad, RZ ;  /* 0xd2511f5306097824 */ /* 0x040fe200078e02ff */
        /* <DEDUP_REMOVED lines=31> */
[----:B------:R-:W-:Y:S01]  /*0850*/  IMAD.WIDE.U32 R40, R12, -0x326172a9, RZ ;  /* 0xcd9e8d570c287825 */ /* 0x000fe200078e00ff */
[----:B------:R-:W-:-:S03]  /*0860*/  LOP3.LUT R7, R8, 0x3, RZ, 0xc0, !PT ;  /* 0x0000000308077812 */ /* 0x000fc600078ec0ff */
[----:B------:R-:W-:Y:S01]  /*0870*/  IMAD R42, R10, -0x2daee0ad, RZ ;  /* 0xd2511f530a2a7824 */ /* 0x000fe200078e02ff */
[----:B------:R-:W-:Y:S01]  /*0880*/  LOP3.LUT R6, R41, UR35, R11, 0x96, !PT ;  /* 0x0000002329067c12 */ /* 0x000fe2000f8e960b */
[----:B------:R-:W-:-:S07]  /*0890*/  IMAD.MOV.U32 R41, RZ, RZ, RZ ;  /* 0x000000ffff297224 */ /* 0x000fce00078e00ff */
.L_x_4220:
[----:B01----:R-:W0:Y:S01]  /*08a0*/  LDC.64 R10, c[0x0][0x220] ;  /* 0x00008800ff0a7b82 */ /* 0x003e220000000a00 */
[----:B------:R-:W-:Y:S01]  /*08b0*/  IMAD R36, R44, UR10, RZ ;  /* 0x0000000a2c247c24 */ /* 0x000fe2000f8e02ff */
[----:B------:R-:W-:Y:S01]  /*08c0*/  PLOP3.LUT P1, PT, PT, PT, UP0, 0x80, 0x0 ;  /* 0x000000000000781c */ /* 0x000fe20003f2f008 */
[----:B------:R-:W-:Y:S01]  /*08d0*/  HFMA2.MMA R51, -RZ, RZ, 0, 1.1920928955078125e-07 ;  /* 0x00000002ff337435 */ /* 0x000fe200000001ff */
        /* <DEDUP_REMOVED lines=31> */
.L_x_4164:
[----:B------:R-:W-:-:S07]  /*0ad0*/  IMAD.MOV.U32 R52, RZ, RZ, R40 ;  /* 0x000000ffff347224 */ /* 0x000fce00078e0028 */
.L_x_4165:
[----:B------:R-:W-:Y:S05]  /*0ae0*/  BSYNC B1 ;  /* 0x0000000000017941 */ /* 0x000fea0003800000 */
.L_x_4163:
        /* <DEDUP_REMOVED lines=16> */
.L_x_4169:
[----:B------:R-:W-:Y:S05]  /*0bf0*/  BSYNC B2 ;  /* 0x0000000000027941 */ /* 0x000fea0003800000 */
.L_x_4168:
        /* <DEDUP_REMOVED lines=44> */
.L_x_4167:
[----:B------:R-:W-:Y:S05]  /*0ec0*/  BSYNC B1 ;  /* 0x0000000000017941 */ /* 0x000fea0003800000 */
.L_x_4166:
[----:B------:R-:W0:Y:S01]  /*0ed0*/  LDC R46, c[0x0][0x298] ;  /* 0x0000a600ff2e7b82 */ /* 0x000e220000000800 */
[----:B------:R-:W-:Y:S01]  /*0ee0*/  HFMA2.MMA R48, -RZ, RZ, 0.1171875, 0 ;  /* 0x2f800000ff307435 */ /* 0x000fe200000001ff */
[----:B------:R-:W-:Y:S01]  /*0ef0*/  I2FP.F32.U32 R7, R52 ;  /* 0x0000003400077245 */ /* 0x000fe20000201000 */
[----:B-----5:R-:W-:Y:S01]  /*0f00*/  IMAD.U32 R10, R36, 0x10000, RZ ;  /* 0x00010000240a7824 */ /* 0x020fe200078e00ff */
[----:B------:R-:W-:Y:S01]  /*0f10*/  ISETP.NE.U32.AND P0, PT, R8, RZ, PT ;  /* 0x000000ff0800720c */ /* 0x000fe20003f05070 */
[----:B------:R-:W-:Y:S01]  /*0f20*/  BSSY B1, `(.L_x_4170) ;  /* 0x0000017000017945 */ /* 0x000fe20003800000 */
[----:B------:R-:W-:Y:S02]  /*0f30*/  ISETP.NE.AND P1, PT, R53, 0x1, PT ;  /* 0x000000013500780c */ /* 0x000fe40003f25270 */
[----:B------:R-:W1:Y:S01]  /*0f40*/  LDC R45, c[0x0][0x294] ;  /* 0x0000a500ff2d7b82 */ /* 0x000e620000000800 */
[----:B------:R-:W-:Y:S02]  /*0f50*/  ISETP.NE.AND.EX P0, PT, R9, RZ, PT, P0 ;  /* 0x000000ff0900720c */ /* 0x000fe40003f05300 */
[----:B------:R-:W-:Y:S01]  /*0f60*/  FFMA.FTZ R8, R7, R48, 1.1641532182693481445e-10 ;  /* 0x2f00000007087423 */ /* 0x000fe20000010030 */
[----:B------:R-:W-:Y:S01]  /*0f70*/  FMUL.FTZ R7, R10, R47 ;  /* 0x0000002f0a077220 */ /* 0x000fe20000410000 */
        /* <DEDUP_REMOVED lines=16> */
.L_x_4171:
[----:B------:R-:W-:-:S07]  /*1080*/  MOV R7, R40 ;  /* 0x0000002800077202 */ /* 0x000fce0000000f00 */
.L_x_4172:
[----:B------:R-:W-:Y:S05]  /*1090*/  BSYNC B1 ;  /* 0x0000000000017941 */ /* 0x000fea0003800000 */
.L_x_4170:
        /* <DEDUP_REMOVED lines=16> */
.L_x_4176:
[----:B------:R-:W-:Y:S05]  /*11a0*/  BSYNC B2 ;  /* 0x0000000000027941 */ /* 0x000fea0003800000 */
.L_x_4175:
        /* <DEDUP_REMOVED lines=42> */
[----:B------:R-:W-:Y:S01]  /*1450*/  LOP3.LUT R5, R11, UR24, R50, 0x96, !PT ;  /* 0x000000180b057c12 */ /* 0x000fe2000f8e9632 */
[----:B------:R-:W-:-:S11]  /*1460*/  HFMA2.MMA R11, -RZ, RZ, 0, 0 ;  /* 0x00000000ff0b7435 */ /* 0x000fd600000001ff */
.L_x_4174:
[----:B------:R-:W-:Y:S05]  /*1470*/  BSYNC B1 ;  /* 0x0000000000017941 */ /* 0x000fea0003800000 */
.L_x_4173:
        /* <DEDUP_REMOVED lines=21> */
.L_x_4178:
[----:B------:R-:W-:-:S07]  /*15d0*/  MOV R7, R40 ;  /* 0x0000002800077202 */ /* 0x000fce0000000f00 */
.L_x_4179:
[----:B------:R-:W-:Y:S05]  /*15e0*/  BSYNC B1 ;  /* 0x0000000000017941 */ /* 0x000fea0003800000 */
.L_x_4177:
        /* <DEDUP_REMOVED lines=16> */
.L_x_4183:
[----:B------:R-:W-:Y:S05]  /*16f0*/  BSYNC B2 ;  /* 0x0000000000027941 */ /* 0x000fea0003800000 */
.L_x_4182:
        /* <DEDUP_REMOVED lines=43> */
[----:B------:R-:W-:-:S07]  /*19b0*/  LOP3.LUT R5, R11, UR24, R52, 0x96, !PT ;  /* 0x000000180b057c12 */ /* 0x000fce000f8e9634 */
.L_x_4181:
[----:B------:R-:W-:Y:S05]  /*19c0*/  BSYNC B1 ;  /* 0x0000000000017941 */ /* 0x000fea0003800000 */
.L_x_4180:
        /* <DEDUP_REMOVED lines=21> */
.L_x_4185:
[----:B------:R-:W-:-:S07]  /*1b20*/  MOV R11, R40 ;  /* 0x00000028000b7202 */ /* 0x000fce0000000f00 */
.L_x_4186:
[----:B------:R-:W-:Y:S05]  /*1b30*/  BSYNC B1 ;  /* 0x0000000000017941 */ /* 0x000fea0003800000 */
.L_x_4184:
        /* <DEDUP_REMOVED lines=16> */
.L_x_4190:
[----:B------:R-:W-:Y:S05]  /*1c40*/  BSYNC B2 ;  /* 0x0000000000027941 */ /* 0x000fea0003800000 */
.L_x_4189:
        /* <DEDUP_REMOVED lines=44> */
.L_x_4188:
[----:B------:R-:W-:Y:S05]  /*1f10*/  BSYNC B1 ;  /* 0x0000000000017941 */ /* 0x000fea0003800000 */
.L_x_4187:
        /* <DEDUP_REMOVED lines=20> */
.L_x_4192:
[----:B------:R-:W-:-:S07]  /*2060*/  MOV R7, R40 ;  /* 0x0000002800077202 */ /* 0x000fce0000000f00 */
.L_x_4193:
[----:B------:R-:W-:Y:S05]  /*2070*/  BSYNC B1 ;  /* 0x0000000000017941 */ /* 0x000fea0003800000 */
.L_x_4191:
        /* <DEDUP_REMOVED lines=16> */
.L_x_4197:
[----:B------:R-:W-:Y:S05]  /*2180*/  BSYNC B2 ;  /* 0x0000000000027941 */ /* 0x000fea0003800000 */
.L_x_4196:
        /* <DEDUP_REMOVED lines=42> */
[----:B------:R-:W-:Y:S01]  /*2430*/  LOP3.LUT R5, R37, UR24, R52, 0x96, !PT ;  /* 0x0000001825057c12 */ /* 0x000fe2000f8e9634 */
[----:B------:R-:W-:-:S11]  /*2440*/  HFMA2.MMA R37, -RZ, RZ, 0, 0 ;  /* 0x00000000ff257435 */ /* 0x000fd600000001ff */
.L_x_4195:
[----:B------:R-:W-:Y:S05]  /*2450*/  BSYNC B1 ;  /* 0x0000000000017941 */ /* 0x000fea0003800000 */
.L_x_4194:
        /* <DEDUP_REMOVED lines=21> */
.L_x_4199:
[----:B------:R-:W-:-:S07]  /*25b0*/  MOV R7, R40 ;  /* 0x0000002800077202 */ /* 0x000fce0000000f00 */
.L_x_4200:
[----:B------:R-:W-:Y:S05]  /*25c0*/  BSYNC B1 ;  /* 0x0000000000017941 */ /* 0x000fea0003800000 */
.L_x_4198:
        /* <DEDUP_REMOVED lines=16> */
.L_x_4204:
[----:B------:R-:W-:Y:S05]  /*26d0*/  BSYNC B2 ;  /* 0x0000000000027941 */ /* 0x000fea0003800000 */
.L_x_4203:
        /* <DEDUP_REMOVED lines=44> */
.L_x_4202:
[----:B------:R-:W-:Y:S05]  /*29a0*/  BSYNC B1 ;  /* 0x0000000000017941 */ /* 0x000fea0003800000 */
.L_x_4201:
        /* <DEDUP_REMOVED lines=20> */
.L_x_4206:
[----:B------:R-:W-:-:S07]  /*2af0*/  MOV R7, R40 ;  /* 0x0000002800077202 */ /* 0x000fce0000000f00 */
.L_x_4207:
[----:B------:R-:W-:Y:S05]  /*2b00*/  BSYNC B1 ;  /* 0x0000000000017941 */ /* 0x000fea0003800000 */
.L_x_4205:
        /* <DEDUP_REMOVED lines=16> */
.L_x_4211:
[----:B------:R-:W-:Y:S05]  /*2c10*/  BSYNC B2 ;  /* 0x0000000000027941 */ /* 0x000fea0003800000 */
.L_x_4210:
        /* <DEDUP_REMOVED lines=44> */
.L_x_4209:
[----:B------:R-:W-:Y:S05]  /*2ee0*/  BSYNC B1 ;  /* 0x0000000000017941 */ /* 0x000fea0003800000 */
.L_x_4208:
        /* <DEDUP_REMOVED lines=21> */
.L_x_4213:
[----:B------:R-:W-:-:S07]  /*3040*/  MOV R51, R40 ;  /* 0x0000002800337202 */ /* 0x000fce0000000f00 */
.L_x_4214:
[----:B------:R-:W-:Y:S05]  /*3050*/  BSYNC B1 ;  /* 0x0000000000017941 */ /* 0x000fea0003800000 */
.L_x_4212:
        /* <DEDUP_REMOVED lines=18> */
.L_x_4218:
[----:B------:R-:W-:Y:S05]  /*3180*/  BSYNC B2 ;  /* 0x0000000000027941 */ /* 0x000fea0003800000 */
.L_x_4217:
        /* <DEDUP_REMOVED lines=36> */
[----:B------:R-:W-:Y:S01]  /*33d0*/  LOP3.LUT R52, R7, UR34, R52, 0x96, !PT ;  /* 0x0000002207347c12 */ /* 0x000fe2000f8e9634 */
[----:B------:R-:W-:-:S04]  /*33e0*/  HFMA2.MMA R7, -RZ, RZ, 0, 0 ;  /* 0x00000000ff077435 */ /* 0x000fc800000001ff */
[----:B------:R-:W-:-:S04]  /*33f0*/  IMAD.WIDE.U32 R52, R52, -0x2daee0ad, RZ ;  /* 0xd2511f5334347825 */ /* 0x000fc800078e00ff */
[----:B------:R-:W-:Y:S01]  /*3400*/  IMAD.MOV.U32 R42, RZ, RZ, R52 ;  /* 0x000000ffff2a7224 */ /* 0x000fe200078e0034 */
[----:B------:R-:W-:Y:S01]  /*3410*/  LOP3.LUT R5, R53, UR24, R54, 0x96, !PT ;  /* 0x0000001835057c12 */ /* 0x000fe2000f8e9636 */
[----:B------:R-:W-:-:S05]  /*3420*/  IMAD.WIDE.U32 R52, R40, -0x326172a9, RZ ;  /* 0xcd9e8d5728347825 */ /* 0x000fca00078e00ff */
[----:B------:R-:W-:Y:S02]  /*3430*/  LOP3.LUT R6, R53, UR35, R6, 0x96, !PT ;  /* 0x0000002335067c12 */ /* 0x000fe4000f8e9606 */
[----:B------:R-:W-:-:S07]  /*3440*/  MOV R40, R52 ;  /* 0x0000003400287202 */ /* 0x000fce0000000f00 */
.L_x_4216:
[----:B------:R-:W-:Y:S05]  /*3450*/  BSYNC B1 ;  /* 0x0000000000017941 */ /* 0x000fea0003800000 */
.L_x_4215:
        /* <DEDUP_REMOVED lines=81> */
.L_x_4232:
        /* <DEDUP_REMOVED lines=15> */
[--C-:B------:R-:W-:Y:S01]  /*3a60*/  FADD.FTZ R8, R8, -R48.reuse ;  /* 0x8000003008087221 */ /* 0x100fe20000010000 */
[----:B------:R1:W-:Y:S01]  /*3a70*/  @!P0 STG.E desc[UR4][R46.64], R49 ;  /* 0x000000312e008986 */ /* 0x0003e2000c101904 */
[C---:B--2---:R-:W-:Y:S01]  /*3a80*/  FMUL.FTZ R37, R45.reuse, R36 ;  /* 0x000000242d257220 */ /* 0x044fe20000410000 */
[C---:B------:R-:W-:Y:S01]  /*3a90*/  FMUL.FTZ R50, R45.reuse, R50 ;  /* 0x000000322d327220 */ /* 0x040fe20000410000 */
[----:B------:R-:W-:Y:S01]  /*3aa0*/  FMUL.FTZ R39, R45, R38 ;  /* 0x000000262d277220 */ /* 0x000fe20000410000 */
[----:B------:R-:W-:Y:S01]  /*3ab0*/  FADD.FTZ R36, R9, -R48 ;  /* 0x8000003009247221 */ /* 0x000fe20000010000 */
[----:B------:R-:W-:Y:S01]  /*3ac0*/  FFMA.FTZ R37, R20, R37, R28 ;  /* 0x0000002514257223 */ /* 0x000fe2000001001c */
[----:B------:R-:W-:Y:S01]  /*3ad0*/  FFMA.FTZ R50, R21, R50, R29 ;  /* 0x0000003215327223 */ /* 0x000fe2000001001d */
[----:B-1----:R-:W-:Y:S01]  /*3ae0*/  FADD.FTZ R46, R10, -R48 ;  /* 0x800000300a2e7221 */ /* 0x002fe20000010000 */
[----:B------:R-:W-:Y:S01]  /*3af0*/  FFMA.FTZ R47, R22, R39, R30 ;  /* 0x00000027162f7223 */ /* 0x000fe2000001001e */
[----:B------:R-:W-:Y:S01]  /*3b00*/  FADD.FTZ R48, R11, -R48 ;  /* 0x800000300b307221 */ /* 0x000fe20000010000 */
[----:B------:R-:W1:Y:S01]  /*3b10*/  @!P0 LDC.64 R38, c[0x0][0x258] ;  /* 0x00009600ff268b82 */ /* 0x000e620000000a00 */
[----:B------:R-:W-:Y:S01]  /*3b20*/  F2FP.BF16.F32.PACK_AB R10, R50, R37 ;  /* 0x00000025320a723e */ /* 0x000fe200000010ff */
[C---:B------:R-:W-:Y:S01]  /*3b30*/  FMUL.FTZ R37, R45.reuse, R46 ;  /* 0x0000002e2d257220 */ /* 0x040fe20000410000 */
[C---:B------:R-:W-:Y:S01]  /*3b40*/  FMUL.FTZ R9, R45.reuse, R8 ;  /* 0x000000082d097220 */ /* 0x040fe20000410000 */
[C---:B------:R-:W-:Y:S01]  /*3b50*/  FMUL.FTZ R8, R45.reuse, R48 ;  /* 0x000000302d087220 */ /* 0x040fe20000410000 */
[C---:B------:R-:W-:Y:S01]  /*3b60*/  FMUL.FTZ R46, R45.reuse, R36 ;  /* 0x000000242d2e7220 */ /* 0x040fe20000410000 */
[----:B------:R-:W-:Y:S01]  /*3b70*/  FFMA.FTZ R48, R26, R37, R34 ;  /* 0x000000251a307223 */ /* 0x000fe20000010022 */
[----:B------:R-:W-:Y:S01]  /*3b80*/  FMUL.FTZ R52, R45, R52 ;  /* 0x000000342d347220 */ /* 0x000fe20000410000 */
[----:B------:R-:W2:Y:S01]  /*3b90*/  LDC.64 R36, c[0x0][0x210] ;  /* 0x00008400ff247b82 */ /* 0x000ea20000000a00 */
[----:B------:R-:W-:Y:S01]  /*3ba0*/  FFMA.FTZ R49, R27, R8, R35 ;  /* 0x000000081b317223 */ /* 0x000fe20000010023 */
[----:B------:R-:W-:Y:S01]  /*3bb0*/  FFMA.FTZ R8, R24, R9, R32 ;  /* 0x0000000918087223 */ /* 0x000fe20000010020 */
[----:B------:R-:W-:-:S03]  /*3bc0*/  FFMA.FTZ R52, R23, R52, R31 ;  /* 0x0000003417347223 */ /* 0x000fc6000001001f */
[----:B------:R-:W-:Y:S02]  /*3bd0*/  F2FP.BF16.F32.PACK_AB R9, R49, R48 ;  /* 0x000000303109723e */ /* 0x000fe400000010ff */
[----:B------:R-:W-:Y:S01]  /*3be0*/  F2FP.BF16.F32.PACK_AB R11, R52, R47 ;  /* 0x0000002f340b723e */ /* 0x000fe200000010ff */
[----:B------:R-:W-:Y:S01]  /*3bf0*/  FFMA.FTZ R47, R25, R46, R33 ;  /* 0x0000002e192f7223 */ /* 0x000fe20000010021 */
[----:B------:R-:W-:-:S04]  /*3c00*/  LEA R46, P1, R43, UR16, 0x4 ;  /* 0x000000102b2e7c11 */ /* 0x000fc8000f8220ff */
[----:B------:R-:W-:Y:S01]  /*3c10*/  F2FP.BF16.F32.PACK_AB R8, R47, R8 ;  /* 0x000000082f08723e */ /* 0x000fe200000010ff */
[----:B-1----:R-:W-:Y:S01]  /*3c20*/  @!P0 IMAD.WIDE R38, R44, 0x4, R38 ;  /* 0x000000042c268825 */ /* 0x002fe200078e0226 */
[----:B------:R-:W-:-:S04]  /*3c30*/  LEA.HI.X R47, R43, UR17, RZ, 0x4, P1 ;  /* 0x000000112b2f7c11 */ /* 0x000fc800088f24ff */
[----:B------:R1:W-:Y:S01]  /*3c40*/  @!P0 STG.E desc[UR4][R38.64], R45 ;  /* 0x0000002d26008986 */ /* 0x0003e2000c101904 */
[----:B--2---:R-:W-:-:S03]  /*3c50*/  LEA R44, R36, R44, 0x2 ;  /* 0x0000002c242c7211 */ /* 0x004fc600078e10ff */
[----:B------:R1:W-:Y:S01]  /*3c60*/  STG.E.128 desc[UR4][R46.64], R8 ;  /* 0x000000082e007986 */ /* 0x0003e2000c101d04 */
[----:B------:R-:W-:-:S13]  /*3c70*/  ISETP.GE.AND P0, PT, R44, R37, PT ;  /* 0x000000252c00720c */ /* 0x000fda0003f06270 */
[----:B------:R-:W-:Y:S05]  /*3c80*/  @!P0 BRA `(.L_x_4220) ;  /* 0xffffffcc00048947 */ /* 0x000fea000383ffff */
[----:B------:R-:W-:Y:S05]  /*3c90*/  BSYNC B0 ;  /* 0x0000000000007941 */ /* 0x000fea0003800000 */
.L_x_4162:
[----:B------:R-:W-:Y:S05]  /*3ca0*/  EXIT ;  /* 0x000000000000794d */ /* 0x000fea0003800000 */
.L_x_4219:
        /* <DEDUP_REMOVED lines=8> */
.L_x_4222:
[----:B------:R-:W-:Y:S05]  /*3d30*/  BSYNC B1 ;  /* 0x0000000000017941 */ /* 0x000fea0003800000 */
.L_x_4221:
        /* <DEDUP_REMOVED lines=9> */
.L_x_4223:
[----:B------:R-:W-:Y:S01]  /*3dd0*/  HFMA2.MMA R50, -RZ, RZ, 0, 2.384185791015625e-07 ;  /* 0x00000004ff327435 */ /* 0x000fe200000001ff */
[----:B------:R-:W-:-:S05]  /*3de0*/  FADD.FTZ R52, R51, R45 ;  /* 0x0000002d33347221 */ /* 0x000fca0000010000 */
[----:B------:R-:W-:-:S07]  /*3df0*/  MOV R57, R52 ;  /* 0x0000003400397202 */ /* 0x000fce0000000f00 */
[----:B------:R-:W-:Y:S05]  /*3e00*/  WARPSYNC.COLLECTIVE R46, `(.L_x_4224) ;  /* 0x000000002e087348 */ /* 0x000fea0003c00000 */
[----:B------:R0:W1:Y:S02]  /*3e10*/  SHFL.BFLY P1, R45, R57, R50, R47 ;  /* 0x0c000032392d7389 */ /* 0x000064000002002f */
[----:B01----:R-:W-:Y:S01]  /*3e20*/  ENDCOLLECTIVE ;  /* 0x000000000000791b */ /* 0x003fe20003800000 */
.L_x_4224:
[----:B------:R-:W-:Y:S01]  /*3e30*/  MOV R50, 0x8 ;  /* 0x0000000800327802 */ /* 0x000fe20000000f00 */
[----:B------:R-:W-:-:S04]  /*3e40*/  FADD.FTZ R53, R52, R45 ;  /* 0x0000002d34357221 */ /* 0x000fc80000010000 */
[----:B------:R-:W-:-:S07]  /*3e50*/  IMAD.MOV.U32 R57, RZ, RZ, R53 ;  /* 0x000000ffff397224 */ /* 0x000fce00078e0035 */
[----:B------:R-:W-:Y:S05]  /*3e60*/  WARPSYNC.COLLECTIVE R46, `(.L_x_4225) ;  /* 0x000000002e087348 */ /* 0x000fea0003c00000 */
[----:B------:R0:W1:Y:S02]  /*3e70*/  SHFL.BFLY P1, R45, R57, R50, R47 ;  /* 0x0c000032392d7389 */ /* 0x000064000002002f */
[----:B01----:R-:W-:Y:S01]  /*3e80*/  ENDCOLLECTIVE ;  /* 0x000000000000791b */ /* 0x003fe20003800000 */
.L_x_4225:
[----:B------:R-:W-:Y:S02]  /*3e90*/  IMAD.MOV.U32 R50, RZ, RZ, 0x10 ;  /* 0x00000010ff327424 */ /* 0x000fe400078e00ff */
[----:B------:R-:W-:-:S05]  /*3ea0*/  FADD.FTZ R54, R53, R45 ;  /* 0x0000002d35367221 */ /* 0x000fca0000010000 */
[----:B------:R-:W-:-:S07]  /*3eb0*/  MOV R57, R54 ;  /* 0x0000003600397202 */ /* 0x000fce0000000f00 */
[----:B------:R-:W-:Y:S05]  /*3ec0*/  WARPSYNC.COLLECTIVE R46, `(.L_x_4226) ;  /* 0x000000002e087348 */ /* 0x000fea0003c00000 */
[----:B------:R0:W1:Y:S02]  /*3ed0*/  SHFL.BFLY P1, R45, R57, R50, R47 ;  /* 0x0c000032392d7389 */ /* 0x000064000002002f */
[----:B01----:R-:W-:Y:S01]  /*3ee0*/  ENDCOLLECTIVE ;  /* 0x000000000000791b */ /* 0x003fe20003800000 */
.L_x_4226:
        /* <DEDUP_REMOVED lines=24> */
.L_x_4227:
[----:B------:R-:W-:Y:S01]  /*4070*/  HFMA2.MMA R50, -RZ, RZ, 0, 1.1920928955078125e-07 ;  /* 0x00000002ff327435 */ /* 0x000fe200000001ff */
[----:B------:R-:W-:-:S05]  /*4080*/  FADD.FTZ R53, R52, R45 ;  /* 0x0000002d34357221 */ /* 0x000fca0000010000 */
[----:B------:R-:W-:-:S07]  /*4090*/  MOV R57, R53 ;  /* 0x0000003500397202 */ /* 0x000fce0000000f00 */
[----:B------:R-:W-:Y:S05]  /*40a0*/  WARPSYNC.COLLECTIVE R46, `(.L_x_4228) ;  /* 0x000000002e087348 */ /* 0x000fea0003c00000 */
[----:B------:R0:W1:Y:S02]  /*40b0*/  SHFL.BFLY P1, R45, R57, R50, R47 ;  /* 0x0c000032392d7389 */ /* 0x000064000002002f */
[----:B01----:R-:W-:Y:S01]  /*40c0*/  ENDCOLLECTIVE ;  /* 0x000000000000791b */ /* 0x003fe20003800000 */
.L_x_4228:
[----:B------:R-:W-:Y:S01]  /*40d0*/  MOV R50, 0x4 ;  /* 0x0000000400327802 */ /* 0x000fe20000000f00 */
[----:B------:R-:W-:-:S04]  /*40e0*/  FADD.FTZ R54, R53, R45 ;  /* 0x0000002d35367221 */ /* 0x000fc80000010000 */
[----:B------:R-:W-:-:S07]  /*40f0*/  IMAD.MOV.U32 R57, RZ, RZ, R54 ;  /* 0x000000ffff397224 */ /* 0x000fce00078e0036 */
[----:B------:R-:W-:Y:S05]  /*4100*/  WARPSYNC.COLLECTIVE R46, `(.L_x_4229) ;  /* 0x000000002e087348 */ /* 0x000fea0003c00000 */
[----:B------:R0:W1:Y:S02]  /*4110*/  SHFL.BFLY P1, R45, R57, R50, R47 ;  /* 0x0c000032392d7389 */ /* 0x000064000002002f */
[----:B01----:R-:W-:Y:S01]  /*4120*/  ENDCOLLECTIVE ;  /* 0x000000000000791b */ /* 0x003fe20003800000 */
.L_x_4229:
[----:B------:R-:W-:Y:S02]  /*4130*/  IMAD.MOV.U32 R50, RZ, RZ, 0x8 ;  /* 0x00000008ff327424 */ /* 0x000fe400078e00ff */
[----:B------:R-:W-:-:S05]  /*4140*/  FADD.FTZ R55, R54, R45 ;  /* 0x0000002d36377221 */ /* 0x000fca0000010000 */
[----:B------:R-:W-:-:S07]  /*4150*/  MOV R57, R55 ;  /* 0x0000003700397202 */ /* 0x000fce0000000f00 */
[----:B------:R-:W-:Y:S05]  /*4160*/  WARPSYNC.COLLECTIVE R46, `(.L_x_4230) ;  /* 0x000000002e087348 */ /* 0x000fea0003c00000 */
[----:B------:R0:W1:Y:S02]  /*4170*/  SHFL.BFLY P1, R45, R57, R50, R47 ;  /* 0x0c000032392d7389 */ /* 0x000064000002002f */
[----:B01----:R-:W-:Y:S01]  /*4180*/  ENDCOLLECTIVE ;  /* 0x000000000000791b */ /* 0x003fe20003800000 */
.L_x_4230:
[----:B------:R-:W-:Y:S01]  /*4190*/  HFMA2.MMA R50, -RZ, RZ, 0, 9.5367431640625e-07 ;  /* 0x00000010ff327435 */ /* 0x000fe200000001ff */
[----:B------:R-:W-:-:S05]  /*41a0*/  FADD.FTZ R51, R55, R45 ;  /* 0x0000002d37337221 */ /* 0x000fca0000010000 */
[----:B------:R-:W-:-:S07]  /*41b0*/  MOV R57, R51 ;  /* 0x0000003300397202 */ /* 0x000fce0000000f00 */
[----:B------:R-:W-:Y:S05]  /*41c0*/  WARPSYNC.COLLECTIVE R46, `(.L_x_4231) ;  /* 0x000000002e087348 */ /* 0x000fea0003c00000 */
[----:B------:R0:W1:Y:S02]  /*41d0*/  SHFL.BFLY P1, R45, R57, R50, R47 ;  /* 0x0c000032392d7389 */ /* 0x000064000002002f */
[----:B01----:R-:W-:Y:S01]  /*41e0*/  ENDCOLLECTIVE ;  /* 0x000000000000791b */ /* 0x003fe20003800000 */
.L_x_4231:
[----:B------:R-:W-:Y:S05]  /*41f0*/  BRA `(.L_x_4232) ;  /* 0xfffffff400dc7947 */ /* 0x000fea000383ffff */
.L_x_4233:
        /* <DEDUP_REMOVED lines=16> */
.L_x_9569:


//--------------------- .text._ZN10layer_norm13ln_fwd_kernelINS_13Kernel_traitsIf13__nv_bfloat16fS2_fjLj256ELj1ELj4ELj1ELj16ENS_18Kernel_traits_baseILj256EfS2_fS2_fjLj128EEEEELb1ELb0ELb1ELb0EEEvNS_9FwdParamsE --------------------------
	.section	.text._ZN10layer_norm13ln_fwd_kernelINS_13Kernel_traitsIf13__nv_bfloat16fS2_fjLj256ELj1ELj4ELj1ELj16ENS_18Kernel_traits_baseILj256EfS2_fS2_fjLj128EEEEELb1ELb0ELb1ELb0EEEvNS_9FwdParamsE,"ax",@progbits
	.align	128
        .global         _ZN10layer_norm13ln_fwd_kernelINS_13Kernel_traitsIf13__nv_bfloat16fS2_fjLj256ELj1ELj4ELj1ELj16ENS_18Kernel_traits_baseILj256EfS2_fS2_fjLj128EEEEELb1ELb0ELb1ELb0EEEvNS_9FwdParamsE
        .type           _ZN10layer_norm13ln_fwd_kernelINS_13Kernel_traitsIf13__nv_bfloat16fS2_fjLj256ELj1ELj4ELj1ELj16ENS_18Kernel_traits_baseILj256EfS2_fS2_fjLj128EEEEELb1ELb0ELb1ELb0EEEvNS_9FwdParamsE,@function
        .size           _ZN10layer_norm13ln_fwd_kernelINS_13Kernel_traitsIf13__nv_bfloat16fS2_fjLj256ELj1ELj4ELj1ELj16ENS_18Kernel_traits_baseILj256EfS2_fS2_fjLj128EEEEELb1ELb0ELb1ELb0EEEvNS_9FwdParamsE,(.L_x_9570 - _ZN10layer_norm13ln_fwd_kernelINS_13Kernel_traitsIf13__nv_bfloat16fS2_fjLj256ELj1ELj4ELj1ELj16ENS_18Kernel_traits_baseILj256EfS2_fS2_fjLj128EEEEELb1ELb0ELb1ELb0EEEvNS_9FwdParamsE)
        .other          _ZN10layer_norm13ln_fwd_kernelINS_13Kernel_traitsIf13__nv_bfloat16fS2_fjLj256ELj1ELj4ELj1ELj16ENS_18Kernel_traits_baseILj256EfS2_fS2_fjLj128EEEEELb1ELb0ELb1ELb0EEEvNS_9FwdParamsE,@"STO_CUDA_ENTRY STV_DEFAULT"
_ZN10layer_norm13ln_fwd_kernelINS_13Kernel_traitsIf13__nv_bfloat16fS2_fjLj256ELj1ELj4ELj1ELj16ENS_18Kernel_traits_baseILj256EfS2_fS2_fjLj128EEEEELb1ELb0ELb1ELb0EEEvNS_9FwdParamsE:
.text._ZN10layer_norm13ln_fwd_kernelINS_13Kernel_traitsIf13__nv_bfloat16fS2_fjLj256ELj1ELj4ELj1ELj16ENS_18Kernel_traits_baseILj256EfS2_fS2_fjLj128EEEEELb1ELb0ELb1ELb0EEEvNS_9FwdParamsE:
        /* <DEDUP_REMOVED lines=45> */
.L_x_4235:
[----:B------:R-:W-:Y:S05]  /*02d0*/  BSYNC B0 ;  /* 0x0000000000007941 */ /* 0x000fea0003800000 */
.L_x_4234:
        /* <DEDUP_REMOVED lines=8> */
[----:B------:R-:W-:Y:S01]  /*0360*/  HFMA2.MMA R50, -RZ, RZ, 0, 0 ;  /* 0x00000000ff327435 */ /* 0x000fe200000001ff */
[C---:B------:R-:W-:Y:S01]  /*0370*/  IMAD.HI.U32 R6, R2.reuse, -0x326172a9, RZ ;  /* 0xcd9e8d5702067827 */ /* 0x040fe200078e00ff */
[----:B------:R-:W-:Y:S01]  /*0380*/  LOP3.LUT R7, R7, UR5, RZ, 0x3c, !PT ;  /* 0x0000000507077c12 */ /* 0x000fe2000f8e3cff */
[----:B------:R-:W-:Y:S01]  /*0390*/  UIADD3 UR13, UR5, -0x4498517b, URZ ;  /* 0xbb67ae85050d7890 */ /* 0x000fe2000fffe03f */
[----:B------:R-:W-:Y:S01]  /*03a0*/  BSSY B1, `(.L_x_4236) ;  /* 0x00003d6000017945 */ /* 0x000fe20003800000 */
        /* <DEDUP_REMOVED lines=71> */
[----:B------:R-:W-:-:S04]  /*0820*/  IMAD.WIDE.U32 R48, R7, -0x326172a9, RZ ;  /* 0xcd9e8d5707307825 */ /* 0x000fc800078e00ff */
[----:B------:R-:W-:Y:S01]  /*0830*/  IMAD R25, R25, -0x2daee0ad, RZ ;  /* 0xd2511f5319197824 */ /* 0x000fe200078e02ff */
[----:B------:R-:W-:Y:S01]  /*0840*/  LOP3.LUT R7, R49, UR28, R27, 0x96, !PT ;  /* 0x0000001c31077c12 */ /* 0x000fe2000f8e961b */
[----:B------:R-:W-:Y:S01]  /*0850*/  IMAD.HI.U32 R6, R29, -0x2daee0ad, RZ ;  /* 0xd2511f531d067827 */ /* 0x000fe200078e00ff */
[----:B------:R-:W-:-:S03]  /*0860*/  LOP3.LUT R49, R24, 0x3, RZ, 0xc0, !PT ;  /* 0x0000000318317812 */ /* 0x000fc600078ec0ff */
[----:B------:R-:W-:Y:S01]  /*0870*/  IMAD R52, R29, -0x2daee0ad, RZ ;  /* 0xd2511f531d347824 */ /* 0x000fe200078e02ff */
[----:B------:R-:W-:-:S07]  /*0880*/  LOP3.LUT R6, R6, UR29, R25, 0x96, !PT ;  /* 0x0000001d06067c12 */ /* 0x000fce000f8e9619 */
.L_x_4314:
[----:B0-----:R-:W0:Y:S08]  /*0890*/  LDC.64 R46, c[0x0][0x280] ;  /* 0x0000a000ff2e7b82 */ /* 0x001e300000000a00 */
[----:B------:R-:W1:Y:S08]  /*08a0*/  LDC.64 R44, c[0x0][0x288] ;  /* 0x0000a200ff2c7b82 */ /* 0x000e700000000a00 */
[----:B------:R-:W2:Y:S01]  /*08b0*/  LDC R61, c[0x0][0x218] ;  /* 0x00008600ff3d7b82 */ /* 0x000ea20000000800 */
[----:B0-----:R-:W-:-:S06]  /*08c0*/  IMAD.WIDE R46, R0, 0x4, R46 ;  /* 0x00000004002e7825 */ /* 0x001fcc00078e022e */
[----:B------:R-:W3:Y:S01]  /*08d0*/  LDG.E R46, desc[UR6][R46.64] ;  /* 0x000000062e2e7981 */ /* 0x000ee2000c1e1900 */
[----:B-1----:R-:W-:-:S05]  /*08e0*/  IMAD.WIDE R44, R0, 0x4, R44 ;  /* 0x00000004002c7825 */ /* 0x002fca00078e022c */
[----:B-----5:R0:W5:Y:S01]  /*08f0*/  LDG.E R60, desc[UR6][R44.64] ;  /* 0x000000062c3c7981 */ /* 0x020162000c1e1900 */
[----:B------:R-:W-:Y:S01]  /*0900*/  BSSY B0, `(.L_x_4237) ;  /* 0x0000311000007945 */ /* 0x000fe20003800000 */
[----:B------:R-:W-:Y:S02]  /*0910*/  SHF.R.S32.HI R62, RZ, 0x1f, R0 ;  /* 0x0000001fff3e7819 */ /* 0x000fe40000011400 */
[----:B---3--:R-:W-:Y:S01]  /*0920*/  ISETP.GE.AND P3, PT, R46, 0x1, PT ;  /* 0x000000012e00780c */ /* 0x008fe20003f66270 */
[----:B0-2---:R-:W-:-:S12]  /*0930*/  @!P2 BRA `(.L_x_4238) ;  /* 0x000000300034a947 */ /* 0x005fd80003800000 */
[----:B------:R-:W0:Y:S01]  /*0940*/  LDC.64 R44, c[0x0][0x230] ;  /* 0x00008c00ff2c7b82 */ /* 0x000e220000000a00 */
[-C--:B------:R-:W-:Y:S02]  /*0950*/  IMAD R40, R0, R61.reuse, RZ ;  /* 0x0000003d00287224 */ /* 0x080fe400078e02ff */
[----:B------:R-:W-:Y:S02]  /*0960*/  @P3 VIADD R42, R46, 0xffffffff ;  /* 0xffffffff2e2a3836 */ /* 0x000fe40000000000 */
[----:B------:R-:W-:Y:S01]  /*0970*/  IMAD.MOV.U32 R63, RZ, RZ, RZ ;  /* 0x000000ffff3f7224 */ /* 0x000fe200078e00ff */
[----:B------:R-:W-:Y:S01]  /*0980*/  SHF.R.S32.HI R41, RZ, 0x1f, R40 ;  /* 0x0000001fff297819 */ /* 0x000fe20000011428 */
[----:B------:R-:W-:Y:S01]  /*0990*/  @P3 IMAD R42, R42, R61, RZ ;  /* 0x0000003d2a2a3224 */ /* 0x000fe200078e02ff */
[----:B------:R-:W1:Y:S02]  /*09a0*/  @P3 LDC.64 R38, c[0x0][0x220] ;  /* 0x00008800ff263b82 */ /* 0x000e640000000a00 */
[----:B------:R-:W-:-:S02]  /*09b0*/  LEA.HI R40, R41, R40, RZ, 0x3 ;  /* 0x0000002829287211 */ /* 0x000fc400078f18ff */
        /* <DEDUP_REMOVED lines=15> */
[----:B------:R-:W-:Y:S02]  /*0ab0*/  @!P5 ISETP.NE.AND.EX P1, PT, R45, RZ, PT, P1 ;  /* 0x000000ff2d00d20c */ /* 0x000fe40003f25310 */
[----:B------:R-:W-:Y:S02]  /*0ac0*/  @!P5 MOV R43, R49 ;  /* 0x00000031002bd202 */ /* 0x000fe40000000f00 */
[----:B--2---:R-:W-:Y:S01]  /*0ad0*/  @!P5 FSEL R36, R24, RZ, P1 ;  /* 0x000000ff1824d208 */ /* 0x004fe20000800000 */
[----:B-1----:R-:W-:Y:S08]  /*0ae0*/  @!P5 BRA `(.L_x_4240) ;  /* 0x000000040054d947 */ /* 0x002ff00003800000 */
[C---:B------:R-:W-:Y:S01]  /*0af0*/  ISETP.NE.AND P1, PT, R49.reuse, 0x1, PT ;  /* 0x000000013100780c */ /* 0x040fe20003f25270 */
[----:B------:R-:W-:Y:S01]  /*0b00*/  BSSY B3, `(.L_x_4241) ;  /* 0x000000c000037945 */ /* 0x000fe20003800000 */
[----:B------:R-:W-:-:S11]  /*0b10*/  VIADD R43, R49, 0x1 ;  /* 0x00000001312b7836 */ /* 0x000fd60000000000 */
        /* <DEDUP_REMOVED lines=9> */
.L_x_4242:
[----:B------:R-:W-:-:S07]  /*0bb0*/  MOV R42, R48 ;  /* 0x00000030002a7202 */ /* 0x000fce0000000f00 */
.L_x_4243:
[----:B------:R-:W-:Y:S05]  /*0bc0*/  BSYNC B3 ;  /* 0x0000000000037941 */ /* 0x000fea0003800000 */
.L_x_4241:
        /* <DEDUP_REMOVED lines=16> */
.L_x_4247:
[----:B------:R-:W-:Y:S05]  /*0cd0*/  BSYNC B4 ;  /* 0x0000000000047941 */ /* 0x000fea0003800000 */
.L_x_4246:
        /* <DEDUP_REMOVED lines=43> */
.L_x_4245:
[----:B------:R-:W-:Y:S05]  /*0f90*/  BSYNC B3 ;  /* 0x0000000000037941 */ /* 0x000fea0003800000 */
.L_x_4244:
        /* <DEDUP_REMOVED lines=10> */
.L_x_4240:
[----:B------:R-:W-:Y:S05]  /*1040*/  BSYNC B2 ;  /* 0x0000000000027941 */ /* 0x000fea0003800000 */
.L_x_4239:
        /* <DEDUP_REMOVED lines=18> */
.L_x_4251:
[----:B------:R-:W-:-:S07]  /*1170*/  IMAD.MOV.U32 R37, RZ, RZ, R48 ;  /* 0x000000ffff257224 */ /* 0x000fce00078e0030 */
.L_x_4252:
[----:B------:R-:W-:Y:S05]  /*1180*/  BSYNC B3 ;  /* 0x0000000000037941 */ /* 0x000fea0003800000 */
.L_x_4250:
        /* <DEDUP_REMOVED lines=16> */
.L_x_4256:
[----:B------:R-:W-:Y:S05]  /*1290*/  BSYNC B4 ;  /* 0x0000000000047941 */ /* 0x000fea0003800000 */
.L_x_4255:
        /* <DEDUP_REMOVED lines=42> */
.L_x_4254:
[----:B------:R-:W-:Y:S05]  /*1540*/  BSYNC B3 ;  /* 0x0000000000037941 */ /* 0x000fea0003800000 */
.L_x_4253:
        /* <DEDUP_REMOVED lines=11> */
.L_x_4249:
[----:B------:R-:W-:Y:S05]  /*1600*/  BSYNC B2 ;  /* 0x0000000000027941 */ /* 0x000fea0003800000 */
.L_x_4248:
        /* <DEDUP_REMOVED lines=18> */
.L_x_4260:
[----:B------:R-:W-:-:S07]  /*1730*/  IMAD.MOV.U32 R46, RZ, RZ, R48 ;  /* 0x000000ffff2e7224 */ /* 0x000fce00078e0030 */
.L_x_4261:
[----:B------:R-:W-:Y:S05]  /*1740*/  BSYNC B3 ;  /* 0x0000000000037941 */ /* 0x000fea0003800000 */
.L_x_4259:
        /* <DEDUP_REMOVED lines=16> */
.L_x_4265:
[----:B------:R-:W-:Y:S05]  /*1850*/  BSYNC B4 ;  /* 0x0000000000047941 */ /* 0x000fea0003800000 */
.L_x_4264:
        /* <DEDUP_REMOVED lines=43> */
.L_x_4263:
[----:B------:R-:W-:Y:S05]  /*1b10*/  BSYNC B3 ;  /* 0x0000000000037941 */ /* 0x000fea0003800000 */
.L_x_4262:
        /* <DEDUP_REMOVED lines=10> */
.L_x_4258:
[----:B------:R-:W-:Y:S05]  /*1bc0*/  BSYNC B2 ;  /* 0x0000000000027941 */ /* 0x000fea0003800000 */
.L_x_4257:
        /* <DEDUP_REMOVED lines=18> */
.L_x_4269:
[----:B------:R-:W-:-:S07]  /*1cf0*/  MOV R39, R48 ;  /* 0x0000003000277202 */ /* 0x000fce0000000f00 */
.L_x_4270:
[----:B------:R-:W-:Y:S05]  /*1d00*/  BSYNC B3 ;  /* 0x0000000000037941 */ /* 0x000fea0003800000 */
.L_x_4268:
        /* <DEDUP_REMOVED lines=16> */
.L_x_4274:
[----:B------:R-:W-:Y:S05]  /*1e10*/  BSYNC B4 ;  /* 0x0000000000047941 */ /* 0x000fea0003800000 */
.L_x_4273:
        /* <DEDUP_REMOVED lines=43> */
.L_x_4272:
[----:B------:R-:W-:Y:S05]  /*20d0*/  BSYNC B3 ;  /* 0x0000000000037941 */ /* 0x000fea0003800000 */
.L_x_4271:
        /* <DEDUP_REMOVED lines=11> */
.L_x_4267:
[----:B------:R-:W-:Y:S05]  /*2190*/  BSYNC B2 ;  /* 0x0000000000027941 */ /* 0x000fea0003800000 */
.L_x_4266:
        /* <DEDUP_REMOVED lines=18> */
.L_x_4278:
[----:B------:R-:W-:-:S07]  /*22c0*/  IMAD.MOV.U32 R46, RZ, RZ, R48 ;  /* 0x000000ffff2e7224 */ /* 0x000fce00078e0030 */
.L_x_4279:
[----:B------:R-:W-:Y:S05]  /*22d0*/  BSYNC B3 ;  /* 0x0000000000037941 */ /* 0x000fea0003800000 */
.L_x_4277:
        /* <DEDUP_REMOVED lines=16> */
.L_x_4283:
[----:B------:R-:W-:Y:S05]  /*23e0*/  BSYNC B4 ;  /* 0x0000000000047941 */ /* 0x000fea0003800000 */
.L_x_4282:
        /* <DEDUP_REMOVED lines=43> */
.L_x_4281:
[----:B------:R-:W-:Y:S05]  /*26a0*/  BSYNC B3 ;  /* 0x0000000000037941 */ /* 0x000fea0003800000 */
.L_x_4280:
        /* <DEDUP_REMOVED lines=10> */
.L_x_4276:
[----:B------:R-:W-:Y:S05]  /*2750*/  BSYNC B2 ;  /* 0x0000000000027941 */ /* 0x000fea0003800000 */
.L_x_4275:
        /* <DEDUP_REMOVED lines=18> */
.L_x_4287:
[----:B------:R-:W-:-:S07]  /*2880*/  MOV R41, R48 ;  /* 0x0000003000297202 */ /* 0x000fce0000000f00 */
.L_x_4288:
[----:B------:R-:W-:Y:S05]  /*2890*/  BSYNC B3 ;  /* 0x0000000000037941 */ /* 0x000fea0003800000 */
.L_x_4286:
        /* <DEDUP_REMOVED lines=16> */
.L_x_4292:
[----:B------:R-:W-:Y:S05]  /*29a0*/  BSYNC B4 ;  /* 0x0000000000047941 */ /* 0x000fea0003800000 */
.L_x_4291:
        /* <DEDUP_REMOVED lines=43> */
.L_x_4290:
[----:B------:R-:W-:Y:S05]  /*2c60*/  BSYNC B3 ;  /* 0x0000000000037941 */ /* 0x000fea0003800000 */
.L_x_4289:
        /* <DEDUP_REMOVED lines=11> */
.L_x_4285:
[----:B------:R-:W-:Y:S05]  /*2d20*/  BSYNC B2 ;  /* 0x0000000000027941 */ /* 0x000fea0003800000 */
.L_x_4284:
        /* <DEDUP_REMOVED lines=18> */
.L_x_4296:
[----:B------:R-:W-:-:S07]  /*2e50*/  IMAD.MOV.U32 R46, RZ, RZ, R48 ;  /* 0x000000ffff2e7224 */ /* 0x000fce00078e0030 */
.L_x_4297:
[----:B------:R-:W-:Y:S05]  /*2e60*/  BSYNC B3 ;  /* 0x0000000000037941 */ /* 0x000fea0003800000 */
.L_x_4295:
        /* <DEDUP_REMOVED lines=16> */
.L_x_4301:
[----:B------:R-:W-:Y:S05]  /*2f70*/  BSYNC B4 ;  /* 0x0000000000047941 */ /* 0x000fea0003800000 */
.L_x_4300:
[C---:B------:R-:W-:Y:S01]  /*2f80*/  IMAD.HI.U32 R6, R2.reuse, -0x326172a9, RZ ;  /* 0xcd9e8d5702067827 */ /* 0x040fe200078e00ff */
        /* <DEDUP_REMOVED lines=42> */
.L_x_4299:
[----:B------:R-:W-:Y:S05]  /*3230*/  BSYNC B3 ;  /* 0x0000000000037941 */ /* 0x000fea0003800000 */
.L_x_4298:
        /* <DEDUP_REMOVED lines=10> */
.L_x_4294:
[----:B------:R-:W-:Y:S05]  /*32e0*/  BSYNC B2 ;  /* 0x0000000000027941 */ /* 0x000fea0003800000 */
.L_x_4293:
        /* <DEDUP_REMOVED lines=18> */
.L_x_4305:
[----:B------:R-:W-:-:S07]  /*3410*/  MOV R43, R48 ;  /* 0x00000030002b7202 */ /* 0x000fce0000000f00 */
.L_x_4306:
[----:B------:R-:W-:Y:S05]  /*3420*/  BSYNC B3 ;  /* 0x0000000000037941 */ /* 0x000fea0003800000 */
.L_x_4304:
        /* <DEDUP_REMOVED lines=16> */
.L_x_4310:
[----:B------:R-:W-:Y:S05]  /*3530*/  BSYNC B4 ;  /* 0x0000000000047941 */ /* 0x000fea0003800000 */
.L_x_4309:
        /* <DEDUP_REMOVED lines=43> */
.L_x_4308:
[----:B------:R-:W-:Y:S05]  /*37f0*/  BSYNC B3 ;  /* 0x0000000000037941 */ /* 0x000fea0003800000 */
.L_x_4307:
        /* <DEDUP_REMOVED lines=11> */
.L_x_4303:
[----:B------:R-:W-:Y:S05]  /*38b0*/  BSYNC B2 ;  /* 0x0000000000027941 */ /* 0x000fea0003800000 */
.L_x_4302:
        /* <DEDUP_REMOVED lines=21> */
.L_x_4238:
[----:B------:R-:W-:Y:S05]  /*3a10*/  BSYNC B0 ;  /* 0x0000000000007941 */ /* 0x000fea0003800000 */
.L_x_4237:
        /* <DEDUP_REMOVED lines=50> */
.L_x_4326:
        /* <DEDUP_REMOVED lines=26> */
[--C-:B------:R-:W-:Y:S01]  /*3ee0*/  FADD.FTZ R60, R40, -R46.reuse ;  /* 0x8000002e283c7221 */ /* 0x100fe20000010000 */
[C---:B------:R-:W-:Y:S01]  /*3ef0*/  FMUL.FTZ R47, R65.reuse, R45 ;  /* 0x0000002d412f7220 */ /* 0x040fe20000410000 */
[C---:B------:R-:W-:Y:S01]  /*3f00*/  FMUL.FTZ R45, R65.reuse, R62 ;  /* 0x0000003e412d7220 */ /* 0x040fe20000410000 */
[----:B------:R-:W-:Y:S01]  /*3f10*/  FMUL.FTZ R62, R65, R68 ;  /* 0x00000044413e7220 */ /* 0x000fe20000410000 */
[--C-:B------:R-:W-:Y:S01]  /*3f20*/  FADD.FTZ R66, R38, -R46.reuse ;  /* 0x8000002e26427221 */ /* 0x100fe20000010000 */
[--C-:B------:R-:W-:Y:S01]  /*3f30*/  FADD.FTZ R64, R39, -R46.reuse ;  /* 0x8000002e27407221 */ /* 0x100fe20000010000 */
[----:B------:R-:W-:Y:S01]  /*3f40*/  FFMA.FTZ R68, R11, R61, R19 ;  /* 0x0000003d0b447223 */ /* 0x000fe20000010013 */
[----:B------:R-:W-:Y:S01]  /*3f50*/  FADD.FTZ R46, R41, -R46 ;  /* 0x8000002e292e7221 */ /* 0x000fe20000010000 */
[C---:B------:R-:W-:Y:S01]  /*3f60*/  FMUL.FTZ R61, R65.reuse, R60 ;  /* 0x0000003c413d7220 */ /* 0x040fe20000410000 */
[C---:B------:R-:W-:Y:S01]  /*3f70*/  FMUL.FTZ R63, R65.reuse, R66 ;  /* 0x00000042413f7220 */ /* 0x040fe20000410000 */
[C---:B------:R-:W-:Y:S01]  /*3f80*/  FMUL.FTZ R64, R65.reuse, R64 ;  /* 0x0000004041407220 */ /* 0x040fe20000410000 */
[----:B------:R-:W-:Y:S01]  /*3f90*/  FMUL.FTZ R66, R65, R46 ;  /* 0x0000002e41427220 */ /* 0x000fe20000410000 */
        /* <DEDUP_REMOVED lines=17> */
.L_x_4313:
[----:B------:R-:W-:Y:S05]  /*40b0*/  BSYNC B0 ;  /* 0x0000000000007941 */ /* 0x000fea0003800000 */
.L_x_4312:
[----:B-1----:R-:W1:Y:S02]  /*40c0*/  LDC.64 R44, c[0x0][0x210] ;  /* 0x00008400ff2c7b82 */ /* 0x002e640000000a00 */
[----:B-1----:R-:W-:-:S05]  /*40d0*/  IMAD R0, R44, 0x4, R0 ;  /* 0x000000042c007824 */ /* 0x002fca00078e0200 */
[----:B------:R-:W-:-:S13]  /*40e0*/  ISETP.GE.AND P0, PT, R0, R45, PT ;  /* 0x0000002d0000720c */ /* 0x000fda0003f06270 */
[----:B------:R-:W-:Y:S05]  /*40f0*/  @!P0 BRA `(.L_x_4314) ;  /* 0xffffffc400e48947 */ /* 0x000fea000383ffff */
[----:B------:R-:W-:Y:S05]  /*4100*/  BSYNC B1 ;  /* 0x0000000000017941 */ /* 0x000fea0003800000 */
.L_x_4236:
[----:B------:R-:W-:Y:S05]  /*4110*/  EXIT ;  /* 0x000000000000794d */ /* 0x000fea0003800000 */
.L_x_4311:
        /* <DEDUP_REMOVED lines=8> */
.L_x_4316:
[----:B------:R-:W-:Y:S05]  /*41a0*/  BSYNC B0 ;  /* 0x0000000000007941 */ /* 0x000fea0003800000 */
.L_x_4315:
        /* <DEDUP_REMOVED lines=8> */
.L_x_4317:
[----:B------:R-:W-:Y:S01]  /*4230*/  HFMA2.MMA R64, -RZ, RZ, 0, 2.384185791015625e-07 ;  /* 0x00000004ff407435 */ /* 0x000fe200000001ff */
[----:B------:R-:W-:-:S04]  /*4240*/  FADD.FTZ R66, R65, R44 ;  /* 0x0000002c41427221 */ /* 0x000fc80000010000 */
[----:B------:R-:W-:-:S07]  /*4250*/  IMAD.MOV.U32 R65, RZ, RZ, R66 ;  /* 0x000000ffff417224 */ /* 0x000fce00078e0042 */
[----:B------:R-:W-:Y:S05]  /*4260*/  WARPSYNC.COLLECTIVE R46, `(.L_x_4318) ;  /* 0x000000002e087348 */ /* 0x000fea0003c00000 */
[----:B------:R0:W1:Y:S02]  /*4270*/  SHFL.BFLY P1, R44, R65, R64, R47 ;  /* 0x0c000040412c7389 */ /* 0x000064000002002f */
[----:B01----:R-:W-:Y:S01]  /*4280*/  ENDCOLLECTIVE ;  /* 0x000000000000791b */ /* 0x003fe20003800000 */
.L_x_4318:
[----:B------:R-:W-:Y:S01]  /*4290*/  MOV R64, 0x8 ;  /* 0x0000000800407802 */ /* 0x000fe20000000f00 */
[----:B------:R-:W-:-:S04]  /*42a0*/  FADD.FTZ R67, R66, R44 ;  /* 0x0000002c42437221 */ /* 0x000fc80000010000 */
[----:B------:R-:W-:-:S07]  /*42b0*/  IMAD.MOV.U32 R65, RZ, RZ, R67 ;  /* 0x000000ffff417224 */ /* 0x000fce00078e0043 */
[----:B------:R-:W-:Y:S05]  /*42c0*/  WARPSYNC.COLLECTIVE R46, `(.L_x_4319) ;  /* 0x000000002e087348 */ /* 0x000fea0003c00000 */
[----:B------:R0:W1:Y:S02]  /*42d0*/  SHFL.BFLY P1, R44, R65, R64, R47 ;  /* 0x0c000040412c7389 */ /* 0x000064000002002f */
[----:B01----:R-:W-:Y:S01]  /*42e0*/  ENDCOLLECTIVE ;  /* 0x000000000000791b */ /* 0x003fe20003800000 */
.L_x_4319:
[----:B------:R-:W-:Y:S01]  /*42f0*/  HFMA2.MMA R64, -RZ, RZ, 0, 9.5367431640625e-07 ;  /* 0x00000010ff407435 */ /* 0x000fe200000001ff */
[----:B------:R-:W-:-:S04]  /*4300*/  FADD.FTZ R68, R67, R44 ;  /* 0x0000002c43447221 */ /* 0x000fc80000010000 */
[----:B------:R-:W-:-:S07]  /*4310*/  IMAD.MOV.U32 R65, RZ, RZ, R68 ;  /* 0x000000ffff417224 */ /* 0x000fce00078e0044 */
[----:B------:R-:W-:Y:S05]  /*4320*/  WARPSYNC.COLLECTIVE R46, `(.L_x_4320) ;  /* 0x000000002e087348 */ /* 0x000fea0003c00000 */
[----:B------:R0:W1:Y:S02]  /*4330*/  SHFL.BFLY P1, R44, R65, R64, R47 ;  /* 0x0c000040412c7389 */ /* 0x000064000002002f */
[----:B01----:R-:W-:Y:S01]  /*4340*/  ENDCOLLECTIVE ;  /* 0x000000000000791b */ /* 0x003fe20003800000 */
.L_x_4320:
        /* <DEDUP_REMOVED lines=24> */
.L_x_4321:
[----:B------:R-:W-:Y:S01]  /*44d0*/  HFMA2.MMA R64, -RZ, RZ, 0, 1.1920928955078125e-07 ;  /* 0x00000002ff407435 */ /* 0x000fe200000001ff */
[----:B------:R-:W-:-:S04]  /*44e0*/  FADD.FTZ R66, R65, R44 ;  /* 0x0000002c41427221 */ /* 0x000fc80000010000 */
[----:B------:R-:W-:-:S07]  /*44f0*/  IMAD.MOV.U32 R65, RZ, RZ, R66 ;  /* 0x000000ffff417224 */ /* 0x000fce00078e0042 */
[----:B------:R-:W-:Y:S05]  /*4500*/  WARPSYNC.COLLECTIVE R46, `(.L_x_4322) ;  /* 0x000000002e087348 */ /* 0x000fea0003c00000 */
[----:B------:R0:W1:Y:S02]  /*4510*/  SHFL.BFLY P1, R44, R65, R64, R47 ;  /* 0x0c000040412c7389 */ /* 0x000064000002002f */
[----:B01----:R-:W-:Y:S01]  /*4520*/  ENDCOLLECTIVE ;  /* 0x000000000000791b */ /* 0x003fe20003800000 */
.L_x_4322:
[----:B------:R-:W-:Y:S01]  /*4530*/  MOV R64, 0x4 ;  /* 0x0000000400407802 */ /* 0x000fe20000000f00 */
[----:B------:R-:W-:-:S04]  /*4540*/  FADD.FTZ R67, R66, R44 ;  /* 0x0000002c42437221 */ /* 0x000fc80000010000 */
[----:B------:R-:W-:-:S07]  /*4550*/  IMAD.MOV.U32 R65, RZ, RZ, R67 ;  /* 0x000000ffff417224 */ /* 0x000fce00078e0043 */
[----:B------:R-:W-:Y:S05]  /*4560*/  WARPSYNC.COLLECTIVE R46, `(.L_x_4323) ;  /* 0x000000002e087348 */ /* 0x000fea0003c00000 */
[----:B------:R0:W1:Y:S02]  /*4570*/  SHFL.BFLY P1, R44, R65, R64, R47 ;  /* 0x0c000040412c7389 */ /* 0x000064000002002f */
[----:B01----:R-:W-:Y:S01]  /*4580*/  ENDCOLLECTIVE ;  /* 0x000000000000791b */ /* 0x003fe20003800000 */
.L_x_4323:
[----:B------:R-:W-:Y:S01]  /*4590*/  HFMA2.MMA R64, -RZ, RZ, 0, 4.76837158203125e-07 ;  /* 0x00000008ff407435 */ /* 0x000fe200000001ff */
[----:B------:R-:W-:-:S04]  /*45a0*/  FADD.FTZ R68, R67, R44 ;  /* 0x0000002c43447221 */ /* 0x000fc80000010000 */
[----:B------:R-:W-:-:S07]  /*45b0*/  IMAD.MOV.U32 R65, RZ, RZ, R68 ;  /* 0x000000ffff417224 */ /* 0x000fce00078e0044 */
[----:B------:R-:W-:Y:S05]  /*45c0*/  WARPSYNC.COLLECTIVE R46, `(.L_x_4324) ;  /* 0x000000002e087348 */ /* 0x000fea0003c00000 */
[----:B------:R0:W1:Y:S02]  /*45d0*/  SHFL.BFLY P1, R44, R65, R64, R47 ;  /* 0x0c000040412c7389 */ /* 0x000064000002002f */
[----:B01----:R-:W-:Y:S01]  /*45e0*/  ENDCOLLECTIVE ;  /* 0x000000000000791b */ /* 0x003fe20003800000 */
.L_x_4324:
[----:B------:R-:W-:Y:S01]  /*45f0*/  MOV R64, 0x10 ;  /* 0x0000001000407802 */ /* 0x000fe20000000f00 */
[----:B------:R-:W-:-:S04]  /*4600*/  FADD.FTZ R69, R68, R44 ;  /* 0x0000002c44457221 */ /* 0x000fc80000010000 */
[----:B------:R-:W-:-:S07]  /*4610*/  IMAD.MOV.U32 R65, RZ, RZ, R69 ;  /* 0x000000ffff417224 */ /* 0x000fce00078e0045 */
[----:B------:R-:W-:Y:S05]  /*4620*/  WARPSYNC.COLLECTIVE R46, `(.L_x_4325) ;  /* 0x000000002e087348 */ /* 0x000fea0003c00000 */
[----:B------:R0:W1:Y:S02]  /*4630*/  SHFL.BFLY P1, R44, R65, R64, R47 ;  /* 0x0c000040412c7389 */ /* 0x000064000002002f */
[----:B01----:R-:W-:Y:S01]  /*4640*/  ENDCOLLECTIVE ;  /* 0x000000000000791b */ /* 0x003fe20003800000 */
.L_x_4325:
[----:B------:R-:W-:Y:S05]  /*4650*/  BRA `(.L_x_4326) ;  /* 0xfffffff400b87947 */ /* 0x000fea000383ffff */
.L_x_4327:
        /* <DEDUP_REMOVED lines=10> */
.L_x_9570:


//--------------------- .text._ZN10layer_norm13ln_fwd_kernelINS_13Kernel_traitsIf13__nv_bfloat16fS2_fjLj256ELj1ELj4ELj1ELj16ENS_18Kernel_traits_baseILj256EfS2_fS2_fjLj128EEEEELb1ELb0ELb1ELb1EEEvNS_9FwdParamsE --------------------------
	.section	.text._ZN10layer_norm13ln_fwd_kernelINS_13Kernel_traitsIf13__nv_bfloat16fS2_fjLj256ELj1ELj4ELj1ELj16ENS_18Kernel_traits_baseILj256EfS2_fS2_fjLj128EEEEELb1ELb0ELb1ELb1EEEvNS_9FwdParamsE,"ax",@progbits
	.align	128
        .global         _ZN10layer_norm13ln_fwd_kernelINS_13Kernel_traitsIf13__nv_bfloat16fS2_fjLj256ELj1ELj4ELj1ELj16ENS_18Kernel_traits_baseILj256EfS2_fS2_fjLj128EEEEELb1ELb0ELb1ELb1EEEvNS_9FwdParamsE
        .type           _ZN10layer_norm13ln_fwd_kernelINS_13Kernel_traitsIf13__nv_bfloat16fS2_fjLj256ELj1ELj4ELj1ELj16ENS_18Kernel_traits_baseILj256EfS2_fS2_fjLj128EEEEELb1ELb0ELb1ELb1EEEvNS_9FwdParamsE,@function
        .size           _ZN10layer_norm13ln_fwd_kernelINS_13Kernel_traitsIf13__nv_bfloat16fS2_fjLj256ELj1ELj4ELj1ELj16ENS_18Kernel_traits_baseILj256EfS2_fS2_fjLj128EEEEELb1ELb0ELb1ELb1EEEvNS_9FwdParamsE,(.L_x_9571 - _ZN10layer_norm13ln_fwd_kernelINS_13Kernel_traitsIf13__nv_bfloat16fS2_fjLj256ELj1ELj4ELj1ELj16ENS_18Kernel_traits_baseILj256EfS2_fS2_fjLj128EEEEELb1ELb0ELb1ELb1EEEvNS_9FwdParamsE)
        .other          _ZN10layer_norm13ln_fwd_kernelINS_13Kernel_traitsIf13__nv_bfloat16fS2_fjLj256ELj1ELj4ELj1ELj16ENS_18Kernel_traits_baseILj256EfS2_fS2_fjLj128EEEEELb1ELb0ELb1ELb1EEEvNS_9FwdParamsE,@"STO_CUDA_ENTRY STV_DEFAULT"
_ZN10layer_norm13ln_fwd_kernelINS_13Kernel_traitsIf13__nv_bfloat16fS2_fjLj256ELj1ELj4ELj1ELj16ENS_18Kernel_traits_baseILj256EfS2_fS2_fjLj128EEEEELb1ELb0ELb1ELb1EEEvNS_9FwdParamsE:
.text._ZN10layer_norm13ln_fwd_kernelINS_13Kernel_traitsIf13__nv_bfloat16fS2_fjLj256ELj1ELj4ELj1ELj16ENS_18Kernel_traits_baseILj256EfS2_fS2_fjLj128EEEEELb1ELb0ELb1ELb1EEEvNS_9FwdParamsE:
        /* <DEDUP_REMOVED lines=12> */
[----:B------:R-:W-:Y:S02]  /*00c0*/  MOV R3, UR5 ;  /* 0x0000000500037c02 */ /* 0x000fe40008000f00 */
[----:B------:R-:W-:Y:S02]  /*00d0*/  CS2R R20, SRZ ;  /* 0x0000000000147805 */ /* 0x000fe4000001ff00 */
[----:B------:R-:W-:Y:S02]  /*00e0*/  CS2R R22, SRZ ;  /* 0x0000000000167805 */ /* 0x000fe4000001ff00 */
[----:B------:R-:W-:Y:S02]  /*00f0*/  CS2R R16, SRZ ;  /* 0x0000000000107805 */ /* 0x000fe4000001ff00 */
[----:B------:R-:W-:Y:S01]  /*0100*/  CS2R R18, SRZ ;  /* 0x0000000000127805 */ /* 0x000fe2000001ff00 */
[----:B------:R-:W3:Y:S01]  /*0110*/  S2R R45, SR_CTAID.X ;  /* 0x00000000002d7919 */ /* 0x000ee20000002500 */
[----:B------:R-:W-:Y:S01]  /*0120*/  ULDC.64 UR10, c[0x0][0x260] ;  /* 0x00009800000a7ab9 */ /* 0x000fe20000000a00 */
[----:B------:R-:W4:Y:S01]  /*0130*/  @P1 LDG.E.64 R2, desc[UR6][R2.64] ;  /* 0x0000000602021981 */ /* 0x000f22000c1e1b00 */
[----:B-1----:R-:W-:Y:S01]  /*0140*/  @P1 IMAD.MOV.U32 R4, RZ, RZ, R0 ;  /* 0x000000ffff041224 */ /* 0x002fe200078e0000 */
[----:B0-----:R-:W-:-:S02]  /*0150*/  LOP3.LUT R47, R8, 0x1f, RZ, 0xc0, !PT ;  /* 0x0000001f082f7812 */ /* 0x001fc400078ec0ff */
[----:B--2---:R-:W-:Y:S02]  /*0160*/  @P1 MOV R5, R27 ;  /* 0x0000001b00051202 */ /* 0x004fe40000000f00 */
[----:B------:R-:W-:-:S04]  /*0170*/  @P0 LEA R6, P2, R47, UR8, 0x5 ;  /* 0x000000082f060c11 */ /* 0x000fc8000f8428ff */
[----:B------:R-:W5:Y:S01]  /*0180*/  @P1 LDG.E.64 R4, desc[UR6][R4.64] ;  /* 0x0000000604041981 */ /* 0x000f62000c1e1b00 */
[----:B------:R-:W-:Y:S01]  /*0190*/  @P0 IMAD.X R7, RZ, RZ, UR9, P2 ;  /* 0x00000009ff070e24 */ /* 0x000fe200090e06ff */
[----:B------:R-:W-:Y:S01]  /*01a0*/  SHF.R.U32.HI R46, RZ, 0x5, R8 ;  /* 0x00000005ff2e7819 */ /* 0x000fe20000011608 */
[----:B------:R-:W-:Y:S01]  /*01b0*/  ULDC UR8, c[0x0][0x0] ;  /* 0x0000000000087ab9 */ /* 0x000fe20000000800 */
[----:B------:R-:W-:Y:S02]  /*01c0*/  ULDC UR9, c[0x0][0x214] ;  /* 0x0000850000097ab9 */ /* 0x000fe40000000800 */
[----:B------:R0:W5:Y:S01]  /*01d0*/  @P0 LDG.E.128 R20, desc[UR6][R6.64] ;  /* 0x0000000606140981 */ /* 0x000162000c1e1d00 */
[----:B---3--:R-:W-:-:S03]  /*01e0*/  LEA R46, R45, R46, 0x2 ;  /* 0x0000002e2d2e7211 */ /* 0x008fc600078e10ff */
[----:B------:R0:W5:Y:S01]  /*01f0*/  @P0 LDG.E.128 R16, desc[UR6][R6.64+0x10] ;  /* 0x0000100606100981 */ /* 0x000162000c1e1d00 */
[----:B------:R-:W-:Y:S02]  /*0200*/  IMAD R45, R45, UR8, R8 ;  /* 0x000000082d2d7c24 */ /* 0x000fe4000f8e0208 */
[----:B------:R-:W-:Y:S01]  /*0210*/  IMAD.SHL.U32 R8, R8, 0x20, RZ ;  /* 0x0000002008087824 */ /* 0x000fe200078e00ff */
[----:B------:R-:W-:-:S04]  /*0220*/  ISETP.GE.AND P2, PT, R46, UR9, PT ;  /* 0x000000092e007c0c */ /* 0x000fc8000bf46270 */
[----:B------:R-:W-:-:S04]  /*0230*/  LOP3.LUT R8, R8, 0x3e0, RZ, 0xc0, !PT ;  /* 0x000003e008087812 */ /* 0x000fc800078ec0ff */
[----:B------:R-:W-:-:S04]  /*0240*/  IADD3 R24, P3, R8, UR10, RZ ;  /* 0x0000000a08187c10 */ /* 0x000fc8000ff7e0ff */
[----:B------:R-:W-:Y:S02]  /*0250*/  IADD3.X R25, RZ, UR11, RZ, P3, !PT ;  /* 0x0000000bff197c10 */ /* 0x000fe40009ffe4ff */
[----:B----4-:R-:W-:Y:S02]  /*0260*/  @P1 R2UR UR4, R2 ;  /* 0x00000000020412ca */ /* 0x010fe400000e0000 */
[----:B------:R-:W-:Y:S01]  /*0270*/  @P1 R2UR UR5, R3 ;  /* 0x00000000030512ca */ /* 0x000fe200000e0000 */
[----:B0-----:R-:W-:-:S14]  /*0280*/  @P2 EXIT ;  /* 0x000000000000294d */ /* 0x001fdc0003800000 */
[----:B------:R-:W0:Y:S01]  /*0290*/  @P1 LDC R3, c[0x0][0x2f0] ;  /* 0x0000bc00ff031b82 */ /* 0x000e220000000800 */
[----:B------:R-:W-:Y:S01]  /*02a0*/  IMAD.HI.U32 R2, R45, -0x326172a9, RZ ;  /* 0xcd9e8d572d027827 */ /* 0x000fe200078e00ff */
[----:B------:R-:W5:Y:S01]  /*02b0*/  LDG.E.128 R12, desc[UR6][R24.64] ;  /* 0x00000006180c7981 */ /* 0x000f62000c1e1d00 */
[----:B------:R-:W-:Y:S02]  /*02c0*/  UIADD3 UR12, UR4, -0x61c88647, URZ ;  /* 0x9e3779b9040c7890 */ /* 0x000fe4000fffe03f */
[----:B------:R-:W-:Y:S01]  /*02d0*/  UIADD3 UR13, UR5, -0x4498517b, URZ ;  /* 0xbb67ae85050d7890 */ /* 0x000fe2000fffe03f */
[----:B------:R1:W5:Y:S01]  /*02e0*/  LDG.E.128 R8, desc[UR6][R24.64+0x10] ;  /* 0x0000100618087981 */ /* 0x000362000c1e1d00 */
[----:B------:R-:W-:Y:S01]  /*02f0*/  UIADD3 UR14, UR4, 0x3c6ef372, URZ ;  /* 0x3c6ef372040e7890 */ /* 0x000fe2000fffe03f */
[----:B------:R-:W-:Y:S01]  /*0300*/  BSSY B0, `(.L_x_4328) ;  /* 0x00003d9000007945 */ /* 0x000fe20003800000 */
[----:B------:R-:W-:Y:S02]  /*0310*/  UIADD3 UR15, UR5, 0x76cf5d0a, URZ ;  /* 0x76cf5d0a050f7890 */ /* 0x000fe4000fffe03f */
[----:B------:R-:W-:-:S02]  /*0320*/  UIADD3 UR16, UR4, -0x255992d5, URZ ;  /* 0xdaa66d2b04107890 */ /* 0x000fc4000fffe03f */
[----:B------:R-:W-:Y:S02]  /*0330*/  UIADD3 UR17, UR5, 0x32370b8f, URZ ;  /* 0x32370b8f05117890 */ /* 0x000fe4000fffe03f */
[----:B------:R-:W-:Y:S02]  /*0340*/  UIADD3 UR18, UR4, 0x78dde6e4, URZ ;  /* 0x78dde6e404127890 */ /* 0x000fe4000fffe03f */
[----:B------:R-:W-:Y:S02]  /*0350*/  UIADD3 UR19, UR5, -0x126145ec, URZ ;  /* 0xed9eba1405137890 */ /* 0x000fe4000fffe03f */
[----:B------:R-:W-:Y:S02]  /*0360*/  UIADD3 UR20, UR4, 0x1715609d, URZ ;  /* 0x1715609d04147890 */ /* 0x000fe4000fffe03f */
[----:B------:R-:W-:Y:S02]  /*0370*/  UIADD3 UR21, UR5, -0x56f99767, URZ ;  /* 0xa906689905157890 */ /* 0x000fe4000fffe03f */
[----:B------:R-:W-:Y:S01]  /*0380*/  UIADD3 UR22, UR4, -0x4ab325aa, URZ ;  /* 0xb54cda5604167890 */ /* 0x000fe2000fffe03f */
[----:B0----5:R-:W-:Y:S01]  /*0390*/  @P1 IADD3 R0, P0, R4, R3, RZ ;  /* 0x0000000304001210 */ /* 0x021fe20007f1e0ff */
[----:B------:R-:W-:-:S02]  /*03a0*/  UIADD3 UR23, UR5, 0x646e171e, URZ ;  /* 0x646e171e05177890 */ /* 0x000fc4000fffe03f */
        /* <DEDUP_REMOVED lines=12> */
[----:B-1----:R-:W-:Y:S01]  /*0470*/  IMAD R25, R44, -0x2daee0ad, RZ ;  /* 0xd2511f532c197824 */ /* 0x002fe200078e02ff */
        /* <DEDUP_REMOVED lines=50> */
[----:B------:R-:W-:Y:S01]  /*07a0*/  LOP3.LUT R25, R2, UR26, R5, 0x96, !PT ;  /* 0x0000001a02197c12 */ /* 0x000fe2000f8e9605 */
[----:B------:R-:W-:Y:S02]  /*07b0*/  HFMA2.MMA R2, -RZ, RZ, 0, 0 ;  /* 0x00000000ff027435 */ /* 0x000fe400000001ff */
        /* <DEDUP_REMOVED lines=8> */
[----:B------:R-:W-:-:S07]  /*0840*/  LOP3.LUT R5, R5, UR28, R27, 0x96, !PT ;  /* 0x0000001c05057c12 */ /* 0x000fce000f8e961b */
.L_x_4406:
[----:B0-----:R-:W0:Y:S08]  /*0850*/  LDC.64 R36, c[0x0][0x280] ;  /* 0x0000a000ff247b82 */ /* 0x001e300000000a00 */
[----:B------:R-:W1:Y:S08]  /*0860*/  LDC.64 R50, c[0x0][0x230] ;  /* 0x00008c00ff327b82 */ /* 0x000e700000000a00 */
[----:B------:R-:W2:Y:S01]  /*0870*/  LDC R61, c[0x0][0x218] ;  /* 0x00008600ff3d7b82 */ /* 0x000ea20000000800 */
[----:B0-----:R-:W-:-:S07]  /*0880*/  IMAD.WIDE R36, R46, 0x4, R36 ;  /* 0x000000042e247825 */ /* 0x001fce00078e0224 */
[----:B------:R-:W0:Y:S01]  /*0890*/  LDC.64 R42, c[0x0][0x288] ;  /* 0x0000a200ff2a7b82 */ /* 0x000e220000000a00 */
[----:B------:R3:W4:Y:S01]  /*08a0*/  LDG.E R36, desc[UR6][R36.64] ;  /* 0x0000000624247981 */ /* 0x000722000c1e1900 */
[----:B------:R-:W-:Y:S02]  /*08b0*/  MOV R63, RZ ;  /* 0x000000ff003f7202 */ /* 0x000fe40000000f00 */
[----:B-1----:R-:W-:-:S04]  /*08c0*/  ISETP.NE.U32.AND P0, PT, R50, RZ, PT ;  /* 0x000000ff3200720c */ /* 0x002fc80003f05070 */
[----:B------:R-:W-:Y:S01]  /*08d0*/  ISETP.NE.AND.EX P0, PT, R51, RZ, PT, P0 ;  /* 0x000000ff3300720c */ /* 0x000fe20003f05300 */
[----:B--2---:R-:W-:-:S05]  /*08e0*/  IMAD R52, R46, R61, RZ ;  /* 0x0000003d2e347224 */ /* 0x004fca00078e02ff */
[----:B---3--:R-:W-:-:S04]  /*08f0*/  SHF.R.S32.HI R37, RZ, 0x1f, R52 ;  /* 0x0000001fff257819 */ /* 0x008fc80000011434 */
[----:B------:R-:W-:-:S03]  /*0900*/  LEA.HI R52, R37, R52, RZ, 0x3 ;  /* 0x0000003425347211 */ /* 0x000fc600078f18ff */
[----:B------:R-:W1:Y:S01]  /*0910*/  @P0 LDC.64 R38, c[0x0][0x230] ;  /* 0x00008c00ff260b82 */ /* 0x000e620000000a00 */
[----:B0-----:R-:W-:Y:S01]  /*0920*/  IMAD.WIDE R42, R46, 0x4, R42 ;  /* 0x000000042e2a7825 */ /* 0x001fe200078e022a */
        /* <DEDUP_REMOVED lines=9> */
[----:B------:R-:W-:-:S04]  /*09c0*/  @P3 LEA.HI R60, R37, R60, RZ, 0x3 ;  /* 0x0000003c253c3211 */ /* 0x000fc800078f18ff */
[----:B------:R-:W-:Y:S02]  /*09d0*/  @P3 LEA.HI.SX32 R63, R60, R47, 0x1d ;  /* 0x0000002f3c3f3211 */ /* 0x000fe400078feaff */
[----:B------:R0:W5:Y:S03]  /*09e0*/  LDG.E R60, desc[UR6][R42.64] ;  /* 0x000000062a3c7981 */ /* 0x000166000c1e1900 */
        /* <DEDUP_REMOVED lines=22> */
.L_x_4332:
[----:B------:R-:W-:-:S07]  /*0b50*/  MOV R42, R4 ;  /* 0x00000004002a7202 */ /* 0x000fce0000000f00 */
.L_x_4333:
[----:B------:R-:W-:Y:S05]  /*0b60*/  BSYNC B2 ;  /* 0x0000000000027941 */ /* 0x000fea0003800000 */
.L_x_4331:
        /* <DEDUP_REMOVED lines=16> */
.L_x_4337:
[----:B------:R-:W-:Y:S05]  /*0c70*/  BSYNC B3 ;  /* 0x0000000000037941 */ /* 0x000fea0003800000 */
.L_x_4336:
        /* <DEDUP_REMOVED lines=43> */
.L_x_4335:
[----:B------:R-:W-:Y:S05]  /*0f30*/  BSYNC B2 ;  /* 0x0000000000027941 */ /* 0x000fea0003800000 */
.L_x_4334:
        /* <DEDUP_REMOVED lines=10> */
.L_x_4330:
[----:B------:R-:W-:Y:S05]  /*0fe0*/  BSYNC B1 ;  /* 0x0000000000017941 */ /* 0x000fea0003800000 */
.L_x_4329:
        /* <DEDUP_REMOVED lines=18> */
.L_x_4341:
[----:B------:R-:W-:-:S07]  /*1110*/  IMAD.MOV.U32 R3, RZ, RZ, R4 ;  /* 0x000000ffff037224 */ /* 0x000fce00078e0004 */
.L_x_4342:
[----:B------:R-:W-:Y:S05]  /*1120*/  BSYNC B2 ;  /* 0x0000000000027941 */ /* 0x000fea0003800000 */
.L_x_4340:
        /* <DEDUP_REMOVED lines=16> */
.L_x_4346:
[----:B------:R-:W-:Y:S05]  /*1230*/  BSYNC B3 ;  /* 0x0000000000037941 */ /* 0x000fea0003800000 */
.L_x_4345:
        /* <DEDUP_REMOVED lines=43> */
.L_x_4344:
[----:B------:R-:W-:Y:S05]  /*14f0*/  BSYNC B2 ;  /* 0x0000000000027941 */ /* 0x000fea0003800000 */
.L_x_4343:
        /* <DEDUP_REMOVED lines=11> */
.L_x_4339:
[----:B------:R-:W-:Y:S05]  /*15b0*/  BSYNC B1 ;  /* 0x0000000000017941 */ /* 0x000fea0003800000 */
.L_x_4338:
        /* <DEDUP_REMOVED lines=18> */
.L_x_4350:
[----:B------:R-:W-:-:S07]  /*16e0*/  MOV R3, R4 ;  /* 0x0000000400037202 */ /* 0x000fce0000000f00 */
.L_x_4351:
[----:B------:R-:W-:Y:S05]  /*16f0*/  BSYNC B2 ;  /* 0x0000000000027941 */ /* 0x000fea0003800000 */
.L_x_4349:
        /* <DEDUP_REMOVED lines=16> */
.L_x_4355:
[----:B------:R-:W-:Y:S05]  /*1800*/  BSYNC B3 ;  /* 0x0000000000037941 */ /* 0x000fea0003800000 */
.L_x_4354:
        /* <DEDUP_REMOVED lines=43> */
.L_x_4353:
[----:B------:R-:W-:Y:S05]  /*1ac0*/  BSYNC B2 ;  /* 0x0000000000027941 */ /* 0x000fea0003800000 */
.L_x_4352:
        /* <DEDUP_REMOVED lines=10> */
.L_x_4348:
[----:B------:R-:W-:Y:S05]  /*1b70*/  BSYNC B1 ;  /* 0x0000000000017941 */ /* 0x000fea0003800000 */
.L_x_4347:
        /* <DEDUP_REMOVED lines=18> */
.L_x_4359:
[----:B------:R-:W-:-:S07]  /*1ca0*/  IMAD.MOV.U32 R3, RZ, RZ, R4 ;  /* 0x000000ffff037224 */ /* 0x000fce00078e0004 */
.L_x_4360:
[----:B------:R-:W-:Y:S05]  /*1cb0*/  BSYNC B2 ;  /* 0x0000000000027941 */ /* 0x000fea0003800000 */
.L_x_4358:
        /* <DEDUP_REMOVED lines=16> */
.L_x_4364:
[----:B------:R-:W-:Y:S05]  /*1dc0*/  BSYNC B3 ;  /* 0x0000000000037941 */ /* 0x000fea0003800000 */
.L_x_4363:
        /* <DEDUP_REMOVED lines=43> */
.L_x_4362:
[----:B------:R-:W-:Y:S05]  /*2080*/  BSYNC B2 ;  /* 0x0000000000027941 */ /* 0x000fea0003800000 */
.L_x_4361:
        /* <DEDUP_REMOVED lines=11> */
.L_x_4357:
[----:B------:R-:W-:Y:S05]  /*2140*/  BSYNC B1 ;  /* 0x0000000000017941 */ /* 0x000fea0003800000 */
.L_x_4356:
        /* <DEDUP_REMOVED lines=18> */
.L_x_4368:
[----:B------:R-:W-:-:S07]  /*2270*/  MOV R3, R4 ;  /* 0x0000000400037202 */ /* 0x000fce0000000f00 */
.L_x_4369:
[----:B------:R-:W-:Y:S05]  /*2280*/  BSYNC B2 ;  /* 0x0000000000027941 */ /* 0x000fea0003800000 */
.L_x_4367:
        /* <DEDUP_REMOVED lines=16> */
.L_x_4373:
[----:B------:R-:W-:Y:S05]  /*2390*/  BSYNC B3 ;  /* 0x0000000000037941 */ /* 0x000fea0003800000 */
.L_x_4372:
        /* <DEDUP_REMOVED lines=43> */
.L_x_4371:
[----:B------:R-:W-:Y:S05]  /*2650*/  BSYNC B2 ;  /* 0x0000000000027941 */ /* 0x000fea0003800000 */
.L_x_4370:
        /* <DEDUP_REMOVED lines=10> */
.L_x_4366:
[----:B------:R-:W-:Y:S05]  /*2700*/  BSYNC B1 ;  /* 0x0000000000017941 */ /* 0x000fea0003800000 */
.L_x_4365:
        /* <DEDUP_REMOVED lines=18> */
.L_x_4377:
[----:B------:R-:W-:-:S07]  /*2830*/  IMAD.MOV.U32 R3, RZ, RZ, R4 ;  /* 0x000000ffff037224 */ /* 0x000fce00078e0004 */
.L_x_4378:
[----:B------:R-:W-:Y:S05]  /*2840*/  BSYNC B2 ;  /* 0x0000000000027941 */ /* 0x000fea0003800000 */
.L_x_4376:
        /* <DEDUP_REMOVED lines=16> */
.L_x_4382:
[----:B------:R-:W-:Y:S05]  /*2950*/  BSYNC B3 ;  /* 0x0000000000037941 */ /* 0x000fea0003800000 */
.L_x_4381:
        /* <DEDUP_REMOVED lines=43> */
.L_x_4380:
[----:B------:R-:W-:Y:S05]  /*2c10*/  BSYNC B2 ;  /* 0x0000000000027941 */ /* 0x000fea0003800000 */
.L_x_4379:
        /* <DEDUP_REMOVED lines=11> */
.L_x_4375:
[----:B------:R-:W-:Y:S05]  /*2cd0*/  BSYNC B1 ;  /* 0x0000000000017941 */ /* 0x000fea0003800000 */
.L_x_4374:
        /* <DEDUP_REMOVED lines=18> */
.L_x_4386:
[----:B------:R-:W-:-:S07]  /*2e00*/  MOV R3, R4 ;  /* 0x0000000400037202 */ /* 0x000fce0000000f00 */
.L_x_4387:
[----:B------:R-:W-:Y:S05]  /*2e10*/  BSYNC B2 ;  /* 0x0000000000027941 */ /* 0x000fea0003800000 */
.L_x_4385:
        /* <DEDUP_REMOVED lines=16> */
.L_x_4391:
[----:B------:R-:W-:Y:S05]  /*2f20*/  BSYNC B3 ;  /* 0x0000000000037941 */ /* 0x000fea0003800000 */
.L_x_4390:
        /* <DEDUP_REMOVED lines=43> */
.L_x_4389:
[----:B------:R-:W-:Y:S05]  /*31e0*/  BSYNC B2 ;  /* 0x0000000000027941 */ /* 0x000fea0003800000 */
.L_x_4388:
        /* <DEDUP_REMOVED lines=10> */
.L_x_4384:
[----:B------:R-:W-:Y:S05]  /*3290*/  BSYNC B1 ;  /* 0x0000000000017941 */ /* 0x000fea0003800000 */
.L_x_4383:
        /* <DEDUP_REMOVED lines=18> */
.L_x_4395:
[----:B------:R-:W-:-:S07]  /*33c0*/  IMAD.MOV.U32 R43, RZ, RZ, R4 ;  /* 0x000000ffff2b7224 */ /* 0x000fce00078e0004 */
.L_x_4396:
[----:B------:R-:W-:Y:S05]  /*33d0*/  BSYNC B2 ;  /* 0x0000000000027941 */ /* 0x000fea0003800000 */
.L_x_4394:
        /* <DEDUP_REMOVED lines=16> */
.L_x_4400:
[----:B------:R-:W-:Y:S05]  /*34e0*/  BSYNC B3 ;  /* 0x0000000000037941 */ /* 0x000fea0003800000 */
.L_x_4399:
        /* <DEDUP_REMOVED lines=43> */
.L_x_4398:
[----:B------:R-:W-:Y:S05]  /*37a0*/  BSYNC B2 ;  /* 0x0000000000027941 */ /* 0x000fea0003800000 */
.L_x_4397:
        /* <DEDUP_REMOVED lines=11> */
.L_x_4393:
[----:B------:R-:W-:Y:S05]  /*3860*/  BSYNC B1 ;  /* 0x0000000000017941 */ /* 0x000fea0003800000 */
.L_x_4392:
[----:B------:R-:W0:Y:S01]  /*3870*/  LDC.64 R50, c[0x0][0x238] ;  /* 0x00008e00ff327b82 */ /* 0x000e220000000a00 */
[----:B------:R-:W-:Y:S01]  /*3880*/  BSSY B1, `(.L_x_4401) ;  /* 0x0000015000017945 */ /* 0x000fe20003800000 */
[----:B0-----:R-:W-:-:S05]  /*3890*/  IMAD.WIDE.U32 R50, R65, 0x20, R50 ;  /* 0x0000002041327825 */ /* 0x001fca00078e0032 */
[----:B------:R0:W-:Y:S04]  /*38a0*/  STG.E.128 desc[UR6][R50.64], R36 ;  /* 0x0000002432007986 */ /* 0x0001e8000c101d06 */
[----:B------:R0:W-:Y:S01]  /*38b0*/  STG.E.128 desc[UR6][R50.64+0x10], R40 ;  /* 0x0000102832007986 */ /* 0x0001e2000c101d06 */
[----:B------:R-:W-:Y:S05]  /*38c0*/  @!P3 BRA `(.L_x_4402) ;  /* 0x000000000040b947 */ /* 0x000fea0003800000 */
[----:B0-----:R-:W-:Y:S02]  /*38d0*/  IMAD.U32 R50, R58, 0x10000, RZ ;  /* 0x000100003a327824 */ /* 0x001fe400078e00ff */
[----:B------:R-:W-:-:S03]  /*38e0*/  IMAD.WIDE.U32 R64, R55, 0x1000000, RZ ;  /* 0x0100000037407825 */ /* 0x000fc600078e00ff */
[----:B------:R-:W-:Y:S01]  /*38f0*/  LOP3.LUT R50, R50, 0xff0000, RZ, 0xc0, !PT ;  /* 0x00ff000032327812 */ /* 0x000fe200078ec0ff */
[----:B------:R-:W-:-:S03]  /*3900*/  IMAD.WIDE.U32 R52, R54, 0x10000, RZ ;  /* 0x0001000036347825 */ /* 0x000fc600078e00ff */
[----:B------:R-:W-:Y:S02]  /*3910*/  PRMT R67, R50, 0x4210, R59 ;  /* 0x0000421032437816 */ /* 0x000fe4000000003b */
[----:B------:R-:W-:-:S04]  /*3920*/  SHF.L.U32 R50, R57, 0x8, RZ ;  /* 0x0000000839327819 */ /* 0x000fc800000006ff */
        /* <DEDUP_REMOVED lines=10> */
.L_x_4402:
[----:B------:R-:W-:Y:S05]  /*39d0*/  BSYNC B1 ;  /* 0x0000000000017941 */ /* 0x000fea0003800000 */
.L_x_4401:
        /* <DEDUP_REMOVED lines=48> */
.L_x_4418:
        /* <DEDUP_REMOVED lines=17> */
[----:B------:R-:W-:Y:S01]  /*3df0*/  FSEL R65, R65, RZ, !P2 ;  /* 0x000000ff41417208 */ /* 0x000fe20005000000 */
[----:B------:R-:W-:-:S04]  /*3e00*/  VIADD R60, R60, 0xffffffff ;  /* 0xffffffff3c3c7836 */ /* 0x000fc80000000000 */
        /* <DEDUP_REMOVED lines=35> */
.L_x_4405:
[----:B------:R-:W-:Y:S05]  /*4040*/  BSYNC B1 ;  /* 0x0000000000017941 */ /* 0x000fea0003800000 */
.L_x_4404:
[----:B-1----:R-:W1:Y:S02]  /*4050*/  LDC.64 R36, c[0x0][0x210] ;  /* 0x00008400ff247b82 */ /* 0x002e640000000a00 */
[----:B-1----:R-:W-:-:S04]  /*4060*/  LEA R46, R36, R46, 0x2 ;  /* 0x0000002e242e7211 */ /* 0x002fc800078e10ff */
[----:B------:R-:W-:-:S13]  /*4070*/  ISETP.GE.AND P0, PT, R46, R37, PT ;  /* 0x000000252e00720c */ /* 0x000fda0003f06270 */
[----:B------:R-:W-:Y:S05]  /*4080*/  @!P0 BRA `(.L_x_4406) ;  /* 0xffffffc400f08947 */ /* 0x000fea000383ffff */
[----:B------:R-:W-:Y:S05]  /*4090*/  BSYNC B0 ;  /* 0x0000000000007941 */ /* 0x000fea0003800000 */
.L_x_4328:
[----:B------:R-:W-:Y:S05]  /*40a0*/  EXIT ;  /* 0x000000000000794d */ /* 0x000fea0003800000 */
.L_x_4403:
[----:B------:R-:W-:Y:S01]  /*40b0*/  HFMA2.MMA R53, -RZ, RZ, 0, 1.847743988037109375e-06 ;  /* 0x0000001fff357435 */ /* 0x000fe200000001ff */
[----:B------:R-:W-:Y:S01]  /*40c0*/  BSSY B1, `(.L_x_4407) ;  /* 0x0000006000017945 */ /* 0x000fe20003800000 */
[----:B------:R-:W-:Y:S02]  /*40d0*/  IMAD.MOV.U32 R63, RZ, RZ, 0x1 ;  /* 0x00000001ff3f7424 */ /* 0x000fe400078e00ff */
[----:B------:R-:W-:-:S07]  /*40e0*/  IMAD.MOV.U32 R52, RZ, RZ, -0x1 ;  /* 0xffffffffff347424 */ /* 0x000fce00078e00ff */
[----:B------:R-:W-:Y:S05]  /*40f0*/  WARPSYNC.COLLECTIVE R52, `(.L_x_4408) ;  /* 0x0000000034087348 */ /* 0x000fea0003c00000 */
[----:B------:R0:W1:Y:S02]  /*4100*/  SHFL.BFLY P1, R50, R64, R63, R53 ;  /* 0x0c00003f40327389 */ /* 0x0000640000020035 */
[----:B01----:R-:W-:Y:S01]  /*4110*/  ENDCOLLECTIVE ;  /* 0x000000000000791b */ /* 0x003fe20003800000 */
.L_x_4408:
[----:B------:R-:W-:Y:S05]  /*4120*/  BSYNC B1 ;  /* 0x0000000000017941 */ /* 0x000fea0003800000 */
.L_x_4407:
        /* <DEDUP_REMOVED lines=9> */
.L_x_4409:
[----:B------:R-:W-:Y:S02]  /*41c0*/  IMAD.MOV.U32 R63, RZ, RZ, 0x4 ;  /* 0x00000004ff3f7424 */ /* 0x000fe400078e00ff */
[----:B------:R-:W-:-:S05]  /*41d0*/  FADD.FTZ R67, R66, R50 ;  /* 0x0000003242437221 */ /* 0x000fca0000010000 */
[----:B------:R-:W-:-:S07]  /*41e0*/  MOV R64, R67 ;  /* 0x0000004300407202 */ /* 0x000fce0000000f00 */
[----:B------:R-:W-:Y:S05]  /*41f0*/  WARPSYNC.COLLECTIVE R52, `(.L_x_4410) ;  /* 0x0000000034087348 */ /* 0x000fea0003c00000 */
[----:B------:R0:W1:Y:S02]  /*4200*/  SHFL.BFLY P1, R50, R64, R63, R53 ;  /* 0x0c00003f40327389 */ /* 0x0000640000020035 */
[----:B01----:R-:W-:Y:S01]  /*4210*/  ENDCOLLECTIVE ;  /* 0x000000000000791b */ /* 0x003fe20003800000 */
.L_x_4410:
[----:B------:R-:W-:Y:S02]  /*4220*/  IMAD.MOV.U32 R63, RZ, RZ, 0x8 ;  /* 0x00000008ff3f7424 */ /* 0x000fe400078e00ff */
[----:B------:R-:W-:-:S05]  /*4230*/  FADD.FTZ R68, R67, R50 ;  /* 0x0000003243447221 */ /* 0x000fca0000010000 */
[----:B------:R-:W-:-:S07]  /*4240*/  MOV R64, R68 ;  /* 0x0000004400407202 */ /* 0x000fce0000000f00 */
[----:B------:R-:W-:Y:S05]  /*4250*/  WARPSYNC.COLLECTIVE R52, `(.L_x_4411) ;  /* 0x0000000034087348 */ /* 0x000fea0003c00000 */
[----:B------:R0:W1:Y:S02]  /*4260*/  SHFL.BFLY P1, R50, R64, R63, R53 ;  /* 0x0c00003f40327389 */ /* 0x0000640000020035 */
[----:B01----:R-:W-:Y:S01]  /*4270*/  ENDCOLLECTIVE ;  /* 0x000000000000791b */ /* 0x003fe20003800000 */
.L_x_4411:
[----:B------:R-:W-:Y:S02]  /*4280*/  IMAD.MOV.U32 R63, RZ, RZ, 0x10 ;  /* 0x00000010ff3f7424 */ /* 0x000fe400078e00ff */
[----:B------:R-:W-:-:S05]  /*4290*/  FADD.FTZ R69, R68, R50 ;  /* 0x0000003244457221 */ /* 0x000fca0000010000 */
[----:B------:R-:W-:-:S07]  /*42a0*/  MOV R64, R69 ;  /* 0x0000004500407202 */ /* 0x000fce0000000f00 */
[----:B------:R-:W-:Y:S05]  /*42b0*/  WARPSYNC.COLLECTIVE R52, `(.L_x_4412) ;  /* 0x0000000034087348 */ /* 0x000fea0003c00000 */
[----:B------:R0:W1:Y:S02]  /*42c0*/  SHFL.BFLY P1, R50, R64, R63, R53 ;  /* 0x0c00003f40327389 */ /* 0x0000640000020035 */
[----:B01----:R-:W-:Y:S01]  /*42d0*/  ENDCOLLECTIVE ;  /* 0x000000000000791b */ /* 0x003fe20003800000 */
.L_x_4412:
        /* <DEDUP_REMOVED lines=23> */
.L_x_4413:
[----:B------:R-:W-:Y:S02]  /*4450*/  IMAD.MOV.U32 R63, RZ, RZ, 0x2 ;  /* 0x00000002ff3f7424 */ /* 0x000fe400078e00ff */
[----:B------:R-:W-:-:S05]  /*4460*/  FADD.FTZ R66, R64, R50 ;  /* 0x0000003240427221 */ /* 0x000fca0000010000 */
[----:B------:R-:W-:-:S07]  /*4470*/  MOV R64, R66 ;  /* 0x0000004200407202 */ /* 0x000fce0000000f00 */
[----:B------:R-:W-:Y:S05]  /*4480*/  WARPSYNC.COLLECTIVE R52, `(.L_x_4414) ;  /* 0x0000000034087348 */ /* 0x000fea0003c00000 */
[----:B------:R0:W1:Y:S02]  /*4490*/  SHFL.BFLY P1, R50, R64, R63, R53 ;  /* 0x0c00003f40327389 */ /* 0x0000640000020035 */
[----:B01----:R-:W-:Y:S01]  /*44a0*/  ENDCOLLECTIVE ;  /* 0x000000000000791b */ /* 0x003fe20003800000 */
.L_x_4414:
[----:B------:R-:W-:Y:S02]  /*44b0*/  IMAD.MOV.U32 R63, RZ, RZ, 0x4 ;  /* 0x00000004ff3f7424 */ /* 0x000fe400078e00ff */
[----:B------:R-:W-:-:S05]  /*44c0*/  FADD.FTZ R67, R66, R50 ;  /* 0x0000003242437221 */ /* 0x000fca0000010000 */
[----:B------:R-:W-:-:S07]  /*44d0*/  MOV R64, R67 ;  /* 0x0000004300407202 */ /* 0x000fce0000000f00 */
[----:B------:R-:W-:Y:S05]  /*44e0*/  WARPSYNC.COLLECTIVE R52, `(.L_x_4415) ;  /* 0x0000000034087348 */ /* 0x000fea0003c00000 */
[----:B------:R0:W1:Y:S02]  /*44f0*/  SHFL.BFLY P1, R50, R64, R63, R53 ;  /* 0x0c00003f40327389 */ /* 0x0000640000020035 */
[----:B01----:R-:W-:Y:S01]  /*4500*/  ENDCOLLECTIVE ;  /* 0x000000000000791b */ /* 0x003fe20003800000 */
.L_x_4415:
[----:B------:R-:W-:Y:S02]  /*4510*/  IMAD.MOV.U32 R63, RZ, RZ, 0x8 ;  /* 0x00000008ff3f7424 */ /* 0x000fe400078e00ff */
[----:B------:R-:W-:-:S05]  /*4520*/  FADD.FTZ R68, R67, R50 ;  /* 0x0000003243447221 */ /* 0x000fca0000010000 */
[----:B------:R-:W-:-:S07]  /*4530*/  MOV R64, R68 ;  /* 0x0000004400407202 */ /* 0x000fce0000000f00 */
[----:B------:R-:W-:Y:S05]  /*4540*/  WARPSYNC.COLLECTIVE R52, `(.L_x_4416) ;  /* 0x0000000034087348 */ /* 0x000fea0003c00000 */
[----:B------:R0:W1:Y:S02]  /*4550*/  SHFL.BFLY P1, R50, R64, R63, R53 ;  /* 0x0c00003f40327389 */ /* 0x0000640000020035 */
[----:B01----:R-:W-:Y:S01]  /*4560*/  ENDCOLLECTIVE ;  /* 0x000000000000791b */ /* 0x003fe20003800000 */
.L_x_4416:
[----:B------:R-:W-:Y:S02]  /*4570*/  IMAD.MOV.U32 R63, RZ, RZ, 0x10 ;  /* 0x00000010ff3f7424 */ /* 0x000fe400078e00ff */
[----:B------:R-:W-:-:S05]  /*4580*/  FADD.FTZ R69, R68, R50 ;  /* 0x0000003244457221 */ /* 0x000fca0000010000 */
[----:B------:R-:W-:-:S07]  /*4590*/  MOV R64, R69 ;  /* 0x0000004500407202 */ /* 0x000fce0000000f00 */
[----:B------:R-:W-:Y:S05]  /*45a0*/  WARPSYNC.COLLECTIVE R52, `(.L_x_4417) ;  /* 0x0000000034087348 */ /* 0x000fea0003c00000 */
[----:B------:R0:W1:Y:S02]  /*45b0*/  SHFL.BFLY P1, R50, R64, R63, R53 ;  /* 0x0c00003f40327389 */ /* 0x0000640000020035 */
[----:B01----:R-:W-:Y:S01]  /*45c0*/  ENDCOLLECTIVE ;  /* 0x000000000000791b */ /* 0x003fe20003800000 */
.L_x_4417:
[----:B------:R-:W-:Y:S05]  /*45d0*/  BRA `(.L_x_4418) ;  /* 0xfffffff400c07947 */ /* 0x000fea000383ffff */
.L_x_4419:
        /* <DEDUP_REMOVED lines=10> */
.L_x_9571:


//--------------------- .text._ZN10layer_norm13ln_fwd_kernelINS_13Kernel_traitsIf13__nv_bfloat16fS2_fjLj256ELj1ELj4ELj1ELj16ENS_18Kernel_traits_baseILj256EfS2_fS2_fjLj128EEEEELb1ELb1ELb0ELb0EEEvNS_9FwdParamsE --------------------------
	.section	.text._ZN10layer_norm13ln_fwd_kernelINS_13Kernel_traitsIf13__nv_bfloat16fS2_fjLj256ELj1ELj4ELj1ELj16ENS_18Kernel_traits_baseILj256EfS2_fS2_fjLj128EEEEELb1ELb1ELb0ELb0EEEvNS_9FwdParamsE,"ax",@progbits
	.align	128
        .global         _ZN10layer_norm13ln_fwd_kernelINS_13Kernel_traitsIf13__nv_bfloat16fS2_fjLj256ELj1ELj4ELj1ELj16ENS_18Kernel_traits_baseILj256EfS2_fS2_fjLj128EEEEELb1ELb1ELb0ELb0EEEvNS_9FwdParamsE
        .type           _ZN10layer_norm13ln_fwd_kernelINS_13Kernel_traitsIf13__nv_bfloat16fS2_fjLj256ELj1ELj4ELj1ELj16ENS_18Kernel_traits_baseILj256EfS2_fS2_fjLj128EEEEELb1ELb1ELb0ELb0EEEvNS_9FwdParamsE,@function
        .size           _ZN10layer_norm13ln_fwd_kernelINS_13Kernel_traitsIf13__nv_bfloat16fS2_fjLj256ELj1ELj4ELj1ELj16ENS_18Kernel_traits_baseILj256EfS2_fS2_fjLj128EEEEELb1ELb1ELb0ELb0EEEvNS_9FwdParamsE,(.L_x_9572 - _ZN10layer_norm13ln_fwd_kernelINS_13Kernel_traitsIf13__nv_bfloat16fS2_fjLj256ELj1ELj4ELj1ELj16ENS_18Kernel_traits_baseILj256EfS2_fS2_fjLj128EEEEELb1ELb1ELb0ELb0EEEvNS_9FwdParamsE)
        .other          _ZN10layer_norm13ln_fwd_kernelINS_13Kernel_traitsIf13__nv_bfloat16fS2_fjLj256ELj1ELj4ELj1ELj16ENS_18Kernel_traits_baseILj256EfS2_fS2_fjLj128EEEEELb1ELb1ELb0ELb0EEEvNS_9FwdParamsE,@"STO_CUDA_ENTRY STV_DEFAULT"
_ZN10layer_norm13ln_fwd_kernelINS_13Kernel_traitsIf13__nv_bfloat16fS2_fjLj256ELj1ELj4ELj1ELj16ENS_18Kernel_traits_baseILj256EfS2_fS2_fjLj128EEEEELb1ELb1ELb0ELb0EEEvNS_9FwdParamsE:
.text._ZN10layer_norm13ln_fwd_kernelINS_13Kernel_traitsIf13__nv_bfloat16fS2_fjLj256ELj1ELj4ELj1ELj16ENS_18Kernel_traits_baseILj256EfS2_fS2_fjLj128EEEEELb1ELb1ELb0ELb0EEEvNS_9FwdParamsE:
        /* <DEDUP_REMOVED lines=52> */
.L_x_4421:
[----:B------:R-:W-:Y:S05]  /*0340*/  BSYNC B0 ;  /* 0x0000000000007941 */ /* 0x000fea0003800000 */
.L_x_4420:
        /* <DEDUP_REMOVED lines=93> */
.L_x_4484:
        /* <DEDUP_REMOVED lines=37> */
.L_x_4426:
[----:B------:R-:W-:-:S07]  /*0b70*/  MOV R57, R48 ;  /* 0x0000003000397202 */ /* 0x000fce0000000f00 */
.L_x_4427:
[----:B------:R-:W-:Y:S05]  /*0b80*/  BSYNC B2 ;  /* 0x0000000000027941 */ /* 0x000fea0003800000 */
.L_x_4425:
        /* <DEDUP_REMOVED lines=16> */
.L_x_4431:
[----:B------:R-:W-:Y:S05]  /*0c90*/  BSYNC B3 ;  /* 0x0000000000037941 */ /* 0x000fea0003800000 */
.L_x_4430:
        /* <DEDUP_REMOVED lines=43> */
.L_x_4429:
[----:B------:R-:W-:Y:S05]  /*0f50*/  BSYNC B2 ;  /* 0x0000000000027941 */ /* 0x000fea0003800000 */
.L_x_4428:
        /* <DEDUP_REMOVED lines=28> */
.L_x_4433:
[----:B------:R-:W-:-:S07]  /*1120*/  MOV R3, R48 ;  /* 0x0000003000037202 */ /* 0x000fce0000000f00 */
.L_x_4434:
[----:B------:R-:W-:Y:S05]  /*1130*/  BSYNC B2 ;  /* 0x0000000000027941 */ /* 0x000fea0003800000 */
.L_x_4432:
        /* <DEDUP_REMOVED lines=16> */
.L_x_4438:
[----:B------:R-:W-:Y:S05]  /*1240*/  BSYNC B3 ;  /* 0x0000000000037941 */ /* 0x000fea0003800000 */
.L_x_4437:
        /* <DEDUP_REMOVED lines=43> */
.L_x_4436:
[----:B------:R-:W-:Y:S05]  /*1500*/  BSYNC B2 ;  /* 0x0000000000027941 */ /* 0x000fea0003800000 */
.L_x_4435:
[----:B------:R-:W-:Y:S01]  /*1510*/  I2FP.F32.U32 R38, R3 ;  /* 0x0000000300267245 */ /* 0x000fe20000201000 */
[----:B------:R-:W-:Y:S01]  /*1520*/  BSSY B2, `(.L_x_4439) ;  /* 0x0000016000027945 */ /* 0x000fe20003800000 */
[----:B------:R-:W-:Y:S01]  /*1530*/  SHF.L.U32 R3, R40, 0x10, RZ ;  /* 0x0000001028037819 */ /* 0x000fe200000006ff */
[----:B------:R-:W-:Y:S02]  /*1540*/  VIADD R60, R39, 0x1 ;  /* 0x00000001273c7836 */ /* 0x000fe40000000000 */
[----:B------:R-:W-:Y:S02]  /*1550*/  FFMA.FTZ R38, R38, R47, 1.1641532182693481445e-10 ;  /* 0x2f00000026267423 */ /* 0x000fe4000001002f */
[----:B------:R-:W-:-:S03]  /*1560*/  FMUL.FTZ R3, R3, R44 ;  /* 0x0000002c03037220 */ /* 0x000fc60000410000 */
        /* <DEDUP_REMOVED lines=16> */
.L_x_4440:
[----:B------:R-:W-:-:S07]  /*1670*/  IMAD.MOV.U32 R3, RZ, RZ, R48 ;  /* 0x000000ffff037224 */ /* 0x000fce00078e0030 */
.L_x_4441:
[----:B------:R-:W-:Y:S05]  /*1680*/  BSYNC B2 ;  /* 0x0000000000027941 */ /* 0x000fea0003800000 */
.L_x_4439:
        /* <DEDUP_REMOVED lines=16> */
.L_x_4445:
[----:B------:R-:W-:Y:S05]  /*1790*/  BSYNC B3 ;  /* 0x0000000000037941 */ /* 0x000fea0003800000 */
.L_x_4444:
        /* <DEDUP_REMOVED lines=43> */
.L_x_4443:
[----:B------:R-:W-:Y:S05]  /*1a50*/  BSYNC B2 ;  /* 0x0000000000027941 */ /* 0x000fea0003800000 */
.L_x_4442:
        /* <DEDUP_REMOVED lines=11> */
[----:B------:R-:W-:Y:S01]  /*1b10*/  FMUL.FTZ R38, R10, R3 ;  /* 0x000000030a267220 */ /* 0x000fe20000410000 */
[----:B------:R-:W-:-:S03]  /*1b20*/  PRMT R3, R41, 0x7632, R3 ;  /* 0x0000763229037816 */ /* 0x000fc60000000003 */
        /* <DEDUP_REMOVED lines=10> */
.L_x_4447:
[----:B------:R-:W-:-:S07]  /*1bd0*/  MOV R39, R48 ;  /* 0x0000003000277202 */ /* 0x000fce0000000f00 */
.L_x_4448:
[----:B------:R-:W-:Y:S05]  /*1be0*/  BSYNC B2 ;  /* 0x0000000000027941 */ /* 0x000fea0003800000 */
.L_x_4446:
        /* <DEDUP_REMOVED lines=16> */
.L_x_4452:
[----:B------:R-:W-:Y:S05]  /*1cf0*/  BSYNC B3 ;  /* 0x0000000000037941 */ /* 0x000fea0003800000 */
.L_x_4451:
        /* <DEDUP_REMOVED lines=43> */
.L_x_4450:
[----:B------:R-:W-:Y:S05]  /*1fb0*/  BSYNC B2 ;  /* 0x0000000000027941 */ /* 0x000fea0003800000 */
.L_x_4449:
        /* <DEDUP_REMOVED lines=8> */
[----:B------:R-:W-:-:S05]  /*2040*/  FMUL.FTZ R3, R3, R46 ;  /* 0x0000002e03037220 */ /* 0x000fca0000410000 */
        /* <DEDUP_REMOVED lines=12> */
.L_x_4454:
[----:B------:R-:W-:-:S07]  /*2110*/  IMAD.MOV.U32 R3, RZ, RZ, R48 ;  /* 0x000000ffff037224 */ /* 0x000fce00078e0030 */
.L_x_4455:
[----:B------:R-:W-:Y:S05]  /*2120*/  BSYNC B2 ;  /* 0x0000000000027941 */ /* 0x000fea0003800000 */
.L_x_4453:
        /* <DEDUP_REMOVED lines=16> */
.L_x_4459:
[----:B------:R-:W-:Y:S05]  /*2230*/  BSYNC B3 ;  /* 0x0000000000037941 */ /* 0x000fea0003800000 */
.L_x_4458:
        /* <DEDUP_REMOVED lines=43> */
.L_x_4457:
[----:B------:R-:W-:Y:S05]  /*24f0*/  BSYNC B2 ;  /* 0x0000000000027941 */ /* 0x000fea0003800000 */
.L_x_4456:
        /* <DEDUP_REMOVED lines=22> */
.L_x_4461:
[----:B------:R-:W-:-:S07]  /*2660*/  MOV R3, R48 ;  /* 0x0000003000037202 */ /* 0x000fce0000000f00 */
.L_x_4462:
[----:B------:R-:W-:Y:S05]  /*2670*/  BSYNC B2 ;  /* 0x0000000000027941 */ /* 0x000fea0003800000 */
.L_x_4460:
        /* <DEDUP_REMOVED lines=16> */
.L_x_4466:
[----:B------:R-:W-:Y:S05]  /*2780*/  BSYNC B3 ;  /* 0x0000000000037941 */ /* 0x000fea0003800000 */
.L_x_4465:
        /* <DEDUP_REMOVED lines=41> */
[----:B------:R-:W-:Y:S01]  /*2a20*/  HFMA2.MMA R61, -RZ, RZ, 0, 0 ;  /* 0x00000000ff3d7435 */ /* 0x000fe200000001ff */
[----:B------:R-:W-:-:S10]  /*2a30*/  MOV R0, R60 ;  /* 0x0000003c00007202 */ /* 0x000fd40000000f00 */
.L_x_4464:
[----:B------:R-:W-:Y:S05]  /*2a40*/  BSYNC B2 ;  /* 0x0000000000027941 */ /* 0x000fea0003800000 */
.L_x_4463:
        /* <DEDUP_REMOVED lines=21> */
.L_x_4468:
[----:B------:R-:W-:-:S07]  /*2ba0*/  MOV R3, R48 ;  /* 0x0000003000037202 */ /* 0x000fce0000000f00 */
.L_x_4469:
[----:B------:R-:W-:Y:S05]  /*2bb0*/  BSYNC B2 ;  /* 0x0000000000027941 */ /* 0x000fea0003800000 */
.L_x_4467:
        /* <DEDUP_REMOVED lines=16> */
.L_x_4473:
[----:B------:R-:W-:Y:S05]  /*2cc0*/  BSYNC B3 ;  /* 0x0000000000037941 */ /* 0x000fea0003800000 */
.L_x_4472:
        /* <DEDUP_REMOVED lines=43> */
.L_x_4471:
[----:B------:R-:W-:Y:S05]  /*2f80*/  BSYNC B2 ;  /* 0x0000000000027941 */ /* 0x000fea0003800000 */
.L_x_4470:
        /* <DEDUP_REMOVED lines=9> */
[----:B------:R-:W-:-:S05]  /*3020*/  FSEL R3, R3, RZ, !P5 ;  /* 0x000000ff03037208 */ /* 0x000fca0006800000 */
[----:B------:R-:W-:Y:S01]  /*3030*/  FMUL.FTZ R42, R6, R3 ;  /* 0x00000003062a7220 */ /* 0x000fe20000410000 */
        /* <DEDUP_REMOVED lines=11> */
.L_x_4475:
[----:B------:R-:W-:-:S07]  /*30f0*/  MOV R61, R48 ;  /* 0x00000030003d7202 */ /* 0x000fce0000000f00 */
.L_x_4476:
[----:B------:R-:W-:Y:S05]  /*3100*/  BSYNC B2 ;  /* 0x0000000000027941 */ /* 0x000fea0003800000 */
.L_x_4474:
        /* <DEDUP_REMOVED lines=18> */
.L_x_4480:
[----:B------:R-:W-:Y:S05]  /*3230*/  BSYNC B3 ;  /* 0x0000000000037941 */ /* 0x000fea0003800000 */
.L_x_4479:
        /* <DEDUP_REMOVED lines=43> */
.L_x_4478:
[----:B------:R-:W-:Y:S05]  /*34f0*/  BSYNC B2 ;  /* 0x0000000000027941 */ /* 0x000fea0003800000 */
.L_x_4477:
        /* <DEDUP_REMOVED lines=19> */
[----:B------:R-:W-:-:S04]  /*3630*/  IMAD.WIDE.U32 R44, R44, 0x10000, RZ ;  /* 0x000100002c2c7825 */ /* 0x000fc800078e00ff */
[----:B------:R-:W-:-:S03]  /*3640*/  IMAD.WIDE.U32 R58, R58, 0x100, RZ ;  /* 0x000001003a3a7825 */ /* 0x000fc600078e00ff */
[----:B------:R-:W-:Y:S02]  /*3650*/  LOP3.LUT R57, R58, R46, R44, 0xfe, !PT ;  /* 0x0000002e3a397212 */ /* 0x000fe400078efe2c */
[----:B------:R-:W-:Y:S02]  /*3660*/  LOP3.LUT R59, R59, R47, R45, 0xfe, !PT ;  /* 0x0000002f3b3b7212 */ /* 0x000fe400078efe2d */
[----:B------:R-:W0:Y:S01]  /*3670*/  LDC.64 R46, c[0x0][0x238] ;  /* 0x00008e00ff2e7b82 */ /* 0x000e220000000a00 */
[----:B------:R-:W-:-:S05]  /*3680*/  FSEL R58, R43, RZ, !P4 ;  /* 0x000000ff2b3a7208 */ /* 0x000fca0006000000 */
[----:B------:R-:W-:Y:S01]  /*3690*/  FMUL.FTZ R43, R7, R58 ;  /* 0x0000003a072b7220 */ /* 0x000fe20000410000 */
[----:B------:R-:W-:Y:S01]  /*36a0*/  SEL R58, RZ, 0x1, P6 ;  /* 0x00000001ff3a7807 */ /* 0x000fe20003000000 */
[----:B------:R-:W1:Y:S02]  /*36b0*/  LDC.64 R44, c[0x0][0x240] ;  /* 0x00009000ff2c7b82 */ /* 0x000e640000000a00 */
[----:B------:R-:W-:Y:S01]  /*36c0*/  @P1 FADD.FTZ R43, R35, R43 ;  /* 0x0000002b232b1221 */ /* 0x000fe20000010000 */
[----:B------:R-:W-:Y:S01]  /*36d0*/  LOP3.LUT R58, R57, R58, RZ, 0xfc, !PT ;  /* 0x0000003a393a7212 */ /* 0x000fe200078efcff */
[----:B0-----:R-:W-:-:S05]  /*36e0*/  IMAD.WIDE.U32 R46, R56, 0x20, R46 ;  /* 0x00000020382e7825 */ /* 0x001fca00078e002e */
[----:B------:R0:W-:Y:S01]  /*36f0*/  STG.E.128 desc[UR6][R46.64], R36 ;  /* 0x000000242e007986 */ /* 0x0001e2000c101d06 */
[----:B-1----:R-:W-:-:S03]  /*3700*/  IMAD.WIDE.U32 R44, R56, 0x8, R44 ;  /* 0x00000008382c7825 */ /* 0x002fc600078e002c */
[----:B------:R0:W-:Y:S04]  /*3710*/  STG.E.128 desc[UR6][R46.64+0x10], R40 ;  /* 0x000010282e007986 */ /* 0x0001e8000c101d06 */
[----:B------:R0:W-:Y:S02]  /*3720*/  STG.E.64 desc[UR6][R44.64], R58 ;  /* 0x0000003a2c007986 */ /* 0x0001e4000c101b06 */
.L_x_4424:
[----:B------:R-:W-:Y:S05]  /*3730*/  BSYNC B0 ;  /* 0x0000000000007941 */ /* 0x000fea0003800000 */
.L_x_4423:
        /* <DEDUP_REMOVED lines=50> */
.L_x_4496:
        /* <DEDUP_REMOVED lines=48> */
.L_x_4483:
[----:B------:R-:W-:Y:S05]  /*3d60*/  BSYNC B0 ;  /* 0x0000000000007941 */ /* 0x000fea0003800000 */
.L_x_4482:
[----:B01----:R-:W0:Y:S02]  /*3d70*/  LDC.64 R44, c[0x0][0x210] ;  /* 0x00008400ff2c7b82 */ /* 0x003e240000000a00 */
[----:B0-----:R-:W-:-:S04]  /*3d80*/  LEA R55, R44, R55, 0x2 ;  /* 0x000000372c377211 */ /* 0x001fc800078e10ff */
[----:B------:R-:W-:-:S13]  /*3d90*/  ISETP.GE.AND P1, PT, R55, R45, PT ;  /* 0x0000002d3700720c */ /* 0x000fda0003f26270 */
[----:B------:R-:W-:Y:S05]  /*3da0*/  @!P1 BRA `(.L_x_4484) ;  /* 0xffffffc800dc9947 */ /* 0x000fea000383ffff */
[----:B------:R-:W-:Y:S05]  /*3db0*/  BSYNC B1 ;  /* 0x0000000000017941 */ /* 0x000fea0003800000 */
.L_x_4422:
[----:B------:R-:W-:Y:S05]  /*3dc0*/  EXIT ;  /* 0x000000000000794d */ /* 0x000fea0003800000 */
.L_x_4481:
        /* <DEDUP_REMOVED lines=8> */
.L_x_4486:
[----:B------:R-:W-:Y:S05]  /*3e50*/  BSYNC B0 ;  /* 0x0000000000007941 */ /* 0x000fea0003800000 */
.L_x_4485:
        /* <DEDUP_REMOVED lines=9> */
.L_x_4487:
[----:B------:R-:W-:Y:S01]  /*3ef0*/  HFMA2.MMA R47, -RZ, RZ, 0, 2.384185791015625e-07 ;  /* 0x00000004ff2f7435 */ /* 0x000fe200000001ff */
[----:B------:R-:W-:-:S05]  /*3f00*/  FADD.FTZ R60, R59, R44 ;  /* 0x0000002c3b3c7221 */ /* 0x000fca0000010000 */
[----:B------:R-:W-:-:S07]  /*3f10*/  MOV R64, R60 ;  /* 0x0000003c00407202 */ /* 0x000fce0000000f00 */
[----:B------:R-:W-:Y:S05]  /*3f20*/  WARPSYNC.COLLECTIVE R45, `(.L_x_4488) ;  /* 0x000000002d087348 */ /* 0x000fea0003c00000 */
[----:B------:R0:W1:Y:S02]  /*3f30*/  SHFL.BFLY P2, R44, R64, R47, R46 ;  /* 0x0c00002f402c7389 */ /* 0x000064000004002e */
[----:B01----:R-:W-:Y:S01]  /*3f40*/  ENDCOLLECTIVE ;  /* 0x000000000000791b */ /* 0x003fe20003800000 */
.L_x_4488:
[----:B------:R-:W-:Y:S01]  /*3f50*/  MOV R47, 0x8 ;  /* 0x00000008002f7802 */ /* 0x000fe20000000f00 */
[----:B------:R-:W-:-:S04]  /*3f60*/  FADD.FTZ R61, R60, R44 ;  /* 0x0000002c3c3d7221 */ /* 0x000fc80000010000 */
[----:B------:R-:W-:-:S07]  /*3f70*/  IMAD.MOV.U32 R64, RZ, RZ, R61 ;  /* 0x000000ffff407224 */ /* 0x000fce00078e003d */
[----:B------:R-:W-:Y:S05]  /*3f80*/  WARPSYNC.COLLECTIVE R45, `(.L_x_4489) ;  /* 0x000000002d087348 */ /* 0x000fea0003c00000 */
[----:B------:R0:W1:Y:S02]  /*3f90*/  SHFL.BFLY P2, R44, R64, R47, R46 ;  /* 0x0c00002f402c7389 */ /* 0x000064000004002e */
[----:B01----:R-:W-:Y:S01]  /*3fa0*/  ENDCOLLECTIVE ;  /* 0x000000000000791b */ /* 0x003fe20003800000 */
.L_x_4489:
[----:B------:R-:W-:Y:S02]  /*3fb0*/  IMAD.MOV.U32 R47, RZ, RZ, 0x10 ;  /* 0x00000010ff2f7424 */ /* 0x000fe400078e00ff */
[----:B------:R-:W-:-:S05]  /*3fc0*/  FADD.FTZ R62, R61, R44 ;  /* 0x0000002c3d3e7221 */ /* 0x000fca0000010000 */
[----:B------:R-:W-:-:S07]  /*3fd0*/  MOV R64, R62 ;  /* 0x0000003e00407202 */ /* 0x000fce0000000f00 */
[----:B------:R-:W-:Y:S05]  /*3fe0*/  WARPSYNC.COLLECTIVE R45, `(.L_x_4490) ;  /* 0x000000002d087348 */ /* 0x000fea0003c00000 */
[----:B------:R0:W1:Y:S02]  /*3ff0*/  SHFL.BFLY P2, R44, R64, R47, R46 ;  /* 0x0c00002f402c7389 */ /* 0x000064000004002e */
[----:B01----:R-:W-:Y:S01]  /*4000*/  ENDCOLLECTIVE ;  /* 0x000000000000791b */ /* 0x003fe20003800000 */
.L_x_4490:
        /* <DEDUP_REMOVED lines=25> */
.L_x_4491:
[----:B------:R-:W-:Y:S01]  /*41a0*/  HFMA2.MMA R47, -RZ, RZ, 0, 1.1920928955078125e-07 ;  /* 0x00000002ff2f7435 */ /* 0x000fe200000001ff */
[----:B------:R-:W-:-:S05]  /*41b0*/  FADD.FTZ R60, R59, R44 ;  /* 0x0000002c3b3c7221 */ /* 0x000fca0000010000 */
[----:B------:R-:W-:-:S07]  /*41c0*/  MOV R64, R60 ;  /* 0x0000003c00407202 */ /* 0x000fce0000000f00 */
[----:B------:R-:W-:Y:S05]  /*41d0*/  WARPSYNC.COLLECTIVE R45, `(.L_x_4492) ;  /* 0x000000002d087348 */ /* 0x000fea0003c00000 */
[----:B------:R0:W1:Y:S02]  /*41e0*/  SHFL.BFLY P2, R44, R64, R47, R46 ;  /* 0x0c00002f402c7389 */ /* 0x000064000004002e */
[----:B01----:R-:W-:Y:S01]  /*41f0*/  ENDCOLLECTIVE ;  /* 0x000000000000791b */ /* 0x003fe20003800000 */
.L_x_4492:
[----:B------:R-:W-:Y:S01]  /*4200*/  MOV R47, 0x4 ;  /* 0x00000004002f7802 */ /* 0x000fe20000000f00 */
[----:B------:R-:W-:-:S04]  /*4210*/  FADD.FTZ R61, R60, R44 ;  /* 0x0000002c3c3d7221 */ /* 0x000fc80000010000 */
[----:B------:R-:W-:-:S07]  /*4220*/  IMAD.MOV.U32 R64, RZ, RZ, R61 ;  /* 0x000000ffff407224 */ /* 0x000fce00078e003d */
[----:B------:R-:W-:Y:S05]  /*4230*/  WARPSYNC.COLLECTIVE R45, `(.L_x_4493) ;  /* 0x000000002d087348 */ /* 0x000fea0003c00000 */
[----:B------:R0:W1:Y:S02]  /*4240*/  SHFL.BFLY P2, R44, R64, R47, R46 ;  /* 0x0c00002f402c7389 */ /* 0x000064000004002e */
[----:B01----:R-:W-:Y:S01]  /*4250*/  ENDCOLLECTIVE ;  /* 0x000000000000791b */ /* 0x003fe20003800000 */
.L_x_4493:
[----:B------:R-:W-:Y:S02]  /*4260*/  IMAD.MOV.U32 R47, RZ, RZ, 0x8 ;  /* 0x00000008ff2f7424 */ /* 0x000fe400078e00ff */
[----:B------:R-:W-:-:S05]  /*4270*/  FADD.FTZ R62, R61, R44 ;  /* 0x0000002c3d3e7221 */ /* 0x000fca0000010000 */
[----:B------:R-:W-:-:S07]  /*4280*/  MOV R64, R62 ;  /* 0x0000003e00407202 */ /* 0x000fce0000000f00 */
[----:B------:R-:W-:Y:S05]  /*4290*/  WARPSYNC.COLLECTIVE R45, `(.L_x_4494) ;  /* 0x000000002d087348 */ /* 0x000fea0003c00000 */
[----:B------:R0:W1:Y:S02]  /*42a0*/  SHFL.BFLY P2, R44, R64, R47, R46 ;  /* 0x0c00002f402c7389 */ /* 0x000064000004002e */
[----:B01----:R-:W-:Y:S01]  /*42b0*/  ENDCOLLECTIVE ;  /* 0x000000000000791b */ /* 0x003fe20003800000 */
.L_x_4494:
[----:B------:R-:W-:Y:S01]  /*42c0*/  HFMA2.MMA R47, -RZ, RZ, 0, 9.5367431640625e-07 ;  /* 0x00000010ff2f7435 */ /* 0x000fe200000001ff */
[----:B------:R-:W-:-:S05]  /*42d0*/  FADD.FTZ R63, R62, R44 ;  /* 0x0000002c3e3f7221 */ /* 0x000fca0000010000 */
[----:B------:R-:W-:-:S07]  /*42e0*/  MOV R64, R63 ;  /* 0x0000003f00407202 */ /* 0x000fce0000000f00 */
[----:B------:R-:W-:Y:S05]  /*42f0*/  WARPSYNC.COLLECTIVE R45, `(.L_x_4495) ;  /* 0x000000002d087348 */ /* 0x000fea0003c00000 */
[----:B------:R0:W1:Y:S02]  /*4300*/  SHFL.BFLY P2, R44, R64, R47, R46 ;  /* 0x0c00002f402c7389 */ /* 0x000064000004002e */
[----:B01----:R-:W-:Y:S01]  /*4310*/  ENDCOLLECTIVE ;  /* 0x000000000000791b */ /* 0x003fe20003800000 */
.L_x_4495:
[----:B------:R-:W-:Y:S05]  /*4320*/  BRA `(.L_x_4496) ;  /* 0xfffffff400cc7947 */ /* 0x000fea000383ffff */
.L_x_4497:
        /* <DEDUP_REMOVED lines=13> */
.L_x_9572:


//--------------------- .text._ZN10layer_norm13ln_fwd_kernelINS_13Kernel_traitsIf13__nv_bfloat16fS2_fjLj256ELj1ELj4ELj1ELj16ENS_18Kernel_traits_baseILj256EfS2_fS2_fjLj128EEEEELb1ELb1ELb0ELb1EEEvNS_9FwdParamsE --------------------------
	.section	.text._ZN10layer_norm13ln_fwd_kernelINS_13Kernel_traitsIf13__nv_bfloat16fS2_fjLj256ELj1ELj4ELj1ELj16ENS_18Kernel_traits_baseILj256EfS2_fS2_fjLj128EEEEELb1ELb1ELb0ELb1EEEvNS_9FwdParamsE,"ax",@progbits
	.align	128
        .global         _ZN10layer_norm13ln_fwd_kernelINS_13Kernel_traitsIf13__nv_bfloat16fS2_fjLj256ELj1ELj4ELj1ELj16ENS_18Kernel_traits_baseILj256EfS2_fS2_fjLj128EEEEELb1ELb1ELb0ELb1EEEvNS_9FwdParamsE
        .type           _ZN10layer_norm13ln_fwd_kernelINS_13Kernel_traitsIf13__nv_bfloat16fS2_fjLj256ELj1ELj4ELj1ELj16ENS_18Kernel_traits_baseILj256EfS2_fS2_fjLj128EEEEELb1ELb1ELb0ELb1EEEvNS_9FwdParamsE,@function
        .size           _ZN10layer_norm13ln_fwd_kernelINS_13Kernel_traitsIf13__nv_bfloat16fS2_fjLj256ELj1ELj4ELj1ELj16ENS_18Kernel_traits_baseILj256EfS2_fS2_fjLj128EEEEELb1ELb1ELb0ELb1EEEvNS_9FwdParamsE,(.L_x_9573 - _ZN10layer_norm13ln_fwd_kernelINS_13Kernel_traitsIf13__nv_bfloat16fS2_fjLj256ELj1ELj4ELj1ELj16ENS_18Kernel_traits_baseILj256EfS2_fS2_fjLj128EEEEELb1ELb1ELb0ELb1EEEvNS_9FwdParamsE)
        .other          _ZN10layer_norm13ln_fwd_kernelINS_13Kernel_traitsIf13__nv_bfloat16fS2_fjLj256ELj1ELj4ELj1ELj16ENS_18Kernel_traits_baseILj256EfS2_fS2_fjLj128EEEEELb1ELb1ELb0ELb1EEEvNS_9FwdParamsE,@"STO_CUDA_ENTRY STV_DEFAULT"
_ZN10layer_norm13ln_fwd_kernelINS_13Kernel_traitsIf13__nv_bfloat16fS2_fjLj256ELj1ELj4ELj1ELj16ENS_18Kernel_traits_baseILj256EfS2_fS2_fjLj128EEEEELb1ELb1ELb0ELb1EEEvNS_9FwdParamsE:
.text._ZN10layer_norm13ln_fwd_kernelINS_13Kernel_traitsIf13__nv_bfloat16fS2_fjLj256ELj1ELj4ELj1ELj16ENS_18Kernel_traits_baseILj256EfS2_fS2_fjLj128EEEEELb1ELb1ELb0ELb1EEEvNS_9FwdParamsE:
        /* <DEDUP_REMOVED lines=40> */
[----:B------:R-:W-:Y:S01]  /*0280*/  ULDC.64 UR8, c[0x0][0x278] ;  /* 0x00009e0000087ab9 */ /* 0x000fe20000000a00 */
[----:B------:R-:W-:Y:S01]  /*0290*/  IMAD.MOV.U32 R2, RZ, RZ, R10 ;  /* 0x000000ffff027224 */ /* 0x000fe200078e000a */
[----:B------:R-:W-:Y:S01]  /*02a0*/  LEA R8, P0, R11, UR8, 0x5 ;  /* 0x000000080b087c11 */ /* 0x000fe2000f8028ff */
[----:B------:R-:W5:Y:S01]  /*02b0*/  LDG.E.128 R56, desc[UR4][R6.64] ;  /* 0x0000000406387981 */ /* 0x000f62000c1e1d00 */
[----:B------:R-:W-:Y:S02]  /*02c0*/  UIADD3 UR24, UR7, -0x4498517b, URZ ;  /* 0xbb67ae8507187890 */ /* 0x000fe4000fffe03f */
[----:B------:R-:W-:Y:S01]  /*02d0*/  IADD3.X R9, RZ, UR9, RZ, P0, !PT ;  /* 0x00000009ff097c10 */ /* 0x000fe200087fe4ff */
[----:B------:R-:W-:Y:S01]  /*02e0*/  IMAD.HI.U32 R10, R2, -0x326172a9, RZ ;  /* 0xcd9e8d57020a7827 */ /* 0x000fe200078e00ff */
[----:B------:R1:W5:Y:S01]  /*02f0*/  LDG.E.128 R28, desc[UR4][R6.64+0x10] ;  /* 0x00001004061c7981 */ /* 0x000362000c1e1d00 */
[----:B------:R-:W-:-:S02]  /*0300*/  UIADD3 UR23, UR6, -0x61c88647, URZ ;  /* 0x9e3779b906177890 */ /* 0x000fc4000fffe03f */
[----:B------:R-:W-:Y:S01]  /*0310*/  UIADD3 UR25, UR6, 0x3c6ef372, URZ ;  /* 0x3c6ef37206197890 */ /* 0x000fe2000fffe03f */
[----:B------:R-:W5:Y:S01]  /*0320*/  LDG.E.128 R24, desc[UR4][R8.64] ;  /* 0x0000000408187981 */ /* 0x000f62000c1e1d00 */
[----:B------:R-:W-:Y:S02]  /*0330*/  UIADD3 UR26, UR7, 0x76cf5d0a, URZ ;  /* 0x76cf5d0a071a7890 */ /* 0x000fe4000fffe03f */
[----:B------:R-:W-:Y:S01]  /*0340*/  UIADD3 UR28, UR7, 0x32370b8f, URZ ;  /* 0x32370b8f071c7890 */ /* 0x000fe2000fffe03f */
[----:B------:R2:W5:Y:S01]  /*0350*/  LDG.E.128 R20, desc[UR4][R8.64+0x10] ;  /* 0x0000100408147981 */ /* 0x000562000c1e1d00 */
[----:B------:R-:W-:Y:S02]  /*0360*/  UIADD3 UR27, UR6, -0x255992d5, URZ ;  /* 0xdaa66d2b061b7890 */ /* 0x000fe4000fffe03f */
[----:B------:R-:W-:Y:S02]  /*0370*/  UIADD3 UR29, UR6, 0x78dde6e4, URZ ;  /* 0x78dde6e4061d7890 */ /* 0x000fe4000fffe03f */
[----:B------:R-:W-:Y:S01]  /*0380*/  UIADD3 UR30, UR7, -0x126145ec, URZ ;  /* 0xed9eba14071e7890 */ /* 0x000fe2000fffe03f */
[----:B0----5:R-:W-:Y:S01]  /*0390*/  @P1 IADD3 R44, P0, R4, R3, RZ ;  /* 0x00000003042c1210 */ /* 0x021fe20007f1e0ff */
[----:B------:R-:W-:-:S02]  /*03a0*/  UIADD3 UR18, UR7, -0x56f99767, URZ ;  /* 0xa906689907127890 */ /* 0x000fc4000fffe03f */
[----:B------:R-:W-:Y:S01]  /*03b0*/  UIADD3 UR31, UR6, 0x1715609d, URZ ;  /* 0x1715609d061f7890 */ /* 0x000fe2000fffe03f */
[----:B------:R-:W-:Y:S01]  /*03c0*/  @P1 IADD3.X R45, RZ, R5, RZ, P0, !PT ;  /* 0x00000005ff2d1210 */ /* 0x000fe200007fe4ff */
[----:B------:R-:W-:Y:S02]  /*03d0*/  UIADD3 UR32, UR6, -0x4ab325aa, URZ ;  /* 0xb54cda5606207890 */ /* 0x000fe4000fffe03f */
[----:B------:R-:W-:Y:S01]  /*03e0*/  UIADD3 UR19, UR7, 0x646e171e, URZ ;  /* 0x646e171e07137890 */ /* 0x000fe2000fffe03f */
[--C-:B------:R-:W-:Y:S01]  /*03f0*/  SHF.R.U32.HI R3, RZ, 0x2, R45.reuse ;  /* 0x00000002ff037819 */ /* 0x100fe2000001162d */
[----:B------:R-:W-:Y:S01]  /*0400*/  UIADD3 UR20, UR7, 0x1fd5c5a3, URZ ;  /* 0x1fd5c5a307147890 */ /* 0x000fe2000fffe03f */
[----:B------:R-:W-:Y:S01]  /*0410*/  SHF.R.U64 R4, R44, 0x2, R45 ;  /* 0x000000022c047819 */ /* 0x000fe2000000122d */
[----:B------:R-:W-:Y:S02]  /*0420*/  UIADD3 UR33, UR6, 0x5384540f, URZ ;  /* 0x5384540f06217890 */ /* 0x000fe4000fffe03f */
[----:B------:R-:W-:Y:S01]  /*0430*/  LOP3.LUT R10, R10, UR6, R3, 0x96, !PT ;  /* 0x000000060a0a7c12 */ /* 0x000fe2000f8e9603 */
[----:B------:R-:W-:Y:S01]  /*0440*/  UIADD3 UR34, UR6, -0xe443238, URZ ;  /* 0xf1bbcdc806227890 */ /* 0x000fe2000fffe03f */
[----:B------:R-:W-:Y:S01]  /*0450*/  IMAD.HI.U32 R5, R4, -0x2daee0ad, RZ ;  /* 0xd2511f5304057827 */ /* 0x000fe200078e00ff */
[----:B------:R-:W-:-:S02]  /*0460*/  UIADD3 UR21, UR7, -0x24c28bd8, URZ ;  /* 0xdb3d742807157890 */ /* 0x000fc4000fffe03f */
[----:B------:R-:W-:Y:S01]  /*0470*/  UIADD3 UR22, UR7, -0x695add53, URZ ;  /* 0x96a522ad07167890 */ /* 0x000fe2000fffe03f */
[----:B-1----:R-:W-:Y:S01]  /*0480*/  IMAD R7, R4, -0x2daee0ad, RZ ;  /* 0xd2511f5304077824 */ /* 0x002fe200078e02ff */
[----:B------:R-:W-:Y:S01]  /*0490*/  UIADD3 UR35, UR6, -0x700cb87f, URZ ;  /* 0x8ff3478106237890 */ /* 0x000fe2000fffe03f */
[----:B------:R-:W-:Y:S01]  /*04a0*/  IMAD.HI.U32 R6, R10, -0x2daee0ad, RZ ;  /* 0xd2511f530a067827 */ /* 0x000fe200078e00ff */
[----:B------:R-:W-:Y:S01]  /*04b0*/  LOP3.LUT R5, R5, UR7, RZ, 0x3c, !PT ;  /* 0x0000000705057c12 */ /* 0x000fe2000f8e3cff */
[----:B------:R-:W-:Y:S01]  /*04c0*/  ULDC.64 UR8, c[0x0][0x270] ;  /* 0x00009c0000087ab9 */ /* 0x000fe20000000a00 */
[----:B------:R-:W-:Y:S01]  /*04d0*/  ULDC UR10, c[0x0][0x218] ;  /* 0x00008600000a7ab9 */ /* 0x000fe20000000800 */
[----:B------:R-:W-:Y:S01]  /*04e0*/  ULDC UR11, c[0x0][0x2d8] ;  /* 0x0000b600000b7ab9 */ /* 0x000fe20000000800 */
[----:B--2---:R-:W-:Y:S01]  /*04f0*/  LOP3.LUT R8, R6, UR24, R7, 0x96, !PT ;  /* 0x0000001806087c12 */ /* 0x004fe2000f8e9607 */
[----:B------:R-:W-:Y:S01]  /*0500*/  IMAD R7, R2, -0x326172a9, RZ ;  /* 0xcd9e8d5702077824 */ /* 0x000fe200078e02ff */
[----:B------:R-:W-:Y:S01]  /*0510*/  ULDC.64 UR12, c[0x0][0x238] ;  /* 0x00008e00000c7ab9 */ /* 0x000fe20000000a00 */
[----:B------:R-:W-:Y:S01]  /*0520*/  IMAD.HI.U32 R6, R5, -0x326172a9, RZ ;  /* 0xcd9e8d5705067827 */ /* 0x000fe200078e00ff */
[----:B------:R-:W-:Y:S01]  /*0530*/  ULDC.64 UR14, c[0x0][0x240] ;  /* 0x00009000000e7ab9 */ /* 0x000fe20000000a00 */
[----:B------:R-:W-:-:S02]  /*0540*/  ULDC.64 UR16, c[0x0][0x2b8] ;  /* 0x0000ae0000107ab9 */ /* 0x000fc40000000a00 */
        /* <DEDUP_REMOVED lines=42> */
[----:B------:R-:W-:Y:S01]  /*07f0*/  IMAD R7, R6, -0x2daee0ad, RZ ;  /* 0xd2511f5306077824 */ /* 0x000fe200078e02ff */
[----:B------:R-:W-:Y:S01]  /*0800*/  LOP3.LUT R8, R5, UR21, R8, 0x96, !PT ;  /* 0x0000001505087c12 */ /* 0x000fe2000f8e9608 */
[----:B------:R-:W-:-:S04]  /*0810*/  IMAD.HI.U32 R6, R46, -0x2daee0ad, RZ ;  /* 0xd2511f532e067827 */ /* 0x000fc800078e00ff */
[----:B------:R-:W-:Y:S01]  /*0820*/  IMAD.WIDE.U32 R8, R8, -0x326172a9, RZ ;  /* 0xcd9e8d5708087825 */ /* 0x000fe200078e00ff */
[----:B------:R-:W-:-:S03]  /*0830*/  LOP3.LUT R5, R6, UR22, R7, 0x96, !PT ;  /* 0x0000001606057c12 */ /* 0x000fc6000f8e9607 */
[----:B------:R-:W-:Y:S01]  /*0840*/  IMAD R7, R10, -0x326172a9, RZ ;  /* 0xcd9e8d570a077824 */ /* 0x000fe200078e02ff */
[----:B------:R-:W-:Y:S01]  /*0850*/  HFMA2.MMA R45, -RZ, RZ, 0, 0 ;  /* 0x00000000ff2d7435 */ /* 0x000fe200000001ff */
[----:B------:R-:W-:Y:S01]  /*0860*/  BSSY B0, `(.L_x_4498) ;  /* 0x000035a000007945 */ /* 0x000fe20003800000 */
[----:B------:R-:W-:Y:S01]  /*0870*/  UISETP.NE.U32.AND UP0, UPT, UR8, URZ, UPT ;  /* 0x0000003f0800728c */ /* 0x000fe2000bf05070 */
[----:B------:R-:W-:Y:S01]  /*0880*/  LOP3.LUT R44, R44, 0x3, RZ, 0xc0, !PT ;  /* 0x000000032c2c7812 */ /* 0x000fe200078ec0ff */
[----:B------:R-:W-:Y:S01]  /*0890*/  IMAD R46, R46, -0x2daee0ad, RZ ;  /* 0xd2511f532e2e7824 */ /* 0x000fe200078e02ff */
[----:B------:R-:W-:Y:S01]  /*08a0*/  LOP3.LUT R6, R9, UR35, R7, 0x96, !PT ;  /* 0x0000002309067c12 */ /* 0x000fe2000f8e9607 */
[----:B------:R-:W-:Y:S01]  /*08b0*/  IMAD.MOV.U32 R7, RZ, RZ, R8 ;  /* 0x000000ffff077224 */ /* 0x000fe200078e0008 */
[----:B------:R-:W-:Y:S01]  /*08c0*/  ULDC.U8 UR8, c[0x0][0x2a0] ;  /* 0x0000a80000087ab9 */ /* 0x000fe20000000000 */
[----:B------:R-:W-:Y:S02]  /*08d0*/  UISETP.NE.AND.EX UP0, UPT, UR9, URZ, UPT, UP0 ;  /* 0x0000003f0900728c */ /* 0x000fe4000bf05300 */
[----:B------:R-:W-:-:S11]  /*08e0*/  UISETP.NE.AND UP1, UPT, UR8, URZ, UPT ;  /* 0x0000003f0800728c */ /* 0x000fd6000bf25270 */
.L_x_4556:
[----:B01----:R-:W0:Y:S01]  /*08f0*/  LDC.64 R10, c[0x0][0x230] ;  /* 0x00008c00ff0a7b82 */ /* 0x003e220000000a00 */
[----:B------:R-:W1:Y:S01]  /*0900*/  S2R R40, SR_TID.X ;  /* 0x0000000000287919 */ /* 0x000e620000002100 */
[----:B------:R-:W-:Y:S01]  /*0910*/  IMAD R8, R0, UR10, RZ ;  /* 0x0000000a00087c24 */ /* 0x000fe2000f8e02ff */
[----:B------:R-:W-:Y:S01]  /*0920*/  PLOP3.LUT P1, PT, PT, PT, UP0, 0x80, 0x0 ;  /* 0x000000000000781c */ /* 0x000fe20003f2f008 */
[----:B------:R-:W-:Y:S01]  /*0930*/  IMAD.MOV.U32 R41, RZ, RZ, 0x2 ;  /* 0x00000002ff297424 */ /* 0x000fe200078e00ff */
[----:B------:R-:W-:Y:S01]  /*0940*/  PLOP3.LUT P2, PT, PT, PT, UP0, 0x80, 0x0 ;  /* 0x000000000000781c */ /* 0x000fe20003f4f008 */
[----:B------:R-:W-:Y:S01]  /*0950*/  @UP0 ULDC.64 UR8, c[0x0][0x270] ;  /* 0x00009c0000080ab9 */ /* 0x000fe20000000a00 */
[----:B------:R-:W-:Y:S01]  /*0960*/  SHF.R.S32.HI R9, RZ, 0x1f, R8 ;  /* 0x0000001fff097819 */ /* 0x000fe20000011408 */
[----:B------:R-:W2:Y:S03]  /*0970*/  LDC.64 R42, c[0x0][0x220] ;  /* 0x00008800ff2a7b82 */ /* 0x000ea60000000a00 */
[----:B------:R-:W-:-:S02]  /*0980*/  LEA.HI R9, R9, R8, RZ, 0x3 ;  /* 0x0000000809097211 */ /* 0x000fc400078f18ff */
[----:B0-----:R-:W-:-:S04]  /*0990*/  ISETP.NE.U32.AND P0, PT, R10, RZ, PT ;  /* 0x000000ff0a00720c */ /* 0x001fc80003f05070 */
[----:B------:R-:W-:Y:S02]  /*09a0*/  ISETP.NE.AND.EX P0, PT, R11, RZ, PT, P0 ;  /* 0x000000ff0b00720c */ /* 0x000fe40003f05300 */
[----:B-1----:R-:W-:-:S04]  /*09b0*/  LOP3.LUT R40, R40, 0x1f, RZ, 0xc0, !PT ;  /* 0x0000001f28287812 */ /* 0x002fc800078ec0ff */
[----:B------:R-:W-:Y:S01]  /*09c0*/  LEA.HI.SX32 R47, R9, R40, 0x1d ;  /* 0x00000028092f7211 */ /* 0x000fe200078feaff */
[----:B------:R-:W-:-:S06]  /*09d0*/  @P1 IMAD.WIDE R8, R0, R41, UR8 ;  /* 0x0000000800081e25 */ /* 0x000fcc000f8e0229 */
[C---:B------:R-:W-:Y:S01]  /*09e0*/  @P0 LEA R40, P1, R47.reuse, R10, 0x5 ;  /* 0x0000000a2f280211 */ /* 0x040fe200078228ff */
[C---:B--2---:R-:W-:Y:S01]  /*09f0*/  IMAD.WIDE.U32 R42, R47.reuse, 0x10, R42 ;  /* 0x000000102f2a7825 */ /* 0x044fe200078e002a */
[----:B------:R-:W2:Y:S02]  /*0a00*/  @P2 LDG.E.U16 R8, desc[UR4][R8.64] ;  /* 0x0000000408082981 */ /* 0x000ea4000c1e1500 */
[----:B------:R-:W-:-:S05]  /*0a10*/  @P0 LEA.HI.X R41, R47, R11, RZ, 0x5, P1 ;  /* 0x0000000b2f290211 */ /* 0x000fca00008f2cff */
[----:B------:R0:W5:Y:S04]  /*0a20*/  @P0 LDG.E.128 R16, desc[UR4][R40.64] ;  /* 0x0000000428100981 */ /* 0x000168000c1e1d00 */
[----:B------:R0:W5:Y:S04]  /*0a30*/  @P0 LDG.E.128 R12, desc[UR4][R40.64+0x10] ;  /* 0x00001004280c0981 */ /* 0x000168000c1e1d00 */
[----:B------:R-:W5:Y:S01]  /*0a40*/  LDG.E.128 R40, desc[UR4][R42.64] ;  /* 0x000000042a287981 */ /* 0x000f62000c1e1d00 */
[----:B------:R-:W-:Y:S01]  /*0a50*/  ISETP.NE.AND P0, PT, R44, 0x1, PT ;  /* 0x000000012c00780c */ /* 0x000fe20003f05270 */
[----:B------:R-:W-:Y:S01]  /*0a60*/  BSSY B1, `(.L_x_4499) ;  /* 0x000000f000017945 */ /* 0x000fe20003800000 */
[----:B------:R-:W-:-:S02]  /*0a70*/  PLOP3.LUT P1, PT, PT, PT, UP0, 0x80, 0x0 ;  /* 0x000000000000781c */ /* 0x000fc40003f2f008 */
        /* <DEDUP_REMOVED lines=12> */
.L_x_4500:
[----:B------:R-:W-:-:S07]  /*0b40*/  MOV R8, R7 ;  /* 0x0000000700087202 */ /* 0x000fce0000000f00 */
.L_x_4501:
[----:B------:R-:W-:Y:S05]  /*0b50*/  BSYNC B1 ;  /* 0x0000000000017941 */ /* 0x000fea0003800000 */
.L_x_4499:
        /* <DEDUP_REMOVED lines=16> */
.L_x_4505:
[----:B------:R-:W-:Y:S05]  /*0c60*/  BSYNC B2 ;  /* 0x0000000000027941 */ /* 0x000fea0003800000 */
.L_x_4504:
        /* <DEDUP_REMOVED lines=44> */
.L_x_4503:
[----:B------:R-:W-:Y:S05]  /*0f30*/  BSYNC B1 ;  /* 0x0000000000017941 */ /* 0x000fea0003800000 */
.L_x_4502:
[----:B------:R-:W0:Y:S01]  /*0f40*/  LDC R50, c[0x0][0x298] ;  /* 0x0000a600ff327b82 */ /* 0x000e220000000800 */
[----:B------:R-:W-:Y:S01]  /*0f50*/  I2FP.F32.U32 R8, R8 ;  /* 0x0000000800087245 */ /* 0x000fe20000201000 */
[----:B------:R-:W-:Y:S01]  /*0f60*/  IMAD.MOV.U32 R61, RZ, RZ, 0x2f800000 ;  /* 0x2f800000ff3d7424 */ /* 0x000fe200078e00ff */
[----:B-----5:R-:W-:Y:S01]  /*0f70*/  SHF.L.U32 R9, R40, 0x10, RZ ;  /* 0x0000001028097819 */ /* 0x020fe200000006ff */
[----:B------:R-:W-:Y:S01]  /*0f80*/  BSSY B1, `(.L_x_4506) ;  /* 0x0000019000017945 */ /* 0x000fe20003800000 */
[----:B------:R-:W-:Y:S01]  /*0f90*/  ISETP.NE.U32.AND P0, PT, R10, RZ, PT ;  /* 0x000000ff0a00720c */ /* 0x000fe20003f05070 */
[----:B------:R-:W-:Y:S01]  /*0fa0*/  FFMA.FTZ R8, R8, R61, 1.1641532182693481445e-10 ;  /* 0x2f00000008087423 */ /* 0x000fe2000001003d */
[----:B------:R-:W-:Y:S01]  /*0fb0*/  PRMT R10, R40, 0x7632, R10 ;  /* 0x00007632280a7816 */ /* 0x000fe2000000000a */
[----:B------:R-:W1:Y:S01]  /*0fc0*/  LDC R44, c[0x0][0x294] ;  /* 0x0000a500ff2c7b82 */ /* 0x000e620000000800 */
[----:B------:R-:W-:Y:S01]  /*0fd0*/  FMUL.FTZ R9, R9, R48 ;  /* 0x0000003009097220 */ /* 0x000fe20000410000 */
[----:B------:R-:W-:Y:S01]  /*0fe0*/  ISETP.NE.AND.EX P0, PT, R11, RZ, PT, P0 ;  /* 0x000000ff0b00720c */ /* 0x000fe20003f05300 */
[----:B------:R-:W-:-:S02]  /*0ff0*/  VIADD R11, R49, 0x1 ;  /* 0x00000001310b7836 */ /* 0x000fc40000000000 */
        /* <DEDUP_REMOVED lines=16> */
.L_x_4507:
[----:B------:R-:W-:-:S07]  /*1100*/  IMAD.MOV.U32 R9, RZ, RZ, R7 ;  /* 0x000000ffff097224 */ /* 0x000fce00078e0007 */
.L_x_4508:
[----:B------:R-:W-:Y:S05]  /*1110*/  BSYNC B1 ;  /* 0x0000000000017941 */ /* 0x000fea0003800000 */
.L_x_4506:
        /* <DEDUP_REMOVED lines=16> */
.L_x_4512:
[----:B------:R-:W-:Y:S05]  /*1220*/  BSYNC B2 ;  /* 0x0000000000027941 */ /* 0x000fea0003800000 */
.L_x_4511:
        /* <DEDUP_REMOVED lines=38> */
[----:B------:R-:W-:-:S03]  /*1490*/  LOP3.LUT R50, R7, UR34, R50, 0x96, !PT ;  /* 0x0000002207327c12 */ /* 0x000fc6000f8e9632 */
[----:B------:R-:W-:Y:S01]  /*14a0*/  IMAD.MOV.U32 R7, RZ, RZ, R54 ;  /* 0x000000ffff077224 */ /* 0x000fe200078e0036 */
[----:B------:R-:W-:Y:S01]  /*14b0*/  LOP3.LUT R6, R55, UR35, R6, 0x96, !PT ;  /* 0x0000002337067c12 */ /* 0x000fe2000f8e9606 */
[----:B------:R-:W-:-:S05]  /*14c0*/  IMAD.WIDE.U32 R50, R50, -0x2daee0ad, RZ ;  /* 0xd2511f5332327825 */ /* 0x000fca00078e00ff */
[----:B------:R-:W-:Y:S02]  /*14d0*/  LOP3.LUT R5, R51, UR22, R52, 0x96, !PT ;  /* 0x0000001633057c12 */ /* 0x000fe4000f8e9634 */
[----:B------:R-:W-:-:S07]  /*14e0*/  MOV R46, R50 ;  /* 0x00000032002e7202 */ /* 0x000fce0000000f00 */
.L_x_4510:
[----:B------:R-:W-:Y:S05]  /*14f0*/  BSYNC B1 ;  /* 0x0000000000017941 */ /* 0x000fea0003800000 */
.L_x_4509:
[----:B------:R-:W0:Y:S01]  /*1500*/  LDC R55, c[0x0][0x298] ;  /* 0x0000a600ff377b82 */ /* 0x000e220000000800 */
[----:B------:R-:W-:Y:S01]  /*1510*/  I2FP.F32.U32 R40, R9 ;  /* 0x0000000900287245 */ /* 0x000fe20000201000 */
[----:B------:R-:W-:Y:S01]  /*1520*/  BSSY B1, `(.L_x_4513) ;  /* 0x0000016000017945 */ /* 0x000fe20003800000 */
[----:B------:R-:W-:-:S03]  /*1530*/  SHF.L.U32 R9, R10, 0x10, RZ ;  /* 0x000000100a097819 */ /* 0x000fc600000006ff */
[----:B------:R-:W-:Y:S02]  /*1540*/  FFMA.FTZ R40, R40, R61, 1.1641532182693481445e-10 ;  /* 0x2f00000028287423 */ /* 0x000fe4000001003d */
[----:B------:R-:W-:-:S03]  /*1550*/  FMUL.FTZ R9, R9, R48 ;  /* 0x0000003009097220 */ /* 0x000fc60000410000 */
[----:B------:R-:W-:Y:S01]  /*1560*/  FSETP.GTU.FTZ.AND P1, PT, R40, R44, PT ;  /* 0x0000002c2800720b */ /* 0x000fe20003f3c000 */
[----:B------:R-:W-:-:S03]  /*1570*/  VIADD R44, R11, 0x1 ;  /* 0x000000010b2c7836 */ /* 0x000fc60000000000 */
[----:B------:R-:W-:Y:S01]  /*1580*/  P2R R54, PR, RZ, 0x2 ;  /* 0x00000002ff367803 */ /* 0x000fe20000000000 */
[----:B0-----:R-:W-:-:S05]  /*1590*/  FMUL.FTZ R9, R9, R55 ;  /* 0x0000003709097220 */ /* 0x001fca0000410000 */
        /* <DEDUP_REMOVED lines=13> */
.L_x_4514:
[----:B------:R-:W-:-:S07]  /*1670*/  IMAD.MOV.U32 R40, RZ, RZ, R7 ;  /* 0x000000ffff287224 */ /* 0x000fce00078e0007 */
.L_x_4515:
[----:B------:R-:W-:Y:S05]  /*1680*/  BSYNC B1 ;  /* 0x0000000000017941 */ /* 0x000fea0003800000 */
.L_x_4513:
        /* <DEDUP_REMOVED lines=16> */
.L_x_4519:
[----:B------:R-:W-:Y:S05]  /*1790*/  BSYNC B2 ;  /* 0x0000000000027941 */ /* 0x000fea0003800000 */
.L_x_4518:
        /* <DEDUP_REMOVED lines=44> */
.L_x_4517:
[----:B------:R-:W-:Y:S05]  /*1a60*/  BSYNC B1 ;  /* 0x0000000000017941 */ /* 0x000fea0003800000 */
.L_x_4516:
[----:B------:R-:W0:Y:S01]  /*1a70*/  LDC R49, c[0x0][0x294] ;  /* 0x0000a500ff317b82 */ /* 0x000e220000000800 */
[----:B------:R-:W-:Y:S01]  /*1a80*/  I2FP.F32.U32 R10, R40 ;  /* 0x00000028000a7245 */ /* 0x000fe20000201000 */
[----:B------:R-:W-:Y:S01]  /*1a90*/  BSSY B1, `(.L_x_4520) ;  /* 0x0000016000017945 */ /* 0x000fe20003800000 */
[----:B------:R-:W-:Y:S02]  /*1aa0*/  SHF.L.U32 R11, R41, 0x10, RZ ;  /* 0x00000010290b7819 */ /* 0x000fe400000006ff */
[----:B------:R-:W-:Y:S01]  /*1ab0*/  ISETP.NE.AND P2, PT, R44, 0x1, PT ;  /* 0x000000012c00780c */ /* 0x000fe20003f45270 */
[----:B------:R-:W-:Y:S02]  /*1ac0*/  FFMA.FTZ R10, R10, R61, 1.1641532182693481445e-10 ;  /* 0x2f0000000a0a7423 */ /* 0x000fe4000001003d */
[----:B------:R-:W-:-:S04]  /*1ad0*/  FMUL.FTZ R11, R11, R48 ;  /* 0x000000300b0b7220 */ /* 0x000fc80000410000 */
[----:B------:R-:W-:Y:S01]  /*1ae0*/  FMUL.FTZ R11, R11, R55 ;  /* 0x000000370b0b7220 */ /* 0x000fe20000410000 */
[----:B0-----:R-:W-:-:S04]  /*1af0*/  FSETP.GTU.FTZ.AND P1, PT, R10, R49, PT ;  /* 0x000000310a00720b */ /* 0x001fc80003f3c000 */
[----:B------:R-:W-:-:S05]  /*1b00*/  FSEL R11, R11, RZ, !P1 ;  /* 0x000000ff0b0b7208 */ /* 0x000fca0004800000 */
[----:B------:R-:W-:Y:S01]  /*1b10*/  FMUL.FTZ R10, R26, R11 ;  /* 0x0000000b1a0a7220 */ /* 0x000fe20000410000 */
[----:B------:R-:W-:Y:S01]  /*1b20*/  PRMT R11, R41, 0x7632, R11 ;  /* 0x00007632290b7816 */ /* 0x000fe2000000000b */
[----:B------:R-:W-:Y:S02]  /*1b30*/  VIADD R41, R44, 0x1 ;  /* 0x000000012c297836 */ /* 0x000fe40000000000 */
        /* <DEDUP_REMOVED lines=10> */
.L_x_4521:
[----:B------:R-:W-:-:S07]  /*1be0*/  IMAD.MOV.U32 R40, RZ, RZ, R7 ;  /* 0x000000ffff287224 */ /* 0x000fce00078e0007 */
.L_x_4522:
[----:B------:R-:W-:Y:S05]  /*1bf0*/  BSYNC B1 ;  /* 0x0000000000017941 */ /* 0x000fea0003800000 */
.L_x_4520:
        /* <DEDUP_REMOVED lines=16> */
.L_x_4526:
[----:B------:R-:W-:Y:S05]  /*1d00*/  BSYNC B2 ;  /* 0x0000000000027941 */ /* 0x000fea0003800000 */
.L_x_4525:
        /* <DEDUP_REMOVED lines=42> */
[----:B------:R-:W-:Y:S02]  /*1fb0*/  LOP3.LUT R5, R51, UR22, R52, 0x96, !PT ;  /* 0x0000001633057c12 */ /* 0x000fe4000f8e9634 */
[----:B------:R-:W-:-:S07]  /*1fc0*/  MOV R46, R50 ;  /* 0x00000032002e7202 */ /* 0x000fce0000000f00 */
.L_x_4524:
[----:B------:R-:W-:Y:S05]  /*1fd0*/  BSYNC B1 ;  /* 0x0000000000017941 */ /* 0x000fea0003800000 */
.L_x_4523:
[----:B------:R-:W0:Y:S01]  /*1fe0*/  LDC R52, c[0x0][0x294] ;  /* 0x0000a500ff347b82 */ /* 0x000e220000000800 */
[----:B------:R-:W-:Y:S01]  /*1ff0*/  I2FP.F32.U32 R40, R40 ;  /* 0x0000002800287245 */ /* 0x000fe20000201000 */
[----:B------:R-:W-:Y:S01]  /*2000*/  BSSY B1, `(.L_x_4527) ;  /* 0x0000015000017945 */ /* 0x000fe20003800000 */
[----:B------:R-:W-:Y:S01]  /*2010*/  SHF.L.U32 R11, R11, 0x10, RZ ;  /* 0x000000100b0b7819 */ /* 0x000fe200000006ff */
[C---:B------:R-:W-:Y:S01]  /*2020*/  VIADD R49, R41.reuse, 0x1 ;  /* 0x0000000129317836 */ /* 0x040fe20000000000 */
[----:B------:R-:W-:Y:S01]  /*2030*/  ISETP.NE.AND P3, PT, R41, 0x1, PT ;  /* 0x000000012900780c */ /* 0x000fe20003f65270 */
[----:B------:R-:W-:Y:S02]  /*2040*/  FFMA.FTZ R40, R40, R61, 1.1641532182693481445e-10 ;  /* 0x2f00000028287423 */ /* 0x000fe4000001003d */
[----:B------:R-:W-:-:S04]  /*2050*/  FMUL.FTZ R11, R11, R48 ;  /* 0x000000300b0b7220 */ /* 0x000fc80000410000 */
[----:B------:R-:W-:Y:S01]  /*2060*/  FMUL.FTZ R11, R11, R55 ;  /* 0x000000370b0b7220 */ /* 0x000fe20000410000 */
[----:B0-----:R-:W-:-:S04]  /*2070*/  FSETP.GTU.FTZ.AND P2, PT, R40, R52, PT ;  /* 0x000000342800720b */ /* 0x001fc80003f5c000 */
        /* <DEDUP_REMOVED lines=12> */
.L_x_4528:
[----:B------:R-:W-:-:S07]  /*2140*/  IMAD.MOV.U32 R44, RZ, RZ, R7 ;  /* 0x000000ffff2c7224 */ /* 0x000fce00078e0007 */
.L_x_4529:
[----:B------:R-:W-:Y:S05]  /*2150*/  BSYNC B1 ;  /* 0x0000000000017941 */ /* 0x000fea0003800000 */
.L_x_4527:
        /* <DEDUP_REMOVED lines=16> */
.L_x_4533:
[----:B------:R-:W-:Y:S05]  /*2260*/  BSYNC B2 ;  /* 0x0000000000027941 */ /* 0x000fea0003800000 */
.L_x_4532:
        /* <DEDUP_REMOVED lines=44> */
.L_x_4531:
[----:B------:R-:W-:Y:S05]  /*2530*/  BSYNC B1 ;  /* 0x0000000000017941 */ /* 0x000fea0003800000 */
.L_x_4530:
        /* <DEDUP_REMOVED lines=22> */
.L_x_4535:
[----:B------:R-:W-:-:S07]  /*26a0*/  IMAD.MOV.U32 R41, RZ, RZ, R7 ;  /* 0x000000ffff297224 */ /* 0x000fce00078e0007 */
.L_x_4536:
[----:B------:R-:W-:Y:S05]  /*26b0*/  BSYNC B1 ;  /* 0x0000000000017941 */ /* 0x000fea0003800000 */
.L_x_4534:
        /* <DEDUP_REMOVED lines=16> */
.L_x_4540:
[----:B------:R-:W-:Y:S05]  /*27c0*/  BSYNC B2 ;  /* 0x0000000000027941 */ /* 0x000fea0003800000 */
.L_x_4539:
        /* <DEDUP_REMOVED lines=40> */
[----:B------:R-:W-:Y:S01]  /*2a50*/  IMAD.WIDE.U32 R52, R53, -0x326172a9, RZ ;  /* 0xcd9e8d5735347825 */ /* 0x000fe200078e00ff */
[----:B------:R-:W-:-:S03]  /*2a60*/  MOV R46, R50 ;  /* 0x00000032002e7202 */ /* 0x000fc60000000f00 */
[----:B------:R-:W-:Y:S01]  /*2a70*/  IMAD.MOV.U32 R7, RZ, RZ, R52 ;  /* 0x000000ffff077224 */ /* 0x000fe200078e0034 */
[----:B------:R-:W-:-:S07]  /*2a80*/  LOP3.LUT R6, R53, UR35, R6, 0x96, !PT ;  /* 0x0000002335067c12 */ /* 0x000fce000f8e9606 */
.L_x_4538:
[----:B------:R-:W-:Y:S05]  /*2a90*/  BSYNC B1 ;  /* 0x0000000000017941 */ /* 0x000fea0003800000 */
.L_x_4537:
        /* <DEDUP_REMOVED lines=22> */
.L_x_4542:
[----:B------:R-:W-:-:S07]  /*2c00*/  MOV R42, R7 ;  /* 0x00000007002a7202 */ /* 0x000fce0000000f00 */
.L_x_4543:
[----:B------:R-:W-:Y:S05]  /*2c10*/  BSYNC B1 ;  /* 0x0000000000017941 */ /* 0x000fea0003800000 */
.L_x_4541:
        /* <DEDUP_REMOVED lines=16> */
.L_x_4547:
[----:B------:R-:W-:Y:S05]  /*2d20*/  BSYNC B2 ;  /* 0x0000000000027941 */ /* 0x000fea0003800000 */
.L_x_4546:
        /* <DEDUP_REMOVED lines=40> */
[----:B------:R-:W-:Y:S01]  /*2fb0*/  MOV R46, R50 ;  /* 0x00000032002e7202 */ /* 0x000fe20000000f00 */
[----:B------:R-:W-:Y:S02]  /*2fc0*/  HFMA2.MMA R50, -RZ, RZ, 0, 0 ;  /* 0x00000000ff327435 */ /* 0x000fe400000001ff */
[----:B------:R-:W-:Y:S01]  /*2fd0*/  IMAD.MOV.U32 R7, RZ, RZ, R52 ;  /* 0x000000ffff077224 */ /* 0x000fe200078e0034 */
[----:B------:R-:W-:-:S08]  /*2fe0*/  LOP3.LUT R6, R53, UR35, R6, 0x96, !PT ;  /* 0x0000002335067c12 */ /* 0x000fd0000f8e9606 */
.L_x_4545:
[----:B------:R-:W-:Y:S05]  /*2ff0*/  BSYNC B1 ;  /* 0x0000000000017941 */ /* 0x000fea0003800000 */
.L_x_4544:
[----:B------:R-:W0:Y:S01]  /*3000*/  LDC R44, c[0x0][0x294] ;  /* 0x0000a500ff2c7b82 */ /* 0x000e220000000800 */
        /* <DEDUP_REMOVED lines=8> */
[----:B0-----:R-:W-:Y:S02]  /*3090*/  FSETP.GTU.FTZ.AND P5, PT, R42, R44, PT ;  /* 0x0000002c2a00720b */ /* 0x001fe40003fbc000 */
        /* <DEDUP_REMOVED lines=13> */
.L_x_4549:
[----:B------:R-:W-:-:S07]  /*3170*/  MOV R49, R7 ;  /* 0x0000000700317202 */ /* 0x000fce0000000f00 */
.L_x_4550:
[----:B------:R-:W-:Y:S05]  /*3180*/  BSYNC B1 ;  /* 0x0000000000017941 */ /* 0x000fea0003800000 */
.L_x_4548:
        /* <DEDUP_REMOVED lines=18> */
.L_x_4554:
[----:B------:R-:W-:Y:S05]  /*32b0*/  BSYNC B2 ;  /* 0x0000000000027941 */ /* 0x000fea0003800000 */
.L_x_4553:
        /* <DEDUP_REMOVED lines=38> */
[----:B------:R-:W-:Y:S02]  /*3520*/  LOP3.LUT R5, R51, UR22, R52, 0x96, !PT ;  /* 0x0000001633057c12 */ /* 0x000fe4000f8e9634 */
[----:B------:R-:W-:Y:S01]  /*3530*/  MOV R46, R50 ;  /* 0x00000032002e7202 */ /* 0x000fe20000000f00 */
[----:B------:R-:W-:-:S04]  /*3540*/  IMAD.WIDE.U32 R50, R44, -0x326172a9, RZ ;  /* 0xcd9e8d572c327825 */ /* 0x000fc800078e00ff */
[----:B------:R-:W-:Y:S01]  /*3550*/  IMAD.MOV.U32 R44, RZ, RZ, RZ ;  /* 0x000000ffff2c7224 */ /* 0x000fe200078e00ff */
[----:B------:R-:W-:Y:S02]  /*3560*/  LOP3.LUT R6, R51, UR35, R6, 0x96, !PT ;  /* 0x0000002333067c12 */ /* 0x000fe4000f8e9606 */
[----:B------:R-:W-:-:S07]  /*3570*/  MOV R7, R50 ;  /* 0x0000003200077202 */ /* 0x000fce0000000f00 */
.L_x_4552:
[----:B------:R-:W-:Y:S05]  /*3580*/  BSYNC B1 ;  /* 0x0000000000017941 */ /* 0x000fea0003800000 */
.L_x_4551:
[----:B------:R-:W0:Y:S01]  /*3590*/  LDC R51, c[0x0][0x294] ;  /* 0x0000a500ff337b82 */ /* 0x000e220000000800 */
[----:B------:R-:W-:Y:S01]  /*35a0*/  I2FP.F32.U32 R52, R49 ;  /* 0x0000003100347245 */ /* 0x000fe20000201000 */
[----:B------:R-:W-:Y:S01]  /*35b0*/  UMOV UR8, 0xffffffff ;  /* 0xffffffff00087882 */ /* 0x000fe20000000000 */
[----:B------:R-:W-:Y:S02]  /*35c0*/  SEL R49, RZ, 0x100, P4 ;  /* 0x00000100ff317807 */ /* 0x000fe40002000000 */
[----:B------:R-:W-:Y:S01]  /*35d0*/  SEL R50, RZ, 0x10000, P5 ;  /* 0x00010000ff327807 */ /* 0x000fe20002800000 */
[----:B------:R-:W-:Y:S01]  /*35e0*/  FFMA.FTZ R52, R52, R61, 1.1641532182693481445e-10 ;  /* 0x2f00000034347423 */ /* 0x000fe2000001003d */
[----:B------:R-:W-:Y:S02]  /*35f0*/  SHF.L.U32 R43, R43, 0x10, RZ ;  /* 0x000000102b2b7819 */ /* 0x000fe400000006ff */
[----:B------:R-:W-:Y:S02]  /*3600*/  ISETP.NE.AND P5, PT, R54, RZ, PT ;  /* 0x000000ff3600720c */ /* 0x000fe40003fa5270 */
[----:B------:R-:W-:Y:S01]  /*3610*/  ISETP.NE.AND P6, PT, R60, RZ, PT ;  /* 0x000000ff3c00720c */ /* 0x000fe20003fc5270 */
[----:B------:R-:W-:Y:S01]  /*3620*/  FMUL.FTZ R43, R43, R48 ;  /* 0x000000302b2b7220 */ /* 0x000fe20000410000 */
[----:B------:R-:W-:-:S03]  /*3630*/  SEL R48, RZ, 0x1, P5 ;  /* 0x00000001ff307807 */ /* 0x000fc60002800000 */
[----:B------:R-:W-:Y:S02]  /*3640*/  FMUL.FTZ R43, R43, R55 ;  /* 0x000000372b2b7220 */ /* 0x000fe40000410000 */
[----:B------:R-:W1:Y:S01]  /*3650*/  S2R R55, SR_TID.X ;  /* 0x0000000000377919 */ /* 0x000e620000002100 */
[----:B0-----:R-:W-:Y:S02]  /*3660*/  FSETP.GTU.FTZ.AND P4, PT, R52, R51, PT ;  /* 0x000000333400720b */ /* 0x001fe40003f9c000 */
[----:B------:R-:W-:Y:S02]  /*3670*/  SEL R52, RZ, 0x1, P2 ;  /* 0x00000001ff347807 */ /* 0x000fe40001000000 */
[----:B------:R-:W-:-:S03]  /*3680*/  SEL R51, RZ, 0x1000000, P4 ;  /* 0x01000000ff337807 */ /* 0x000fc60002000000 */
[----:B------:R-:W-:Y:S01]  /*3690*/  IMAD.WIDE.U32 R52, R52, 0x1000000, RZ ;  /* 0x0100000034347825 */ /* 0x000fe200078e00ff */
[----:B------:R-:W-:Y:S02]  /*36a0*/  LOP3.LUT R50, R49, R51, R50, 0xfe, !PT ;  /* 0x0000003331327212 */ /* 0x000fe400078efe32 */
[----:B------:R-:W-:-:S04]  /*36b0*/  SEL R49, RZ, 0x1, P3 ;  /* 0x00000001ff317807 */ /* 0x000fc80001800000 */
[----:B------:R-:W-:Y:S01]  /*36c0*/  LOP3.LUT R53, R53, R50, R49, 0xfe, !PT ;  /* 0x0000003235357212 */ /* 0x000fe200078efe31 */
[----:B------:R-:W-:Y:S01]  /*36d0*/  IMAD.WIDE.U32 R48, R48, 0x100, RZ ;  /* 0x0000010030307825 */ /* 0x000fe200078e00ff */
[----:B------:R-:W-:-:S05]  /*36e0*/  SEL R50, RZ, 0x1, P1 ;  /* 0x00000001ff327807 */ /* 0x000fca0000800000 */
[----:B------:R-:W-:-:S03]  /*36f0*/  IMAD.WIDE.U32 R50, R50, 0x10000, RZ ;  /* 0x0001000032327825 */ /* 0x000fc600078e00ff */
[----:B------:R-:W-:Y:S02]  /*3700*/  LOP3.LUT R48, R48, R52, R50, 0xfe, !PT ;  /* 0x0000003430307212 */ /* 0x000fe400078efe32 */
[----:B------:R-:W-:Y:S02]  /*3710*/  FSEL R52, R43, RZ, !P4 ;  /* 0x000000ff2b347208 */ /* 0x000fe40006000000 */
[----:B------:R-:W-:Y:S02]  /*3720*/  LEA R50, P1, R47, UR12, 0x5 ;  /* 0x0000000c2f327c11 */ /* 0x000fe4000f8228ff */
[----:B------:R-:W-:Y:S01]  /*3730*/  LOP3.LUT R49, R49, R53, R51, 0xfe, !PT ;  /* 0x0000003531317212 */ /* 0x000fe200078efe33 */
[----:B------:R-:W-:Y:S01]  /*3740*/  FMUL.FTZ R43, R23, R52 ;  /* 0x00000034172b7220 */ /* 0x000fe20000410000 */
[----:B------:R-:W-:Y:S01]  /*3750*/  LEA.HI.X R51, R47, UR13, RZ, 0x5, P1 ;  /* 0x0000000d2f337c11 */ /* 0x000fe200088f2cff */
[----:B------:R-:W-:Y:S01]  /*3760*/  FADD.FTZ R52, RZ, R8 ;  /* 0x00000008ff347221 */ /* 0x000fe20000010000 */
[----:B------:R-:W-:Y:S01]  /*3770*/  SEL R53, RZ, 0x1, P6 ;  /* 0x00000001ff357807 */ /* 0x000fe20003000000 */
[----:B------:R-:W-:Y:S01]  /*3780*/  @P0 FADD.FTZ R43, R15, R43 ;  /* 0x0000002b0f2b0221 */ /* 0x000fe20000010000 */
[----:B-1----:R-:W-:Y:S01]  /*3790*/  LOP3.LUT R55, R55, 0x1f, RZ, 0xc0, !PT ;  /* 0x0000001f37377812 */ /* 0x002fe200078ec0ff */
[----:B------:R-:W-:Y:S01]  /*37a0*/  STG.E.128 desc[UR4][R50.64], R8 ;  /* 0x0000000832007986 */ /* 0x000fe2000c101d04 */
[----:B------:R-:W-:Y:S01]  /*37b0*/  LOP3.LUT R48, R48, R53, RZ, 0xfc, !PT ;  /* 0x0000003530307212 */ /* 0x000fe200078efcff */
        /* <DEDUP_REMOVED lines=50> */
.L_x_4568:
[----:B------:R-:W-:Y:S01]  /*3ae0*/  FMUL.FTZ R52, R51, R51 ;  /* 0x0000003333347220 */ /* 0x000fe20000410000 */
[----:B------:R-:W-:Y:S01]  /*3af0*/  PLOP3.LUT P1, PT, PT, PT, UP1, 0x40, 0x0 ;  /* 0x000000000000781c */ /* 0x000fe20003f2e818 */
[----:B-1----:R-:W-:Y:S01]  /*3b00*/  FADD.FTZ R55, R54, R55 ;  /* 0x0000003736377221 */ /* 0x002fe20000010000 */
[----:B------:R-:W1:Y:S02]  /*3b10*/  @!P0 LDC.64 R48, c[0x0][0x250] ;  /* 0x00009400ff308b82 */ /* 0x000e640000000a00 */
[----:B------:R-:W-:Y:S01]  /*3b20*/  FSEL R53, R52, RZ, !P1 ;  /* 0x000000ff34357208 */ /* 0x000fe20004800000 */
[----:B------:R-:W-:Y:S01]  /*3b30*/  FFMA.FTZ R50, R55, R50, UR11 ;  /* 0x0000000b37327e23 */ /* 0x000fe20008010032 */
[----:B------:R-:W-:-:S03]  /*3b40*/  PLOP3.LUT P1, PT, PT, PT, UP1, 0x40, 0x0 ;  /* 0x000000000000781c */ /* 0x000fc60003f2e818 */
[----:B------:R-:W-:Y:S01]  /*3b50*/  FADD.FTZ R50, R50, R53 ;  /* 0x0000003532327221 */ /* 0x000fe20000010000 */
[----:B------:R-:W-:-:S05]  /*3b60*/  FSEL R52, R51, RZ, P1 ;  /* 0x000000ff33347208 */ /* 0x000fca0000800000 */
[----:B------:R-:W2:Y:S01]  /*3b70*/  MUFU.RSQ R50, R50 ;  /* 0x0000003200327308 */ /* 0x000ea20000001400 */
[--C-:B------:R-:W-:Y:S01]  /*3b80*/  FADD.FTZ R61, R43, -R52.reuse ;  /* 0x800000342b3d7221 */ /* 0x100fe20000010000 */
[--C-:B------:R-:W-:Y:S01]  /*3b90*/  FADD.FTZ R53, R40, -R52.reuse ;  /* 0x8000003428357221 */ /* 0x100fe20000010000 */
[--C-:B------:R-:W-:Y:S01]  /*3ba0*/  FADD.FTZ R55, R42, -R52.reuse ;  /* 0x800000342a377221 */ /* 0x100fe20000010000 */
[--C-:B------:R-:W-:Y:S01]  /*3bb0*/  FADD.FTZ R41, R41, -R52.reuse ;  /* 0x8000003429297221 */ /* 0x100fe20000010000 */
[--C-:B------:R-:W-:Y:S01]  /*3bc0*/  FADD.FTZ R9, R9, -R52.reuse ;  /* 0x8000003409097221 */ /* 0x100fe20000010000 */
[----:B------:R-:W-:Y:S01]  /*3bd0*/  FADD.FTZ R43, R8, -R52 ;  /* 0x80000034082b7221 */ /* 0x000fe20000010000 */
[----:B-1----:R-:W-:-:S05]  /*3be0*/  @!P0 IMAD.WIDE R48, R0, 0x4, R48 ;  /* 0x0000000400308825 */ /* 0x002fca00078e0230 */
[----:B------:R1:W-:Y:S01]  /*3bf0*/  @!P0 STG.E desc[UR4][R48.64], R51 ;  /* 0x0000003330008986 */ /* 0x0003e2000c101904 */
[C---:B--2---:R-:W-:Y:S01]  /*3c00*/  FMUL.FTZ R40, R50.reuse, R61 ;  /* 0x0000003d32287220 */ /* 0x044fe20000410000 */
[C---:B------:R-:W-:Y:S01]  /*3c10*/  FMUL.FTZ R55, R50.reuse, R55 ;  /* 0x0000003732377220 */ /* 0x040fe20000410000 */
[C---:B------:R-:W-:Y:S01]  /*3c20*/  FMUL.FTZ R53, R50.reuse, R53 ;  /* 0x0000003532357220 */ /* 0x040fe20000410000 */
[C---:B------:R-:W-:Y:S01]  /*3c30*/  FMUL.FTZ R42, R50.reuse, R41 ;  /* 0x00000029322a7220 */ /* 0x040fe20000410000 */
[----:B------:R-:W-:Y:S01]  /*3c40*/  FMUL.FTZ R43, R50, R43 ;  /* 0x0000002b322b7220 */ /* 0x000fe20000410000 */
[----:B------:R-:W-:Y:S01]  /*3c50*/  FFMA.FTZ R55, R30, R55, R34 ;  /* 0x000000371e377223 */ /* 0x000fe20000010022 */
[----:B------:R-:W-:Y:S01]  /*3c60*/  FFMA.FTZ R8, R28, R53, R32 ;  /* 0x000000351c087223 */ /* 0x000fe20000010020 */
[----:B------:R-:W-:Y:S01]  /*3c70*/  FFMA.FTZ R53, R29, R42, R33 ;  /* 0x0000002a1d357223 */ /* 0x000fe20000010021 */
[----:B------:R-:W-:Y:S01]  /*3c80*/  FMUL.FTZ R42, R50, R9 ;  /* 0x00000009322a7220 */ /* 0x000fe20000410000 */
[--C-:B-1----:R-:W-:Y:S01]  /*3c90*/  FADD.FTZ R49, R10, -R52.reuse ;  /* 0x800000340a317221 */ /* 0x102fe20000010000 */
[----:B------:R-:W-:Y:S01]  /*3ca0*/  FFMA.FTZ R48, R31, R40, R35 ;  /* 0x000000281f307223 */ /* 0x000fe20000010023 */
[----:B------:R-:W-:Y:S01]  /*3cb0*/  FADD.FTZ R51, R11, -R52 ;  /* 0x800000340b337221 */ /* 0x000fe20000010000 */
[----:B------:R-:W1:Y:S01]  /*3cc0*/  @!P0 LDC.64 R40, c[0x0][0x258] ;  /* 0x00009600ff288b82 */ /* 0x000e620000000a00 */
[C---:B------:R-:W-:Y:S01]  /*3cd0*/  FMUL.FTZ R49, R50.reuse, R49 ;  /* 0x0000003132317220 */ /* 0x040fe20000410000 */
[----:B------:R-:W-:Y:S01]  /*3ce0*/  F2FP.BF16.F32.PACK_AB R10, R53, R8 ;  /* 0x00000008350a723e */ /* 0x000fe200000010ff */
[----:B------:R-:W-:Y:S01]  /*3cf0*/  FMUL.FTZ R8, R50, R51 ;  /* 0x0000003332087220 */ /* 0x000fe20000410000 */
[----:B------:R-:W-:Y:S01]  /*3d00*/  F2FP.BF16.F32.PACK_AB R11, R48, R55 ;  /* 0x00000037300b723e */ /* 0x000fe200000010ff */
[----:B------:R-:W-:-:S02]  /*3d10*/  FFMA.FTZ R9, R58, R49, R38 ;  /* 0x000000313a097223 */ /* 0x000fc40000010026 */
[----:B------:R-:W-:Y:S01]  /*3d20*/  FFMA.FTZ R52, R59, R8, R39 ;  /* 0x000000083b347223 */ /* 0x000fe20000010027 */
[----:B------:R-:W2:Y:S01]  /*3d30*/  LDC.64 R48, c[0x0][0x210] ;  /* 0x00008400ff307b82 */ /* 0x000ea20000000a00 */
[----:B------:R-:W-:Y:S01]  /*3d40*/  FFMA.FTZ R8, R56, R43, R36 ;  /* 0x0000002b38087223 */ /* 0x000fe20000010024 */
[----:B------:R-:W-:Y:S01]  /*3d50*/  FFMA.FTZ R43, R57, R42, R37 ;  /* 0x0000002a392b7223 */ /* 0x000fe20000010025 */
[----:B------:R-:W-:Y:S02]  /*3d60*/  LEA R42, P1, R47, UR16, 0x4 ;  /* 0x000000102f2a7c11 */ /* 0x000fe4000f8220ff */
[----:B------:R-:W-:Y:S02]  /*3d70*/  F2FP.BF16.F32.PACK_AB R9, R52, R9 ;  /* 0x000000093409723e */ /* 0x000fe400000010ff */
[----:B------:R-:W-:Y:S02]  /*3d80*/  F2FP.BF16.F32.PACK_AB R8, R43, R8 ;  /* 0x000000082b08723e */ /* 0x000fe400000010ff */
[----:B------:R-:W-:Y:S01]  /*3d90*/  LEA.HI.X R43, R47, UR17, RZ, 0x4, P1 ;  /* 0x000000112f2b7c11 */ /* 0x000fe200088f24ff */
[----:B-1----:R-:W-:-:S05]  /*3da0*/  @!P0 IMAD.WIDE R40, R0, 0x4, R40 ;  /* 0x0000000400288825 */ /* 0x002fca00078e0228 */
[----:B------:R1:W-:Y:S01]  /*3db0*/  @!P0 STG.E desc[UR4][R40.64], R50 ;  /* 0x0000003228008986 */ /* 0x0003e2000c101904 */
[----:B--2---:R-:W-:-:S03]  /*3dc0*/  LEA R0, R48, R0, 0x2 ;  /* 0x0000000030007211 */ /* 0x004fc600078e10ff */
[----:B------:R1:W-:Y:S01]  /*3dd0*/  STG.E.128 desc[UR4][R42.64], R8 ;  /* 0x000000082a007986 */ /* 0x0003e2000c101d04 */
[----:B------:R-:W-:-:S13]  /*3de0*/  ISETP.GE.AND P0, PT, R0, R49, PT ;  /* 0x000000310000720c */ /* 0x000fda0003f06270 */
[----:B------:R-:W-:Y:S05]  /*3df0*/  @!P0 BRA `(.L_x_4556) ;  /* 0xffffffc800bc8947 */ /* 0x000fea000383ffff */
[----:B------:R-:W-:Y:S05]  /*3e00*/  BSYNC B0 ;  /* 0x0000000000007941 */ /* 0x000fea0003800000 */
.L_x_4498:
[----:B------:R-:W-:Y:S05]  /*3e10*/  EXIT ;  /* 0x000000000000794d */ /* 0x000fea0003800000 */
.L_x_4555:
[----:B------:R-:W-:Y:S01]  /*3e20*/  HFMA2.MMA R53, -RZ, RZ, 0, 5.9604644775390625e-08 ;  /* 0x00000001ff357435 */ /* 0x000fe200000001ff */
[----:B------:R-:W-:Y:S01]  /*3e30*/  BSSY B1, `(.L_x_4557) ;  /* 0x0000007000017945 */ /* 0x000fe20003800000 */
[----:B------:R-:W-:Y:S01]  /*3e40*/  IMAD.MOV.U32 R60, RZ, RZ, R54 ;  /* 0x000000ffff3c7224 */ /* 0x000fe200078e0036 */
[----:B------:R-:W-:Y:S01]  /*3e50*/  MOV R52, 0x1f ;  /* 0x0000001f00347802 */ /* 0x000fe20000000f00 */
[----:B0-----:R-:W-:-:S07]  /*3e60*/  IMAD.MOV.U32 R49, RZ, RZ, -0x1 ;  /* 0xffffffffff317424 */ /* 0x001fce00078e00ff */
[----:B------:R-:W-:Y:S05]  /*3e70*/  WARPSYNC.COLLECTIVE R49, `(.L_x_4558) ;  /* 0x0000000031087348 */ /* 0x000fea0003c00000 */
[----:B------:R0:W1:Y:S02]  /*3e80*/  SHFL.BFLY P1, R48, R60, R53, R52 ;  /* 0x0c0000353c307389 */ /* 0x0000640000020034 */
[----:B01----:R-:W-:Y:S01]  /*3e90*/  ENDCOLLECTIVE ;  /* 0x000000000000791b */ /* 0x003fe20003800000 */
.L_x_4558:
[----:B------:R-:W-:Y:S05]  /*3ea0*/  BSYNC B1 ;  /* 0x0000000000017941 */ /* 0x000fea0003800000 */
.L_x_4557:
        /* <DEDUP_REMOVED lines=9> */
.L_x_4559:
[----:B------:R-:W-:Y:S01]  /*3f40*/  HFMA2.MMA R53, -RZ, RZ, 0, 2.384185791015625e-07 ;  /* 0x00000004ff357435 */ /* 0x000fe200000001ff */
[----:B------:R-:W-:-:S10]  /*3f50*/  FADD.FTZ R60, R55, R48 ;  /* 0x00000030373c7221 */ /* 0x000fd40000010000 */
[----:B------:R-:W-:Y:S05]  /*3f60*/  WARPSYNC.COLLECTIVE R49, `(.L_x_4560) ;  /* 0x0000000031087348 */ /* 0x000fea0003c00000 */
[----:B------:R0:W1:Y:S02]  /*3f70*/  SHFL.BFLY P1, R48, R60, R53, R52 ;  /* 0x0c0000353c307389 */ /* 0x0000640000020034 */
[----:B01----:R-:W-:Y:S01]  /*3f80*/  ENDCOLLECTIVE ;  /* 0x000000000000791b */ /* 0x003fe20003800000 */
.L_x_4560:
[----:B------:R-:W-:Y:S01]  /*3f90*/  MOV R53, 0x8 ;  /* 0x0000000800357802 */ /* 0x000fe20000000f00 */
[----:B------:R-:W-:-:S04]  /*3fa0*/  FADD.FTZ R61, R60, R48 ;  /* 0x000000303c3d7221 */ /* 0x000fc80000010000 */
[----:B------:R-:W-:-:S07]  /*3fb0*/  IMAD.MOV.U32 R60, RZ, RZ, R61 ;  /* 0x000000ffff3c7224 */ /* 0x000fce00078e003d */
[----:B------:R-:W-:Y:S05]  /*3fc0*/  WARPSYNC.COLLECTIVE R49, `(.L_x_4561) ;  /* 0x0000000031087348 */ /* 0x000fea0003c00000 */
[----:B------:R0:W1:Y:S02]  /*3fd0*/  SHFL.BFLY P1, R48, R60, R53, R52 ;  /* 0x0c0000353c307389 */ /* 0x0000640000020034 */
[----:B01----:R-:W-:Y:S01]  /*3fe0*/  ENDCOLLECTIVE ;  /* 0x000000000000791b */ /* 0x003fe20003800000 */
.L_x_4561:
[----:B------:R-:W-:Y:S02]  /*3ff0*/  IMAD.MOV.U32 R53, RZ, RZ, 0x10 ;  /* 0x00000010ff357424 */ /* 0x000fe400078e00ff */
[----:B------:R-:W-:-:S05]  /*4000*/  FADD.FTZ R61, R61, R48 ;  /* 0x000000303d3d7221 */ /* 0x000fca0000010000 */
[----:B------:R-:W-:-:S07]  /*4010*/  MOV R60, R61 ;  /* 0x0000003d003c7202 */ /* 0x000fce0000000f00 */
[----:B------:R-:W-:Y:S05]  /*4020*/  WARPSYNC.COLLECTIVE R49, `(.L_x_4562) ;  /* 0x0000000031087348 */ /* 0x000fea0003c00000 */
[----:B------:R0:W1:Y:S02]  /*4030*/  SHFL.BFLY P1, R48, R60, R53, R52 ;  /* 0x0c0000353c307389 */ /* 0x0000640000020034 */
[----:B01----:R-:W-:Y:S01]  /*4040*/  ENDCOLLECTIVE ;  /* 0x000000000000791b */ /* 0x003fe20003800000 */
.L_x_4562:
        /* <DEDUP_REMOVED lines=24> */
.L_x_4563:
[----:B------:R-:W-:Y:S01]  /*41d0*/  MOV R53, 0x2 ;  /* 0x0000000200357802 */ /* 0x000fe20000000f00 */
[----:B------:R-:W-:-:S07]  /*41e0*/  FADD.FTZ R60, R55, R48 ;  /* 0x00000030373c7221 */ /* 0x000fce0000010000 */
[----:B------:R-:W-:Y:S05]  /*41f0*/  WARPSYNC.COLLECTIVE R49, `(.L_x_4564) ;  /* 0x0000000031087348 */ /* 0x000fea0003c00000 */
[----:B------:R0:W1:Y:S02]  /*4200*/  SHFL.BFLY P1, R48, R60, R53, R52 ;  /* 0x0c0000353c307389 */ /* 0x0000640000020034 */
[----:B01----:R-:W-:Y:S01]  /*4210*/  ENDCOLLECTIVE ;  /* 0x000000000000791b */ /* 0x003fe20003800000 */
.L_x_4564:
[----:B------:R-:W-:Y:S02]  /*4220*/  IMAD.MOV.U32 R53, RZ, RZ, 0x4 ;  /* 0x00000004ff357424 */ /* 0x000fe400078e00ff */
[----:B------:R-:W-:-:S05]  /*4230*/  FADD.FTZ R61, R60, R48 ;  /* 0x000000303c3d7221 */ /* 0x000fca0000010000 */
[----:B------:R-:W-:-:S07]  /*4240*/  MOV R60, R61 ;  /* 0x0000003d003c7202 */ /* 0x000fce0000000f00 */
[----:B------:R-:W-:Y:S05]  /*4250*/  WARPSYNC.COLLECTIVE R49, `(.L_x_4565) ;  /* 0x0000000031087348 */ /* 0x000fea0003c00000 */
[----:B------:R0:W1:Y:S02]  /*4260*/  SHFL.BFLY P1, R48, R60, R53, R52 ;  /* 0x0c0000353c307389 */ /* 0x0000640000020034 */
[----:B01----:R-:W-:Y:S01]  /*4270*/  ENDCOLLECTIVE ;  /* 0x000000000000791b */ /* 0x003fe20003800000 */
.L_x_4565:
[----:B------:R-:W-:Y:S01]  /*4280*/  HFMA2.MMA R53, -RZ, RZ, 0, 4.76837158203125e-07 ;  /* 0x00000008ff357435 */ /* 0x000fe200000001ff */
[----:B------:R-:W-:-:S05]  /*4290*/  FADD.FTZ R54, R61, R48 ;  /* 0x000000303d367221 */ /* 0x000fca0000010000 */
[----:B------:R-:W-:-:S07]  /*42a0*/  MOV R60, R54 ;  /* 0x00000036003c7202 */ /* 0x000fce0000000f00 */
[----:B------:R-:W-:Y:S05]  /*42b0*/  WARPSYNC.COLLECTIVE R49, `(.L_x_4566) ;  /* 0x0000000031087348 */ /* 0x000fea0003c00000 */
[----:B------:R0:W1:Y:S02]  /*42c0*/  SHFL.BFLY P1, R48, R60, R53, R52 ;  /* 0x0c0000353c307389 */ /* 0x0000640000020034 */
[----:B01----:R-:W-:Y:S01]  /*42d0*/  ENDCOLLECTIVE ;  /* 0x000000000000791b */ /* 0x003fe20003800000 */
.L_x_4566:
[----:B------:R-:W-:Y:S01]  /*42e0*/  MOV R53, 0x10 ;  /* 0x0000001000357802 */ /* 0x000fe20000000f00 */
[----:B------:R-:W-:-:S04]  /*42f0*/  FADD.FTZ R54, R54, R48 ;  /* 0x0000003036367221 */ /* 0x000fc80000010000 */
[----:B------:R-:W-:-:S07]  /*4300*/  IMAD.MOV.U32 R60, RZ, RZ, R54 ;  /* 0x000000ffff3c7224 */ /* 0x000fce00078e0036 */
[----:B------:R-:W-:Y:S05]  /*4310*/  WARPSYNC.COLLECTIVE R49, `(.L_x_4567) ;  /* 0x0000000031087348 */ /* 0x000fea0003c00000 */
[----:B------:R0:W1:Y:S02]  /*4320*/  SHFL.BFLY P1, R48, R60, R53, R52 ;  /* 0x0c0000353c307389 */ /* 0x0000640000020034 */
[----:B01----:R-:W-:Y:S01]  /*4330*/  ENDCOLLECTIVE ;  /* 0x000000000000791b */ /* 0x003fe20003800000 */
.L_x_4567:
[----:B------:R-:W-:Y:S01]  /*4340*/  MOV R55, R48 ;  /* 0x0000003000377202 */ /* 0x000fe20000000f00 */
[----:B------:R-:W-:Y:S06]  /*4350*/  BRA `(.L_x_4568) ;  /* 0xfffffff400e07947 */ /* 0x000fec000383ffff */
.L_x_4569:
        /* <DEDUP_REMOVED lines=10> */
.L_x_9573:


//--------------------- .text._ZN10layer_norm13ln_fwd_kernelINS_13Kernel_traitsIf13__nv_bfloat16fS2_fjLj256ELj1ELj4ELj1ELj16ENS_18Kernel_traits_baseILj256EfS2_fS2_fjLj128EEEEELb1ELb1ELb1ELb0EEEvNS_9FwdParamsE --------------------------
	.section	.text._ZN10layer_norm13ln_fwd_kernelINS_13Kernel_traitsIf13__nv_bfloat16fS2_fjLj256ELj1ELj4ELj1ELj16ENS_18Kernel_traits_baseILj256EfS2_fS2_fjLj128EEEEELb1ELb1ELb1ELb0EEEvNS_9FwdParamsE,"ax",@progbits
	.align	128
        .global         _ZN10layer_norm13ln_fwd_kernelINS_13Kernel_traitsIf13__nv_bfloat16fS2_fjLj256ELj1ELj4ELj1ELj16ENS_18Kernel_traits_baseILj256EfS2_fS2_fjLj128EEEEELb1ELb1ELb1ELb0EEEvNS_9FwdParamsE
        .type           _ZN10layer_norm13ln_fwd_kernelINS_13Kernel_traitsIf13__nv_bfloat16fS2_fjLj256ELj1ELj4ELj1ELj16ENS_18Kernel_traits_baseILj256EfS2_fS2_fjLj128EEEEELb1ELb1ELb1ELb0EEEvNS_9FwdParamsE,@function
        .size           _ZN10layer_norm13ln_fwd_kernelINS_13Kernel_traitsIf13__nv_bfloat16fS2_fjLj256ELj1ELj4ELj1ELj16ENS_18Kernel_traits_baseILj256EfS2_fS2_fjLj128EEEEELb1ELb1ELb1ELb0EEEvNS_9FwdParamsE,(.L_x_9574 - _ZN10layer_norm13ln_fwd_kernelINS_13Kernel_traitsIf13__nv_bfloat16fS2_fjLj256ELj1ELj4ELj1ELj16ENS_18Kernel_traits_baseILj256EfS2_fS2_fjLj128EEEEELb1ELb1ELb1ELb0EEEvNS_9FwdParamsE)
        .other          _ZN10layer_norm13ln_fwd_kernelINS_13Kernel_traitsIf13__nv_bfloat16fS2_fjLj256ELj1ELj4ELj1ELj16ENS_18Kernel_traits_baseILj256EfS2_fS2_fjLj128EEEEELb1ELb1ELb1ELb0EEEvNS_9FwdParamsE,@"STO_CUDA_ENTRY STV_DEFAULT"
_ZN10layer_norm13ln_fwd_kernelINS_13Kernel_traitsIf13__nv_bfloat16fS2_fjLj256ELj1ELj4ELj1ELj16ENS_18Kernel_traits_baseILj256EfS2_fS2_fjLj128EEEEELb1ELb1ELb1ELb0EEEvNS_9FwdParamsE:
.text._ZN10layer_norm13ln_fwd_kernelINS_13Kernel_traitsIf13__nv_bfloat16fS2_fjLj256ELj1ELj4ELj1ELj16ENS_18Kernel_traits_baseILj256EfS2_fS2_fjLj128EEEEELb1ELb1ELb1ELb0EEEvNS_9FwdParamsE:
        /* <DEDUP_REMOVED lines=43> */
[----:B------:R0:W5:Y:S02]  /*02b0*/  @P0 LDG.E.128 R28, desc[UR6][R34.64] ;  /* 0x00000006221c0981 */ /* 0x000164000c1e1d00 */
[----:B------:R-:W-:Y:S02]  /*02c0*/  IMAD.X R37, RZ, RZ, UR11, P4 ;  /* 0x0000000bff257e24 */ /* 0x000fe4000a0e06ff */
[----:B------:R0:W5:Y:S04]  /*02d0*/  @P0 LDG.E.128 R24, desc[UR6][R34.64+0x10] ;  /* 0x0000100622180981 */ /* 0x000168000c1e1d00 */
[----:B------:R0:W5:Y:S04]  /*02e0*/  LDG.E.128 R20, desc[UR6][R6.64] ;  /* 0x0000000606147981 */ /* 0x000168000c1e1d00 */
[----:B------:R0:W5:Y:S04]  /*02f0*/  LDG.E.128 R16, desc[UR6][R6.64+0x10] ;  /* 0x0000100606107981 */ /* 0x000168000c1e1d00 */
[----:B------:R0:W5:Y:S04]  /*0300*/  LDG.E.128 R12, desc[UR6][R36.64+0x10] ;  /* 0x00001006240c7981 */ /* 0x000168000c1e1d00 */
[----:B------:R0:W5:Y:S02]  /*0310*/  LDG.E.128 R8, desc[UR6][R36.64] ;  /* 0x0000000624087981 */ /* 0x000164000c1e1d00 */
.L_x_4571:
[----:B------:R-:W-:Y:S05]  /*0320*/  BSYNC B0 ;  /* 0x0000000000007941 */ /* 0x000fea0003800000 */
.L_x_4570:
        /* <DEDUP_REMOVED lines=88> */
[----:B------:R-:W-:Y:S01]  /*08b0*/  IMAD.MOV.U32 R58, RZ, RZ, RZ ;  /* 0x000000ffff3a7224 */ /* 0x000fe200078e00ff */
[----:B------:R-:W-:Y:S01]  /*08c0*/  LOP3.LUT R6, R6, UR29, R33, 0x96, !PT ;  /* 0x0000001d06067c12 */ /* 0x000fe2000f8e9621 */
[----:B------:R-:W-:-:S07]  /*08d0*/  IMAD R60, R37, -0x2daee0ad, RZ ;  /* 0xd2511f53253c7824 */ /* 0x000fce00078e02ff */
.L_x_4650:
        /* <DEDUP_REMOVED lines=12> */
[----:B------:R-:W-:Y:S01]  /*09a0*/  @P3 IADD3 R50, R54, -0x1, RZ ;  /* 0xffffffff36323810 */ /* 0x000fe20007ffe0ff */
[-C--:B------:R-:W-:Y:S02]  /*09b0*/  IMAD R48, R0, R69.reuse, RZ ;  /* 0x0000004500307224 */ /* 0x080fe400078e02ff */
[----:B------:R-:W-:Y:S02]  /*09c0*/  IMAD.MOV.U32 R71, RZ, RZ, RZ ;  /* 0x000000ffff477224 */ /* 0x000fe400078e00ff */
[----:B------:R-:W-:Y:S01]  /*09d0*/  @P3 IMAD R50, R50, R69, RZ ;  /* 0x0000004532323224 */ /* 0x000fe200078e02ff */
[----:B------:R-:W-:Y:S01]  /*09e0*/  SHF.R.S32.HI R49, RZ, 0x1f, R48 ;  /* 0x0000001fff317819 */ /* 0x000fe20000011430 */
[----:B------:R-:W1:Y:S03]  /*09f0*/  @P3 LDC.64 R46, c[0x0][0x220] ;  /* 0x00008800ff2e3b82 */ /* 0x000e660000000a00 */
        /* <DEDUP_REMOVED lines=32> */
.L_x_4578:
[----:B------:R-:W-:-:S07]  /*0c00*/  IMAD.MOV.U32 R50, RZ, RZ, R56 ;  /* 0x000000ffff327224 */ /* 0x000fce00078e0038 */
.L_x_4579:
[----:B------:R-:W-:Y:S05]  /*0c10*/  BSYNC B3 ;  /* 0x0000000000037941 */ /* 0x000fea0003800000 */
.L_x_4577:
        /* <DEDUP_REMOVED lines=16> */
.L_x_4583:
[----:B------:R-:W-:Y:S05]  /*0d20*/  BSYNC B4 ;  /* 0x0000000000047941 */ /* 0x000fea0003800000 */
.L_x_4582:
        /* <DEDUP_REMOVED lines=43> */
.L_x_4581:
[----:B------:R-:W-:Y:S05]  /*0fe0*/  BSYNC B3 ;  /* 0x0000000000037941 */ /* 0x000fea0003800000 */
.L_x_4580:
        /* <DEDUP_REMOVED lines=11> */
.L_x_4576:
[----:B------:R-:W-:Y:S05]  /*10a0*/  BSYNC B2 ;  /* 0x0000000000027941 */ /* 0x000fea0003800000 */
.L_x_4575:
        /* <DEDUP_REMOVED lines=18> */
.L_x_4587:
[----:B------:R-:W-:-:S07]  /*11d0*/  MOV R45, R56 ;  /* 0x00000038002d7202 */ /* 0x000fce0000000f00 */
.L_x_4588:
[----:B------:R-:W-:Y:S05]  /*11e0*/  BSYNC B3 ;  /* 0x0000000000037941 */ /* 0x000fea0003800000 */
.L_x_4586:
        /* <DEDUP_REMOVED lines=16> */
.L_x_4592:
[----:B------:R-:W-:Y:S05]  /*12f0*/  BSYNC B4 ;  /* 0x0000000000047941 */ /* 0x000fea0003800000 */
.L_x_4591:
        /* <DEDUP_REMOVED lines=42> */
.L_x_4590:
[----:B------:R-:W-:Y:S05]  /*15a0*/  BSYNC B3 ;  /* 0x0000000000037941 */ /* 0x000fea0003800000 */
.L_x_4589:
        /* <DEDUP_REMOVED lines=12> */
.L_x_4585:
[----:B------:R-:W-:Y:S05]  /*1670*/  BSYNC B2 ;  /* 0x0000000000027941 */ /* 0x000fea0003800000 */
.L_x_4584:
        /* <DEDUP_REMOVED lines=18> */
.L_x_4596:
[----:B------:R-:W-:-:S07]  /*17a0*/  MOV R54, R56 ;  /* 0x0000003800367202 */ /* 0x000fce0000000f00 */
.L_x_4597:
[----:B------:R-:W-:Y:S05]  /*17b0*/  BSYNC B3 ;  /* 0x0000000000037941 */ /* 0x000fea0003800000 */
.L_x_4595:
        /* <DEDUP_REMOVED lines=16> */
.L_x_4601:
[----:B------:R-:W-:Y:S05]  /*18c0*/  BSYNC B4 ;  /* 0x0000000000047941 */ /* 0x000fea0003800000 */
.L_x_4600:
        /* <DEDUP_REMOVED lines=43> */
.L_x_4599:
[----:B------:R-:W-:Y:S05]  /*1b80*/  BSYNC B3 ;  /* 0x0000000000037941 */ /* 0x000fea0003800000 */
.L_x_4598:
        /* <DEDUP_REMOVED lines=11> */
.L_x_4594:
[----:B------:R-:W-:Y:S05]  /*1c40*/  BSYNC B2 ;  /* 0x0000000000027941 */ /* 0x000fea0003800000 */
.L_x_4593:
        /* <DEDUP_REMOVED lines=18> */
.L_x_4605:
[----:B------:R-:W-:-:S07]  /*1d70*/  IMAD.MOV.U32 R47, RZ, RZ, R56 ;  /* 0x000000ffff2f7224 */ /* 0x000fce00078e0038 */
.L_x_4606:
[----:B------:R-:W-:Y:S05]  /*1d80*/  BSYNC B3 ;  /* 0x0000000000037941 */ /* 0x000fea0003800000 */
.L_x_4604:
        /* <DEDUP_REMOVED lines=16> */
.L_x_4610:
[----:B------:R-:W-:Y:S05]  /*1e90*/  BSYNC B4 ;  /* 0x0000000000047941 */ /* 0x000fea0003800000 */
.L_x_4609:
        /* <DEDUP_REMOVED lines=43> */
.L_x_4608:
[----:B------:R-:W-:Y:S05]  /*2150*/  BSYNC B3 ;  /* 0x0000000000037941 */ /* 0x000fea0003800000 */
.L_x_4607:
        /* <DEDUP_REMOVED lines=12> */
.L_x_4603:
[----:B------:R-:W-:Y:S05]  /*2220*/  BSYNC B2 ;  /* 0x0000000000027941 */ /* 0x000fea0003800000 */
.L_x_4602:
        /* <DEDUP_REMOVED lines=18> */
.L_x_4614:
[----:B------:R-:W-:-:S07]  /*2350*/  MOV R54, R56 ;  /* 0x0000003800367202 */ /* 0x000fce0000000f00 */
.L_x_4615:
[----:B------:R-:W-:Y:S05]  /*2360*/  BSYNC B3 ;  /* 0x0000000000037941 */ /* 0x000fea0003800000 */
.L_x_4613:
        /* <DEDUP_REMOVED lines=16> */
.L_x_4619:
[----:B------:R-:W-:Y:S05]  /*2470*/  BSYNC B4 ;  /* 0x0000000000047941 */ /* 0x000fea0003800000 */
.L_x_4618:
        /* <DEDUP_REMOVED lines=43> */
.L_x_4617:
[----:B------:R-:W-:Y:S05]  /*2730*/  BSYNC B3 ;  /* 0x0000000000037941 */ /* 0x000fea0003800000 */
.L_x_4616:
        /* <DEDUP_REMOVED lines=11> */
.L_x_4612:
[----:B------:R-:W-:Y:S05]  /*27f0*/  BSYNC B2 ;  /* 0x0000000000027941 */ /* 0x000fea0003800000 */
.L_x_4611:
        /* <DEDUP_REMOVED lines=18> */
.L_x_4623:
[----:B------:R-:W-:-:S07]  /*2920*/  IMAD.MOV.U32 R49, RZ, RZ, R56 ;  /* 0x000000ffff317224 */ /* 0x000fce00078e0038 */
.L_x_4624:
[----:B------:R-:W-:Y:S05]  /*2930*/  BSYNC B3 ;  /* 0x0000000000037941 */ /* 0x000fea0003800000 */
.L_x_4622:
        /* <DEDUP_REMOVED lines=16> */
.L_x_4628:
[----:B------:R-:W-:Y:S05]  /*2a40*/  BSYNC B4 ;  /* 0x0000000000047941 */ /* 0x000fea0003800000 */
.L_x_4627:
        /* <DEDUP_REMOVED lines=43> */
.L_x_4626:
[----:B------:R-:W-:Y:S05]  /*2d00*/  BSYNC B3 ;  /* 0x0000000000037941 */ /* 0x000fea0003800000 */
.L_x_4625:
        /* <DEDUP_REMOVED lines=12> */
.L_x_4621:
[----:B------:R-:W-:Y:S05]  /*2dd0*/  BSYNC B2 ;  /* 0x0000000000027941 */ /* 0x000fea0003800000 */
.L_x_4620:
        /* <DEDUP_REMOVED lines=18> */
.L_x_4632:
[----:B------:R-:W-:-:S07]  /*2f00*/  MOV R54, R56 ;  /* 0x0000003800367202 */ /* 0x000fce0000000f00 */
.L_x_4633:
[----:B------:R-:W-:Y:S05]  /*2f10*/  BSYNC B3 ;  /* 0x0000000000037941 */ /* 0x000fea0003800000 */
.L_x_4631:
        /* <DEDUP_REMOVED lines=16> */
.L_x_4637:
[----:B------:R-:W-:Y:S05]  /*3020*/  BSYNC B4 ;  /* 0x0000000000047941 */ /* 0x000fea0003800000 */
.L_x_4636:
[----:B------:R-:W-:Y:S01]  /*3030*/  IMAD.HI.U32 R6, R2, -0x326172a9, RZ ;  /* 0xcd9e8d5702067827 */ /* 0x000fe200078e00ff */
[----:B------:R-:W-:-:S03]  /*3040*/  LOP3.LUT R7, R7, UR5, R58, 0x96, !PT ;  /* 0x0000000507077c12 */ /* 0x000fc6000f8e963a */
[----:B------:R-:W-:Y:S01]  /*3050*/  IMAD R73, R2, -0x326172a9, RZ ;  /* 0xcd9e8d5702497824 */ /* 0x000fe200078e02ff */
[----:B------:R-:W-:Y:S01]  /*3060*/  LOP3.LUT R6, R6, UR4, R5, 0x96, !PT ;  /* 0x0000000406067c12 */ /* 0x000fe2000f8e9605 */
[----:B------:R-:W-:-:S04]  /*3070*/  IMAD.WIDE.U32 R56, R7, -0x326172a9, RZ ;  /* 0xcd9e8d5707387825 */ /* 0x000fc800078e00ff */
[----:B------:R-:W-:Y:S02]  /*3080*/  IMAD R7, R4, -0x2daee0ad, RZ ;  /* 0xd2511f5304077824 */ /* 0x000fe400078e02ff */
        /* <DEDUP_REMOVED lines=36> */
[----:B------:R-:W-:-:S07]  /*32d0*/  MOV R60, R50 ;  /* 0x00000032003c7202 */ /* 0x000fce0000000f00 */
.L_x_4635:
[----:B------:R-:W-:Y:S05]  /*32e0*/  BSYNC B3 ;  /* 0x0000000000037941 */ /* 0x000fea0003800000 */
.L_x_4634:
        /* <DEDUP_REMOVED lines=11> */
.L_x_4630:
[----:B------:R-:W-:Y:S05]  /*33a0*/  BSYNC B2 ;  /* 0x0000000000027941 */ /* 0x000fea0003800000 */
.L_x_4629:
        /* <DEDUP_REMOVED lines=18> */
.L_x_4641:
[----:B------:R-:W-:-:S07]  /*34d0*/  IMAD.MOV.U32 R51, RZ, RZ, R56 ;  /* 0x000000ffff337224 */ /* 0x000fce00078e0038 */
.L_x_4642:
[----:B------:R-:W-:Y:S05]  /*34e0*/  BSYNC B3 ;  /* 0x0000000000037941 */ /* 0x000fea0003800000 */
.L_x_4640:
        /* <DEDUP_REMOVED lines=16> */
.L_x_4646:
[----:B------:R-:W-:Y:S05]  /*35f0*/  BSYNC B4 ;  /* 0x0000000000047941 */ /* 0x000fea0003800000 */
.L_x_4645:
        /* <DEDUP_REMOVED lines=43> */
.L_x_4644:
[----:B------:R-:W-:Y:S05]  /*38b0*/  BSYNC B3 ;  /* 0x0000000000037941 */ /* 0x000fea0003800000 */
.L_x_4643:
        /* <DEDUP_REMOVED lines=12> */
.L_x_4639:
[----:B------:R-:W-:Y:S05]  /*3980*/  BSYNC B2 ;  /* 0x0000000000027941 */ /* 0x000fea0003800000 */
.L_x_4638:
[----:B------:R-:W0:Y:S02]  /*3990*/  LDC.64 R52, c[0x0][0x238] ;  /* 0x00008e00ff347b82 */ /* 0x000e240000000a00 */
        /* <DEDUP_REMOVED lines=20> */
.L_x_4574:
[----:B------:R-:W-:Y:S05]  /*3ae0*/  BSYNC B0 ;  /* 0x0000000000007941 */ /* 0x000fea0003800000 */
.L_x_4573:
        /* <DEDUP_REMOVED lines=50> */
.L_x_4662:
        /* <DEDUP_REMOVED lines=17> */
[----:B------:R-:W-:-:S04]  /*3f20*/  VIADD R52, R68, 0xffffffff ;  /* 0xffffffff44347836 */ /* 0x000fc80000000000 */
        /* <DEDUP_REMOVED lines=37> */
.L_x_4649:
[----:B------:R-:W-:Y:S05]  /*4180*/  BSYNC B0 ;  /* 0x0000000000007941 */ /* 0x000fea0003800000 */
.L_x_4648:
[----:B-1----:R-:W1:Y:S02]  /*4190*/  LDC.64 R52, c[0x0][0x210] ;  /* 0x00008400ff347b82 */ /* 0x002e640000000a00 */
[----:B-1----:R-:W-:-:S04]  /*41a0*/  LEA R0, R52, R0, 0x2 ;  /* 0x0000000034007211 */ /* 0x002fc800078e10ff */
[----:B------:R-:W-:-:S13]  /*41b0*/  ISETP.GE.AND P0, PT, R0, R53, PT ;  /* 0x000000350000720c */ /* 0x000fda0003f06270 */
[----:B------:R-:W-:Y:S05]  /*41c0*/  @!P0 BRA `(.L_x_4650) ;  /* 0xffffffc400c48947 */ /* 0x000fea000383ffff */
[----:B------:R-:W-:Y:S05]  /*41d0*/  BSYNC B1 ;  /* 0x0000000000017941 */ /* 0x000fea0003800000 */
.L_x_4572:
[----:B------:R-:W-:Y:S05]  /*41e0*/  EXIT ;  /* 0x000000000000794d */ /* 0x000fea0003800000 */
.L_x_4647:
        /* <DEDUP_REMOVED lines=8> */
.L_x_4652:
[----:B------:R-:W-:Y:S05]  /*4270*/  BSYNC B0 ;  /* 0x0000000000007941 */ /* 0x000fea0003800000 */
.L_x_4651:
[----:B------:R-:W-:Y:S01]  /*4280*/  HFMA2.MMA R55, -RZ, RZ, 0, 1.847743988037109375e-06 ;  /* 0x0000001fff377435 */ /* 0x000fe200000001ff */
[----:B------:R-:W-:Y:S01]  /*4290*/  FADD.FTZ R73, R71, R52 ;  /* 0x0000003447497221 */ /* 0x000fe20000010000 */
[----:B------:R-:W-:Y:S01]  /*42a0*/  IMAD.MOV.U32 R72, RZ, RZ, 0x2 ;  /* 0x00000002ff487424 */ /* 0x000fe200078e00ff */
[----:B------:R-:W0:Y:S01]  /*42b0*/  LDC R53, c[0x0][0x290] ;  /* 0x0000a400ff357b82 */ /* 0x000e220000000800 */
[----:B------:R-:W-:-:S07]  /*42c0*/  IMAD.MOV.U32 R54, RZ, RZ, -0x1 ;  /* 0xffffffffff367424 */ /* 0x000fce00078e00ff */
[----:B0-----:R-:W-:Y:S05]  /*42d0*/  WARPSYNC.COLLECTIVE R54, `(.L_x_4653) ;  /* 0x0000000036087348 */ /* 0x001fea0003c00000 */
[----:B------:R1:W2:Y:S02]  /*42e0*/  SHFL.BFLY P1, R52, R73, R72, R55 ;  /* 0x0c00004849347389 */ /* 0x0002a40000020037 */
[----:B012---:R-:W-:Y:S01]  /*42f0*/  ENDCOLLECTIVE ;  /* 0x000000000000791b */ /* 0x007fe20003800000 */
.L_x_4653:
[----:B------:R-:W-:Y:S02]  /*4300*/  IMAD.MOV.U32 R72, RZ, RZ, 0x4 ;  /* 0x00000004ff487424 */ /* 0x000fe400078e00ff */
[----:B------:R-:W-:-:S05]  /*4310*/  FADD.FTZ R74, R73, R52 ;  /* 0x00000034494a7221 */ /* 0x000fca0000010000 */
[----:B------:R-:W-:-:S07]  /*4320*/  MOV R73, R74 ;  /* 0x0000004a00497202 */ /* 0x000fce0000000f00 */
[----:B------:R-:W-:Y:S05]  /*4330*/  WARPSYNC.COLLECTIVE R54, `(.L_x_4654) ;  /* 0x0000000036087348 */ /* 0x000fea0003c00000 */
[----:B------:R0:W1:Y:S02]  /*4340*/  SHFL.BFLY P1, R52, R73, R72, R55 ;  /* 0x0c00004849347389 */ /* 0x0000640000020037 */
[----:B01----:R-:W-:Y:S01]  /*4350*/  ENDCOLLECTIVE ;  /* 0x000000000000791b */ /* 0x003fe20003800000 */
.L_x_4654:
[----:B------:R-:W-:Y:S02]  /*4360*/  IMAD.MOV.U32 R72, RZ, RZ, 0x8 ;  /* 0x00000008ff487424 */ /* 0x000fe400078e00ff */
[----:B------:R-:W-:-:S05]  /*4370*/  FADD.FTZ R75, R74, R52 ;  /* 0x000000344a4b7221 */ /* 0x000fca0000010000 */
[----:B------:R-:W-:-:S07]  /*4380*/  MOV R73, R75 ;  /* 0x0000004b00497202 */ /* 0x000fce0000000f00 */
[----:B------:R-:W-:Y:S05]  /*4390*/  WARPSYNC.COLLECTIVE R54, `(.L_x_4655) ;  /* 0x0000000036087348 */ /* 0x000fea0003c00000 */
[----:B------:R0:W1:Y:S02]  /*43a0*/  SHFL.BFLY P1, R52, R73, R72, R55 ;  /* 0x0c00004849347389 */ /* 0x0000640000020037 */
[----:B01----:R-:W-:Y:S01]  /*43b0*/  ENDCOLLECTIVE ;  /* 0x000000000000791b */ /* 0x003fe20003800000 */
.L_x_4655:
[----:B------:R-:W-:Y:S02]  /*43c0*/  IMAD.MOV.U32 R72, RZ, RZ, 0x10 ;  /* 0x00000010ff487424 */ /* 0x000fe400078e00ff */
[----:B------:R-:W-:-:S05]  /*43d0*/  FADD.FTZ R76, R75, R52 ;  /* 0x000000344b4c7221 */ /* 0x000fca0000010000 */
[----:B------:R-:W-:-:S07]  /*43e0*/  MOV R73, R76 ;  /* 0x0000004c00497202 */ /* 0x000fce0000000f00 */
[----:B------:R-:W-:Y:S05]  /*43f0*/  WARPSYNC.COLLECTIVE R54, `(.L_x_4656) ;  /* 0x0000000036087348 */ /* 0x000fea0003c00000 */
[----:B------:R0:W1:Y:S02]  /*4400*/  SHFL.BFLY P1, R52, R73, R72, R55 ;  /* 0x0c00004849347389 */ /* 0x0000640000020037 */
[----:B01----:R-:W-:Y:S01]  /*4410*/  ENDCOLLECTIVE ;  /* 0x000000000000791b */ /* 0x003fe20003800000 */
.L_x_4656:
        /* <DEDUP_REMOVED lines=20> */
[----:B------:R-:W-:-:S07]  /*4560*/  FSEL R73, R52, RZ, P2 ;  /* 0x000000ff34497208 */ /* 0x000fce0001000000 */
[----:B------:R-:W-:Y:S05]  /*4570*/  WARPSYNC.COLLECTIVE R54, `(.L_x_4657) ;  /* 0x0000000036087348 */ /* 0x000fea0003c00000 */
[----:B------:R0:W1:Y:S02]  /*4580*/  SHFL.BFLY P1, R52, R73, R72, R55 ;  /* 0x0c00004849347389 */ /* 0x0000640000020037 */
[----:B01----:R-:W-:Y:S01]  /*4590*/  ENDCOLLECTIVE ;  /* 0x000000000000791b */ /* 0x003fe20003800000 */
.L_x_4657:
[----:B------:R-:W-:Y:S02]  /*45a0*/  IMAD.MOV.U32 R72, RZ, RZ, 0x2 ;  /* 0x00000002ff487424 */ /* 0x000fe400078e00ff */
[----:B------:R-:W-:-:S05]  /*45b0*/  FADD.FTZ R74, R73, R52 ;  /* 0x00000034494a7221 */ /* 0x000fca0000010000 */
[----:B------:R-:W-:-:S07]  /*45c0*/  MOV R73, R74 ;  /* 0x0000004a00497202 */ /* 0x000fce0000000f00 */
[----:B------:R-:W-:Y:S05]  /*45d0*/  WARPSYNC.COLLECTIVE R54, `(.L_x_4658) ;  /* 0x0000000036087348 */ /* 0x000fea0003c00000 */
[----:B------:R0:W1:Y:S02]  /*45e0*/  SHFL.BFLY P1, R52, R73, R72, R55 ;  /* 0x0c00004849347389 */ /* 0x0000640000020037 */
[----:B01----:R-:W-:Y:S01]  /*45f0*/  ENDCOLLECTIVE ;  /* 0x000000000000791b */ /* 0x003fe20003800000 */
.L_x_4658:
[----:B------:R-:W-:Y:S02]  /*4600*/  IMAD.MOV.U32 R72, RZ, RZ, 0x4 ;  /* 0x00000004ff487424 */ /* 0x000fe400078e00ff */
[----:B------:R-:W-:-:S05]  /*4610*/  FADD.FTZ R75, R74, R52 ;  /* 0x000000344a4b7221 */ /* 0x000fca0000010000 */
[----:B------:R-:W-:-:S07]  /*4620*/  MOV R73, R75 ;  /* 0x0000004b00497202 */ /* 0x000fce0000000f00 */
[----:B------:R-:W-:Y:S05]  /*4630*/  WARPSYNC.COLLECTIVE R54, `(.L_x_4659) ;  /* 0x0000000036087348 */ /* 0x000fea0003c00000 */
[----:B------:R0:W1:Y:S02]  /*4640*/  SHFL.BFLY P1, R52, R73, R72, R55 ;  /* 0x0c00004849347389 */ /* 0x0000640000020037 */
[----:B01----:R-:W-:Y:S01]  /*4650*/  ENDCOLLECTIVE ;  /* 0x000000000000791b */ /* 0x003fe20003800000 */
.L_x_4659:
[----:B------:R-:W-:Y:S02]  /*4660*/  IMAD.MOV.U32 R72, RZ, RZ, 0x8 ;  /* 0x00000008ff487424 */ /* 0x000fe400078e00ff */
[----:B------:R-:W-:-:S05]  /*4670*/  FADD.FTZ R76, R75, R52 ;  /* 0x000000344b4c7221 */ /* 0x000fca0000010000 */
[----:B------:R-:W-:-:S07]  /*4680*/  MOV R73, R76 ;  /* 0x0000004c00497202 */ /* 0x000fce0000000f00 */
[----:B------:R-:W-:Y:S05]  /*4690*/  WARPSYNC.COLLECTIVE R54, `(.L_x_4660) ;  /* 0x0000000036087348 */ /* 0x000fea0003c00000 */
[----:B------:R0:W1:Y:S02]  /*46a0*/  SHFL.BFLY P1, R52, R73, R72, R55 ;  /* 0x0c00004849347389 */ /* 0x0000640000020037 */
[----:B01----:R-:W-:Y:S01]  /*46b0*/  ENDCOLLECTIVE ;  /* 0x000000000000791b */ /* 0x003fe20003800000 */
.L_x_4660:
[----:B------:R-:W-:Y:S02]  /*46c0*/  IMAD.MOV.U32 R72, RZ, RZ, 0x10 ;  /* 0x00000010ff487424 */ /* 0x000fe400078e00ff */
[----:B------:R-:W-:-:S05]  /*46d0*/  FADD.FTZ R77, R76, R52 ;  /* 0x000000344c4d7221 */ /* 0x000fca0000010000 */
[----:B------:R-:W-:-:S07]  /*46e0*/  MOV R73, R77 ;  /* 0x0000004d00497202 */ /* 0x000fce0000000f00 */
[----:B------:R-:W-:Y:S05]  /*46f0*/  WARPSYNC.COLLECTIVE R54, `(.L_x_4661) ;  /* 0x0000000036087348 */ /* 0x000fea0003c00000 */
[----:B------:R0:W1:Y:S02]  /*4700*/  SHFL.BFLY P1, R52, R73, R72, R55 ;  /* 0x0c00004849347389 */ /* 0x0000640000020037 */
[----:B01----:R-:W-:Y:S01]  /*4710*/  ENDCOLLECTIVE ;  /* 0x000000000000791b */ /* 0x003fe20003800000 */
.L_x_4661:
[----:B------:R-:W-:Y:S05]  /*4720*/  BRA `(.L_x_4662) ;  /* 0xfffffff400b87947 */ /* 0x000fea000383ffff */
.L_x_4663:
        /* <DEDUP_REMOVED lines=13> */
.L_x_9574:


//--------------------- .text._ZN10layer_norm13ln_fwd_kernelINS_13Kernel_traitsIf13__nv_bfloat16fS2_fjLj256ELj1ELj4ELj1ELj16ENS_18Kernel_traits_baseILj256EfS2_fS2_fjLj128EEEEELb1ELb1ELb1ELb1EEEvNS_9FwdParamsE --------------------------
	.section	.text._ZN10layer_norm13ln_fwd_kernelINS_13Kernel_traitsIf13__nv_bfloat16fS2_fjLj256ELj1ELj4ELj1ELj16ENS_18Kernel_traits_baseILj256EfS2_fS2_fjLj128EEEEELb1ELb1ELb1ELb1EEEvNS_9FwdParamsE,"ax",@progbits
	.align	128
        .global         _ZN10layer_norm13ln_fwd_kernelINS_13Kernel_traitsIf13__nv_bfloat16fS2_fjLj256ELj1ELj4ELj1ELj16ENS_18Kernel_traits_baseILj256EfS2_fS2_fjLj128EEEEELb1ELb1ELb1ELb1EEEvNS_9FwdParamsE
        .type           _ZN10layer_norm13ln_fwd_kernelINS_13Kernel_traitsIf13__nv_bfloat16fS2_fjLj256ELj1ELj4ELj1ELj16ENS_18Kernel_traits_baseILj256EfS2_fS2_fjLj128EEEEELb1ELb1ELb1ELb1EEEvNS_9FwdParamsE,@function
        .size           _ZN10layer_norm13ln_fwd_kernelINS_13Kernel_traitsIf13__nv_bfloat16fS2_fjLj256ELj1ELj4ELj1ELj16ENS_18Kernel_traits_baseILj256EfS2_fS2_fjLj128EEEEELb1ELb1ELb1ELb1EEEvNS_9FwdParamsE,(.L_x_9575 - _ZN10layer_norm13ln_fwd_kernelINS_13Kernel_traitsIf13__nv_bfloat16fS2_fjLj256ELj1ELj4ELj1ELj16ENS_18Kernel_traits_baseILj256EfS2_fS2_fjLj128EEEEELb1ELb1ELb1ELb1EEEvNS_9FwdParamsE)
        .other          _ZN10layer_norm13ln_fwd_kernelINS_13Kernel_traitsIf13__nv_bfloat16fS2_fjLj256ELj1ELj4ELj1ELj16ENS_18Kernel_traits_baseILj256EfS2_fS2_fjLj128EEEEELb1ELb1ELb1ELb1EEEvNS_9FwdParamsE,@"STO_CUDA_ENTRY STV_DEFAULT"
_ZN10layer_norm13ln_fwd_kernelINS_13Kernel_traitsIf13__nv_bfloat16fS2_fjLj256ELj1ELj4ELj1ELj16ENS_18Kernel_traits_baseILj256EfS2_fS2_fjLj128EEEEELb1ELb1ELb1ELb1EEEvNS_9FwdParamsE:
.text._ZN10layer_norm13ln_fwd_kernelINS_13Kernel_traitsIf13__nv_bfloat16fS2_fjLj256ELj1ELj4ELj1ELj16ENS_18Kernel_traits_baseILj256EfS2_fS2_fjLj128EEEEELb1ELb1ELb1ELb1EEEvNS_9FwdParamsE:
        /* <DEDUP_REMOVED lines=28> */
[----:B------:R-:W-:Y:S02]  /*01c0*/  ULDC UR9, c[0x0][0x214] ;  /* 0x0000850000097ab9 */ /* 0x000fe40000000800 */
[----:B------:R0:W5:Y:S04]  /*01d0*/  @P0 LDG.E.128 R28, desc[UR6][R6.64] ;  /* 0x00000006061c0981 */ /* 0x000168000c1e1d00 */
[----:B------:R0:W5:Y:S01]  /*01e0*/  @P0 LDG.E.128 R24, desc[UR6][R6.64+0x10] ;  /* 0x0000100606180981 */ /* 0x000162000c1e1d00 */
[----:B---3--:R-:W-:-:S02]  /*01f0*/  IMAD R54, R53, 0x4, R54 ;  /* 0x0000000435367824 */ /* 0x008fc400078e0236 */
[----:B------:R-:W-:Y:S01]  /*0200*/  IMAD R53, R53, UR8, R8 ;  /* 0x0000000835357c24 */ /* 0x000fe2000f8e0208 */
[----:B------:R-:W-:Y:S02]  /*0210*/  SHF.L.U32 R8, R8, 0x5, RZ ;  /* 0x0000000508087819 */ /* 0x000fe400000006ff */
[----:B------:R-:W-:Y:S02]  /*0220*/  ISETP.GE.AND P2, PT, R54, UR9, PT ;  /* 0x0000000936007c0c */ /* 0x000fe4000bf46270 */
[----:B------:R-:W-:-:S04]  /*0230*/  LOP3.LUT R8, R8, 0x3e0, RZ, 0xc0, !PT ;  /* 0x000003e008087812 */ /* 0x000fc800078ec0ff */
[----:B------:R-:W-:-:S05]  /*0240*/  IADD3 R32, P3, R8, UR10, RZ ;  /* 0x0000000a08207c10 */ /* 0x000fca000ff7e0ff */
[----:B------:R-:W-:Y:S01]  /*0250*/  IMAD.X R33, RZ, RZ, UR11, P3 ;  /* 0x0000000bff217e24 */ /* 0x000fe200098e06ff */
[----:B----4-:R-:W-:Y:S02]  /*0260*/  @P1 R2UR UR4, R2 ;  /* 0x00000000020412ca */ /* 0x010fe400000e0000 */
[----:B------:R-:W-:Y:S01]  /*0270*/  @P1 R2UR UR5, R3 ;  /* 0x00000000030512ca */ /* 0x000fe200000e0000 */
[----:B0-----:R-:W-:-:S14]  /*0280*/  @P2 EXIT ;  /* 0x000000000000294d */ /* 0x001fdc0003800000 */
[----:B------:R-:W0:Y:S01]  /*0290*/  @P1 LDC R7, c[0x0][0x2f0] ;  /* 0x0000bc00ff071b82 */ /* 0x000e220000000800 */
[----:B------:R-:W-:Y:S01]  /*02a0*/  ULDC.64 UR8, c[0x0][0x278] ;  /* 0x00009e0000087ab9 */ /* 0x000fe20000000a00 */
[----:B------:R-:W5:Y:S01]  /*02b0*/  LDG.E.128 R20, desc[UR6][R32.64] ;  /* 0x0000000620147981 */ /* 0x000f62000c1e1d00 */
[----:B------:R-:W-:Y:S01]  /*02c0*/  LEA R2, P0, R55, UR8, 0x5 ;  /* 0x0000000837027c11 */ /* 0x000fe2000f8028ff */
[----:B------:R-:W-:Y:S02]  /*02d0*/  UIADD3 UR12, UR4, -0x61c88647, URZ ;  /* 0x9e3779b9040c7890 */ /* 0x000fe4000fffe03f */
[----:B------:R1:W5:Y:S01]  /*02e0*/  LDG.E.128 R16, desc[UR6][R32.64+0x10] ;  /* 0x0000100620107981 */ /* 0x000362000c1e1d00 */
[----:B------:R-:W-:Y:S01]  /*02f0*/  IADD3.X R3, RZ, UR9, RZ, P0, !PT ;  /* 0x00000009ff037c10 */ /* 0x000fe200087fe4ff */
[----:B------:R-:W-:Y:S02]  /*0300*/  UIADD3 UR13, UR5, -0x4498517b, URZ ;  /* 0xbb67ae85050d7890 */ /* 0x000fe4000fffe03f */
[----:B------:R-:W-:-:S02]  /*0310*/  UIADD3 UR14, UR4, 0x3c6ef372, URZ ;  /* 0x3c6ef372040e7890 */ /* 0x000fc4000fffe03f */
[----:B------:R-:W5:Y:S01]  /*0320*/  LDG.E.128 R12, desc[UR6][R2.64] ;  /* 0x00000006020c7981 */ /* 0x000f62000c1e1d00 */
[----:B------:R-:W-:Y:S02]  /*0330*/  UIADD3 UR15, UR5, 0x76cf5d0a, URZ ;  /* 0x76cf5d0a050f7890 */ /* 0x000fe4000fffe03f */
[----:B------:R-:W-:Y:S01]  /*0340*/  UIADD3 UR16, UR4, -0x255992d5, URZ ;  /* 0xdaa66d2b04107890 */ /* 0x000fe2000fffe03f */
[----:B------:R2:W5:Y:S01]  /*0350*/  LDG.E.128 R8, desc[UR6][R2.64+0x10] ;  /* 0x0000100602087981 */ /* 0x000562000c1e1d00 */
[----:B------:R-:W-:Y:S02]  /*0360*/  UIADD3 UR17, UR5, 0x32370b8f, URZ ;  /* 0x32370b8f05117890 */ /* 0x000fe4000fffe03f */
[----:B------:R-:W-:Y:S02]  /*0370*/  UIADD3 UR18, UR4, 0x78dde6e4, URZ ;  /* 0x78dde6e404127890 */ /* 0x000fe4000fffe03f */
[----:B------:R-:W-:Y:S02]  /*0380*/  UIADD3 UR19, UR5, -0x126145ec, URZ ;  /* 0xed9eba1405137890 */ /* 0x000fe4000fffe03f */
[----:B------:R-:W-:Y:S01]  /*0390*/  UIADD3 UR20, UR4, 0x1715609d, URZ ;  /* 0x1715609d04147890 */ /* 0x000fe2000fffe03f */
[----:B0----5:R-:W-:Y:S01]  /*03a0*/  @P1 IADD3 R0, P0, R4, R7, RZ ;  /* 0x0000000704001210 */ /* 0x021fe20007f1e0ff */
[----:B------:R-:W-:-:S02]  /*03b0*/  UIADD3 UR21, UR5, -0x56f99767, URZ ;  /* 0xa906689905157890 */ /* 0x000fc4000fffe03f */
[----:B------:R-:W-:Y:S02]  /*03c0*/  UIADD3 UR22, UR4, -0x4ab325aa, URZ ;  /* 0xb54cda5604167890 */ /* 0x000fe4000fffe03f */
[----:B------:R-:W-:Y:S01]  /*03d0*/  @P1 IMAD.X R35, RZ, RZ, R5, P0 ;  /* 0x000000ffff231224 */ /* 0x000fe200000e0605 */
[----:B------:R-:W-:Y:S02]  /*03e0*/  UIADD3 UR23, UR5, 0x646e171e, URZ ;  /* 0x646e171e05177890 */ /* 0x000fe4000fffe03f */
[----:B------:R-:W-:Y:S02]  /*03f0*/  UIADD3 UR24, UR4, 0x5384540f, URZ ;  /* 0x5384540f04187890 */ /* 0x000fe4000fffe03f */
[--C-:B------:R-:W-:Y:S01]  /*0400*/  SHF.R.U64 R52, R0, 0x2, R35.reuse ;  /* 0x0000000200347819 */ /* 0x100fe20000001223 */
[----:B------:R-:W-:Y:S01]  /*0410*/  IMAD.HI.U32 R4, R53, -0x326172a9, RZ ;  /* 0xcd9e8d5735047827 */ /* 0x000fe200078e00ff */
[----:B------:R-:W-:Y:S01]  /*0420*/  SHF.R.U32.HI R7, RZ, 0x2, R35 ;  /* 0x00000002ff077819 */ /* 0x000fe20000011623 */
[----:B------:R-:W-:-:S02]  /*0430*/  UIADD3 UR25, UR5, 0x1fd5c5a3, URZ ;  /* 0x1fd5c5a305197890 */ /* 0x000fc4000fffe03f */
[----:B------:R-:W-:Y:S01]  /*0440*/  IMAD.HI.U32 R5, R52, -0x2daee0ad, RZ ;  /* 0xd2511f5334057827 */ /* 0x000fe200078e00ff */
[----:B------:R-:W-:Y:S01]  /*0450*/  LOP3.LUT R4, R4, UR4, R7, 0x96, !PT ;  /* 0x0000000404047c12 */ /* 0x000fe2000f8e9607 */
[----:B------:R-:W-:Y:S02]  /*0460*/  UIADD3 UR26, UR4, -0xe443238, URZ ;  /* 0xf1bbcdc8041a7890 */ /* 0x000fe4000fffe03f */
        /* <DEDUP_REMOVED lines=8> */
[----:B--2---:R-:W-:Y:S01]  /*04f0*/  IMAD R3, R53, -0x326172a9, RZ ;  /* 0xcd9e8d5735037824 */ /* 0x004fe200078e02ff */
[----:B------:R-:W-:Y:S01]  /*0500*/  ULDC UR9, c[0x0][0x2d8] ;  /* 0x0000b60000097ab9 */ /* 0x000fe20000000800 */
[----:B------:R-:W-:Y:S01]  /*0510*/  IMAD.HI.U32 R2, R5, -0x326172a9, RZ ;  /* 0xcd9e8d5705027827 */ /* 0x000fe200078e00ff */
[----:B------:R-:W-:Y:S01]  /*0520*/  LOP3.LUT R6, R6, UR13, R33, 0x96, !PT ;  /* 0x0000000d06067c12 */ /* 0x000fe2000f8e9621 */
[----:B------:R-:W-:-:S03]  /*0530*/  ULDC.64 UR10, c[0x0][0x298] ;  /* 0x0000a600000a7ab9 */ /* 0x000fc60000000a00 */
        /* <DEDUP_REMOVED lines=44> */
[----:B------:R-:W-:Y:S01]  /*0800*/  IMAD.HI.U32 R6, R33, -0x2daee0ad, RZ ;  /* 0xd2511f5321067827 */ /* 0x000fe200078e00ff */
[----:B------:R-:W-:-:S03]  /*0810*/  HFMA2.MMA R2, -RZ, RZ, 0, 0 ;  /* 0x00000000ff027435 */ /* 0x000fc600000001ff */
[----:B------:R-:W-:Y:S02]  /*0820*/  IMAD R35, R32, -0x326172a9, RZ ;  /* 0xcd9e8d5720237824 */ /* 0x000fe400078e02ff */
[----:B------:R-:W-:Y:S01]  /*0830*/  IMAD.WIDE.U32 R4, R3, -0x326172a9, RZ ;  /* 0xcd9e8d5703047825 */ /* 0x000fe200078e00ff */
[----:B------:R-:W-:Y:S02]  /*0840*/  LOP3.LUT R3, R0, 0x3, RZ, 0xc0, !PT ;  /* 0x0000000300037812 */ /* 0x000fe400078ec0ff */
[----:B------:R-:W-:Y:S01]  /*0850*/  LOP3.LUT R6, R6, UR29, R37, 0x96, !PT ;  /* 0x0000001d06067c12 */ /* 0x000fe2000f8e9625 */
[----:B------:R-:W-:Y:S01]  /*0860*/  IMAD R0, R33, -0x2daee0ad, RZ ;  /* 0xd2511f5321007824 */ /* 0x000fe200078e02ff */
[----:B------:R-:W-:Y:S02]  /*0870*/  LOP3.LUT R5, R5, UR28, R35, 0x96, !PT ;  /* 0x0000001c05057c12 */ /* 0x000fe4000f8e9623 */
[----:B------:R-:W-:Y:S01]  /*0880*/  ISETP.NE.AND P2, PT, RZ, UR8, PT ;  /* 0x00000008ff007c0c */ /* 0x000fe2000bf45270 */
[----:B------:R-:W-:-:S12]  /*0890*/  ULDC UR8, c[0x0][0x294] ;  /* 0x0000a50000087ab9 */ /* 0x000fd80000000800 */
.L_x_4742:
        /* <DEDUP_REMOVED lines=48> */
.L_x_4668:
[----:B------:R-:W-:-:S07]  /*0ba0*/  MOV R50, R4 ;  /* 0x0000000400327202 */ /* 0x000fce0000000f00 */
.L_x_4669:
[----:B------:R-:W-:Y:S05]  /*0bb0*/  BSYNC B2 ;  /* 0x0000000000027941 */ /* 0x000fea0003800000 */
.L_x_4667:
        /* <DEDUP_REMOVED lines=16> */
.L_x_4673:
[----:B------:R-:W-:Y:S05]  /*0cc0*/  BSYNC B3 ;  /* 0x0000000000037941 */ /* 0x000fea0003800000 */
.L_x_4672:
        /* <DEDUP_REMOVED lines=43> */
.L_x_4671:
[----:B------:R-:W-:Y:S05]  /*0f80*/  BSYNC B2 ;  /* 0x0000000000027941 */ /* 0x000fea0003800000 */
.L_x_4670:
        /* <DEDUP_REMOVED lines=11> */
.L_x_4666:
[----:B------:R-:W-:Y:S05]  /*1040*/  BSYNC B1 ;  /* 0x0000000000017941 */ /* 0x000fea0003800000 */
.L_x_4665:
        /* <DEDUP_REMOVED lines=18> */
.L_x_4677:
[----:B------:R-:W-:-:S07]  /*1170*/  IMAD.MOV.U32 R3, RZ, RZ, R4 ;  /* 0x000000ffff037224 */ /* 0x000fce00078e0004 */
.L_x_4678:
[----:B------:R-:W-:Y:S05]  /*1180*/  BSYNC B2 ;  /* 0x0000000000027941 */ /* 0x000fea0003800000 */
.L_x_4676:
        /* <DEDUP_REMOVED lines=16> */
.L_x_4682:
[----:B------:R-:W-:Y:S05]  /*1290*/  BSYNC B3 ;  /* 0x0000000000037941 */ /* 0x000fea0003800000 */
.L_x_4681:
        /* <DEDUP_REMOVED lines=43> */
.L_x_4680:
[----:B------:R-:W-:Y:S05]  /*1550*/  BSYNC B2 ;  /* 0x0000000000027941 */ /* 0x000fea0003800000 */
.L_x_4679:
        /* <DEDUP_REMOVED lines=12> */
.L_x_4675:
[----:B------:R-:W-:Y:S05]  /*1620*/  BSYNC B1 ;  /* 0x0000000000017941 */ /* 0x000fea0003800000 */
.L_x_4674:
        /* <DEDUP_REMOVED lines=18> */
.L_x_4686:
[----:B------:R-:W-:-:S07]  /*1750*/  MOV R3, R4 ;  /* 0x0000000400037202 */ /* 0x000fce0000000f00 */
.L_x_4687:
[----:B------:R-:W-:Y:S05]  /*1760*/  BSYNC B2 ;  /* 0x0000000000027941 */ /* 0x000fea0003800000 */
.L_x_4685:
        /* <DEDUP_REMOVED lines=16> */
.L_x_4691:
[----:B------:R-:W-:Y:S05]  /*1870*/  BSYNC B3 ;  /* 0x0000000000037941 */ /* 0x000fea0003800000 */
.L_x_4690:
        /* <DEDUP_REMOVED lines=43> */
.L_x_4689:
[----:B------:R-:W-:Y:S05]  /*1b30*/  BSYNC B2 ;  /* 0x0000000000027941 */ /* 0x000fea0003800000 */
.L_x_4688:
        /* <DEDUP_REMOVED lines=11> */
.L_x_4684:
[----:B------:R-:W-:Y:S05]  /*1bf0*/  BSYNC B1 ;  /* 0x0000000000017941 */ /* 0x000fea0003800000 */
.L_x_4683:
        /* <DEDUP_REMOVED lines=18> */
.L_x_4695:
[----:B------:R-:W-:-:S07]  /*1d20*/  IMAD.MOV.U32 R3, RZ, RZ, R4 ;  /* 0x000000ffff037224 */ /* 0x000fce00078e0004 */
.L_x_4696:
[----:B------:R-:W-:Y:S05]  /*1d30*/  BSYNC B2 ;  /* 0x0000000000027941 */ /* 0x000fea0003800000 */
.L_x_4694:
        /* <DEDUP_REMOVED lines=16> */
.L_x_4700:
[----:B------:R-:W-:Y:S05]  /*1e40*/  BSYNC B3 ;  /* 0x0000000000037941 */ /* 0x000fea0003800000 */
.L_x_4699:
        /* <DEDUP_REMOVED lines=43> */
.L_x_4698:
[----:B------:R-:W-:Y:S05]  /*2100*/  BSYNC B2 ;  /* 0x0000000000027941 */ /* 0x000fea0003800000 */
.L_x_4697:
        /* <DEDUP_REMOVED lines=12> */
.L_x_4693:
[----:B------:R-:W-:Y:S05]  /*21d0*/  BSYNC B1 ;  /* 0x0000000000017941 */ /* 0x000fea0003800000 */
.L_x_4692:
        /* <DEDUP_REMOVED lines=18> */
.L_x_4704:
[----:B------:R-:W-:-:S07]  /*2300*/  MOV R3, R4 ;  /* 0x0000000400037202 */ /* 0x000fce0000000f00 */
.L_x_4705:
[----:B------:R-:W-:Y:S05]  /*2310*/  BSYNC B2 ;  /* 0x0000000000027941 */ /* 0x000fea0003800000 */
.L_x_4703:
        /* <DEDUP_REMOVED lines=16> */
.L_x_4709:
[----:B------:R-:W-:Y:S05]  /*2420*/  BSYNC B3 ;  /* 0x0000000000037941 */ /* 0x000fea0003800000 */
.L_x_4708:
        /* <DEDUP_REMOVED lines=43> */
.L_x_4707:
[----:B------:R-:W-:Y:S05]  /*26e0*/  BSYNC B2 ;  /* 0x0000000000027941 */ /* 0x000fea0003800000 */
.L_x_4706:
        /* <DEDUP_REMOVED lines=11> */
.L_x_4702:
[----:B------:R-:W-:Y:S05]  /*27a0*/  BSYNC B1 ;  /* 0x0000000000017941 */ /* 0x000fea0003800000 */
.L_x_4701:
        /* <DEDUP_REMOVED lines=18> */
.L_x_4713:
[----:B------:R-:W-:-:S07]  /*28d0*/  IMAD.MOV.U32 R3, RZ, RZ, R4 ;  /* 0x000000ffff037224 */ /* 0x000fce00078e0004 */
.L_x_4714:
[----:B------:R-:W-:Y:S05]  /*28e0*/  BSYNC B2 ;  /* 0x0000000000027941 */ /* 0x000fea0003800000 */
.L_x_4712:
        /* <DEDUP_REMOVED lines=16> */
.L_x_4718:
[----:B------:R-:W-:Y:S05]  /*29f0*/  BSYNC B3 ;  /* 0x0000000000037941 */ /* 0x000fea0003800000 */
.L_x_4717:
        /* <DEDUP_REMOVED lines=43> */
.L_x_4716:
[----:B------:R-:W-:Y:S05]  /*2cb0*/  BSYNC B2 ;  /* 0x0000000000027941 */ /* 0x000fea0003800000 */
.L_x_4715:
        /* <DEDUP_REMOVED lines=12> */
.L_x_4711:
[----:B------:R-:W-:Y:S05]  /*2d80*/  BSYNC B1 ;  /* 0x0000000000017941 */ /* 0x000fea0003800000 */
.L_x_4710:
        /* <DEDUP_REMOVED lines=18> */
.L_x_4722:
[----:B------:R-:W-:-:S07]  /*2eb0*/  MOV R3, R4 ;  /* 0x0000000400037202 */ /* 0x000fce0000000f00 */
.L_x_4723:
[----:B------:R-:W-:Y:S05]  /*2ec0*/  BSYNC B2 ;  /* 0x0000000000027941 */ /* 0x000fea0003800000 */
.L_x_4721:
        /* <DEDUP_REMOVED lines=16> */
.L_x_4727:
[----:B------:R-:W-:Y:S05]  /*2fd0*/  BSYNC B3 ;  /* 0x0000000000037941 */ /* 0x000fea0003800000 */
.L_x_4726:
        /* <DEDUP_REMOVED lines=43> */
.L_x_4725:
[----:B------:R-:W-:Y:S05]  /*3290*/  BSYNC B2 ;  /* 0x0000000000027941 */ /* 0x000fea0003800000 */
.L_x_4724:
        /* <DEDUP_REMOVED lines=11> */
.L_x_4720:
[----:B------:R-:W-:Y:S05]  /*3350*/  BSYNC B1 ;  /* 0x0000000000017941 */ /* 0x000fea0003800000 */
.L_x_4719:
        /* <DEDUP_REMOVED lines=18> */
.L_x_4731:
[----:B------:R-:W-:-:S07]  /*3480*/  IMAD.MOV.U32 R51, RZ, RZ, R4 ;  /* 0x000000ffff337224 */ /* 0x000fce00078e0004 */
.L_x_4732:
[----:B------:R-:W-:Y:S05]  /*3490*/  BSYNC B2 ;  /* 0x0000000000027941 */ /* 0x000fea0003800000 */
.L_x_4730:
        /* <DEDUP_REMOVED lines=16> */
.L_x_4736:
[----:B------:R-:W-:Y:S05]  /*35a0*/  BSYNC B3 ;  /* 0x0000000000037941 */ /* 0x000fea0003800000 */
.L_x_4735:
        /* <DEDUP_REMOVED lines=43> */
.L_x_4734:
[----:B------:R-:W-:Y:S05]  /*3860*/  BSYNC B2 ;  /* 0x0000000000027941 */ /* 0x000fea0003800000 */
.L_x_4733:
        /* <DEDUP_REMOVED lines=12> */
.L_x_4729:
[----:B------:R-:W-:Y:S05]  /*3930*/  BSYNC B1 ;  /* 0x0000000000017941 */ /* 0x000fea0003800000 */
.L_x_4728:
        /* <DEDUP_REMOVED lines=22> */
.L_x_4738:
[----:B------:R-:W-:Y:S05]  /*3aa0*/  BSYNC B1 ;  /* 0x0000000000017941 */ /* 0x000fea0003800000 */
.L_x_4737:
        /* <DEDUP_REMOVED lines=48> */
.L_x_4754:
        /* <DEDUP_REMOVED lines=54> */
.L_x_4741:
[----:B------:R-:W-:Y:S05]  /*4110*/  BSYNC B1 ;  /* 0x0000000000017941 */ /* 0x000fea0003800000 */
.L_x_4740:
[----:B-1----:R-:W1:Y:S02]  /*4120*/  LDC.64 R44, c[0x0][0x210] ;  /* 0x00008400ff2c7b82 */ /* 0x002e640000000a00 */
[----:B-1----:R-:W-:-:S04]  /*4130*/  LEA R54, R44, R54, 0x2 ;  /* 0x000000362c367211 */ /* 0x002fc800078e10ff */
[----:B------:R-:W-:-:S13]  /*4140*/  ISETP.GE.AND P0, PT, R54, R45, PT ;  /* 0x0000002d3600720c */ /* 0x000fda0003f06270 */
[----:B------:R-:W-:Y:S05]  /*4150*/  @!P0 BRA `(.L_x_4742) ;  /* 0xffffffc400d08947 */ /* 0x000fea000383ffff */
[----:B------:R-:W-:Y:S05]  /*4160*/  BSYNC B0 ;  /* 0x0000000000007941 */ /* 0x000fea0003800000 */
.L_x_4664:
[----:B------:R-:W-:Y:S05]  /*4170*/  EXIT ;  /* 0x000000000000794d */ /* 0x000fea0003800000 */
.L_x_4739:
[----:B------:R-:W-:Y:S01]  /*4180*/  HFMA2.MMA R61, -RZ, RZ, 0, 1.847743988037109375e-06 ;  /* 0x0000001fff3d7435 */ /* 0x000fe200000001ff */
[----:B------:R-:W-:Y:S01]  /*4190*/  BSSY B1, `(.L_x_4743) ;  /* 0x0000006000017945 */ /* 0x000fe20003800000 */
[----:B------:R-:W-:Y:S02]  /*41a0*/  IMAD.MOV.U32 R71, RZ, RZ, 0x1 ;  /* 0x00000001ff477424 */ /* 0x000fe400078e00ff */
[----:B------:R-:W-:-:S07]  /*41b0*/  IMAD.MOV.U32 R60, RZ, RZ, -0x1 ;  /* 0xffffffffff3c7424 */ /* 0x000fce00078e00ff */
[----:B------:R-:W-:Y:S05]  /*41c0*/  WARPSYNC.COLLECTIVE R60, `(.L_x_4744) ;  /* 0x000000003c087348 */ /* 0x000fea0003c00000 */
[----:B------:R0:W1:Y:S02]  /*41d0*/  SHFL.BFLY P1, R58, R72, R71, R61 ;  /* 0x0c000047483a7389 */ /* 0x000064000002003d */
[----:B01----:R-:W-:Y:S01]  /*41e0*/  ENDCOLLECTIVE ;  /* 0x000000000000791b */ /* 0x003fe20003800000 */
.L_x_4744:
[----:B------:R-:W-:Y:S05]  /*41f0*/  BSYNC B1 ;  /* 0x0000000000017941 */ /* 0x000fea0003800000 */
.L_x_4743:
        /* <DEDUP_REMOVED lines=9> */
.L_x_4745:
[----:B------:R-:W-:Y:S02]  /*4290*/  IMAD.MOV.U32 R71, RZ, RZ, 0x4 ;  /* 0x00000004ff477424 */ /* 0x000fe400078e00ff */
[----:B------:R-:W-:-:S05]  /*42a0*/  FADD.FTZ R75, R74, R58 ;  /* 0x0000003a4a4b7221 */ /* 0x000fca0000010000 */
[----:B------:R-:W-:-:S07]  /*42b0*/  MOV R72, R75 ;  /* 0x0000004b00487202 */ /* 0x000fce0000000f00 */
[----:B------:R-:W-:Y:S05]  /*42c0*/  WARPSYNC.COLLECTIVE R60, `(.L_x_4746) ;  /* 0x000000003c087348 */ /* 0x000fea0003c00000 */
[----:B------:R0:W1:Y:S02]  /*42d0*/  SHFL.BFLY P1, R58, R72, R71, R61 ;  /* 0x0c000047483a7389 */ /* 0x000064000002003d */
[----:B01----:R-:W-:Y:S01]  /*42e0*/  ENDCOLLECTIVE ;  /* 0x000000000000791b */ /* 0x003fe20003800000 */
.L_x_4746:
[----:B------:R-:W-:Y:S01]  /*42f0*/  HFMA2.MMA R71, -RZ, RZ, 0, 4.76837158203125e-07 ;  /* 0x00000008ff477435 */ /* 0x000fe200000001ff */
[----:B------:R-:W-:-:S05]  /*4300*/  FADD.FTZ R76, R75, R58 ;  /* 0x0000003a4b4c7221 */ /* 0x000fca0000010000 */
[----:B------:R-:W-:-:S07]  /*4310*/  MOV R72, R76 ;  /* 0x0000004c00487202 */ /* 0x000fce0000000f00 */
[----:B------:R-:W-:Y:S05]  /*4320*/  WARPSYNC.COLLECTIVE R60, `(.L_x_4747) ;  /* 0x000000003c087348 */ /* 0x000fea0003c00000 */
[----:B------:R0:W1:Y:S02]  /*4330*/  SHFL.BFLY P1, R58, R72, R71, R61 ;  /* 0x0c000047483a7389 */ /* 0x000064000002003d */
[----:B01----:R-:W-:Y:S01]  /*4340*/  ENDCOLLECTIVE ;  /* 0x000000000000791b */ /* 0x003fe20003800000 */
.L_x_4747:
[----:B------:R-:W-:Y:S01]  /*4350*/  MOV R71, 0x10 ;  /* 0x0000001000477802 */ /* 0x000fe20000000f00 */
[----:B------:R-:W-:-:S04]  /*4360*/  FADD.FTZ R77, R76, R58 ;  /* 0x0000003a4c4d7221 */ /* 0x000fc80000010000 */
[----:B------:R-:W-:-:S07]  /*4370*/  IMAD.MOV.U32 R72, RZ, RZ, R77 ;  /* 0x000000ffff487224 */ /* 0x000fce00078e004d */
[----:B------:R-:W-:Y:S05]  /*4380*/  WARPSYNC.COLLECTIVE R60, `(.L_x_4748) ;  /* 0x000000003c087348 */ /* 0x000fea0003c00000 */
[----:B------:R0:W1:Y:S02]  /*4390*/  SHFL.BFLY P1, R58, R72, R71, R61 ;  /* 0x0c000047483a7389 */ /* 0x000064000002003d */
[----:B01----:R-:W-:Y:S01]  /*43a0*/  ENDCOLLECTIVE ;  /* 0x000000000000791b */ /* 0x003fe20003800000 */
.L_x_4748:
        /* <DEDUP_REMOVED lines=23> */
.L_x_4749:
[----:B------:R-:W-:Y:S01]  /*4520*/  HFMA2.MMA R71, -RZ, RZ, 0, 1.1920928955078125e-07 ;  /* 0x00000002ff477435 */ /* 0x000fe200000001ff */
[----:B------:R-:W-:-:S05]  /*4530*/  FADD.FTZ R74, R72, R58 ;  /* 0x0000003a484a7221 */ /* 0x000fca0000010000 */
[----:B------:R-:W-:-:S07]  /*4540*/  MOV R72, R74 ;  /* 0x0000004a00487202 */ /* 0x000fce0000000f00 */
[----:B------:R-:W-:Y:S05]  /*4550*/  WARPSYNC.COLLECTIVE R60, `(.L_x_4750) ;  /* 0x000000003c087348 */ /* 0x000fea0003c00000 */
[----:B------:R0:W1:Y:S02]  /*4560*/  SHFL.BFLY P1, R58, R72, R71, R61 ;  /* 0x0c000047483a7389 */ /* 0x000064000002003d */
[----:B01----:R-:W-:Y:S01]  /*4570*/  ENDCOLLECTIVE ;  /* 0x000000000000791b */ /* 0x003fe20003800000 */
.L_x_4750:
[----:B------:R-:W-:Y:S01]  /*4580*/  MOV R71, 0x4 ;  /* 0x0000000400477802 */ /* 0x000fe20000000f00 */
[----:B------:R-:W-:-:S04]  /*4590*/  FADD.FTZ R75, R74, R58 ;  /* 0x0000003a4a4b7221 */ /* 0x000fc80000010000 */
[----:B------:R-:W-:-:S07]  /*45a0*/  IMAD.MOV.U32 R72, RZ, RZ, R75 ;  /* 0x000000ffff487224 */ /* 0x000fce00078e004b */
[----:B------:R-:W-:Y:S05]  /*45b0*/  WARPSYNC.COLLECTIVE R60, `(.L_x_4751) ;  /* 0x000000003c087348 */ /* 0x000fea0003c00000 */
[----:B------:R0:W1:Y:S02]  /*45c0*/  SHFL.BFLY P1, R58, R72, R71, R61 ;  /* 0x0c000047483a7389 */ /* 0x000064000002003d */
[----:B01----:R-:W-:Y:S01]  /*45d0*/  ENDCOLLECTIVE ;  /* 0x000000000000791b */ /* 0x003fe20003800000 */
.L_x_4751:
[----:B------:R-:W-:Y:S02]  /*45e0*/  IMAD.MOV.U32 R71, RZ, RZ, 0x8 ;  /* 0x00000008ff477424 */ /* 0x000fe400078e00ff */
[----:B------:R-:W-:-:S05]  /*45f0*/  FADD.FTZ R76, R75, R58 ;  /* 0x0000003a4b4c7221 */ /* 0x000fca0000010000 */
[----:B------:R-:W-:-:S07]  /*4600*/  MOV R72, R76 ;  /* 0x0000004c00487202 */ /* 0x000fce0000000f00 */
[----:B------:R-:W-:Y:S05]  /*4610*/  WARPSYNC.COLLECTIVE R60, `(.L_x_4752) ;  /* 0x000000003c087348 */ /* 0x000fea0003c00000 */
[----:B------:R0:W1:Y:S02]  /*4620*/  SHFL.BFLY P1, R58, R72, R71, R61 ;  /* 0x0c000047483a7389 */ /* 0x000064000002003d */
[----:B01----:R-:W-:Y:S01]  /*4630*/  ENDCOLLECTIVE ;  /* 0x000000000000791b */ /* 0x003fe20003800000 */
.L_x_4752:
[----:B------:R-:W-:Y:S01]  /*4640*/  HFMA2.MMA R71, -RZ, RZ, 0, 9.5367431640625e-07 ;  /* 0x00000010ff477435 */ /* 0x000fe200000001ff */
[----:B------:R-:W-:-:S05]  /*4650*/  FADD.FTZ R77, R76, R58 ;  /* 0x0000003a4c4d7221 */ /* 0x000fca0000010000 */
[----:B------:R-:W-:-:S07]  /*4660*/  MOV R72, R77 ;  /* 0x0000004d00487202 */ /* 0x000fce0000000f00 */
[----:B------:R-:W-:Y:S05]  /*4670*/  WARPSYNC.COLLECTIVE R60, `(.L_x_4753) ;  /* 0x000000003c087348 */ /* 0x000fea0003c00000 */
[----:B------:R0:W1:Y:S02]  /*4680*/  SHFL.BFLY P1, R58, R72, R71, R61 ;  /* 0x0c000047483a7389 */ /* 0x000064000002003d */
[----:B01----:R-:W-:Y:S01]  /*4690*/  ENDCOLLECTIVE ;  /* 0x000000000000791b */ /* 0x003fe20003800000 */
.L_x_4753:
[----:B------:R-:W-:Y:S05]  /*46a0*/  BRA `(.L_x_4754) ;  /* 0xfffffff400c07947 */ /* 0x000fea000383ffff */
.L_x_4755:
        /* <DEDUP_REMOVED lines=13> */
.L_x_9575:


//--------------------- .text._ZN10layer_norm13ln_fwd_kernelINS_13Kernel_traitsIf6__halfS2_S2_fjLj256ELj1ELj4ELj1ELj16ENS_18Kernel_traits_baseILj256EfS2_S2_S2_fjLj128EEEEELb0ELb0ELb0ELb0EEEvNS_9FwdParamsE --------------------------
	.section	.text._ZN10layer_norm13ln_fwd_kernelINS_13Kernel_traitsIf6__halfS2_S2_fjLj256ELj1ELj4ELj1ELj16ENS_18Kernel_traits_baseILj256EfS2_S2_S2_fjLj128EEEEELb0ELb0ELb0ELb0EEEvNS_9FwdParamsE,"ax",@progbits
	.align	128
        .global         _ZN10layer_norm13ln_fwd_kernelINS_13Kernel_traitsIf6__halfS2_S2_fjLj256ELj1ELj4ELj1ELj16ENS_18Kernel_traits_baseILj256EfS2_S2_S2_fjLj128EEEEELb0ELb0ELb0ELb0EEEvNS_9FwdParamsE
        .type           _ZN10layer_norm13ln_fwd_kernelINS_13Kernel_traitsIf6__halfS2_S2_fjLj256ELj1ELj4ELj1ELj16ENS_18Kernel_traits_baseILj256EfS2_S2_S2_fjLj128EEEEELb0ELb0ELb0ELb0EEEvNS_9FwdParamsE,@function
        .size           _ZN10layer_norm13ln_fwd_kernelINS_13Kernel_traitsIf6__halfS2_S2_fjLj256ELj1ELj4ELj1ELj16ENS_18Kernel_traits_baseILj256EfS2_S2_S2_fjLj128EEEEELb0ELb0ELb0ELb0EEEvNS_9FwdParamsE,(.L_x_9576 - _ZN10layer_norm13ln_fwd_kernelINS_13Kernel_traitsIf6__halfS2_S2_fjLj256ELj1ELj4ELj1ELj16ENS_18Kernel_traits_baseILj256EfS2_S2_S2_fjLj128EEEEELb0ELb0ELb0ELb0EEEvNS_9FwdParamsE)
        .other          _ZN10layer_norm13ln_fwd_kernelINS_13Kernel_traitsIf6__halfS2_S2_fjLj256ELj1ELj4ELj1ELj16ENS_18Kernel_traits_baseILj256EfS2_S2_S2_fjLj128EEEEELb0ELb0ELb0ELb0EEEvNS_9FwdParamsE,@"STO_CUDA_ENTRY STV_DEFAULT"
_ZN10layer_norm13ln_fwd_kernelINS_13Kernel_traitsIf6__halfS2_S2_fjLj256ELj1ELj4ELj1ELj16ENS_18Kernel_traits_baseILj256EfS2_S2_S2_fjLj128EEEEELb0ELb0ELb0ELb0EEEvNS_9FwdParamsE:
.text._ZN10layer_norm13ln_fwd_kernelINS_13Kernel_traitsIf6__halfS2_S2_fjLj256ELj1ELj4ELj1ELj16ENS_18Kernel_traits_baseILj256EfS2_S2_S2_fjLj128EEEEELb0ELb0ELb0ELb0EEEvNS_9FwdParamsE:
        /* <DEDUP_REMOVED lines=30> */
.L_x_4757:
[----:B------:R-:W-:Y:S05]  /*01e0*/  BSYNC B0 ;  /* 0x0000000000007941 */ /* 0x000fea0003800000 */
.L_x_4756:
        /* <DEDUP_REMOVED lines=11> */
.L_x_4787:
        /* <DEDUP_REMOVED lines=29> */
.L_x_4760:
[----:B-----5:R-:W-:-:S05]  /*0470*/  HADD2.F32 R33, -RZ, R20.H0_H0 ;  /* 0x20000014ff217230 */ /* 0x020fca0000004100 */
[----:B------:R-:W-:-:S07]  /*0480*/  FADD.FTZ R32, R33, R32 ;  /* 0x0000002021207221 */ /* 0x000fce0000010000 */
.L_x_4761:
[----:B------:R-:W-:-:S04]  /*0490*/  F2FP.F16.F32.PACK_AB R33, RZ, R32 ;  /* 0x00000020ff21723e */ /* 0x000fc800000000ff */
[----:B------:R-:W-:-:S07]  /*04a0*/  PRMT R24, R33, 0x7610, R24 ;  /* 0x0000761021187816 */ /* 0x000fce0000000018 */
.L_x_4762:
        /* <DEDUP_REMOVED lines=8> */
.L_x_4763:
[----:B-----5:R-:W-:-:S05]  /*0530*/  HADD2.F32 R28, -RZ, R20.H1_H1 ;  /* 0x30000014ff1c7230 */ /* 0x020fca0000004100 */
[----:B------:R-:W-:-:S07]  /*0540*/  FADD.FTZ R33, R28, R33 ;  /* 0x000000211c217221 */ /* 0x000fce0000010000 */
.L_x_4764:
[----:B------:R-:W-:-:S04]  /*0550*/  F2FP.F16.F32.PACK_AB R28, RZ, R33 ;  /* 0x00000021ff1c723e */ /* 0x000fc800000000ff */
[----:B------:R-:W-:-:S07]  /*0560*/  PRMT R24, R24, 0x5410, R28 ;  /* 0x0000541018187816 */ /* 0x000fce000000001c */
.L_x_4765:
        /* <DEDUP_REMOVED lines=8> */
.L_x_4766:
[----:B-----5:R-:W-:-:S05]  /*05f0*/  HADD2.F32 R35, -RZ, R21.H0_H0 ;  /* 0x20000015ff237230 */ /* 0x020fca0000004100 */
[----:B------:R-:W-:-:S07]  /*0600*/  FADD.FTZ R34, R35, R34 ;  /* 0x0000002223227221 */ /* 0x000fce0000010000 */
.L_x_4767:
[----:B------:R-:W-:-:S04]  /*0610*/  F2FP.F16.F32.PACK_AB R28, RZ, R34 ;  /* 0x00000022ff1c723e */ /* 0x000fc800000000ff */
[----:B------:R-:W-:-:S07]  /*0620*/  PRMT R25, R28, 0x7610, R25 ;  /* 0x000076101c197816 */ /* 0x000fce0000000019 */
.L_x_4768:
        /* <DEDUP_REMOVED lines=8> */
.L_x_4769:
[----:B-----5:R-:W-:-:S05]  /*06b0*/  HADD2.F32 R28, -RZ, R21.H1_H1 ;  /* 0x30000015ff1c7230 */ /* 0x020fca0000004100 */
[----:B------:R-:W-:-:S07]  /*06c0*/  FADD.FTZ R35, R28, R35 ;  /* 0x000000231c237221 */ /* 0x000fce0000010000 */
.L_x_4770:
[----:B------:R-:W-:-:S04]  /*06d0*/  F2FP.F16.F32.PACK_AB R28, RZ, R35 ;  /* 0x00000023ff1c723e */ /* 0x000fc800000000ff */
[----:B------:R-:W-:-:S07]  /*06e0*/  PRMT R25, R25, 0x5410, R28 ;  /* 0x0000541019197816 */ /* 0x000fce000000001c */
.L_x_4771:
        /* <DEDUP_REMOVED lines=8> */
.L_x_4772:
[----:B-----5:R-:W-:-:S05]  /*0770*/  HADD2.F32 R29, -RZ, R22.H0_H0 ;  /* 0x20000016ff1d7230 */ /* 0x020fca0000004100 */
[----:B------:R-:W-:-:S07]  /*0780*/  FADD.FTZ R36, R29, R36 ;  /* 0x000000241d247221 */ /* 0x000fce0000010000 */
.L_x_4773:
[----:B------:R-:W-:-:S04]  /*0790*/  F2FP.F16.F32.PACK_AB R28, RZ, R36 ;  /* 0x00000024ff1c723e */ /* 0x000fc800000000ff */
[----:B------:R-:W-:-:S07]  /*07a0*/  PRMT R26, R28, 0x7610, R26 ;  /* 0x000076101c1a7816 */ /* 0x000fce000000001a */
.L_x_4774:
        /* <DEDUP_REMOVED lines=8> */
.L_x_4775:
[----:B-----5:R-:W-:-:S05]  /*0830*/  HADD2.F32 R28, -RZ, R22.H1_H1 ;  /* 0x30000016ff1c7230 */ /* 0x020fca0000004100 */
[----:B------:R-:W-:-:S07]  /*0840*/  FADD.FTZ R37, R28, R37 ;  /* 0x000000251c257221 */ /* 0x000fce0000010000 */
.L_x_4776:
[----:B------:R-:W-:-:S04]  /*0850*/  F2FP.F16.F32.PACK_AB R28, RZ, R37 ;  /* 0x00000025ff1c723e */ /* 0x000fc800000000ff */
[----:B------:R-:W-:-:S07]  /*0860*/  PRMT R26, R26, 0x5410, R28 ;  /* 0x000054101a1a7816 */ /* 0x000fce000000001c */
.L_x_4777:
        /* <DEDUP_REMOVED lines=8> */
.L_x_4778:
[----:B-----5:R-:W-:-:S05]  /*08f0*/  HADD2.F32 R29, -RZ, R23.H0_H0 ;  /* 0x20000017ff1d7230 */ /* 0x020fca0000004100 */
[----:B------:R-:W-:-:S07]  /*0900*/  FADD.FTZ R38, R29, R38 ;  /* 0x000000261d267221 */ /* 0x000fce0000010000 */
.L_x_4779:
[----:B------:R-:W-:-:S04]  /*0910*/  F2FP.F16.F32.PACK_AB R28, RZ, R38 ;  /* 0x00000026ff1c723e */ /* 0x000fc800000000ff */
[----:B------:R-:W-:-:S07]  /*0920*/  PRMT R27, R28, 0x7610, R27 ;  /* 0x000076101c1b7816 */ /* 0x000fce000000001b */
.L_x_4780:
        /* <DEDUP_REMOVED lines=8> */
.L_x_4781:
[----:B-----5:R-:W-:-:S05]  /*09b0*/  HADD2.F32 R28, -RZ, R23.H1_H1 ;  /* 0x30000017ff1c7230 */ /* 0x020fca0000004100 */
[----:B------:R-:W-:-:S07]  /*09c0*/  FADD.FTZ R39, R28, R39 ;  /* 0x000000271c277221 */ /* 0x000fce0000010000 */
.L_x_4782:
[----:B------:R-:W-:-:S04]  /*09d0*/  F2FP.F16.F32.PACK_AB R28, RZ, R39 ;  /* 0x00000027ff1c723e */ /* 0x000fc800000000ff */
[----:B------:R-:W-:-:S07]  /*09e0*/  PRMT R27, R27, 0x5410, R28 ;  /* 0x000054101b1b7816 */ /* 0x000fce000000001c */
.L_x_4783:
[----:B------:R-:W0:Y:S02]  /*09f0*/  LDC.64 R28, c[0x0][0x270] ;  /* 0x00009c00ff1c7b82 */ /* 0x000e240000000a00 */
[----:B0-----:R-:W-:-:S04]  /*0a00*/  LOP3.LUT P1, RZ, R28, UR6, RZ, 0xfc, !PT ;  /* 0x000000061cff7c12 */ /* 0x001fc8000f82fcff */
[----:B------:R-:W-:-:S13]  /*0a10*/  LOP3.LUT P1, RZ, R29, UR7, RZ, 0xfc, P1 ;  /* 0x000000071dff7c12 */ /* 0x000fda000882fcff */
[----:B------:R-:W0:Y:S02]  /*0a20*/  @P1 LDC.64 R28, c[0x0][0x238] ;  /* 0x00008e00ff1c1b82 */ /* 0x000e240000000a00 */
[----:B0-----:R-:W-:-:S04]  /*0a30*/  @P1 LEA R28, P2, R3, R28, 0x4 ;  /* 0x0000001c031c1211 */ /* 0x001fc800078420ff */
[----:B------:R-:W-:-:S05]  /*0a40*/  @P1 LEA.HI.X R29, R3, R29, RZ, 0x4, P2 ;  /* 0x0000001d031d1211 */ /* 0x000fca00010f24ff */
[----:B------:R1:W-:Y:S04]  /*0a50*/  @P1 STG.E.128 desc[UR4][R28.64], R24 ;  /* 0x000000181c001986 */ /* 0x0003e8000c101d04 */
.L_x_4759:
[----:B------:R-:W-:Y:S05]  /*0a60*/  BSYNC B0 ;  /* 0x0000000000007941 */ /* 0x000fea0003800000 */
.L_x_4758:
        /* <DEDUP_REMOVED lines=50> */
.L_x_4799:
        /* <DEDUP_REMOVED lines=37> */
[----:B------:R-:W-:Y:S01]  /*0fe0*/  F2FP.F16.F32.PACK_AB R30, R44, R29 ;  /* 0x0000001d2c1e723e */ /* 0x000fe200000000ff */
[----:B------:R-:W-:Y:S01]  /*0ff0*/  FFMA.FTZ R45, R12, R45, R4 ;  /* 0x0000002d0c2d7223 */ /* 0x000fe20000010004 */
[----:B------:R-:W-:Y:S01]  /*1000*/  F2FP.F16.F32.PACK_AB R29, R41, R40 ;  /* 0x00000028291d723e */ /* 0x000fe200000000ff */
[----:B------:R-:W-:Y:S01]  /*1010*/  FFMA.FTZ R28, R13, R28, R5 ;  /* 0x0000001c0d1c7223 */ /* 0x000fe20000010005 */
[----:B------:R-:W1:Y:S01]  /*1020*/  LDC.64 R40, c[0x0][0x2b8] ;  /* 0x0000ae00ff287b82 */ /* 0x000e620000000a00 */
[----:B------:R-:W-:-:S03]  /*1030*/  F2FP.F16.F32.PACK_AB R31, R42, R31 ;  /* 0x0000001f2a1f723e */ /* 0x000fc600000000ff */
[----:B------:R-:W-:Y:S01]  /*1040*/  F2FP.F16.F32.PACK_AB R28, R28, R45 ;  /* 0x0000002d1c1c723e */ /* 0x000fe200000000ff */
[----:B-1----:R-:W-:-:S05]  /*1050*/  IMAD.WIDE.U32 R40, R3, 0x10, R40 ;  /* 0x0000001003287825 */ /* 0x002fca00078e0028 */
[----:B------:R3:W-:Y:S02]  /*1060*/  STG.E.128 desc[UR4][R40.64], R28 ;  /* 0x0000001c28007986 */ /* 0x0007e4000c101d04 */
.L_x_4786:
[----:B------:R-:W-:Y:S05]  /*1070*/  BSYNC B0 ;  /* 0x0000000000007941 */ /* 0x000fea0003800000 */
.L_x_4785:
[----:B--23--:R-:W2:Y:S02]  /*1080*/  LDC.64 R28, c[0x0][0x210] ;  /* 0x00008400ff1c7b82 */ /* 0x00cea40000000a00 */
[----:B--2---:R-:W-:-:S04]  /*1090*/  LEA R0, R28, R0, 0x2 ;  /* 0x000000001c007211 */ /* 0x004fc800078e10ff */
[----:B------:R-:W-:-:S13]  /*10a0*/  ISETP.GE.AND P1, PT, R0, R29, PT ;  /* 0x0000001d0000720c */ /* 0x000fda0003f26270 */
[----:B------:R-:W-:Y:S05]  /*10b0*/  @!P1 BRA `(.L_x_4787) ;  /* 0xfffffff000789947 */ /* 0x000fea000383ffff */
[----:B------:R-:W-:Y:S05]  /*10c0*/  EXIT ;  /* 0x000000000000794d */ /* 0x000fea0003800000 */
.L_x_4784:
        /* <DEDUP_REMOVED lines=8> */
.L_x_4789:
[----:B------:R-:W-:Y:S05]  /*1150*/  BSYNC B0 ;  /* 0x0000000000007941 */ /* 0x000fea0003800000 */
.L_x_4788:
        /* <DEDUP_REMOVED lines=8> */
.L_x_4790:
[----:B------:R-:W-:Y:S01]  /*11e0*/  HFMA2.MMA R40, -RZ, RZ, 0, 2.384185791015625e-07 ;  /* 0x00000004ff287435 */ /* 0x000fe200000001ff */
[----:B------:R-:W-:-:S05]  /*11f0*/  FADD.FTZ R43, R42, R28 ;  /* 0x0000001c2a2b7221 */ /* 0x000fca0000010000 */
[----:B------:R-:W-:-:S07]  /*1200*/  MOV R42, R43 ;  /* 0x0000002b002a7202 */ /* 0x000fce0000000f00 */
[----:B------:R-:W-:Y:S05]  /*1210*/  WARPSYNC.COLLECTIVE R30, `(.L_x_4791) ;  /* 0x000000001e087348 */ /* 0x000fea0003c00000 */
[----:B------:R0:W1:Y:S02]  /*1220*/  SHFL.BFLY P2, R28, R42, R40, R31 ;  /* 0x0c0000282a1c7389 */ /* 0x000064000004001f */
[----:B01----:R-:W-:Y:S01]  /*1230*/  ENDCOLLECTIVE ;  /* 0x000000000000791b */ /* 0x003fe20003800000 */
.L_x_4791:
[----:B------:R-:W-:Y:S01]  /*1240*/  HFMA2.MMA R40, -RZ, RZ, 0, 4.76837158203125e-07 ;  /* 0x00000008ff287435 */ /* 0x000fe200000001ff */
[----:B------:R-:W-:-:S05]  /*1250*/  FADD.FTZ R44, R43, R28 ;  /* 0x0000001c2b2c7221 */ /* 0x000fca0000010000 */
[----:B------:R-:W-:-:S07]  /*1260*/  MOV R42, R44 ;  /* 0x0000002c002a7202 */ /* 0x000fce0000000f00 */
[----:B------:R-:W-:Y:S05]  /*1270*/  WARPSYNC.COLLECTIVE R30, `(.L_x_4792) ;  /* 0x000000001e087348 */ /* 0x000fea0003c00000 */
[----:B------:R0:W1:Y:S02]  /*1280*/  SHFL.BFLY P2, R28, R42, R40, R31 ;  /* 0x0c0000282a1c7389 */ /* 0x000064000004001f */
[----:B01----:R-:W-:Y:S01]  /*1290*/  ENDCOLLECTIVE ;  /* 0x000000000000791b */ /* 0x003fe20003800000 */
.L_x_4792:
[----:B------:R-:W-:Y:S01]  /*12a0*/  HFMA2.MMA R40, -RZ, RZ, 0, 9.5367431640625e-07 ;  /* 0x00000010ff287435 */ /* 0x000fe200000001ff */
[----:B------:R-:W-:-:S05]  /*12b0*/  FADD.FTZ R45, R44, R28 ;  /* 0x0000001c2c2d7221 */ /* 0x000fca0000010000 */
[----:B------:R-:W-:-:S07]  /*12c0*/  MOV R42, R45 ;  /* 0x0000002d002a7202 */ /* 0x000fce0000000f00 */
[----:B------:R-:W-:Y:S05]  /*12d0*/  WARPSYNC.COLLECTIVE R30, `(.L_x_4793) ;  /* 0x000000001e087348 */ /* 0x000fea0003c00000 */
[----:B------:R0:W1:Y:S02]  /*12e0*/  SHFL.BFLY P2, R28, R42, R40, R31 ;  /* 0x0c0000282a1c7389 */ /* 0x000064000004001f */
[----:B01----:R-:W-:Y:S01]  /*12f0*/  ENDCOLLECTIVE ;  /* 0x000000000000791b */ /* 0x003fe20003800000 */
.L_x_4793:
        /* <DEDUP_REMOVED lines=24> */
.L_x_4794:
[----:B------:R-:W-:Y:S01]  /*1480*/  HFMA2.MMA R40, -RZ, RZ, 0, 1.1920928955078125e-07 ;  /* 0x00000002ff287435 */ /* 0x000fe200000001ff */
[----:B------:R-:W-:-:S05]  /*1490*/  FADD.FTZ R43, R42, R28 ;  /* 0x0000001c2a2b7221 */ /* 0x000fca0000010000 */
[----:B------:R-:W-:-:S07]  /*14a0*/  MOV R42, R43 ;  /* 0x0000002b002a7202 */ /* 0x000fce0000000f00 */
[----:B------:R-:W-:Y:S05]  /*14b0*/  WARPSYNC.COLLECTIVE R30, `(.L_x_4795) ;  /* 0x000000001e087348 */ /* 0x000fea0003c00000 */
[----:B------:R0:W1:Y:S02]  /*14c0*/  SHFL.BFLY P2, R28, R42, R40, R31 ;  /* 0x0c0000282a1c7389 */ /* 0x000064000004001f */
[----:B01----:R-:W-:Y:S01]  /*14d0*/  ENDCOLLECTIVE ;  /* 0x000000000000791b */ /* 0x003fe20003800000 */
.L_x_4795:
[----:B------:R-:W-:Y:S01]  /*14e0*/  HFMA2.MMA R40, -RZ, RZ, 0, 2.384185791015625e-07 ;  /* 0x00000004ff287435 */ /* 0x000fe200000001ff */
[----:B------:R-:W-:-:S05]  /*14f0*/  FADD.FTZ R44, R43, R28 ;  /* 0x0000001c2b2c7221 */ /* 0x000fca0000010000 */
[----:B------:R-:W-:-:S07]  /*1500*/  MOV R42, R44 ;  /* 0x0000002c002a7202 */ /* 0x000fce0000000f00 */
[----:B------:R-:W-:Y:S05]  /*1510*/  WARPSYNC.COLLECTIVE R30, `(.L_x_4796) ;  /* 0x000000001e087348 */ /* 0x000fea0003c00000 */
[----:B------:R0:W1:Y:S02]  /*1520*/  SHFL.BFLY P2, R28, R42, R40, R31 ;  /* 0x0c0000282a1c7389 */ /* 0x000064000004001f */
[----:B01----:R-:W-:Y:S01]  /*1530*/  ENDCOLLECTIVE ;  /* 0x000000000000791b */ /* 0x003fe20003800000 */
.L_x_4796:
[----:B------:R-:W-:Y:S01]  /*1540*/  HFMA2.MMA R40, -RZ, RZ, 0, 4.76837158203125e-07 ;  /* 0x00000008ff287435 */ /* 0x000fe200000001ff */
[----:B------:R-:W-:-:S05]  /*1550*/  FADD.FTZ R45, R44, R28 ;  /* 0x0000001c2c2d7221 */ /* 0x000fca0000010000 */
[----:B------:R-:W-:-:S07]  /*1560*/  MOV R42, R45 ;  /* 0x0000002d002a7202 */ /* 0x000fce0000000f00 */
[----:B------:R-:W-:Y:S05]  /*1570*/  WARPSYNC.COLLECTIVE R30, `(.L_x_4797) ;  /* 0x000000001e087348 */ /* 0x000fea0003c00000 */
[----:B------:R0:W1:Y:S02]  /*1580*/  SHFL.BFLY P2, R28, R42, R40, R31 ;  /* 0x0c0000282a1c7389 */ /* 0x000064000004001f */
[----:B01----:R-:W-:Y:S01]  /*1590*/  ENDCOLLECTIVE ;  /* 0x000000000000791b */ /* 0x003fe20003800000 */
.L_x_4797:
[----:B------:R-:W-:Y:S01]  /*15a0*/  HFMA2.MMA R40, -RZ, RZ, 0, 9.5367431640625e-07 ;  /* 0x00000010ff287435 */ /* 0x000fe200000001ff */
[----:B------:R-:W-:-:S05]  /*15b0*/  FADD.FTZ R45, R45, R28 ;  /* 0x0000001c2d2d7221 */ /* 0x000fca0000010000 */
[----:B------:R-:W-:-:S07]  /*15c0*/  MOV R42, R45 ;  /* 0x0000002d002a7202 */ /* 0x000fce0000000f00 */
[----:B------:R-:W-:Y:S05]  /*15d0*/  WARPSYNC.COLLECTIVE R30, `(.L_x_4798) ;  /* 0x000000001e087348 */ /* 0x000fea0003c00000 */
[----:B------:R0:W1:Y:S02]  /*15e0*/  SHFL.BFLY P2, R28, R42, R40, R31 ;  /* 0x0c0000282a1c7389 */ /* 0x000064000004001f */
[----:B01----:R-:W-:Y:S01]  /*15f0*/  ENDCOLLECTIVE ;  /* 0x000000000000791b */ /* 0x003fe20003800000 */
.L_x_4798:
[----:B------:R-:W-:Y:S05]  /*1600*/  BRA `(.L_x_4799) ;  /* 0xfffffff400e07947 */ /* 0x000fea000383ffff */
.L_x_4800:
        /* <DEDUP_REMOVED lines=15> */
.L_x_9576:


//--------------------- .text._ZN10layer_norm13ln_fwd_kernelINS_13Kernel_traitsIf6__halfS2_S2_fjLj256ELj1ELj4ELj1ELj16ENS_18Kernel_traits_baseILj256EfS2_S2_S2_fjLj128EEEEELb0ELb0ELb0ELb1EEEvNS_9FwdParamsE --------------------------
	.section	.text._ZN10layer_norm13ln_fwd_kernelINS_13Kernel_traitsIf6__halfS2_S2_fjLj256ELj1ELj4ELj1ELj16ENS_18Kernel_traits_baseILj256EfS2_S2_S2_fjLj128EEEEELb0ELb0ELb0ELb1EEEvNS_9FwdParamsE,"ax",@progbits
	.align	128
        .global         _ZN10layer_norm13ln_fwd_kernelINS_13Kernel_traitsIf6__halfS2_S2_fjLj256ELj1ELj4ELj1ELj16ENS_18Kernel_traits_baseILj256EfS2_S2_S2_fjLj128EEEEELb0ELb0ELb0ELb1EEEvNS_9FwdParamsE
        .type           _ZN10layer_norm13ln_fwd_kernelINS_13Kernel_traitsIf6__halfS2_S2_fjLj256ELj1ELj4ELj1ELj16ENS_18Kernel_traits_baseILj256EfS2_S2_S2_fjLj128EEEEELb0ELb0ELb0ELb1EEEvNS_9FwdParamsE,@function
        .size           _ZN10layer_norm13ln_fwd_kernelINS_13Kernel_traitsIf6__halfS2_S2_fjLj256ELj1ELj4ELj1ELj16ENS_18Kernel_traits_baseILj256EfS2_S2_S2_fjLj128EEEEELb0ELb0ELb0ELb1EEEvNS_9FwdParamsE,(.L_x_9577 - _ZN10layer_norm13ln_fwd_kernelINS_13Kernel_traitsIf6__halfS2_S2_fjLj256ELj1ELj4ELj1ELj16ENS_18Kernel_traits_baseILj256EfS2_S2_S2_fjLj128EEEEELb0ELb0ELb0ELb1EEEvNS_9FwdParamsE)
        .other          _ZN10layer_norm13ln_fwd_kernelINS_13Kernel_traitsIf6__halfS2_S2_fjLj256ELj1ELj4ELj1ELj16ENS_18Kernel_traits_baseILj256EfS2_S2_S2_fjLj128EEEEELb0ELb0ELb0ELb1EEEvNS_9FwdParamsE,@"STO_CUDA_ENTRY STV_DEFAULT"
_ZN10layer_norm13ln_fwd_kernelINS_13Kernel_traitsIf6__halfS2_S2_fjLj256ELj1ELj4ELj1ELj16ENS_18Kernel_traits_baseILj256EfS2_S2_S2_fjLj128EEEEELb0ELb0ELb0ELb1EEEvNS_9FwdParamsE:
.text._ZN10layer_norm13ln_fwd_kernelINS_13Kernel_traitsIf6__halfS2_S2_fjLj256ELj1ELj4ELj1ELj16ENS_18Kernel_traits_baseILj256EfS2_S2_S2_fjLj128EEEEELb0ELb0ELb0ELb1EEEvNS_9FwdParamsE:
        /* <DEDUP_REMOVED lines=40> */
.L_x_4826:
        /* <DEDUP_REMOVED lines=24> */
.L_x_4801:
[----:B-----5:R-:W-:-:S05]  /*0400*/  HADD2.F32 R2, -RZ, R20.H0_H0 ;  /* 0x20000014ff027230 */ /* 0x020fca0000004100 */
[----:B------:R-:W-:-:S07]  /*0410*/  FADD.FTZ R33, R33, R2 ;  /* 0x0000000221217221 */ /* 0x000fce0000010000 */
.L_x_4802:
[----:B------:R-:W-:-:S04]  /*0420*/  F2FP.F16.F32.PACK_AB R2, RZ, R33 ;  /* 0x00000021ff02723e */ /* 0x000fc800000000ff */
[----:B------:R-:W-:-:S07]  /*0430*/  PRMT R24, R2, 0x7610, R24 ;  /* 0x0000761002187816 */ /* 0x000fce0000000018 */
.L_x_4803:
[----:B------:R-:W-:-:S05]  /*0440*/  HADD2.F32 R43, -RZ, R28.H1_H1 ;  /* 0x3000001cff2b7230 */ /* 0x000fca0000004100 */
[----:B------:R-:W-:Y:S01]  /*0450*/  FMUL.FTZ R43, R43, R0 ;  /* 0x000000002b2b7220 */ /* 0x000fe20000410000 */
[----:B------:R-:W-:Y:S06]  /*0460*/  @P2 BRA `(.L_x_4804) ;  /* 0x0000000000082947 */ /* 0x000fec0003800000 */
[----:B------:R-:W-:Y:S05]  /*0470*/  @P0 BRA `(.L_x_4805) ;  /* 0x00000000000c0947 */ /* 0x000fea0003800000 */
[----:B------:R-:W-:Y:S05]  /*0480*/  BRA `(.L_x_4806) ;  /* 0x0000000000107947 */ /* 0x000fea0003800000 */
.L_x_4804:
[----:B-----5:R-:W-:-:S05]  /*0490*/  HADD2.F32 R2, -RZ, R20.H1_H1 ;  /* 0x30000014ff027230 */ /* 0x020fca0000004100 */
[----:B------:R-:W-:-:S07]  /*04a0*/  FADD.FTZ R43, R43, R2 ;  /* 0x000000022b2b7221 */ /* 0x000fce0000010000 */
.L_x_4805:
[----:B------:R-:W-:-:S04]  /*04b0*/  F2FP.F16.F32.PACK_AB R2, RZ, R43 ;  /* 0x0000002bff02723e */ /* 0x000fc800000000ff */
[----:B------:R-:W-:-:S07]  /*04c0*/  PRMT R24, R24, 0x5410, R2 ;  /* 0x0000541018187816 */ /* 0x000fce0000000002 */
.L_x_4806:
[----:B------:R-:W-:-:S05]  /*04d0*/  HADD2.F32 R41, -RZ, R29.H0_H0 ;  /* 0x2000001dff297230 */ /* 0x000fca0000004100 */
[----:B------:R-:W-:Y:S01]  /*04e0*/  FMUL.FTZ R41, R41, R0 ;  /* 0x0000000029297220 */ /* 0x000fe20000410000 */
[----:B------:R-:W-:Y:S06]  /*04f0*/  @P2 BRA `(.L_x_4807) ;  /* 0x0000000000082947 */ /* 0x000fec0003800000 */
[----:B------:R-:W-:Y:S05]  /*0500*/  @P0 BRA `(.L_x_4808) ;  /* 0x00000000000c0947 */ /* 0x000fea0003800000 */
[----:B------:R-:W-:Y:S05]  /*0510*/  BRA `(.L_x_4809) ;  /* 0x0000000000107947 */ /* 0x000fea0003800000 */
.L_x_4807:
[----:B-----5:R-:W-:-:S05]  /*0520*/  HADD2.F32 R2, -RZ, R21.H0_H0 ;  /* 0x20000015ff027230 */ /* 0x020fca0000004100 */
[----:B------:R-:W-:-:S07]  /*0530*/  FADD.FTZ R41, R41, R2 ;  /* 0x0000000229297221 */ /* 0x000fce0000010000 */
.L_x_4808:
[----:B------:R-:W-:-:S04]  /*0540*/  F2FP.F16.F32.PACK_AB R2, RZ, R41 ;  /* 0x00000029ff02723e */ /* 0x000fc800000000ff */
[----:B------:R-:W-:-:S07]  /*0550*/  PRMT R25, R2, 0x7610, R25 ;  /* 0x0000761002197816 */ /* 0x000fce0000000019 */
.L_x_4809:
[----:B------:R-:W-:-:S05]  /*0560*/  HADD2.F32 R29, -RZ, R29.H1_H1 ;  /* 0x3000001dff1d7230 */ /* 0x000fca0000004100 */
[----:B------:R-:W-:Y:S01]  /*0570*/  FMUL.FTZ R29, R29, R0 ;  /* 0x000000001d1d7220 */ /* 0x000fe20000410000 */
[----:B------:R-:W-:Y:S06]  /*0580*/  @P2 BRA `(.L_x_4810) ;  /* 0x0000000000082947 */ /* 0x000fec0003800000 */
[----:B------:R-:W-:Y:S05]  /*0590*/  @P0 BRA `(.L_x_4811) ;  /* 0x00000000000c0947 */ /* 0x000fea0003800000 */
[----:B------:R-:W-:Y:S05]  /*05a0*/  BRA `(.L_x_4812) ;  /* 0x0000000000107947 */ /* 0x000fea0003800000 */
.L_x_4810:
[----:B-----5:R-:W-:-:S05]  /*05b0*/  HADD2.F32 R2, -RZ, R21.H1_H1 ;  /* 0x30000015ff027230 */ /* 0x020fca0000004100 */
[----:B------:R-:W-:-:S07]  /*05c0*/  FADD.FTZ R29, R29, R2 ;  /* 0x000000021d1d7221 */ /* 0x000fce0000010000 */
.L_x_4811:
[----:B------:R-:W-:-:S04]  /*05d0*/  F2FP.F16.F32.PACK_AB R2, RZ, R29 ;  /* 0x0000001dff02723e */ /* 0x000fc800000000ff */
[----:B------:R-:W-:-:S07]  /*05e0*/  PRMT R25, R25, 0x5410, R2 ;  /* 0x0000541019197816 */ /* 0x000fce0000000002 */
.L_x_4812:
[----:B------:R-:W-:-:S05]  /*05f0*/  HADD2.F32 R45, -RZ, R30.H0_H0 ;  /* 0x2000001eff2d7230 */ /* 0x000fca0000004100 */
[----:B------:R-:W-:Y:S01]  /*0600*/  FMUL.FTZ R45, R45, R0 ;  /* 0x000000002d2d7220 */ /* 0x000fe20000410000 */
[----:B------:R-:W-:Y:S06]  /*0610*/  @P2 BRA `(.L_x_4813) ;  /* 0x0000000000082947 */ /* 0x000fec0003800000 */
[----:B------:R-:W-:Y:S05]  /*0620*/  @P0 BRA `(.L_x_4814) ;  /* 0x00000000000c0947 */ /* 0x000fea0003800000 */
[----:B------:R-:W-:Y:S05]  /*0630*/  BRA `(.L_x_4815) ;  /* 0x0000000000107947 */ /* 0x000fea0003800000 */
.L_x_4813:
[----:B-----5:R-:W-:-:S05]  /*0640*/  HADD2.F32 R2, -RZ, R22.H0_H0 ;  /* 0x20000016ff027230 */ /* 0x020fca0000004100 */
[----:B------:R-:W-:-:S07]  /*0650*/  FADD.FTZ R45, R45, R2 ;  /* 0x000000022d2d7221 */ /* 0x000fce0000010000 */
.L_x_4814:
[----:B------:R-:W-:-:S04]  /*0660*/  F2FP.F16.F32.PACK_AB R2, RZ, R45 ;  /* 0x0000002dff02723e */ /* 0x000fc800000000ff */
[----:B------:R-:W-:-:S07]  /*0670*/  PRMT R26, R2, 0x7610, R26 ;  /* 0x00007610021a7816 */ /* 0x000fce000000001a */
.L_x_4815:
[----:B------:R-:W-:-:S05]  /*0680*/  HADD2.F32 R3, -RZ, R30.H1_H1 ;  /* 0x3000001eff037230 */ /* 0x000fca0000004100 */
[----:B------:R-:W-:Y:S01]  /*0690*/  FMUL.FTZ R28, R3, R0 ;  /* 0x00000000031c7220 */ /* 0x000fe20000410000 */
[----:B------:R-:W-:Y:S06]  /*06a0*/  @P2 BRA `(.L_x_4816) ;  /* 0x0000000000082947 */ /* 0x000fec0003800000 */
[----:B------:R-:W-:Y:S05]  /*06b0*/  @P0 BRA `(.L_x_4817) ;  /* 0x00000000000c0947 */ /* 0x000fea0003800000 */
[----:B------:R-:W-:Y:S05]  /*06c0*/  BRA `(.L_x_4818) ;  /* 0x0000000000107947 */ /* 0x000fea0003800000 */
.L_x_4816:
[----:B-----5:R-:W-:-:S05]  /*06d0*/  HADD2.F32 R3, -RZ, R22.H1_H1 ;  /* 0x30000016ff037230 */ /* 0x020fca0000004100 */
[----:B------:R-:W-:-:S07]  /*06e0*/  FADD.FTZ R28, R28, R3 ;  /* 0x000000031c1c7221 */ /* 0x000fce0000010000 */
.L_x_4817:
[----:B------:R-:W-:-:S04]  /*06f0*/  F2FP.F16.F32.PACK_AB R2, RZ, R28 ;  /* 0x0000001cff02723e */ /* 0x000fc800000000ff */
[----:B------:R-:W-:-:S07]  /*0700*/  PRMT R26, R26, 0x5410, R2 ;  /* 0x000054101a1a7816 */ /* 0x000fce0000000002 */
.L_x_4818:
[----:B------:R-:W-:-:S05]  /*0710*/  HADD2.F32 R3, -RZ, R31.H0_H0 ;  /* 0x2000001fff037230 */ /* 0x000fca0000004100 */
[----:B------:R-:W-:Y:S01]  /*0720*/  FMUL.FTZ R30, R3, R0 ;  /* 0x00000000031e7220 */ /* 0x000fe20000410000 */
[----:B------:R-:W-:Y:S06]  /*0730*/  @P2 BRA `(.L_x_4819) ;  /* 0x0000000000082947 */ /* 0x000fec0003800000 */
[----:B------:R-:W-:Y:S05]  /*0740*/  @P0 BRA `(.L_x_4820) ;  /* 0x00000000000c0947 */ /* 0x000fea0003800000 */
[----:B------:R-:W-:Y:S05]  /*0750*/  BRA `(.L_x_4821) ;  /* 0x0000000000107947 */ /* 0x000fea0003800000 */
.L_x_4819:
[----:B-----5:R-:W-:-:S05]  /*0760*/  HADD2.F32 R3, -RZ, R23.H0_H0 ;  /* 0x20000017ff037230 */ /* 0x020fca0000004100 */
[----:B------:R-:W-:-:S07]  /*0770*/  FADD.FTZ R30, R30, R3 ;  /* 0x000000031e1e7221 */ /* 0x000fce0000010000 */
.L_x_4820:
[----:B------:R-:W-:-:S04]  /*0780*/  F2FP.F16.F32.PACK_AB R2, RZ, R30 ;  /* 0x0000001eff02723e */ /* 0x000fc800000000ff */
[----:B------:R-:W-:-:S07]  /*0790*/  PRMT R27, R2, 0x7610, R27 ;  /* 0x00007610021b7816 */ /* 0x000fce000000001b */
.L_x_4821:
[----:B------:R-:W-:-:S05]  /*07a0*/  HADD2.F32 R31, -RZ, R31.H1_H1 ;  /* 0x3000001fff1f7230 */ /* 0x000fca0000004100 */
[----:B------:R-:W-:Y:S01]  /*07b0*/  FMUL.FTZ R31, R31, R0 ;  /* 0x000000001f1f7220 */ /* 0x000fe20000410000 */
[----:B------:R-:W-:Y:S06]  /*07c0*/  @P2 BRA `(.L_x_4822) ;  /* 0x0000000000082947 */ /* 0x000fec0003800000 */
[----:B------:R-:W-:Y:S05]  /*07d0*/  @P0 BRA `(.L_x_4823) ;  /* 0x00000000000c0947 */ /* 0x000fea0003800000 */
[----:B------:R-:W-:Y:S05]  /*07e0*/  BRA `(.L_x_4824) ;  /* 0x0000000000107947 */ /* 0x000fea0003800000 */
.L_x_4822:
[----:B-----5:R-:W-:-:S05]  /*07f0*/  HADD2.F32 R0, -RZ, R23.H1_H1 ;  /* 0x30000017ff007230 */ /* 0x020fca0000004100 */
[----:B------:R-:W-:-:S07]  /*0800*/  FADD.FTZ R31, R31, R0 ;  /* 0x000000001f1f7221 */ /* 0x000fce0000010000 */
.L_x_4823:
[----:B------:R-:W-:-:S04]  /*0810*/  F2FP.F16.F32.PACK_AB R0, RZ, R31 ;  /* 0x0000001fff00723e */ /* 0x000fc800000000ff */
[----:B------:R-:W-:-:S07]  /*0820*/  PRMT R27, R27, 0x5410, R0 ;  /* 0x000054101b1b7816 */ /* 0x000fce0000000000 */
.L_x_4824:
        /* <DEDUP_REMOVED lines=52> */
.L_x_4838:
        /* <DEDUP_REMOVED lines=24> */
[----:B------:R-:W-:Y:S01]  /*0cf0*/  FMUL.FTZ R32, R39, R32 ;  /* 0x0000002027207220 */ /* 0x000fe20000410000 */
[----:B------:R-:W0:Y:S01]  /*0d00*/  @!P2 LDC.64 R2, c[0x0][0x258] ;  /* 0x00009600ff02ab82 */ /* 0x000e220000000a00 */
[----:B------:R-:W-:Y:S01]  /*0d10*/  F2FP.F16.F32.PACK_AB R30, R29, R30 ;  /* 0x0000001e1d1e723e */ /* 0x000fe200000000ff */
[C---:B------:R-:W-:Y:S01]  /*0d20*/  FMUL.FTZ R29, R39.reuse, R0 ;  /* 0x00000000271d7220 */ /* 0x040fe20000410000 */
[----:B------:R-:W-:Y:S01]  /*0d30*/  FMUL.FTZ R33, R39, R34 ;  /* 0x0000002227217220 */ /* 0x000fe20000410000 */
[----:B------:R-:W-:Y:S01]  /*0d40*/  F2FP.F16.F32.PACK_AB R31, R28, R31 ;  /* 0x0000001f1c1f723e */ /* 0x000fe200000000ff */
        /* <DEDUP_REMOVED lines=8> */
[----:B------:R-:W-:Y:S02]  /*0dd0*/  F2FP.F16.F32.PACK_AB R28, R43, R28 ;  /* 0x0000001c2b1c723e */ /* 0x000fe400000000ff */
[----:B------:R-:W-:Y:S01]  /*0de0*/  LEA.HI.X R35, R35, UR9, RZ, 0x4, P4 ;  /* 0x0000000923237c11 */ /* 0x000fe2000a0f24ff */
[----:B------:R1:W-:Y:S01]  /*0df0*/  @!P2 STG.E desc[UR4][R40.64], R38 ;  /* 0x000000262800a986 */ /* 0x0003e2000c101904 */
[----:B------:R-:W-:Y:S01]  /*0e00*/  F2FP.F16.F32.PACK_AB R29, R42, R29 ;  /* 0x0000001d2a1d723e */ /* 0x000fe200000000ff */
[----:B0-----:R-:W-:-:S05]  /*0e10*/  @!P2 IMAD.WIDE R2, R37, 0x4, R2 ;  /* 0x000000042502a825 */ /* 0x001fca00078e0202 */
[----:B------:R1:W-:Y:S04]  /*0e20*/  @!P2 STG.E desc[UR4][R2.64], R39 ;  /* 0x000000270200a986 */ /* 0x0003e8000c101904 */
[----:B------:R1:W-:Y:S01]  /*0e30*/  STG.E.128 desc[UR4][R34.64], R28 ;  /* 0x0000001c22007986 */ /* 0x0003e2000c101d04 */
[----:B--2---:R-:W-:-:S04]  /*0e40*/  LEA R37, R32, R37, 0x2 ;  /* 0x0000002520257211 */ /* 0x004fc800078e10ff */
[----:B------:R-:W-:-:S13]  /*0e50*/  ISETP.GE.AND P2, PT, R37, R33, PT ;  /* 0x000000212500720c */ /* 0x000fda0003f46270 */
[----:B-1----:R-:W-:Y:S05]  /*0e60*/  @!P2 BRA `(.L_x_4826) ;  /* 0xfffffff40004a947 */ /* 0x002fea000383ffff */
[----:B------:R-:W-:Y:S05]  /*0e70*/  EXIT ;  /* 0x000000000000794d */ /* 0x000fea0003800000 */
.L_x_4825:
        /* <DEDUP_REMOVED lines=8> */
.L_x_4828:
[----:B------:R-:W-:Y:S05]  /*0f00*/  BSYNC B0 ;  /* 0x0000000000007941 */ /* 0x000fea0003800000 */
.L_x_4827:
        /* <DEDUP_REMOVED lines=9> */
.L_x_4829:
[----:B------:R-:W-:Y:S01]  /*0fa0*/  HFMA2.MMA R34, -RZ, RZ, 0, 2.384185791015625e-07 ;  /* 0x00000004ff227435 */ /* 0x000fe200000001ff */
[----:B------:R-:W-:-:S10]  /*0fb0*/  FADD.FTZ R40, R39, R0 ;  /* 0x0000000027287221 */ /* 0x000fd40000010000 */
[----:B------:R-:W-:Y:S05]  /*0fc0*/  WARPSYNC.COLLECTIVE R3, `(.L_x_4830) ;  /* 0x0000000003087348 */ /* 0x000fea0003c00000 */
[----:B------:R0:W1:Y:S02]  /*0fd0*/  SHFL.BFLY P4, R0, R40, R34, R32 ;  /* 0x0c00002228007389 */ /* 0x0000640000080020 */
[----:B01----:R-:W-:Y:S01]  /*0fe0*/  ENDCOLLECTIVE ;  /* 0x000000000000791b */ /* 0x003fe20003800000 */
.L_x_4830:
[----:B------:R-:W-:Y:S01]  /*0ff0*/  HFMA2.MMA R34, -RZ, RZ, 0, 4.76837158203125e-07 ;  /* 0x00000008ff227435 */ /* 0x000fe200000001ff */
[----:B------:R-:W-:-:S05]  /*1000*/  FADD.FTZ R42, R40, R0 ;  /* 0x00000000282a7221 */ /* 0x000fca0000010000 */
[----:B------:R-:W-:-:S07]  /*1010*/  MOV R40, R42 ;  /* 0x0000002a00287202 */ /* 0x000fce0000000f00 */
[----:B------:R-:W-:Y:S05]  /*1020*/  WARPSYNC.COLLECTIVE R3, `(.L_x_4831) ;  /* 0x0000000003087348 */ /* 0x000fea0003c00000 */
[----:B------:R0:W1:Y:S02]  /*1030*/  SHFL.BFLY P4, R0, R40, R34, R32 ;  /* 0x0c00002228007389 */ /* 0x0000640000080020 */
[----:B01----:R-:W-:Y:S01]  /*1040*/  ENDCOLLECTIVE ;  /* 0x000000000000791b */ /* 0x003fe20003800000 */
.L_x_4831:
[----:B------:R-:W-:Y:S01]  /*1050*/  HFMA2.MMA R34, -RZ, RZ, 0, 9.5367431640625e-07 ;  /* 0x00000010ff227435 */ /* 0x000fe200000001ff */
[----:B------:R-:W-:-:S05]  /*1060*/  FADD.FTZ R44, R42, R0 ;  /* 0x000000002a2c7221 */ /* 0x000fca0000010000 */
[----:B------:R-:W-:-:S07]  /*1070*/  MOV R40, R44 ;  /* 0x0000002c00287202 */ /* 0x000fce0000000f00 */
[----:B------:R-:W-:Y:S05]  /*1080*/  WARPSYNC.COLLECTIVE R3, `(.L_x_4832) ;  /* 0x0000000003087348 */ /* 0x000fea0003c00000 */
[----:B------:R0:W1:Y:S02]  /*1090*/  SHFL.BFLY P4, R0, R40, R34, R32 ;  /* 0x0c00002228007389 */ /* 0x0000640000080020 */
[----:B01----:R-:W-:Y:S01]  /*10a0*/  ENDCOLLECTIVE ;  /* 0x000000000000791b */ /* 0x003fe20003800000 */
.L_x_4832:
        /* <DEDUP_REMOVED lines=24> */
.L_x_4833:
[----:B------:R-:W-:Y:S01]  /*1230*/  HFMA2.MMA R34, -RZ, RZ, 0, 1.1920928955078125e-07 ;  /* 0x00000002ff227435 */ /* 0x000fe200000001ff */
[----:B------:R-:W-:-:S10]  /*1240*/  FADD.FTZ R40, R39, R0 ;  /* 0x0000000027287221 */ /* 0x000fd40000010000 */
[----:B------:R-:W-:Y:S05]  /*1250*/  WARPSYNC.COLLECTIVE R3, `(.L_x_4834) ;  /* 0x0000000003087348 */ /* 0x000fea0003c00000 */
[----:B------:R0:W1:Y:S02]  /*1260*/  SHFL.BFLY P4, R0, R40, R34, R32 ;  /* 0x0c00002228007389 */ /* 0x0000640000080020 */
[----:B01----:R-:W-:Y:S01]  /*1270*/  ENDCOLLECTIVE ;  /* 0x000000000000791b */ /* 0x003fe20003800000 */
.L_x_4834:
[----:B------:R-:W-:Y:S01]  /*1280*/  HFMA2.MMA R34, -RZ, RZ, 0, 2.384185791015625e-07 ;  /* 0x00000004ff227435 */ /* 0x000fe200000001ff */
[----:B------:R-:W-:-:S05]  /*1290*/  FADD.FTZ R42, R40, R0 ;  /* 0x00000000282a7221 */ /* 0x000fca0000010000 */
[----:B------:R-:W-:-:S07]  /*12a0*/  MOV R40, R42 ;  /* 0x0000002a00287202 */ /* 0x000fce0000000f00 */
[----:B------:R-:W-:Y:S05]  /*12b0*/  WARPSYNC.COLLECTIVE R3, `(.L_x_4835) ;  /* 0x0000000003087348 */ /* 0x000fea0003c00000 */
[----:B------:R0:W1:Y:S02]  /*12c0*/  SHFL.BFLY P4, R0, R40, R34, R32 ;  /* 0x0c00002228007389 */ /* 0x0000640000080020 */
[----:B01----:R-:W-:Y:S01]  /*12d0*/  ENDCOLLECTIVE ;  /* 0x000000000000791b */ /* 0x003fe20003800000 */
.L_x_4835:
[----:B------:R-:W-:Y:S01]  /*12e0*/  HFMA2.MMA R34, -RZ, RZ, 0, 4.76837158203125e-07 ;  /* 0x00000008ff227435 */ /* 0x000fe200000001ff */
[----:B------:R-:W-:-:S05]  /*12f0*/  FADD.FTZ R44, R42, R0 ;  /* 0x000000002a2c7221 */ /* 0x000fca0000010000 */
[----:B------:R-:W-:-:S07]  /*1300*/  MOV R40, R44 ;  /* 0x0000002c00287202 */ /* 0x000fce0000000f00 */
[----:B------:R-:W-:Y:S05]  /*1310*/  WARPSYNC.COLLECTIVE R3, `(.L_x_4836) ;  /* 0x0000000003087348 */ /* 0x000fea0003c00000 */
[----:B------:R0:W1:Y:S02]  /*1320*/  SHFL.BFLY P4, R0, R40, R34, R32 ;  /* 0x0c00002228007389 */ /* 0x0000640000080020 */
[----:B01----:R-:W-:Y:S01]  /*1330*/  ENDCOLLECTIVE ;  /* 0x000000000000791b */ /* 0x003fe20003800000 */
.L_x_4836:
[----:B------:R-:W-:Y:S01]  /*1340*/  HFMA2.MMA R34, -RZ, RZ, 0, 9.5367431640625e-07 ;  /* 0x00000010ff227435 */ /* 0x000fe200000001ff */
[----:B------:R-:W-:-:S05]  /*1350*/  FADD.FTZ R44, R44, R0 ;  /* 0x000000002c2c7221 */ /* 0x000fca0000010000 */
[----:B------:R-:W-:-:S07]  /*1360*/  MOV R40, R44 ;  /* 0x0000002c00287202 */ /* 0x000fce0000000f00 */
[----:B------:R-:W-:Y:S05]  /*1370*/  WARPSYNC.COLLECTIVE R3, `(.L_x_4837) ;  /* 0x0000000003087348 */ /* 0x000fea0003c00000 */
[----:B------:R0:W1:Y:S02]  /*1380*/  SHFL.BFLY P4, R0, R40, R34, R32 ;  /* 0x0c00002228007389 */ /* 0x0000640000080020 */
[----:B01----:R-:W-:Y:S01]  /*1390*/  ENDCOLLECTIVE ;  /* 0x000000000000791b */ /* 0x003fe20003800000 */
.L_x_4837:
[----:B------:R-:W-:Y:S05]  /*13a0*/  BRA `(.L_x_4838) ;  /* 0xfffffff400f07947 */ /* 0x000fea000383ffff */
.L_x_4839:
        /* <DEDUP_REMOVED lines=13> */
.L_x_9577:


//--------------------- .text._ZN10layer_norm13ln_fwd_kernelINS_13Kernel_traitsIf6__halfS2_S2_fjLj256ELj1ELj4ELj1ELj16ENS_18Kernel_traits_baseILj256EfS2_S2_S2_fjLj128EEEEELb0ELb0ELb1ELb0EEEvNS_9FwdParamsE --------------------------
	.section	.text._ZN10layer_norm13ln_fwd_kernelINS_13Kernel_traitsIf6__halfS2_S2_fjLj256ELj1ELj4ELj1ELj16ENS_18Kernel_traits_baseILj256EfS2_S2_S2_fjLj128EEEEELb0ELb0ELb1ELb0EEEvNS_9FwdParamsE,"ax",@progbits
	.align	128
        .global         _ZN10layer_norm13ln_fwd_kernelINS_13Kernel_traitsIf6__halfS2_S2_fjLj256ELj1ELj4ELj1ELj16ENS_18Kernel_traits_baseILj256EfS2_S2_S2_fjLj128EEEEELb0ELb0ELb1ELb0EEEvNS_9FwdParamsE
        .type           _ZN10layer_norm13ln_fwd_kernelINS_13Kernel_traitsIf6__halfS2_S2_fjLj256ELj1ELj4ELj1ELj16ENS_18Kernel_traits_baseILj256EfS2_S2_S2_fjLj128EEEEELb0ELb0ELb1ELb0EEEvNS_9FwdParamsE,@function
        .size           _ZN10layer_norm13ln_fwd_kernelINS_13Kernel_traitsIf6__halfS2_S2_fjLj256ELj1ELj4ELj1ELj16ENS_18Kernel_traits_baseILj256EfS2_S2_S2_fjLj128EEEEELb0ELb0ELb1ELb0EEEvNS_9FwdParamsE,(.L_x_9578 - _ZN10layer_norm13ln_fwd_kernelINS_13Kernel_traitsIf6__halfS2_S2_fjLj256ELj1ELj4ELj1ELj16ENS_18Kernel_traits_baseILj256EfS2_S2_S2_fjLj128EEEEELb0ELb0ELb1ELb0EEEvNS_9FwdParamsE)
        .other          _ZN10layer_norm13ln_fwd_kernelINS_13Kernel_traitsIf6__halfS2_S2_fjLj256ELj1ELj4ELj1ELj16ENS_18Kernel_traits_baseILj256EfS2_S2_S2_fjLj128EEEEELb0ELb0ELb1ELb0EEEvNS_9FwdParamsE,@"STO_CUDA_ENTRY STV_DEFAULT"
_ZN10layer_norm13ln_fwd_kernelINS_13Kernel_traitsIf6__halfS2_S2_fjLj256ELj1ELj4ELj1ELj16ENS_18Kernel_traits_baseILj256EfS2_S2_S2_fjLj128EEEEELb0ELb0ELb1ELb0EEEvNS_9FwdParamsE:
.text._ZN10layer_norm13ln_fwd_kernelINS_13Kernel_traitsIf6__halfS2_S2_fjLj256ELj1ELj4ELj1ELj16ENS_18Kernel_traits_baseILj256EfS2_S2_S2_fjLj128EEEEELb0ELb0ELb1ELb0EEEvNS_9FwdParamsE:
        /* <DEDUP_REMOVED lines=30> */
.L_x_4841:
[----:B------:R-:W-:Y:S05]  /*01e0*/  BSYNC B0 ;  /* 0x0000000000007941 */ /* 0x000fea0003800000 */
.L_x_4840:
        /* <DEDUP_REMOVED lines=8> */
.L_x_4871:
        /* <DEDUP_REMOVED lines=36> */
.L_x_4845:
[----:B-----5:R-:W-:Y:S02]  /*04b0*/  HADD2.F32 R2, -RZ, R24.H0_H0 ;  /* 0x20000018ff027230 */ /* 0x020fe40000004100 */
[----:B------:R-:W-:-:S03]  /*04c0*/  @P0 HADD2.F32 R3, -RZ, R20.H0_H0 ;  /* 0x20000014ff030230 */ /* 0x000fc60000004100 */
[----:B------:R-:W-:-:S04]  /*04d0*/  FMUL.FTZ R2, R2, UR8 ;  /* 0x0000000802027c20 */ /* 0x000fc80008410000 */
[----:B------:R-:W-:-:S07]  /*04e0*/  @P0 FADD.FTZ R2, R3, R2 ;  /* 0x0000000203020221 */ /* 0x000fce0000010000 */
.L_x_4846:
[----:B------:R-:W-:Y:S05]  /*04f0*/  BSYNC B1 ;  /* 0x0000000000017941 */ /* 0x000fea0003800000 */
.L_x_4844:
[----:B------:R-:W-:Y:S04]  /*0500*/  BSSY B1, `(.L_x_4847) ;  /* 0x000000a000017945 */ /* 0x000fe80003800000 */
[----:B------:R-:W-:Y:S05]  /*0510*/  @P3 BRA `(.L_x_4848) ;  /* 0x0000000000103947 */ /* 0x000fea0003800000 */
[----:B------:R-:W-:Y:S01]  /*0520*/  MOV R3, RZ ;  /* 0x000000ff00037202 */ /* 0x000fe20000000f00 */
[----:B------:R-:W-:Y:S06]  /*0530*/  @!P0 BRA `(.L_x_4849) ;  /* 0x0000000000188947 */ /* 0x000fec0003800000 */
[----:B-----5:R-:W-:Y:S01]  /*0540*/  HADD2.F32 R3, -RZ, R20.H1_H1 ;  /* 0x30000014ff037230 */ /* 0x020fe20000004100 */
[----:B------:R-:W-:Y:S06]  /*0550*/  BRA `(.L_x_4849) ;  /* 0x0000000000107947 */ /* 0x000fec0003800000 */
.L_x_4848:
[----:B-----5:R-:W-:Y:S02]  /*0560*/  HADD2.F32 R3, -RZ, R24.H1_H1 ;  /* 0x30000018ff037230 */ /* 0x020fe40000004100 */
[----:B------:R-:W-:-:S03]  /*0570*/  @P0 HADD2.F32 R28, -RZ, R20.H1_H1 ;  /* 0x30000014ff1c0230 */ /* 0x000fc60000004100 */
[----:B------:R-:W-:-:S04]  /*0580*/  FMUL.FTZ R3, R3, UR8 ;  /* 0x0000000803037c20 */ /* 0x000fc80008410000 */
[----:B------:R-:W-:-:S07]  /*0590*/  @P0 FADD.FTZ R3, R28, R3 ;  /* 0x000000031c030221 */ /* 0x000fce0000010000 */
.L_x_4849:
[----:B------:R-:W-:Y:S05]  /*05a0*/  BSYNC B1 ;  /* 0x0000000000017941 */ /* 0x000fea0003800000 */
.L_x_4847:
[----:B------:R-:W-:Y:S04]  /*05b0*/  BSSY B1, `(.L_x_4850) ;  /* 0x000000a000017945 */ /* 0x000fe80003800000 */
[----:B------:R-:W-:Y:S05]  /*05c0*/  @P3 BRA `(.L_x_4851) ;  /* 0x0000000000103947 */ /* 0x000fea0003800000 */
[----:B------:R-:W-:Y:S01]  /*05d0*/  HFMA2.MMA R32, -RZ, RZ, 0, 0 ;  /* 0x00000000ff207435 */ /* 0x000fe200000001ff */
[----:B------:R-:W-:Y:S10]  /*05e0*/  @!P0 BRA `(.L_x_4852) ;  /* 0x0000000000188947 */ /* 0x000ff40003800000 */
[----:B-----5:R-:W-:Y:S01]  /*05f0*/  HADD2.F32 R32, -RZ, R21.H0_H0 ;  /* 0x20000015ff207230 */ /* 0x020fe20000004100 */
[----:B------:R-:W-:Y:S06]  /*0600*/  BRA `(.L_x_4852) ;  /* 0x0000000000107947 */ /* 0x000fec0003800000 */
.L_x_4851:
[----:B-----5:R-:W-:Y:S02]  /*0610*/  HADD2.F32 R32, -RZ, R25.H0_H0 ;  /* 0x20000019ff207230 */ /* 0x020fe40000004100 */
[----:B------:R-:W-:-:S03]  /*0620*/  @P0 HADD2.F32 R31, -RZ, R21.H0_H0 ;  /* 0x20000015ff1f0230 */ /* 0x000fc60000004100 */
[----:B------:R-:W-:-:S04]  /*0630*/  FMUL.FTZ R32, R32, UR8 ;  /* 0x0000000820207c20 */ /* 0x000fc80008410000 */
[----:B------:R-:W-:-:S07]  /*0640*/  @P0 FADD.FTZ R32, R31, R32 ;  /* 0x000000201f200221 */ /* 0x000fce0000010000 */
.L_x_4852:
[----:B------:R-:W-:Y:S05]  /*0650*/  BSYNC B1 ;  /* 0x0000000000017941 */ /* 0x000fea0003800000 */
.L_x_4850:
[----:B------:R-:W-:Y:S04]  /*0660*/  BSSY B1, `(.L_x_4853) ;  /* 0x000000a000017945 */ /* 0x000fe80003800000 */
[----:B------:R-:W-:Y:S05]  /*0670*/  @P3 BRA `(.L_x_4854) ;  /* 0x0000000000103947 */ /* 0x000fea0003800000 */
[----:B------:R-:W-:Y:S01]  /*0680*/  MOV R33, RZ ;  /* 0x000000ff00217202 */ /* 0x000fe20000000f00 */
[----:B------:R-:W-:Y:S06]  /*0690*/  @!P0 BRA `(.L_x_4855) ;  /* 0x0000000000188947 */ /* 0x000fec0003800000 */
[----:B-----5:R-:W-:Y:S01]  /*06a0*/  HADD2.F32 R33, -RZ, R21.H1_H1 ;  /* 0x30000015ff217230 */ /* 0x020fe20000004100 */
[----:B------:R-:W-:Y:S06]  /*06b0*/  BRA `(.L_x_4855) ;  /* 0x0000000000107947 */ /* 0x000fec0003800000 */
.L_x_4854:
[----:B-----5:R-:W-:Y:S02]  /*06c0*/  HADD2.F32 R33, -RZ, R25.H1_H1 ;  /* 0x30000019ff217230 */ /* 0x020fe40000004100 */
[----:B------:R-:W-:-:S03]  /*06d0*/  @P0 HADD2.F32 R28, -RZ, R21.H1_H1 ;  /* 0x30000015ff1c0230 */ /* 0x000fc60000004100 */
[----:B------:R-:W-:-:S04]  /*06e0*/  FMUL.FTZ R33, R33, UR8 ;  /* 0x0000000821217c20 */ /* 0x000fc80008410000 */
[----:B------:R-:W-:-:S07]  /*06f0*/  @P0 FADD.FTZ R33, R28, R33 ;  /* 0x000000211c210221 */ /* 0x000fce0000010000 */
.L_x_4855:
[----:B------:R-:W-:Y:S05]  /*0700*/  BSYNC B1 ;  /* 0x0000000000017941 */ /* 0x000fea0003800000 */
.L_x_4853:
[----:B------:R-:W-:Y:S04]  /*0710*/  BSSY B1, `(.L_x_4856) ;  /* 0x000000a000017945 */ /* 0x000fe80003800000 */
[----:B------:R-:W-:Y:S05]  /*0720*/  @P3 BRA `(.L_x_4857) ;  /* 0x0000000000103947 */ /* 0x000fea0003800000 */
[----:B------:R-:W-:Y:S01]  /*0730*/  HFMA2.MMA R34, -RZ, RZ, 0, 0 ;  /* 0x00000000ff227435 */ /* 0x000fe200000001ff */
[----:B------:R-:W-:Y:S10]  /*0740*/  @!P0 BRA `(.L_x_4858) ;  /* 0x0000000000188947 */ /* 0x000ff40003800000 */
[----:B-----5:R-:W-:Y:S01]  /*0750*/  HADD2.F32 R34, -RZ, R22.H0_H0 ;  /* 0x20000016ff227230 */ /* 0x020fe20000004100 */
[----:B------:R-:W-:Y:S06]  /*0760*/  BRA `(.L_x_4858) ;  /* 0x0000000000107947 */ /* 0x000fec0003800000 */
.L_x_4857:
[----:B-----5:R-:W-:Y:S02]  /*0770*/  HADD2.F32 R34, -RZ, R26.H0_H0 ;  /* 0x2000001aff227230 */ /* 0x020fe40000004100 */
[----:B------:R-:W-:-:S03]  /*0780*/  @P0 HADD2.F32 R31, -RZ, R22.H0_H0 ;  /* 0x20000016ff1f0230 */ /* 0x000fc60000004100 */
[----:B------:R-:W-:-:S04]  /*0790*/  FMUL.FTZ R34, R34, UR8 ;  /* 0x0000000822227c20 */ /* 0x000fc80008410000 */
[----:B------:R-:W-:-:S07]  /*07a0*/  @P0 FADD.FTZ R34, R31, R34 ;  /* 0x000000221f220221 */ /* 0x000fce0000010000 */
.L_x_4858:
[----:B------:R-:W-:Y:S05]  /*07b0*/  BSYNC B1 ;  /* 0x0000000000017941 */ /* 0x000fea0003800000 */
.L_x_4856:
[----:B------:R-:W-:Y:S04]  /*07c0*/  BSSY B1, `(.L_x_4859) ;  /* 0x000000a000017945 */ /* 0x000fe80003800000 */
[----:B------:R-:W-:Y:S05]  /*07d0*/  @P3 BRA `(.L_x_4860) ;  /* 0x0000000000103947 */ /* 0x000fea0003800000 */
[----:B------:R-:W-:Y:S01]  /*07e0*/  MOV R35, RZ ;  /* 0x000000ff00237202 */ /* 0x000fe20000000f00 */
[----:B------:R-:W-:Y:S06]  /*07f0*/  @!P0 BRA `(.L_x_4861) ;  /* 0x0000000000188947 */ /* 0x000fec0003800000 */
[----:B-----5:R-:W-:Y:S01]  /*0800*/  HADD2.F32 R35, -RZ, R22.H1_H1 ;  /* 0x30000016ff237230 */ /* 0x020fe20000004100 */
[----:B------:R-:W-:Y:S06]  /*0810*/  BRA `(.L_x_4861) ;  /* 0x0000000000107947 */ /* 0x000fec0003800000 */
.L_x_4860:
[----:B-----5:R-:W-:Y:S02]  /*0820*/  HADD2.F32 R35, -RZ, R26.H1_H1 ;  /* 0x3000001aff237230 */ /* 0x020fe40000004100 */
[----:B------:R-:W-:-:S03]  /*0830*/  @P0 HADD2.F32 R28, -RZ, R22.H1_H1 ;  /* 0x30000016ff1c0230 */ /* 0x000fc60000004100 */
[----:B------:R-:W-:-:S04]  /*0840*/  FMUL.FTZ R35, R35, UR8 ;  /* 0x0000000823237c20 */ /* 0x000fc80008410000 */
[----:B------:R-:W-:-:S07]  /*0850*/  @P0 FADD.FTZ R35, R28, R35 ;  /* 0x000000231c230221 */ /* 0x000fce0000010000 */
.L_x_4861:
[----:B------:R-:W-:Y:S05]  /*0860*/  BSYNC B1 ;  /* 0x0000000000017941 */ /* 0x000fea0003800000 */
.L_x_4859:
[----:B------:R-:W-:Y:S04]  /*0870*/  BSSY B1, `(.L_x_4862) ;  /* 0x000000a000017945 */ /* 0x000fe80003800000 */
[----:B------:R-:W-:Y:S05]  /*0880*/  @P3 BRA `(.L_x_4863) ;  /* 0x0000000000103947 */ /* 0x000fea0003800000 */
[----:B------:R-:W-:Y:S01]  /*0890*/  HFMA2.MMA R36, -RZ, RZ, 0, 0 ;  /* 0x00000000ff247435 */ /* 0x000fe200000001ff */
[----:B------:R-:W-:Y:S10]  /*08a0*/  @!P0 BRA `(.L_x_4864) ;  /* 0x0000000000188947 */ /* 0x000ff40003800000 */
[----:B-----5:R-:W-:Y:S01]  /*08b0*/  HADD2.F32 R36, -RZ, R23.H0_H0 ;  /* 0x20000017ff247230 */ /* 0x020fe20000004100 */
[----:B------:R-:W-:Y:S06]  /*08c0*/  BRA `(.L_x_4864) ;  /* 0x0000000000107947 */ /* 0x000fec0003800000 */
.L_x_4863:
[----:B-----5:R-:W-:Y:S02]  /*08d0*/  HADD2.F32 R36, -RZ, R27.H0_H0 ;  /* 0x2000001bff247230 */ /* 0x020fe40000004100 */
[----:B------:R-:W-:-:S03]  /*08e0*/  @P0 HADD2.F32 R31, -RZ, R23.H0_H0 ;  /* 0x20000017ff1f0230 */ /* 0x000fc60000004100 */
[----:B------:R-:W-:-:S04]  /*08f0*/  FMUL.FTZ R36, R36, UR8 ;  /* 0x0000000824247c20 */ /* 0x000fc80008410000 */
[----:B------:R-:W-:-:S07]  /*0900*/  @P0 FADD.FTZ R36, R31, R36 ;  /* 0x000000241f240221 */ /* 0x000fce0000010000 */
.L_x_4864:
[----:B------:R-:W-:Y:S05]  /*0910*/  BSYNC B1 ;  /* 0x0000000000017941 */ /* 0x000fea0003800000 */
.L_x_4862:
[----:B------:R-:W-:Y:S04]  /*0920*/  BSSY B1, `(.L_x_4865) ;  /* 0x000000a000017945 */ /* 0x000fe80003800000 */
[----:B------:R-:W-:Y:S05]  /*0930*/  @P3 BRA `(.L_x_4866) ;  /* 0x0000000000103947 */ /* 0x000fea0003800000 */
[----:B------:R-:W-:Y:S01]  /*0940*/  MOV R37, RZ ;  /* 0x000000ff00257202 */ /* 0x000fe20000000f00 */
[----:B------:R-:W-:Y:S06]  /*0950*/  @!P0 BRA `(.L_x_4867) ;  /* 0x0000000000188947 */ /* 0x000fec0003800000 */
[----:B-----5:R-:W-:Y:S01]  /*0960*/  HADD2.F32 R37, -RZ, R23.H1_H1 ;  /* 0x30000017ff257230 */ /* 0x020fe20000004100 */
[----:B------:R-:W-:Y:S06]  /*0970*/  BRA `(.L_x_4867) ;  /* 0x0000000000107947 */ /* 0x000fec0003800000 */
.L_x_4866:
[----:B-----5:R-:W-:Y:S02]  /*0980*/  HADD2.F32 R37, -RZ, R27.H1_H1 ;  /* 0x3000001bff257230 */ /* 0x020fe40000004100 */
[----:B------:R-:W-:-:S03]  /*0990*/  @P0 HADD2.F32 R28, -RZ, R23.H1_H1 ;  /* 0x30000017ff1c0230 */ /* 0x000fc60000004100 */
[----:B------:R-:W-:-:S04]  /*09a0*/  FMUL.FTZ R37, R37, UR8 ;  /* 0x0000000825257c20 */ /* 0x000fc80008410000 */
[----:B------:R-:W-:-:S07]  /*09b0*/  @P0 FADD.FTZ R37, R28, R37 ;  /* 0x000000251c250221 */ /* 0x000fce0000010000 */
.L_x_4867:
[----:B------:R-:W-:Y:S05]  /*09c0*/  BSYNC B1 ;  /* 0x0000000000017941 */ /* 0x000fea0003800000 */
.L_x_4865:
[----:B------:R-:W0:Y:S01]  /*09d0*/  LDC.64 R42, c[0x0][0x238] ;  /* 0x00008e00ff2a7b82 */ /* 0x000e220000000a00 */
[----:B------:R-:W-:Y:S02]  /*09e0*/  F2FP.F16.F32.PACK_AB R31, R37, R36 ;  /* 0x00000024251f723e */ /* 0x000fe400000000ff */
[----:B------:R-:W-:Y:S02]  /*09f0*/  F2FP.F16.F32.PACK_AB R30, R35, R34 ;  /* 0x00000022231e723e */ /* 0x000fe400000000ff */
[----:B------:R-:W-:Y:S01]  /*0a00*/  F2FP.F16.F32.PACK_AB R28, R3, R2 ;  /* 0x00000002031c723e */ /* 0x000fe200000000ff */
[----:B0-----:R-:W-:Y:S01]  /*0a10*/  IMAD.WIDE.U32 R42, R29, 0x10, R42 ;  /* 0x000000101d2a7825 */ /* 0x001fe200078e002a */
[----:B------:R-:W-:-:S05]  /*0a20*/  F2FP.F16.F32.PACK_AB R29, R33, R32 ;  /* 0x00000020211d723e */ /* 0x000fca00000000ff */
[----:B------:R1:W-:Y:S02]  /*0a30*/  STG.E.128 desc[UR4][R42.64], R28 ;  /* 0x0000001c2a007986 */ /* 0x0003e4000c101d04 */
.L_x_4843:
[----:B------:R-:W-:Y:S05]  /*0a40*/  BSYNC B0 ;  /* 0x0000000000007941 */ /* 0x000fea0003800000 */
.L_x_4842:
        /* <DEDUP_REMOVED lines=50> */
.L_x_4883:
        /* <DEDUP_REMOVED lines=42> */
[----:B------:R-:W-:Y:S01]  /*1010*/  F2FP.F16.F32.PACK_AB R30, R44, R29 ;  /* 0x0000001d2c1e723e */ /* 0x000fe200000000ff */
[----:B------:R-:W-:Y:S01]  /*1020*/  FFMA.FTZ R31, R18, R45, R10 ;  /* 0x0000002d121f7223 */ /* 0x000fe2000001000a */
[----:B------:R-:W-:Y:S01]  /*1030*/  F2FP.F16.F32.PACK_AB R29, R40, R43 ;  /* 0x0000002b281d723e */ /* 0x000fe200000000ff */
[----:B------:R-:W-:Y:S01]  /*1040*/  FFMA.FTZ R39, R12, R39, R4 ;  /* 0x000000270c277223 */ /* 0x000fe20000010004 */
[----:B------:R-:W-:Y:S01]  /*1050*/  SHF.R.S32.HI R40, RZ, 0x1f, R41 ;  /* 0x0000001fff287819 */ /* 0x000fe20000011429 */
[----:B------:R-:W-:Y:S01]  /*1060*/  FFMA.FTZ R28, R13, R28, R5 ;  /* 0x0000001c0d1c7223 */ /* 0x000fe20000010005 */
[----:B------:R-:W-:-:S02]  /*1070*/  F2FP.F16.F32.PACK_AB R31, R42, R31 ;  /* 0x0000001f2a1f723e */ /* 0x000fc400000000ff */
[----:B------:R-:W-:Y:S02]  /*1080*/  LEA.HI R43, R40, R41, RZ, 0x3 ;  /* 0x00000029282b7211 */ /* 0x000fe400078f18ff */
[----:B------:R-:W1:Y:S01]  /*1090*/  LDC.64 R40, c[0x0][0x2b8] ;  /* 0x0000ae00ff287b82 */ /* 0x000e620000000a00 */
[----:B------:R-:W-:Y:S02]  /*10a0*/  F2FP.F16.F32.PACK_AB R28, R28, R39 ;  /* 0x000000271c1c723e */ /* 0x000fe400000000ff */
[----:B------:R-:W-:-:S05]  /*10b0*/  LEA.HI.SX32 R43, R43, R38, 0x1d ;  /* 0x000000262b2b7211 */ /* 0x000fca00078feaff */
[----:B-1----:R-:W-:-:S05]  /*10c0*/  IMAD.WIDE.U32 R40, R43, 0x10, R40 ;  /* 0x000000102b287825 */ /* 0x002fca00078e0028 */
[----:B------:R1:W-:Y:S02]  /*10d0*/  STG.E.128 desc[UR4][R40.64], R28 ;  /* 0x0000001c28007986 */ /* 0x0003e4000c101d04 */
.L_x_4870:
[----:B------:R-:W-:Y:S05]  /*10e0*/  BSYNC B0 ;  /* 0x0000000000007941 */ /* 0x000fea0003800000 */
.L_x_4869:
[----:B-1----:R-:W1:Y:S02]  /*10f0*/  LDC.64 R28, c[0x0][0x210] ;  /* 0x00008400ff1c7b82 */ /* 0x002e640000000a00 */
[----:B-1----:R-:W-:-:S04]  /*1100*/  LEA R0, R28, R0, 0x2 ;  /* 0x000000001c007211 */ /* 0x002fc800078e10ff */
[----:B------:R-:W-:-:S13]  /*1110*/  ISETP.GE.AND P0, PT, R0, R29, PT ;  /* 0x0000001d0000720c */ /* 0x000fda0003f06270 */
[----:B------:R-:W-:Y:S05]  /*1120*/  @!P0 BRA `(.L_x_4871) ;  /* 0xfffffff000508947 */ /* 0x000fea000383ffff */
[----:B------:R-:W-:Y:S05]  /*1130*/  EXIT ;  /* 0x000000000000794d */ /* 0x000fea0003800000 */
.L_x_4868:
        /* <DEDUP_REMOVED lines=8> */
.L_x_4873:
[----:B------:R-:W-:Y:S05]  /*11c0*/  BSYNC B0 ;  /* 0x0000000000007941 */ /* 0x000fea0003800000 */
.L_x_4872:
        /* <DEDUP_REMOVED lines=8> */
.L_x_4874:
[----:B------:R-:W-:Y:S01]  /*1250*/  HFMA2.MMA R43, -RZ, RZ, 0, 2.384185791015625e-07 ;  /* 0x00000004ff2b7435 */ /* 0x000fe200000001ff */
[----:B------:R-:W-:-:S05]  /*1260*/  FADD.FTZ R45, R44, R28 ;  /* 0x0000001c2c2d7221 */ /* 0x000fca0000010000 */
[----:B------:R-:W-:-:S07]  /*1270*/  MOV R44, R45 ;  /* 0x0000002d002c7202 */ /* 0x000fce0000000f00 */
[----:B------:R-:W-:Y:S05]  /*1280*/  WARPSYNC.COLLECTIVE R29, `(.L_x_4875) ;  /* 0x000000001d087348 */ /* 0x000fea0003c00000 */
[----:B------:R0:W1:Y:S02]  /*1290*/  SHFL.BFLY P3, R28, R44, R43, R42 ;  /* 0x0c00002b2c1c7389 */ /* 0x000064000006002a */
[----:B01----:R-:W-:Y:S01]  /*12a0*/  ENDCOLLECTIVE ;  /* 0x000000000000791b */ /* 0x003fe20003800000 */
.L_x_4875:
[----:B------:R-:W-:Y:S01]  /*12b0*/  HFMA2.MMA R43, -RZ, RZ, 0, 4.76837158203125e-07 ;  /* 0x00000008ff2b7435 */ /* 0x000fe200000001ff */
[----:B------:R-:W-:-:S05]  /*12c0*/  FADD.FTZ R45, R45, R28 ;  /* 0x0000001c2d2d7221 */ /* 0x000fca0000010000 */
[----:B------:R-:W-:-:S07]  /*12d0*/  MOV R44, R45 ;  /* 0x0000002d002c7202 */ /* 0x000fce0000000f00 */
[----:B------:R-:W-:Y:S05]  /*12e0*/  WARPSYNC.COLLECTIVE R29, `(.L_x_4876) ;  /* 0x000000001d087348 */ /* 0x000fea0003c00000 */
[----:B------:R0:W1:Y:S02]  /*12f0*/  SHFL.BFLY P3, R28, R44, R43, R42 ;  /* 0x0c00002b2c1c7389 */ /* 0x000064000006002a */
[----:B01----:R-:W-:Y:S01]  /*1300*/  ENDCOLLECTIVE ;  /* 0x000000000000791b */ /* 0x003fe20003800000 */
.L_x_4876:
[----:B------:R-:W-:Y:S01]  /*1310*/  MOV R43, 0x10 ;  /* 0x00000010002b7802 */ /* 0x000fe20000000f00 */
[----:B------:R-:W-:-:S07]  /*1320*/  FADD.FTZ R44, R45, R28 ;  /* 0x0000001c2d2c7221 */ /* 0x000fce0000010000 */
[----:B------:R-:W-:Y:S05]  /*1330*/  WARPSYNC.COLLECTIVE R29, `(.L_x_4877) ;  /* 0x000000001d087348 */ /* 0x000fea0003c00000 */
[----:B------:R0:W1:Y:S02]  /*1340*/  SHFL.BFLY P3, R28, R44, R43, R42 ;  /* 0x0c00002b2c1c7389 */ /* 0x000064000006002a */
[----:B01----:R-:W-:Y:S01]  /*1350*/  ENDCOLLECTIVE ;  /* 0x000000000000791b */ /* 0x003fe20003800000 */
.L_x_4877:
        /* <DEDUP_REMOVED lines=24> */
.L_x_4878:
[----:B------:R-:W-:Y:S01]  /*14e0*/  HFMA2.MMA R43, -RZ, RZ, 0, 1.1920928955078125e-07 ;  /* 0x00000002ff2b7435 */ /* 0x000fe200000001ff */
[----:B------:R-:W-:-:S05]  /*14f0*/  FADD.FTZ R45, R44, R28 ;  /* 0x0000001c2c2d7221 */ /* 0x000fca0000010000 */
[----:B------:R-:W-:-:S07]  /*1500*/  MOV R44, R45 ;  /* 0x0000002d002c7202 */ /* 0x000fce0000000f00 */
[----:B------:R-:W-:Y:S05]  /*1510*/  WARPSYNC.COLLECTIVE R29, `(.L_x_4879) ;  /* 0x000000001d087348 */ /* 0x000fea0003c00000 */
[----:B------:R0:W1:Y:S02]  /*1520*/  SHFL.BFLY P3, R28, R44, R43, R42 ;  /* 0x0c00002b2c1c7389 */ /* 0x000064000006002a */
[----:B01----:R-:W-:Y:S01]  /*1530*/  ENDCOLLECTIVE ;  /* 0x000000000000791b */ /* 0x003fe20003800000 */
.L_x_4879:
[----:B------:R-:W-:Y:S01]  /*1540*/  HFMA2.MMA R43, -RZ, RZ, 0, 2.384185791015625e-07 ;  /* 0x00000004ff2b7435 */ /* 0x000fe200000001ff */
[----:B------:R-:W-:-:S05]  /*1550*/  FADD.FTZ R45, R45, R28 ;  /* 0x0000001c2d2d7221 */ /* 0x000fca0000010000 */
[----:B------:R-:W-:-:S07]  /*1560*/  MOV R44, R45 ;  /* 0x0000002d002c7202 */ /* 0x000fce0000000f00 */
[----:B------:R-:W-:Y:S05]  /*1570*/  WARPSYNC.COLLECTIVE R29, `(.L_x_4880) ;  /* 0x000000001d087348 */ /* 0x000fea0003c00000 */
[----:B------:R0:W1:Y:S02]  /*1580*/  SHFL.BFLY P3, R28, R44, R43, R42 ;  /* 0x0c00002b2c1c7389 */ /* 0x000064000006002a */
[----:B01----:R-:W-:Y:S01]  /*1590*/  ENDCOLLECTIVE ;  /* 0x000000000000791b */ /* 0x003fe20003800000 */
.L_x_4880:
[----:B------:R-:W-:Y:S01]  /*15a0*/  MOV R43, 0x8 ;  /* 0x00000008002b7802 */ /* 0x000fe20000000f00 */
[----:B------:R-:W-:-:S07]  /*15b0*/  FADD.FTZ R44, R45, R28 ;  /* 0x0000001c2d2c7221 */ /* 0x000fce0000010000 */
[----:B------:R-:W-:Y:S05]  /*15c0*/  WARPSYNC.COLLECTIVE R29, `(.L_x_4881) ;  /* 0x000000001d087348 */ /* 0x000fea0003c00000 */
[----:B------:R0:W1:Y:S02]  /*15d0*/  SHFL.BFLY P3, R28, R44, R43, R42 ;  /* 0x0c00002b2c1c7389 */ /* 0x000064000006002a */
[----:B01----:R-:W-:Y:S01]  /*15e0*/  ENDCOLLECTIVE ;  /* 0x000000000000791b */ /* 0x003fe20003800000 */
.L_x_4881:
[----:B------:R-:W-:Y:S01]  /*15f0*/  HFMA2.MMA R43, -RZ, RZ, 0, 9.5367431640625e-07 ;  /* 0x00000010ff2b7435 */ /* 0x000fe200000001ff */
[----:B------:R-:W-:-:S10]  /*1600*/  FADD.FTZ R44, R44, R28 ;  /* 0x0000001c2c2c7221 */ /* 0x000fd40000010000 */
[----:B------:R-:W-:Y:S05]  /*1610*/  WARPSYNC.COLLECTIVE R29, `(.L_x_4882) ;  /* 0x000000001d087348 */ /* 0x000fea0003c00000 */
[----:B------:R0:W1:Y:S02]  /*1620*/  SHFL.BFLY P3, R28, R44, R43, R42 ;  /* 0x0c00002b2c1c7389 */ /* 0x000064000006002a */
[----:B01----:R-:W-:Y:S01]  /*1630*/  ENDCOLLECTIVE ;  /* 0x000000000000791b */ /* 0x003fe20003800000 */
.L_x_4882:
[----:B------:R-:W-:Y:S05]  /*1640*/  BRA `(.L_x_4883) ;  /* 0xfffffff400c87947 */ /* 0x000fea000383ffff */
.L_x_4884:
        /* <DEDUP_REMOVED lines=11> */
.L_x_9578:


//--------------------- .text._ZN10layer_norm13ln_fwd_kernelINS_13Kernel_traitsIf6__halfS2_S2_fjLj256ELj1ELj4ELj1ELj16ENS_18Kernel_traits_baseILj256EfS2_S2_S2_fjLj128EEEEELb0ELb0ELb1ELb1EEEvNS_9FwdParamsE --------------------------
	.section	.text._ZN10layer_norm13ln_fwd_kernelINS_13Kernel_traitsIf6__halfS2_S2_fjLj256ELj1ELj4ELj1ELj16ENS_18Kernel_traits_baseILj256EfS2_S2_S2_fjLj128EEEEELb0ELb0ELb1ELb1EEEvNS_9FwdParamsE,"ax",@progbits
	.align	128
        .global         _ZN10layer_norm13ln_fwd_kernelINS_13Kernel_traitsIf6__halfS2_S2_fjLj256ELj1ELj4ELj1ELj16ENS_18Kernel_traits_baseILj256EfS2_S2_S2_fjLj128EEEEELb0ELb0ELb1ELb1EEEvNS_9FwdParamsE
        .type           _ZN10layer_norm13ln_fwd_kernelINS_13Kernel_traitsIf6__halfS2_S2_fjLj256ELj1ELj4ELj1ELj16ENS_18Kernel_traits_baseILj256EfS2_S2_S2_fjLj128EEEEELb0ELb0ELb1ELb1EEEvNS_9FwdParamsE,@function
        .size           _ZN10layer_norm13ln_fwd_kernelINS_13Kernel_traitsIf6__halfS2_S2_fjLj256ELj1ELj4ELj1ELj16ENS_18Kernel_traits_baseILj256EfS2_S2_S2_fjLj128EEEEELb0ELb0ELb1ELb1EEEvNS_9FwdParamsE,(.L_x_9579 - _ZN10layer_norm13ln_fwd_kernelINS_13Kernel_traitsIf6__halfS2_S2_fjLj256ELj1ELj4ELj1ELj16ENS_18Kernel_traits_baseILj256EfS2_S2_S2_fjLj128EEEEELb0ELb0ELb1ELb1EEEvNS_9FwdParamsE)
        .other          _ZN10layer_norm13ln_fwd_kernelINS_13Kernel_traitsIf6__halfS2_S2_fjLj256ELj1ELj4ELj1ELj16ENS_18Kernel_traits_baseILj256EfS2_S2_S2_fjLj128EEEEELb0ELb0ELb1ELb1EEEvNS_9FwdParamsE,@"STO_CUDA_ENTRY STV_DEFAULT"
_ZN10layer_norm13ln_fwd_kernelINS_13Kernel_traitsIf6__halfS2_S2_fjLj256ELj1ELj4ELj1ELj16ENS_18Kernel_traits_baseILj256EfS2_S2_S2_fjLj128EEEEELb0ELb0ELb1ELb1EEEvNS_9FwdParamsE:
.text._ZN10layer_norm13ln_fwd_kernelINS_13Kernel_traitsIf6__halfS2_S2_fjLj256ELj1ELj4ELj1ELj16ENS_18Kernel_traits_baseILj256EfS2_S2_S2_fjLj128EEEEELb0ELb0ELb1ELb1EEEvNS_9FwdParamsE:
        /* <DEDUP_REMOVED lines=33> */
.L_x_4912:
        /* <DEDUP_REMOVED lines=33> */
.L_x_4886:
[----:B-----5:R-:W-:Y:S02]  /*0420*/  HADD2.F32 R33, -RZ, R24.H0_H0 ;  /* 0x20000018ff217230 */ /* 0x020fe40000004100 */
[----:B------:R-:W-:-:S03]  /*0430*/  @P0 HADD2.F32 R28, -RZ, R20.H0_H0 ;  /* 0x20000014ff1c0230 */ /* 0x000fc60000004100 */
[----:B------:R-:W-:-:S04]  /*0440*/  FMUL.FTZ R33, R33, UR8 ;  /* 0x0000000821217c20 */ /* 0x000fc80008410000 */
[----:B------:R-:W-:-:S07]  /*0450*/  @P0 FADD.FTZ R33, R33, R28 ;  /* 0x0000001c21210221 */ /* 0x000fce0000010000 */
.L_x_4887:
[----:B------:R-:W-:Y:S05]  /*0460*/  BSYNC B0 ;  /* 0x0000000000007941 */ /* 0x000fea0003800000 */
.L_x_4885:
[----:B------:R-:W-:Y:S04]  /*0470*/  BSSY B0, `(.L_x_4888) ;  /* 0x000000a000007945 */ /* 0x000fe80003800000 */
[----:B------:R-:W-:Y:S05]  /*0480*/  @P2 BRA `(.L_x_4889) ;  /* 0x0000000000102947 */ /* 0x000fea0003800000 */
[----:B------:R-:W-:Y:S01]  /*0490*/  MOV R34, RZ ;  /* 0x000000ff00227202 */ /* 0x000fe20000000f00 */
[----:B------:R-:W-:Y:S06]  /*04a0*/  @!P0 BRA `(.L_x_4890) ;  /* 0x0000000000188947 */ /* 0x000fec0003800000 */
[----:B-----5:R-:W-:Y:S01]  /*04b0*/  HADD2.F32 R34, -RZ, R20.H1_H1 ;  /* 0x30000014ff227230 */ /* 0x020fe20000004100 */
[----:B------:R-:W-:Y:S06]  /*04c0*/  BRA `(.L_x_4890) ;  /* 0x0000000000107947 */ /* 0x000fec0003800000 */
.L_x_4889:
[----:B-----5:R-:W-:Y:S02]  /*04d0*/  HADD2.F32 R34, -RZ, R24.H1_H1 ;  /* 0x30000018ff227230 */ /* 0x020fe40000004100 */
[----:B------:R-:W-:-:S03]  /*04e0*/  @P0 HADD2.F32 R31, -RZ, R20.H1_H1 ;  /* 0x30000014ff1f0230 */ /* 0x000fc60000004100 */
[----:B------:R-:W-:-:S04]  /*04f0*/  FMUL.FTZ R34, R34, UR8 ;  /* 0x0000000822227c20 */ /* 0x000fc80008410000 */
[----:B------:R-:W-:-:S07]  /*0500*/  @P0 FADD.FTZ R34, R34, R31 ;  /* 0x0000001f22220221 */ /* 0x000fce0000010000 */
.L_x_4890:
[----:B------:R-:W-:Y:S05]  /*0510*/  BSYNC B0 ;  /* 0x0000000000007941 */ /* 0x000fea0003800000 */
.L_x_4888:
[----:B------:R-:W-:Y:S04]  /*0520*/  BSSY B0, `(.L_x_4891) ;  /* 0x000000a000007945 */ /* 0x000fe80003800000 */
[----:B------:R-:W-:Y:S05]  /*0530*/  @P2 BRA `(.L_x_4892) ;  /* 0x0000000000102947 */ /* 0x000fea0003800000 */
[----:B------:R-:W-:Y:S01]  /*0540*/  HFMA2.MMA R35, -RZ, RZ, 0, 0 ;  /* 0x00000000ff237435 */ /* 0x000fe200000001ff */
[----:B------:R-:W-:Y:S10]  /*0550*/  @!P0 BRA `(.L_x_4893) ;  /* 0x0000000000188947 */ /* 0x000ff40003800000 */
[----:B-----5:R-:W-:Y:S01]  /*0560*/  HADD2.F32 R35, -RZ, R21.H0_H0 ;  /* 0x20000015ff237230 */ /* 0x020fe20000004100 */
[----:B------:R-:W-:Y:S06]  /*0570*/  BRA `(.L_x_4893) ;  /* 0x0000000000107947 */ /* 0x000fec0003800000 */
.L_x_4892:
[----:B-----5:R-:W-:Y:S02]  /*0580*/  HADD2.F32 R35, -RZ, R25.H0_H0 ;  /* 0x20000019ff237230 */ /* 0x020fe40000004100 */
[----:B------:R-:W-:-:S03]  /*0590*/  @P0 HADD2.F32 R28, -RZ, R21.H0_H0 ;  /* 0x20000015ff1c0230 */ /* 0x000fc60000004100 */
[----:B------:R-:W-:-:S04]  /*05a0*/  FMUL.FTZ R35, R35, UR8 ;  /* 0x0000000823237c20 */ /* 0x000fc80008410000 */
[----:B------:R-:W-:-:S07]  /*05b0*/  @P0 FADD.FTZ R35, R35, R28 ;  /* 0x0000001c23230221 */ /* 0x000fce0000010000 */
.L_x_4893:
[----:B------:R-:W-:Y:S05]  /*05c0*/  BSYNC B0 ;  /* 0x0000000000007941 */ /* 0x000fea0003800000 */
.L_x_4891:
[----:B------:R-:W-:Y:S04]  /*05d0*/  BSSY B0, `(.L_x_4894) ;  /* 0x000000a000007945 */ /* 0x000fe80003800000 */
[----:B------:R-:W-:Y:S05]  /*05e0*/  @P2 BRA `(.L_x_4895) ;  /* 0x0000000000102947 */ /* 0x000fea0003800000 */
[----:B------:R-:W-:Y:S01]  /*05f0*/  MOV R36, RZ ;  /* 0x000000ff00247202 */ /* 0x000fe20000000f00 */
[----:B------:R-:W-:Y:S06]  /*0600*/  @!P0 BRA `(.L_x_4896) ;  /* 0x0000000000188947 */ /* 0x000fec0003800000 */
[----:B-----5:R-:W-:Y:S01]  /*0610*/  HADD2.F32 R36, -RZ, R21.H1_H1 ;  /* 0x30000015ff247230 */ /* 0x020fe20000004100 */
[----:B------:R-:W-:Y:S06]  /*0620*/  BRA `(.L_x_4896) ;  /* 0x0000000000107947 */ /* 0x000fec0003800000 */
.L_x_4895:
[----:B-----5:R-:W-:Y:S02]  /*0630*/  HADD2.F32 R36, -RZ, R25.H1_H1 ;  /* 0x30000019ff247230 */ /* 0x020fe40000004100 */
[----:B------:R-:W-:-:S03]  /*0640*/  @P0 HADD2.F32 R31, -RZ, R21.H1_H1 ;  /* 0x30000015ff1f0230 */ /* 0x000fc60000004100 */
[----:B------:R-:W-:-:S04]  /*0650*/  FMUL.FTZ R36, R36, UR8 ;  /* 0x0000000824247c20 */ /* 0x000fc80008410000 */
[----:B------:R-:W-:-:S07]  /*0660*/  @P0 FADD.FTZ R36, R36, R31 ;  /* 0x0000001f24240221 */ /* 0x000fce0000010000 */
.L_x_4896:
[----:B------:R-:W-:Y:S05]  /*0670*/  BSYNC B0 ;  /* 0x0000000000007941 */ /* 0x000fea0003800000 */
.L_x_4894:
[----:B------:R-:W-:Y:S04]  /*0680*/  BSSY B0, `(.L_x_4897) ;  /* 0x000000a000007945 */ /* 0x000fe80003800000 */
[----:B------:R-:W-:Y:S05]  /*0690*/  @P2 BRA `(.L_x_4898) ;  /* 0x0000000000102947 */ /* 0x000fea0003800000 */
[----:B------:R-:W-:Y:S01]  /*06a0*/  HFMA2.MMA R37, -RZ, RZ, 0, 0 ;  /* 0x00000000ff257435 */ /* 0x000fe200000001ff */
[----:B------:R-:W-:Y:S10]  /*06b0*/  @!P0 BRA `(.L_x_4899) ;  /* 0x0000000000188947 */ /* 0x000ff40003800000 */
[----:B-----5:R-:W-:Y:S01]  /*06c0*/  HADD2.F32 R37, -RZ, R22.H0_H0 ;  /* 0x20000016ff257230 */ /* 0x020fe20000004100 */
[----:B------:R-:W-:Y:S06]  /*06d0*/  BRA `(.L_x_4899) ;  /* 0x0000000000107947 */ /* 0x000fec0003800000 */
.L_x_4898:
[----:B-----5:R-:W-:Y:S02]  /*06e0*/  HADD2.F32 R37, -RZ, R26.H0_H0 ;  /* 0x2000001aff257230 */ /* 0x020fe40000004100 */
[----:B------:R-:W-:-:S03]  /*06f0*/  @P0 HADD2.F32 R28, -RZ, R22.H0_H0 ;  /* 0x20000016ff1c0230 */ /* 0x000fc60000004100 */
[----:B------:R-:W-:-:S04]  /*0700*/  FMUL.FTZ R37, R37, UR8 ;  /* 0x0000000825257c20 */ /* 0x000fc80008410000 */
[----:B------:R-:W-:-:S07]  /*0710*/  @P0 FADD.FTZ R37, R37, R28 ;  /* 0x0000001c25250221 */ /* 0x000fce0000010000 */
.L_x_4899:
[----:B------:R-:W-:Y:S05]  /*0720*/  BSYNC B0 ;  /* 0x0000000000007941 */ /* 0x000fea0003800000 */
.L_x_4897:
[----:B------:R-:W-:Y:S04]  /*0730*/  BSSY B0, `(.L_x_4900) ;  /* 0x000000a000007945 */ /* 0x000fe80003800000 */
[----:B------:R-:W-:Y:S05]  /*0740*/  @P2 BRA `(.L_x_4901) ;  /* 0x0000000000102947 */ /* 0x000fea0003800000 */
[----:B------:R-:W-:Y:S01]  /*0750*/  MOV R38, RZ ;  /* 0x000000ff00267202 */ /* 0x000fe20000000f00 */
[----:B------:R-:W-:Y:S06]  /*0760*/  @!P0 BRA `(.L_x_4902) ;  /* 0x0000000000188947 */ /* 0x000fec0003800000 */
[----:B-----5:R-:W-:Y:S01]  /*0770*/  HADD2.F32 R38, -RZ, R22.H1_H1 ;  /* 0x30000016ff267230 */ /* 0x020fe20000004100 */
[----:B------:R-:W-:Y:S06]  /*0780*/  BRA `(.L_x_4902) ;  /* 0x0000000000107947 */ /* 0x000fec0003800000 */
.L_x_4901:
[----:B-----5:R-:W-:Y:S02]  /*0790*/  HADD2.F32 R38, -RZ, R26.H1_H1 ;  /* 0x3000001aff267230 */ /* 0x020fe40000004100 */
[----:B------:R-:W-:-:S03]  /*07a0*/  @P0 HADD2.F32 R31, -RZ, R22.H1_H1 ;  /* 0x30000016ff1f0230 */ /* 0x000fc60000004100 */
[----:B------:R-:W-:-:S04]  /*07b0*/  FMUL.FTZ R38, R38, UR8 ;  /* 0x0000000826267c20 */ /* 0x000fc80008410000 */
[----:B------:R-:W-:-:S07]  /*07c0*/  @P0 FADD.FTZ R38, R38, R31 ;  /* 0x0000001f26260221 */ /* 0x000fce0000010000 */
.L_x_4902:
[----:B------:R-:W-:Y:S05]  /*07d0*/  BSYNC B0 ;  /* 0x0000000000007941 */ /* 0x000fea0003800000 */
.L_x_4900:
[----:B------:R-:W-:Y:S04]  /*07e0*/  BSSY B0, `(.L_x_4903) ;  /* 0x000000a000007945 */ /* 0x000fe80003800000 */
[----:B------:R-:W-:Y:S05]  /*07f0*/  @P2 BRA `(.L_x_4904) ;  /* 0x0000000000102947 */ /* 0x000fea0003800000 */
[----:B------:R-:W-:Y:S01]  /*0800*/  HFMA2.MMA R39, -RZ, RZ, 0, 0 ;  /* 0x00000000ff277435 */ /* 0x000fe200000001ff */
[----:B------:R-:W-:Y:S10]  /*0810*/  @!P0 BRA `(.L_x_4905) ;  /* 0x0000000000188947 */ /* 0x000ff40003800000 */
[----:B-----5:R-:W-:Y:S01]  /*0820*/  HADD2.F32 R39, -RZ, R23.H0_H0 ;  /* 0x20000017ff277230 */ /* 0x020fe20000004100 */
[----:B------:R-:W-:Y:S06]  /*0830*/  BRA `(.L_x_4905) ;  /* 0x0000000000107947 */ /* 0x000fec0003800000 */
.L_x_4904:
[----:B-----5:R-:W-:Y:S02]  /*0840*/  HADD2.F32 R39, -RZ, R27.H0_H0 ;  /* 0x2000001bff277230 */ /* 0x020fe40000004100 */
[----:B------:R-:W-:-:S03]  /*0850*/  @P0 HADD2.F32 R28, -RZ, R23.H0_H0 ;  /* 0x20000017ff1c0230 */ /* 0x000fc60000004100 */
[----:B------:R-:W-:-:S04]  /*0860*/  FMUL.FTZ R39, R39, UR8 ;  /* 0x0000000827277c20 */ /* 0x000fc80008410000 */
[----:B------:R-:W-:-:S07]  /*0870*/  @P0 FADD.FTZ R39, R39, R28 ;  /* 0x0000001c27270221 */ /* 0x000fce0000010000 */
.L_x_4905:
[----:B------:R-:W-:Y:S05]  /*0880*/  BSYNC B0 ;  /* 0x0000000000007941 */ /* 0x000fea0003800000 */
.L_x_4903:
[----:B------:R-:W-:Y:S04]  /*0890*/  BSSY B0, `(.L_x_4906) ;  /* 0x000000a000007945 */ /* 0x000fe80003800000 */
[----:B------:R-:W-:Y:S05]  /*08a0*/  @P2 BRA `(.L_x_4907) ;  /* 0x0000000000102947 */ /* 0x000fea0003800000 */
[----:B------:R-:W-:Y:S01]  /*08b0*/  MOV R40, RZ ;  /* 0x000000ff00287202 */ /* 0x000fe20000000f00 */
[----:B------:R-:W-:Y:S06]  /*08c0*/  @!P0 BRA `(.L_x_4908) ;  /* 0x0000000000188947 */ /* 0x000fec0003800000 */
[----:B-----5:R-:W-:Y:S01]  /*08d0*/  HADD2.F32 R40, -RZ, R23.H1_H1 ;  /* 0x30000017ff287230 */ /* 0x020fe20000004100 */
[----:B------:R-:W-:Y:S06]  /*08e0*/  BRA `(.L_x_4908) ;  /* 0x0000000000107947 */ /* 0x000fec0003800000 */
.L_x_4907:
[----:B-----5:R-:W-:Y:S02]  /*08f0*/  HADD2.F32 R40, -RZ, R27.H1_H1 ;  /* 0x3000001bff287230 */ /* 0x020fe40000004100 */
[----:B------:R-:W-:-:S03]  /*0900*/  @P0 HADD2.F32 R31, -RZ, R23.H1_H1 ;  /* 0x30000017ff1f0230 */ /* 0x000fc60000004100 */
[----:B------:R-:W-:-:S04]  /*0910*/  FMUL.FTZ R40, R40, UR8 ;  /* 0x0000000828287c20 */ /* 0x000fc80008410000 */
[----:B------:R-:W-:-:S07]  /*0920*/  @P0 FADD.FTZ R40, R40, R31 ;  /* 0x0000001f28280221 */ /* 0x000fce0000010000 */
.L_x_4908:
[----:B------:R-:W-:Y:S05]  /*0930*/  BSYNC B0 ;  /* 0x0000000000007941 */ /* 0x000fea0003800000 */
.L_x_4906:
[----:B------:R-:W0:Y:S01]  /*0940*/  LDC.64 R42, c[0x0][0x238] ;  /* 0x00008e00ff2a7b82 */ /* 0x000e220000000a00 */
[----:B------:R-:W-:Y:S01]  /*0950*/  FADD.FTZ R41, RZ, R33 ;  /* 0x00000021ff297221 */ /* 0x000fe20000010000 */
[----:B------:R-:W-:Y:S01]  /*0960*/  F2FP.F16.F32.PACK_AB R31, R40, R39 ;  /* 0x00000027281f723e */ /* 0x000fe200000000ff */
[----:B------:R-:W-:Y:S01]  /*0970*/  UMOV UR10, 0xffffffff ;  /* 0xffffffff000a7882 */ /* 0x000fe20000000000 */
[----:B------:R-:W-:Y:S01]  /*0980*/  F2FP.F16.F32.PACK_AB R30, R38, R37 ;  /* 0x00000025261e723e */ /* 0x000fe200000000ff */
[----:B------:R-:W-:Y:S01]  /*0990*/  FADD.FTZ R44, R41, R34 ;  /* 0x00000022292c7221 */ /* 0x000fe20000010000 */
[----:B------:R-:W-:Y:S02]  /*09a0*/  F2FP.F16.F32.PACK_AB R28, R34, R33 ;  /* 0x00000021221c723e */ /* 0x000fe400000000ff */
[----:B------:R-:W-:Y:S01]  /*09b0*/  ISETP.NE.AND P0, PT, R0, RZ, PT ;  /* 0x000000ff0000720c */ /* 0x000fe20003f05270 */
[----:B------:R-:W-:-:S04]  /*09c0*/  FADD.FTZ R41, R44, R35 ;  /* 0x000000232c297221 */ /* 0x000fc80000010000 */
[----:B------:R-:W-:-:S04]  /*09d0*/  FADD.FTZ R44, R41, R36 ;  /* 0x00000024292c7221 */ /* 0x000fc80000010000 */
[----:B------:R-:W-:-:S04]  /*09e0*/  FADD.FTZ R41, R44, R37 ;  /* 0x000000252c297221 */ /* 0x000fc80000010000 */
[----:B------:R-:W-:Y:S01]  /*09f0*/  FADD.FTZ R44, R41, R38 ;  /* 0x00000026292c7221 */ /* 0x000fe20000010000 */
[----:B------:R-:W-:Y:S01]  /*0a00*/  SHF.R.S32.HI R41, RZ, 0x1f, R2 ;  /* 0x0000001fff297819 */ /* 0x000fe20000011402 */
[----:B0-----:R-:W-:Y:S01]  /*0a10*/  IMAD.WIDE.U32 R42, R29, 0x10, R42 ;  /* 0x000000101d2a7825 */ /* 0x001fe200078e002a */
[----:B------:R-:W-:-:S03]  /*0a20*/  F2FP.F16.F32.PACK_AB R29, R36, R35 ;  /* 0x00000023241d723e */ /* 0x000fc600000000ff */
        /* <DEDUP_REMOVED lines=41> */
.L_x_4924:
        /* <DEDUP_REMOVED lines=54> */
.L_x_4911:
[----:B------:R-:W-:Y:S05]  /*1020*/  BSYNC B0 ;  /* 0x0000000000007941 */ /* 0x000fea0003800000 */
.L_x_4910:
[----:B0-----:R-:W0:Y:S02]  /*1030*/  LDC.64 R28, c[0x0][0x210] ;  /* 0x00008400ff1c7b82 */ /* 0x001e240000000a00 */
[----:B0-----:R-:W-:-:S04]  /*1040*/  LEA R2, R28, R2, 0x2 ;  /* 0x000000021c027211 */ /* 0x001fc800078e10ff */
[----:B------:R-:W-:-:S13]  /*1050*/  ISETP.GE.AND P0, PT, R2, R29, PT ;  /* 0x0000001d0200720c */ /* 0x000fda0003f06270 */
[----:B------:R-:W-:Y:S05]  /*1060*/  @!P0 BRA `(.L_x_4912) ;  /* 0xfffffff000688947 */ /* 0x000fea000383ffff */
[----:B------:R-:W-:Y:S05]  /*1070*/  EXIT ;  /* 0x000000000000794d */ /* 0x000fea0003800000 */
.L_x_4909:
        /* <DEDUP_REMOVED lines=8> */
.L_x_4914:
[----:B------:R-:W-:Y:S05]  /*1100*/  BSYNC B0 ;  /* 0x0000000000007941 */ /* 0x000fea0003800000 */
.L_x_4913:
        /* <DEDUP_REMOVED lines=8> */
.L_x_4915:
[----:B------:R-:W-:Y:S01]  /*1190*/  HFMA2.MMA R43, -RZ, RZ, 0, 2.384185791015625e-07 ;  /* 0x00000004ff2b7435 */ /* 0x000fe200000001ff */
[----:B------:R-:W-:-:S10]  /*11a0*/  FADD.FTZ R44, R44, R28 ;  /* 0x0000001c2c2c7221 */ /* 0x000fd40000010000 */
[----:B------:R-:W-:Y:S05]  /*11b0*/  WARPSYNC.COLLECTIVE R29, `(.L_x_4916) ;  /* 0x000000001d087348 */ /* 0x000fea0003c00000 */
[----:B------:R0:W1:Y:S02]  /*11c0*/  SHFL.BFLY P2, R28, R44, R43, R42 ;  /* 0x0c00002b2c1c7389 */ /* 0x000064000004002a */
[----:B01----:R-:W-:Y:S01]  /*11d0*/  ENDCOLLECTIVE ;  /* 0x000000000000791b */ /* 0x003fe20003800000 */
.L_x_4916:
[----:B------:R-:W-:Y:S01]  /*11e0*/  HFMA2.MMA R43, -RZ, RZ, 0, 4.76837158203125e-07 ;  /* 0x00000008ff2b7435 */ /* 0x000fe200000001ff */
[----:B------:R-:W-:-:S05]  /*11f0*/  FADD.FTZ R30, R44, R28 ;  /* 0x0000001c2c1e7221 */ /* 0x000fca0000010000 */
[----:B------:R-:W-:-:S07]  /*1200*/  MOV R44, R30 ;  /* 0x0000001e002c7202 */ /* 0x000fce0000000f00 */
[----:B------:R-:W-:Y:S05]  /*1210*/  WARPSYNC.COLLECTIVE R29, `(.L_x_4917) ;  /* 0x000000001d087348 */ /* 0x000fea0003c00000 */
[----:B------:R0:W1:Y:S02]  /*1220*/  SHFL.BFLY P2, R28, R44, R43, R42 ;  /* 0x0c00002b2c1c7389 */ /* 0x000064000004002a */
[----:B01----:R-:W-:Y:S01]  /*1230*/  ENDCOLLECTIVE ;  /* 0x000000000000791b */ /* 0x003fe20003800000 */
.L_x_4917:
[----:B------:R-:W-:Y:S01]  /*1240*/  HFMA2.MMA R43, -RZ, RZ, 0, 9.5367431640625e-07 ;  /* 0x00000010ff2b7435 */ /* 0x000fe200000001ff */
[----:B------:R-:W-:-:S05]  /*1250*/  FADD.FTZ R45, R30, R28 ;  /* 0x0000001c1e2d7221 */ /* 0x000fca0000010000 */
[----:B------:R-:W-:-:S07]  /*1260*/  MOV R44, R45 ;  /* 0x0000002d002c7202 */ /* 0x000fce0000000f00 */
[----:B------:R-:W-:Y:S05]  /*1270*/  WARPSYNC.COLLECTIVE R29, `(.L_x_4918) ;  /* 0x000000001d087348 */ /* 0x000fea0003c00000 */
[----:B------:R0:W1:Y:S02]  /*1280*/  SHFL.BFLY P2, R28, R44, R43, R42 ;  /* 0x0c00002b2c1c7389 */ /* 0x000064000004002a */
[----:B01----:R-:W-:Y:S01]  /*1290*/  ENDCOLLECTIVE ;  /* 0x000000000000791b */ /* 0x003fe20003800000 */
.L_x_4918:
        /* <DEDUP_REMOVED lines=23> */
.L_x_4919:
[----:B------:R-:W-:Y:S01]  /*1410*/  HFMA2.MMA R43, -RZ, RZ, 0, 1.1920928955078125e-07 ;  /* 0x00000002ff2b7435 */ /* 0x000fe200000001ff */
[----:B------:R-:W-:-:S05]  /*1420*/  FADD.FTZ R45, R44, R28 ;  /* 0x0000001c2c2d7221 */ /* 0x000fca0000010000 */
[----:B------:R-:W-:-:S07]  /*1430*/  MOV R44, R45 ;  /* 0x0000002d002c7202 */ /* 0x000fce0000000f00 */
[----:B------:R-:W-:Y:S05]  /*1440*/  WARPSYNC.COLLECTIVE R29, `(.L_x_4920) ;  /* 0x000000001d087348 */ /* 0x000fea0003c00000 */
[----:B------:R0:W1:Y:S02]  /*1450*/  SHFL.BFLY P2, R28, R44, R43, R42 ;  /* 0x0c00002b2c1c7389 */ /* 0x000064000004002a */
[----:B01----:R-:W-:Y:S01]  /*1460*/  ENDCOLLECTIVE ;  /* 0x000000000000791b */ /* 0x003fe20003800000 */
.L_x_4920:
[----:B------:R-:W-:Y:S01]  /*1470*/  HFMA2.MMA R43, -RZ, RZ, 0, 2.384185791015625e-07 ;  /* 0x00000004ff2b7435 */ /* 0x000fe200000001ff */
[----:B------:R-:W-:-:S05]  /*1480*/  FADD.FTZ R45, R45, R28 ;  /* 0x0000001c2d2d7221 */ /* 0x000fca0000010000 */
[----:B------:R-:W-:-:S07]  /*1490*/  MOV R44, R45 ;  /* 0x0000002d002c7202 */ /* 0x000fce0000000f00 */
[----:B------:R-:W-:Y:S05]  /*14a0*/  WARPSYNC.COLLECTIVE R29, `(.L_x_4921) ;  /* 0x000000001d087348 */ /* 0x000fea0003c00000 */
[----:B------:R0:W1:Y:S02]  /*14b0*/  SHFL.BFLY P2, R28, R44, R43, R42 ;  /* 0x0c00002b2c1c7389 */ /* 0x000064000004002a */
[----:B01----:R-:W-:Y:S01]  /*14c0*/  ENDCOLLECTIVE ;  /* 0x000000000000791b */ /* 0x003fe20003800000 */
.L_x_4921:
[----:B------:R-:W-:Y:S01]  /*14d0*/  MOV R43, 0x8 ;  /* 0x00000008002b7802 */ /* 0x000fe20000000f00 */
[----:B------:R-:W-:-:S07]  /*14e0*/  FADD.FTZ R44, R45, R28 ;  /* 0x0000001c2d2c7221 */ /* 0x000fce0000010000 */
[----:B------:R-:W-:Y:S05]  /*14f0*/  WARPSYNC.COLLECTIVE R29, `(.L_x_4922) ;  /* 0x000000001d087348 */ /* 0x000fea0003c00000 */
[----:B------:R0:W1:Y:S02]  /*1500*/  SHFL.BFLY P2, R28, R44, R43, R42 ;  /* 0x0c00002b2c1c7389 */ /* 0x000064000004002a */
[----:B01----:R-:W-:Y:S01]  /*1510*/  ENDCOLLECTIVE ;  /* 0x000000000000791b */ /* 0x003fe20003800000 */
.L_x_4922:
[----:B------:R-:W-:Y:S01]  /*1520*/  HFMA2.MMA R43, -RZ, RZ, 0, 9.5367431640625e-07 ;  /* 0x00000010ff2b7435 */ /* 0x000fe200000001ff */
[----:B------:R-:W-:-:S10]  /*1530*/  FADD.FTZ R44, R44, R28 ;  /* 0x0000001c2c2c7221 */ /* 0x000fd40000010000 */
[----:B------:R-:W-:Y:S05]  /*1540*/  WARPSYNC.COLLECTIVE R29, `(.L_x_4923) ;  /* 0x000000001d087348 */ /* 0x000fea0003c00000 */
[----:B------:R0:W1:Y:S02]  /*1550*/  SHFL.BFLY P2, R28, R44, R43, R42 ;  /* 0x0c00002b2c1c7389 */ /* 0x000064000004002a */
[----:B01----:R-:W-:Y:S01]  /*1560*/  ENDCOLLECTIVE ;  /* 0x000000000000791b */ /* 0x003fe20003800000 */
.L_x_4923:
[----:B------:R-:W-:Y:S05]  /*1570*/  BRA `(.L_x_4924) ;  /* 0xfffffff400d07947 */ /* 0x000fea000383ffff */
.L_x_4925:
        /* <DEDUP_REMOVED lines=16> */
.L_x_9579:


//--------------------- .text._ZN10layer_norm13ln_fwd_kernelINS_13Kernel_traitsIf6__halfS2_S2_fjLj256ELj1ELj4ELj1ELj16ENS_18Kernel_traits_baseILj256EfS2_S2_S2_fjLj128EEEEELb0ELb1ELb0ELb0EEEvNS_9FwdParamsE --------------------------
	.section	.text._ZN10layer_norm13ln_fwd_kernelINS_13Kernel_traitsIf6__halfS2_S2_fjLj256ELj1ELj4ELj1ELj16ENS_18Kernel_traits_baseILj256EfS2_S2_S2_fjLj128EEEEELb0ELb1ELb0ELb0EEEvNS_9FwdParamsE,"ax",@progbits
	.align	128
        .global         _ZN10layer_norm13ln_fwd_kernelINS_13Kernel_traitsIf6__halfS2_S2_fjLj256ELj1ELj4ELj1ELj16ENS_18Kernel_traits_baseILj256EfS2_S2_S2_fjLj128EEEEELb0ELb1ELb0ELb0EEEvNS_9FwdParamsE
        .type           _ZN10layer_norm13ln_fwd_kernelINS_13Kernel_traitsIf6__halfS2_S2_fjLj256ELj1ELj4ELj1ELj16ENS_18Kernel_traits_baseILj256EfS2_S2_S2_fjLj128EEEEELb0ELb1ELb0ELb0EEEvNS_9FwdParamsE,@function
        .size           _ZN10layer_norm13ln_fwd_kernelINS_13Kernel_traitsIf6__halfS2_S2_fjLj256ELj1ELj4ELj1ELj16ENS_18Kernel_traits_baseILj256EfS2_S2_S2_fjLj128EEEEELb0ELb1ELb0ELb0EEEvNS_9FwdParamsE,(.L_x_9580 - _ZN10layer_norm13ln_fwd_kernelINS_13Kernel_traitsIf6__halfS2_S2_fjLj256ELj1ELj4ELj1ELj16ENS_18Kernel_traits_baseILj256EfS2_S2_S2_fjLj128EEEEELb0ELb1ELb0ELb0EEEvNS_9FwdParamsE)
        .other          _ZN10layer_norm13ln_fwd_kernelINS_13Kernel_traitsIf6__halfS2_S2_fjLj256ELj1ELj4ELj1ELj16ENS_18Kernel_traits_baseILj256EfS2_S2_S2_fjLj128EEEEELb0ELb1ELb0ELb0EEEvNS_9FwdParamsE,@"STO_CUDA_ENTRY STV_DEFAULT"
_ZN10layer_norm13ln_fwd_kernelINS_13Kernel_traitsIf6__halfS2_S2_fjLj256ELj1ELj4ELj1ELj16ENS_18Kernel_traits_baseILj256EfS2_S2_S2_fjLj128EEEEELb0ELb1ELb0ELb0EEEvNS_9FwdParamsE:
.text._ZN10layer_norm13ln_fwd_kernelINS_13Kernel_traitsIf6__halfS2_S2_fjLj256ELj1ELj4ELj1ELj16ENS_18Kernel_traits_baseILj256EfS2_S2_S2_fjLj128EEEEELb0ELb1ELb0ELb0EEEvNS_9FwdParamsE:
        /* <DEDUP_REMOVED lines=35> */
.L_x_4927:
[----:B------:R-:W-:Y:S05]  /*0230*/  BSYNC B0 ;  /* 0x0000000000007941 */ /* 0x000fea0003800000 */
.L_x_4926:
        /* <DEDUP_REMOVED lines=11> */
.L_x_4933:
        /* <DEDUP_REMOVED lines=12> */
[----:B0-----:R-:W0:Y:S03]  /*03b0*/  LDC.64 R4, c[0x0][0x220] ;  /* 0x00008800ff047b82 */ /* 0x001e260000000a00 */
[----:B------:R-:W-:-:S13]  /*03c0*/  ISETP.NE.AND.EX P1, PT, RZ, UR7, PT, P1 ;  /* 0x00000007ff007c0c */ /* 0x000fda000bf25310 */
[----:B------:R-:W1:Y:S01]  /*03d0*/  @P1 LDC.64 R38, c[0x0][0x230] ;  /* 0x00008c00ff261b82 */ /* 0x000e620000000a00 */
[----:B0-----:R-:W-:-:S06]  /*03e0*/  IMAD.WIDE.U32 R4, R45, 0x10, R4 ;  /* 0x000000102d047825 */ /* 0x001fcc00078e0004 */
[----:B------:R-:W2:Y:S01]  /*03f0*/  LDG.E.128 R4, desc[UR4][R4.64] ;  /* 0x0000000404047981 */ /* 0x000ea2000c1e1d00 */
[----:B-1----:R-:W-:-:S05]  /*0400*/  @P1 IMAD.WIDE.U32 R38, R45, 0x10, R38 ;  /* 0x000000102d261825 */ /* 0x002fca00078e0026 */
[----:B------:R0:W3:Y:S01]  /*0410*/  @P1 LDG.E.128 R32, desc[UR4][R38.64] ;  /* 0x0000000426201981 */ /* 0x0000e2000c1e1d00 */
[--C-:B--2---:R-:W-:Y:S02]  /*0420*/  HADD2.F32 R43, -RZ, R5.reuse.H1_H1 ;  /* 0x30000005ff2b7230 */ /* 0x104fe40000004100 */
[----:B------:R-:W-:Y:S02]  /*0430*/  HADD2.F32 R41, -RZ, R5.H0_H0 ;  /* 0x20000005ff297230 */ /* 0x000fe40000004100 */
[----:B------:R-:W-:Y:S02]  /*0440*/  HADD2.F32 R47, -RZ, R6.H0_H0 ;  /* 0x20000006ff2f7230 */ /* 0x000fe40000004100 */
[----:B------:R-:W-:Y:S01]  /*0450*/  FMUL.FTZ R40, R43, R36 ;  /* 0x000000242b287220 */ /* 0x000fe20000410000 */
[--C-:B------:R-:W-:Y:S01]  /*0460*/  HADD2.F32 R3, -RZ, R4.reuse.H0_H0 ;  /* 0x20000004ff037230 */ /* 0x100fe20000004100 */
[----:B------:R-:W1:Y:S01]  /*0470*/  LDC.64 R42, c[0x0][0x238] ;  /* 0x00008e00ff2a7b82 */ /* 0x000e620000000a00 */
[----:B------:R-:W-:-:S02]  /*0480*/  HADD2.F32 R37, -RZ, R4.H1_H1 ;  /* 0x30000004ff257230 */ /* 0x000fc40000004100 */
[-C--:B------:R-:W-:Y:S01]  /*0490*/  FMUL.FTZ R5, R41, R36.reuse ;  /* 0x0000002429057220 */ /* 0x080fe20000410000 */
[----:B------:R-:W-:Y:S02]  /*04a0*/  HADD2.F32 R49, -RZ, R6.H1_H1 ;  /* 0x30000006ff317230 */ /* 0x000fe40000004100 */
[-C--:B------:R-:W-:Y:S01]  /*04b0*/  FMUL.FTZ R47, R47, R36.reuse ;  /* 0x000000242f2f7220 */ /* 0x080fe20000410000 */
[--C-:B------:R-:W-:Y:S02]  /*04c0*/  HADD2.F32 R51, -RZ, R7.reuse.H0_H0 ;  /* 0x20000007ff337230 */ /* 0x100fe40000004100 */
[-C--:B------:R-:W-:Y:S01]  /*04d0*/  FMUL.FTZ R3, R3, R36.reuse ;  /* 0x0000002403037220 */ /* 0x080fe20000410000 */
[----:B------:R-:W-:Y:S02]  /*04e0*/  HADD2.F32 R7, -RZ, R7.H1_H1 ;  /* 0x30000007ff077230 */ /* 0x000fe40000004100 */
[-C--:B------:R-:W-:Y:S01]  /*04f0*/  FMUL.FTZ R4, R37, R36.reuse ;  /* 0x0000002425047220 */ /* 0x080fe20000410000 */
[-C--:B0-----:R-:W-:Y:S01]  /*0500*/  FMUL.FTZ R38, R49, R36.reuse ;  /* 0x0000002431267220 */ /* 0x081fe20000410000 */
[----:B------:R-:W-:Y:S01]  /*0510*/  FMUL.FTZ R41, R51, R36 ;  /* 0x0000002433297220 */ /* 0x000fe20000410000 */
[----:B---3--:R-:W-:-:S02]  /*0520*/  @P1 HADD2.F32 R46, -RZ, R33.H0_H0 ;  /* 0x20000021ff2e1230 */ /* 0x008fc40000004100 */
[----:B------:R-:W-:Y:S01]  /*0530*/  FMUL.FTZ R36, R7, R36 ;  /* 0x0000002407247220 */ /* 0x000fe20000410000 */
[----:B------:R-:W-:Y:S02]  /*0540*/  @P1 HADD2.F32 R37, -RZ, R34.H0_H0 ;  /* 0x20000022ff251230 */ /* 0x000fe40000004100 */
[----:B-----5:R-:W-:Y:S01]  /*0550*/  FMUL.FTZ R5, R26, R5 ;  /* 0x000000051a057220 */ /* 0x020fe20000410000 */
[--C-:B------:R-:W-:Y:S02]  /*0560*/  @P1 HADD2.F32 R44, -RZ, R32.reuse.H0_H0 ;  /* 0x20000020ff2c1230 */ /* 0x100fe40000004100 */
        /* <DEDUP_REMOVED lines=8> */
[----:B------:R-:W-:-:S02]  /*05f0*/  @P1 HADD2.F32 R37, -RZ, R33.H1_H1 ;  /* 0x30000021ff251230 */ /* 0x000fc40000004100 */
[----:B------:R-:W-:Y:S01]  /*0600*/  FMUL.FTZ R7, R29, R38 ;  /* 0x000000261d077220 */ /* 0x000fe20000410000 */
[----:B------:R-:W-:Y:S02]  /*0610*/  @P1 HADD2.F32 R46, -RZ, R34.H1_H1 ;  /* 0x30000022ff2e1230 */ /* 0x000fe40000004100 */
[----:B------:R-:W-:Y:S01]  /*0620*/  FMUL.FTZ R40, R27, R40 ;  /* 0x000000281b287220 */ /* 0x000fe20000410000 */
[--C-:B------:R-:W-:Y:S02]  /*0630*/  @P1 HADD2.F32 R48, -RZ, R35.reuse.H0_H0 ;  /* 0x20000023ff301230 */ /* 0x100fe40000004100 */
[----:B------:R-:W-:Y:S01]  /*0640*/  FMUL.FTZ R41, R30, R41 ;  /* 0x000000291e297220 */ /* 0x000fe20000410000 */
[----:B------:R-:W-:Y:S02]  /*0650*/  @P1 HADD2.F32 R39, -RZ, R35.H1_H1 ;  /* 0x30000023ff271230 */ /* 0x000fe40000004100 */
[----:B------:R-:W-:Y:S01]  /*0660*/  FMUL.FTZ R44, R31, R36 ;  /* 0x000000241f2c7220 */ /* 0x000fe20000410000 */
[----:B------:R-:W-:Y:S01]  /*0670*/  @P1 FADD.FTZ R7, R46, R7 ;  /* 0x000000072e071221 */ /* 0x000fe20000010000 */
[----:B------:R-:W-:Y:S01]  /*0680*/  @P1 FADD.FTZ R40, R37, R40 ;  /* 0x0000002825281221 */ /* 0x000fe20000010000 */
[----:B------:R-:W-:Y:S01]  /*0690*/  @P1 FADD.FTZ R41, R48, R41 ;  /* 0x0000002930291221 */ /* 0x000fe20000010000 */
[----:B------:R-:W-:Y:S01]  /*06a0*/  @P1 FADD.FTZ R44, R39, R44 ;  /* 0x0000002c272c1221 */ /* 0x000fe20000010000 */
[----:B-1----:R-:W-:Y:S01]  /*06b0*/  IMAD.WIDE.U32 R42, R45, 0x10, R42 ;  /* 0x000000102d2a7825 */ /* 0x002fe200078e002a */
[----:B------:R-:W-:-:S02]  /*06c0*/  F2FP.F16.F32.PACK_AB R38, R7, R6 ;  /* 0x000000060726723e */ /* 0x000fc400000000ff */
[----:B------:R-:W-:Y:S02]  /*06d0*/  F2FP.F16.F32.PACK_AB R37, R40, R5 ;  /* 0x000000052825723e */ /* 0x000fe400000000ff */
[----:B------:R-:W-:Y:S02]  /*06e0*/  F2FP.F16.F32.PACK_AB R36, R4, R3 ;  /* 0x000000030424723e */ /* 0x000fe400000000ff */
[----:B------:R-:W-:-:S05]  /*06f0*/  F2FP.F16.F32.PACK_AB R39, R44, R41 ;  /* 0x000000292c27723e */ /* 0x000fca00000000ff */
[----:B------:R1:W-:Y:S02]  /*0700*/  STG.E.128 desc[UR4][R42.64], R36 ;  /* 0x000000242a007986 */ /* 0x0003e4000c101d04 */
.L_x_4929:
[----:B------:R-:W-:Y:S05]  /*0710*/  BSYNC B0 ;  /* 0x0000000000007941 */ /* 0x000fea0003800000 */
.L_x_4928:
        /* <DEDUP_REMOVED lines=50> */
.L_x_4945:
        /* <DEDUP_REMOVED lines=43> */
[----:B------:R-:W-:Y:S01]  /*0cf0*/  F2FP.F16.F32.PACK_AB R36, R47, R36 ;  /* 0x000000242f24723e */ /* 0x000fe200000000ff */
[----:B-1----:R-:W-:-:S05]  /*0d00*/  IMAD.WIDE.U32 R42, R45, 0x10, R42 ;  /* 0x000000102d2a7825 */ /* 0x002fca00078e002a */
[----:B------:R3:W-:Y:S02]  /*0d10*/  STG.E.128 desc[UR4][R42.64], R36 ;  /* 0x000000242a007986 */ /* 0x0007e4000c101d04 */
.L_x_4932:
[----:B------:R-:W-:Y:S05]  /*0d20*/  BSYNC B0 ;  /* 0x0000000000007941 */ /* 0x000fea0003800000 */
.L_x_4931:
[----:B--23--:R-:W2:Y:S02]  /*0d30*/  LDC.64 R36, c[0x0][0x210] ;  /* 0x00008400ff247b82 */ /* 0x00cea40000000a00 */
[----:B--2---:R-:W-:-:S04]  /*0d40*/  LEA R0, R36, R0, 0x2 ;  /* 0x0000000024007211 */ /* 0x004fc800078e10ff */
[----:B------:R-:W-:-:S13]  /*0d50*/  ISETP.GE.AND P1, PT, R0, R37, PT ;  /* 0x000000250000720c */ /* 0x000fda0003f26270 */
[----:B------:R-:W-:Y:S05]  /*0d60*/  @!P1 BRA `(.L_x_4933) ;  /* 0xfffffff400609947 */ /* 0x000fea000383ffff */
[----:B------:R-:W-:Y:S05]  /*0d70*/  EXIT ;  /* 0x000000000000794d */ /* 0x000fea0003800000 */
.L_x_4930:
        /* <DEDUP_REMOVED lines=8> */
.L_x_4935:
[----:B------:R-:W-:Y:S05]  /*0e00*/  BSYNC B0 ;  /* 0x0000000000007941 */ /* 0x000fea0003800000 */
.L_x_4934:
        /* <DEDUP_REMOVED lines=9> */
.L_x_4936:
[----:B------:R-:W-:Y:S01]  /*0ea0*/  HFMA2.MMA R39, -RZ, RZ, 0, 2.384185791015625e-07 ;  /* 0x00000004ff277435 */ /* 0x000fe200000001ff */
[----:B------:R-:W-:-:S05]  /*0eb0*/  MOV R43, R50 ;  /* 0x00000032002b7202 */ /* 0x000fca0000000f00 */
[----:B------:R-:W-:-:S05]  /*0ec0*/  FADD.FTZ R47, R46, R43 ;  /* 0x0000002b2e2f7221 */ /* 0x000fca0000010000 */
[----:B------:R-:W-:-:S07]  /*0ed0*/  MOV R52, R47 ;  /* 0x0000002f00347202 */ /* 0x000fce0000000f00 */
[----:B------:R-:W-:Y:S05]  /*0ee0*/  WARPSYNC.COLLECTIVE R37, `(.L_x_4937) ;  /* 0x0000000025087348 */ /* 0x000fea0003c00000 */
[----:B------:R0:W1:Y:S02]  /*0ef0*/  SHFL.BFLY P4, R50, R52, R39, R38 ;  /* 0x0c00002734327389 */ /* 0x0000640000080026 */
[----:B01----:R-:W-:Y:S01]  /*0f00*/  ENDCOLLECTIVE ;  /* 0x000000000000791b */ /* 0x003fe20003800000 */
.L_x_4937:
        /* <DEDUP_REMOVED lines=8> */
.L_x_4938:
[----:B------:R-:W-:Y:S01]  /*0f90*/  HFMA2.MMA R39, -RZ, RZ, 0, 9.5367431640625e-07 ;  /* 0x00000010ff277435 */ /* 0x000fe200000001ff */
[----:B------:R-:W-:-:S05]  /*0fa0*/  MOV R43, R50 ;  /* 0x00000032002b7202 */ /* 0x000fca0000000f00 */
[----:B------:R-:W-:-:S05]  /*0fb0*/  FADD.FTZ R49, R48, R43 ;  /* 0x0000002b30317221 */ /* 0x000fca0000010000 */
[----:B------:R-:W-:-:S07]  /*0fc0*/  MOV R52, R49 ;  /* 0x0000003100347202 */ /* 0x000fce0000000f00 */
[----:B------:R-:W-:Y:S05]  /*0fd0*/  WARPSYNC.COLLECTIVE R37, `(.L_x_4939) ;  /* 0x0000000025087348 */ /* 0x000fea0003c00000 */
[----:B------:R0:W1:Y:S02]  /*0fe0*/  SHFL.BFLY P4, R50, R52, R39, R38 ;  /* 0x0c00002734327389 */ /* 0x0000640000080026 */
[----:B01----:R-:W-:Y:S01]  /*0ff0*/  ENDCOLLECTIVE ;  /* 0x000000000000791b */ /* 0x003fe20003800000 */
.L_x_4939:
        /* <DEDUP_REMOVED lines=25> */
.L_x_4940:
[----:B------:R-:W-:Y:S01]  /*1190*/  HFMA2.MMA R39, -RZ, RZ, 0, 1.1920928955078125e-07 ;  /* 0x00000002ff277435 */ /* 0x000fe200000001ff */
[----:B------:R-:W-:-:S05]  /*11a0*/  MOV R47, R50 ;  /* 0x00000032002f7202 */ /* 0x000fca0000000f00 */
[----:B------:R-:W-:-:S05]  /*11b0*/  FADD.FTZ R47, R36, R47 ;  /* 0x0000002f242f7221 */ /* 0x000fca0000010000 */
[----:B------:R-:W-:-:S07]  /*11c0*/  MOV R52, R47 ;  /* 0x0000002f00347202 */ /* 0x000fce0000000f00 */
[----:B------:R-:W-:Y:S05]  /*11d0*/  WARPSYNC.COLLECTIVE R37, `(.L_x_4941) ;  /* 0x0000000025087348 */ /* 0x000fea0003c00000 */
[----:B------:R0:W1:Y:S02]  /*11e0*/  SHFL.BFLY P4, R50, R52, R39, R38 ;  /* 0x0c00002734327389 */ /* 0x0000640000080026 */
[----:B01----:R-:W-:Y:S01]  /*11f0*/  ENDCOLLECTIVE ;  /* 0x000000000000791b */ /* 0x003fe20003800000 */
.L_x_4941:
[----:B------:R-:W-:Y:S01]  /*1200*/  HFMA2.MMA R39, -RZ, RZ, 0, 2.384185791015625e-07 ;  /* 0x00000004ff277435 */ /* 0x000fe200000001ff */
[----:B------:R-:W-:-:S05]  /*1210*/  MOV R46, R50 ;  /* 0x00000032002e7202 */ /* 0x000fca0000000f00 */
[----:B------:R-:W-:-:S05]  /*1220*/  FADD.FTZ R46, R47, R46 ;  /* 0x0000002e2f2e7221 */ /* 0x000fca0000010000 */
[----:B------:R-:W-:-:S07]  /*1230*/  MOV R52, R46 ;  /* 0x0000002e00347202 */ /* 0x000fce0000000f00 */
[----:B------:R-:W-:Y:S05]  /*1240*/  WARPSYNC.COLLECTIVE R37, `(.L_x_4942) ;  /* 0x0000000025087348 */ /* 0x000fea0003c00000 */
[----:B------:R0:W1:Y:S02]  /*1250*/  SHFL.BFLY P4, R50, R52, R39, R38 ;  /* 0x0c00002734327389 */ /* 0x0000640000080026 */
[----:B01----:R-:W-:Y:S01]  /*1260*/  ENDCOLLECTIVE ;  /* 0x000000000000791b */ /* 0x003fe20003800000 */
.L_x_4942:
[----:B------:R-:W-:Y:S01]  /*1270*/  HFMA2.MMA R39, -RZ, RZ, 0, 4.76837158203125e-07 ;  /* 0x00000008ff277435 */ /* 0x000fe200000001ff */
[----:B------:R-:W-:-:S05]  /*1280*/  MOV R49, R50 ;  /* 0x0000003200317202 */ /* 0x000fca0000000f00 */
[----:B------:R-:W-:-:S05]  /*1290*/  FADD.FTZ R49, R46, R49 ;  /* 0x000000312e317221 */ /* 0x000fca0000010000 */
[----:B------:R-:W-:-:S07]  /*12a0*/  MOV R52, R49 ;  /* 0x0000003100347202 */ /* 0x000fce0000000f00 */
[----:B------:R-:W-:Y:S05]  /*12b0*/  WARPSYNC.COLLECTIVE R37, `(.L_x_4943) ;  /* 0x0000000025087348 */ /* 0x000fea0003c00000 */
[----:B------:R0:W1:Y:S02]  /*12c0*/  SHFL.BFLY P4, R50, R52, R39, R38 ;  /* 0x0c00002734327389 */ /* 0x0000640000080026 */
[----:B01----:R-:W-:Y:S01]  /*12d0*/  ENDCOLLECTIVE ;  /* 0x000000000000791b */ /* 0x003fe20003800000 */
.L_x_4943:
[----:B------:R-:W-:Y:S01]  /*12e0*/  HFMA2.MMA R39, -RZ, RZ, 0, 9.5367431640625e-07 ;  /* 0x00000010ff277435 */ /* 0x000fe200000001ff */
[----:B------:R-:W-:-:S05]  /*12f0*/  MOV R48, R50 ;  /* 0x0000003200307202 */ /* 0x000fca0000000f00 */
[----:B------:R-:W-:-:S05]  /*1300*/  FADD.FTZ R48, R49, R48 ;  /* 0x0000003031307221 */ /* 0x000fca0000010000 */
[----:B------:R-:W-:-:S07]  /*1310*/  MOV R52, R48 ;  /* 0x0000003000347202 */ /* 0x000fce0000000f00 */
[----:B------:R-:W-:Y:S05]  /*1320*/  WARPSYNC.COLLECTIVE R37, `(.L_x_4944) ;  /* 0x0000000025087348 */ /* 0x000fea0003c00000 */
[----:B------:R0:W1:Y:S02]  /*1330*/  SHFL.BFLY P4, R50, R52, R39, R38 ;  /* 0x0c00002734327389 */ /* 0x0000640000080026 */
[----:B01----:R-:W-:Y:S01]  /*1340*/  ENDCOLLECTIVE ;  /* 0x000000000000791b */ /* 0x003fe20003800000 */
.L_x_4944:
[----:B------:R-:W-:Y:S01]  /*1350*/  MOV R51, R50 ;  /* 0x0000003200337202 */ /* 0x000fe20000000f00 */
[----:B------:R-:W-:Y:S06]  /*1360*/  BRA `(.L_x_4945) ;  /* 0xfffffff400b47947 */ /* 0x000fec000383ffff */
.L_x_4946:
        /* <DEDUP_REMOVED lines=9> */
.L_x_9580:


//--------------------- .text._ZN10layer_norm13ln_fwd_kernelINS_13Kernel_traitsIf6__halfS2_S2_fjLj256ELj1ELj4ELj1ELj16ENS_18Kernel_traits_baseILj256EfS2_S2_S2_fjLj128EEEEELb0ELb1ELb0ELb1EEEvNS_9FwdParamsE --------------------------
	.section	.text._ZN10layer_norm13ln_fwd_kernelINS_13Kernel_traitsIf6__halfS2_S2_fjLj256ELj1ELj4ELj1ELj16ENS_18Kernel_traits_baseILj256EfS2_S2_S2_fjLj128EEEEELb0ELb1ELb0ELb1EEEvNS_9FwdParamsE,"ax",@progbits
	.align	128
        .global         _ZN10layer_norm13ln_fwd_kernelINS_13Kernel_traitsIf6__halfS2_S2_fjLj256ELj1ELj4ELj1ELj16ENS_18Kernel_traits_baseILj256EfS2_S2_S2_fjLj128EEEEELb0ELb1ELb0ELb1EEEvNS_9FwdParamsE
        .type           _ZN10layer_norm13ln_fwd_kernelINS_13Kernel_traitsIf6__halfS2_S2_fjLj256ELj1ELj4ELj1ELj16ENS_18Kernel_traits_baseILj256EfS2_S2_S2_fjLj128EEEEELb0ELb1ELb0ELb1EEEvNS_9FwdParamsE,@function
        .size           _ZN10layer_norm13ln_fwd_kernelINS_13Kernel_traitsIf6__halfS2_S2_fjLj256ELj1ELj4ELj1ELj16ENS_18Kernel_traits_baseILj256EfS2_S2_S2_fjLj128EEEEELb0ELb1ELb0ELb1EEEvNS_9FwdParamsE,(.L_x_9581 - _ZN10layer_norm13ln_fwd_kernelINS_13Kernel_traitsIf6__halfS2_S2_fjLj256ELj1ELj4ELj1ELj16ENS_18Kernel_traits_baseILj256EfS2_S2_S2_fjLj128EEEEELb0ELb1ELb0ELb1EEEvNS_9FwdParamsE)
        .other          _ZN10layer_norm13ln_fwd_kernelINS_13Kernel_traitsIf6__halfS2_S2_fjLj256ELj1ELj4ELj1ELj16ENS_18Kernel_traits_baseILj256EfS2_S2_S2_fjLj128EEEEELb0ELb1ELb0ELb1EEEvNS_9FwdParamsE,@"STO_CUDA_ENTRY STV_DEFAULT"
_ZN10layer_norm13ln_fwd_kernelINS_13Kernel_traitsIf6__halfS2_S2_fjLj256ELj1ELj4ELj1ELj16ENS_18Kernel_traits_baseILj256EfS2_S2_S2_fjLj128EEEEELb0ELb1ELb0ELb1EEEvNS_9FwdParamsE:
.text._ZN10layer_norm13ln_fwd_kernelINS_13Kernel_traitsIf6__halfS2_S2_fjLj256ELj1ELj4ELj1ELj16ENS_18Kernel_traits_baseILj256EfS2_S2_S2_fjLj128EEEEELb0ELb1ELb0ELb1EEEvNS_9FwdParamsE:
        /* <DEDUP_REMOVED lines=43> */
.L_x_4948:
        /* <DEDUP_REMOVED lines=16> */
[----:B------:R-:W-:-:S04]  /*03b0*/  UMOV UR14, 0xffffffff ;  /* 0xffffffff000e7882 */ /* 0x000fc80000000000 */
[----:B--2---:R-:W-:Y:S02]  /*03c0*/  @P0 HADD2.F32 R0, -RZ, R2.H0_H0 ;  /* 0x20000002ff000230 */ /* 0x004fe40000004100 */
[--C-:B---3--:R-:W-:Y:S02]  /*03d0*/  HADD2.F32 R43, -RZ, R32.reuse.H1_H1 ;  /* 0x30000020ff2b7230 */ /* 0x108fe40000004100 */
[----:B------:R-:W-:Y:S02]  /*03e0*/  HADD2.F32 R41, -RZ, R32.H0_H0 ;  /* 0x20000020ff297230 */ /* 0x000fe40000004100 */
[--C-:B------:R-:W-:Y:S02]  /*03f0*/  HADD2.F32 R45, -RZ, R33.reuse.H0_H0 ;  /* 0x20000021ff2d7230 */ /* 0x100fe40000004100 */
[----:B------:R-:W-:Y:S02]  /*0400*/  HADD2.F32 R47, -RZ, R33.H1_H1 ;  /* 0x30000021ff2f7230 */ /* 0x000fe40000004100 */
[----:B------:R-:W-:-:S02]  /*0410*/  HADD2.F32 R33, -RZ, R34.H1_H1 ;  /* 0x30000022ff217230 */ /* 0x000fc40000004100 */
[----:B------:R-:W-:Y:S02]  /*0420*/  HADD2.F32 R3, -RZ, R34.H0_H0 ;  /* 0x20000022ff037230 */ /* 0x000fe40000004100 */
[-C--:B------:R-:W-:Y:S01]  /*0430*/  FMUL.FTZ R42, R43, R0.reuse ;  /* 0x000000002b2a7220 */ /* 0x080fe20000410000 */
[--C-:B------:R-:W-:Y:S02]  /*0440*/  HADD2.F32 R49, -RZ, R35.reuse.H0_H0 ;  /* 0x20000023ff317230 */ /* 0x100fe40000004100 */
[-C--:B------:R-:W-:Y:S01]  /*0450*/  FMUL.FTZ R41, R41, R0.reuse ;  /* 0x0000000029297220 */ /* 0x080fe20000410000 */
[----:B------:R-:W-:Y:S02]  /*0460*/  HADD2.F32 R51, -RZ, R35.H1_H1 ;  /* 0x30000023ff337230 */ /* 0x000fe40000004100 */
[-C--:B0-----:R-:W-:Y:S01]  /*0470*/  FMUL.FTZ R36, R33, R0.reuse ;  /* 0x0000000021247220 */ /* 0x081fe20000410000 */
[----:B------:R-:W-:Y:S01]  /*0480*/  FMUL.FTZ R35, R3, R0 ;  /* 0x0000000003237220 */ /* 0x000fe20000410000 */
[----:B----4-:R-:W-:-:S02]  /*0490*/  @P1 HADD2.F32 R33, -RZ, R28.H1_H1 ;  /* 0x3000001cff211230 */ /* 0x010fc40000004100 */
[----:B-----5:R-:W-:Y:S01]  /*04a0*/  FMUL.FTZ R42, R21, R42 ;  /* 0x0000002a152a7220 */ /* 0x020fe20000410000 */
[----:B------:R-:W-:Y:S02]  /*04b0*/  @P1 HADD2.F32 R3, -RZ, R28.H0_H0 ;  /* 0x2000001cff031230 */ /* 0x000fe40000004100 */
[----:B------:R-:W-:Y:S01]  /*04c0*/  FMUL.FTZ R52, R20, R41 ;  /* 0x0000002914347220 */ /* 0x000fe20000410000 */
[-C--:B------:R-:W-:Y:S01]  /*04d0*/  FMUL.FTZ R49, R49, R0.reuse ;  /* 0x0000000031317220 */ /* 0x080fe20000410000 */
[----:B------:R-:W-:Y:S01]  /*04e0*/  @P1 FADD.FTZ R42, R42, R33 ;  /* 0x000000212a2a1221 */ /* 0x000fe20000010000 */
[----:B------:R-:W-:Y:S02]  /*04f0*/  @P1 HADD2.F32 R33, -RZ, R31.H0_H0 ;  /* 0x2000001fff211230 */ /* 0x000fe40000004100 */
[----:B------:R-:W-:Y:S01]  /*0500*/  @P1 FADD.FTZ R52, R52, R3 ;  /* 0x0000000334341221 */ /* 0x000fe20000010000 */
[--C-:B------:R-:W-:Y:S02]  /*0510*/  @P1 HADD2.F32 R3, -RZ, R30.reuse.H0_H0 ;  /* 0x2000001eff031230 */ /* 0x100fe40000004100 */
[----:B------:R-:W-:Y:S01]  /*0520*/  FMUL.FTZ R48, R26, R49 ;  /* 0x000000311a307220 */ /* 0x000fe20000410000 */
[----:B------:R-:W-:Y:S01]  /*0530*/  FMUL.FTZ R50, R24, R35 ;  /* 0x0000002318327220 */ /* 0x000fe20000410000 */
[-C--:B------:R-:W-:Y:S01]  /*0540*/  FMUL.FTZ R45, R45, R0.reuse ;  /* 0x000000002d2d7220 */ /* 0x080fe20000410000 */
[-C--:B------:R-:W-:Y:S01]  /*0550*/  FMUL.FTZ R44, R47, R0.reuse ;  /* 0x000000002f2c7220 */ /* 0x080fe20000410000 */
[----:B------:R-:W-:Y:S01]  /*0560*/  FMUL.FTZ R46, R51, R0 ;  /* 0x00000000332e7220 */ /* 0x000fe20000410000 */
[----:B------:R-:W-:Y:S01]  /*0570*/  @P1 FADD.FTZ R48, R48, R33 ;  /* 0x0000002130301221 */ /* 0x000fe20000010000 */
[----:B------:R-:W-:Y:S01]  /*0580*/  @P1 FADD.FTZ R50, R50, R3 ;  /* 0x0000000332321221 */ /* 0x000fe20000010000 */
[----:B------:R-:W-:-:S02]  /*0590*/  @P1 HADD2.F32 R33, -RZ, R30.H1_H1 ;  /* 0x3000001eff211230 */ /* 0x000fc40000004100 */
[----:B------:R-:W-:Y:S01]  /*05a0*/  FMUL.FTZ R36, R25, R36 ;  /* 0x0000002419247220 */ /* 0x000fe20000410000 */
[----:B------:R-:W-:Y:S02]  /*05b0*/  @P1 HADD2.F32 R0, -RZ, R29.H0_H0 ;  /* 0x2000001dff001230 */ /* 0x000fe40000004100 */
[----:B------:R-:W-:Y:S01]  /*05c0*/  FMUL.FTZ R43, R22, R45 ;  /* 0x0000002d162b7220 */ /* 0x000fe20000410000 */
[----:B------:R-:W-:Y:S02]  /*05d0*/  @P1 HADD2.F32 R37, -RZ, R31.H1_H1 ;  /* 0x3000001fff251230 */ /* 0x000fe40000004100 */
[----:B------:R-:W-:Y:S01]  /*05e0*/  FMUL.FTZ R46, R27, R46 ;  /* 0x0000002e1b2e7220 */ /* 0x000fe20000410000 */
[----:B------:R-:W-:Y:S02]  /*05f0*/  @P1 HADD2.F32 R3, -RZ, R29.H1_H1 ;  /* 0x3000001dff031230 */ /* 0x000fe40000004100 */
[----:B------:R-:W-:Y:S01]  /*0600*/  FMUL.FTZ R44, R23, R44 ;  /* 0x0000002c172c7220 */ /* 0x000fe20000410000 */
[----:B------:R-:W-:Y:S01]  /*0610*/  SHF.L.U32 R41, R40, 0x4, RZ ;  /* 0x0000000428297819 */ /* 0x000fe200000006ff */
[----:B------:R-:W-:Y:S01]  /*0620*/  @P1 FADD.FTZ R36, R36, R33 ;  /* 0x0000002124241221 */ /* 0x000fe20000010000 */
[----:B------:R-:W-:Y:S01]  /*0630*/  @P1 FADD.FTZ R43, R43, R0 ;  /* 0x000000002b2b1221 */ /* 0x000fe20000010000 */
[----:B------:R-:W-:Y:S01]  /*0640*/  @P1 FADD.FTZ R46, R46, R37 ;  /* 0x000000252e2e1221 */ /* 0x000fe20000010000 */
[----:B------:R-:W-:Y:S01]  /*0650*/  @P1 FADD.FTZ R44, R44, R3 ;  /* 0x000000032c2c1221 */ /* 0x000fe20000010000 */
[----:B------:R-:W-:Y:S01]  /*0660*/  FADD.FTZ R33, RZ, R52 ;  /* 0x00000034ff217221 */ /* 0x000fe20000010000 */
[----:B------:R-:W-:-:S02]  /*0670*/  SHF.R.U32.HI R40, RZ, 0x1c, R40 ;  /* 0x0000001cff287819 */ /* 0x000fc40000011628 */
[----:B------:R-:W-:Y:S01]  /*0680*/  IADD3 R2, P3, R41, UR10, RZ ;  /* 0x0000000a29027c10 */ /* 0x000fe2000ff7e0ff */
[----:B------:R-:W-:Y:S01]  /*0690*/  FADD.FTZ R0, R33, R42 ;  /* 0x0000002a21007221 */ /* 0x000fe20000010000 */
[----:B------:R-:W-:Y:S02]  /*06a0*/  F2FP.F16.F32.PACK_AB R35, R46, R48 ;  /* 0x000000302e23723e */ /* 0x000fe400000000ff */
[----:B------:R-:W-:Y:S02]  /*06b0*/  IADD3.X R3, R40, UR11, RZ, P3, !PT ;  /* 0x0000000b28037c10 */ /* 0x000fe40009ffe4ff */
        /* <DEDUP_REMOVED lines=49> */
.L_x_4960:
        /* <DEDUP_REMOVED lines=30> */
[----:B------:R-:W-:Y:S01]  /*0bb0*/  F2FP.F16.F32.PACK_AB R35, R48, R46 ;  /* 0x0000002e3023723e */ /* 0x000fe200000000ff */
[----:B------:R-:W-:Y:S01]  /*0bc0*/  FFMA.FTZ R48, R15, R32, R7 ;  /* 0x000000200f307223 */ /* 0x000fe20000010007 */
[----:B------:R-:W-:Y:S01]  /*0bd0*/  IADD3 R46, P3, R41, UR12, RZ ;  /* 0x0000000c292e7c10 */ /* 0x000fe2000ff7e0ff */
[----:B------:R-:W-:Y:S01]  /*0be0*/  FFMA.FTZ R49, R14, R49, R6 ;  /* 0x000000310e317223 */ /* 0x000fe20000010006 */
[----:B------:R-:W-:Y:S01]  /*0bf0*/  FFMA.FTZ R32, R12, R33, R4 ;  /* 0x000000210c207223 */ /* 0x000fe20000010004 */
[----:B------:R-:W-:Y:S01]  /*0c00*/  FFMA.FTZ R41, R13, R44, R5 ;  /* 0x0000002c0d297223 */ /* 0x000fe20000010005 */
[----:B-1----:R-:W-:Y:S01]  /*0c10*/  @!P1 IMAD.WIDE R2, R39, 0x4, R2 ;  /* 0x0000000427029825 */ /* 0x002fe200078e0202 */
[----:B------:R-:W-:-:S02]  /*0c20*/  F2FP.F16.F32.PACK_AB R34, R53, R34 ;  /* 0x000000223522723e */ /* 0x000fc400000000ff */
[----:B------:R-:W-:Y:S01]  /*0c30*/  F2FP.F16.F32.PACK_AB R33, R48, R49 ;  /* 0x000000313021723e */ /* 0x000fe200000000ff */
[----:B0-----:R-:W-:Y:S01]  /*0c40*/  @!P1 IMAD.WIDE R36, R39, 0x4, R36 ;  /* 0x0000000427249825 */ /* 0x001fe200078e0224 */
[----:B------:R-:W-:Y:S01]  /*0c50*/  IADD3.X R47, R40, UR13, RZ, P3, !PT ;  /* 0x0000000d282f7c10 */ /* 0x000fe20009ffe4ff */
[----:B------:R1:W-:Y:S01]  /*0c60*/  @!P1 STG.E desc[UR4][R2.64], R45 ;  /* 0x0000002d02009986 */ /* 0x0003e2000c101904 */
[----:B------:R-:W-:-:S03]  /*0c70*/  F2FP.F16.F32.PACK_AB R32, R41, R32 ;  /* 0x000000202920723e */ /* 0x000fc600000000ff */
[----:B------:R1:W-:Y:S01]  /*0c80*/  @!P1 STG.E desc[UR4][R36.64], R0 ;  /* 0x0000000024009986 */ /* 0x0003e2000c101904 */
[----:B--2---:R-:W-:-:S03]  /*0c90*/  LEA R39, R42, R39, 0x2 ;  /* 0x000000272a277211 */ /* 0x004fc600078e10ff */
[----:B------:R1:W-:Y:S01]  /*0ca0*/  STG.E.128 desc[UR4][R46.64], R32 ;  /* 0x000000202e007986 */ /* 0x0003e2000c101d04 */
[----:B------:R-:W-:-:S13]  /*0cb0*/  ISETP.GE.AND P1, PT, R39, R43, PT ;  /* 0x0000002b2700720c */ /* 0x000fda0003f26270 */
[----:B------:R-:W-:Y:S05]  /*0cc0*/  @!P1 BRA `(.L_x_4948) ;  /* 0xfffffff400789947 */ /* 0x000fea000383ffff */
[----:B------:R-:W-:Y:S05]  /*0cd0*/  EXIT ;  /* 0x000000000000794d */ /* 0x000fea0003800000 */
.L_x_4947:
        /* <DEDUP_REMOVED lines=8> */
.L_x_4950:
[----:B------:R-:W-:Y:S05]  /*0d60*/  BSYNC B0 ;  /* 0x0000000000007941 */ /* 0x000fea0003800000 */
.L_x_4949:
        /* <DEDUP_REMOVED lines=10> */
.L_x_4951:
[----:B------:R-:W-:Y:S01]  /*0e10*/  HFMA2.MMA R33, -RZ, RZ, 0, 2.384185791015625e-07 ;  /* 0x00000004ff217435 */ /* 0x000fe200000001ff */
[----:B------:R-:W-:-:S05]  /*0e20*/  MOV R35, R51 ;  /* 0x0000003300237202 */ /* 0x000fca0000000f00 */
[----:B------:R-:W-:-:S05]  /*0e30*/  FADD.FTZ R35, R34, R35 ;  /* 0x0000002322237221 */ /* 0x000fca0000010000 */
[----:B------:R-:W-:-:S07]  /*0e40*/  MOV R53, R35 ;  /* 0x0000002300357202 */ /* 0x000fce0000000f00 */
[----:B------:R-:W-:Y:S05]  /*0e50*/  WARPSYNC.COLLECTIVE R3, `(.L_x_4952) ;  /* 0x0000000003087348 */ /* 0x000fea0003c00000 */
[----:B------:R0:W1:Y:S02]  /*0e60*/  SHFL.BFLY P3, R51, R53, R33, R32 ;  /* 0x0c00002135337389 */ /* 0x0000640000060020 */
[----:B01----:R-:W-:Y:S01]  /*0e70*/  ENDCOLLECTIVE ;  /* 0x000000000000791b */ /* 0x003fe20003800000 */
.L_x_4952:
[----:B------:R-:W-:Y:S01]  /*0e80*/  HFMA2.MMA R33, -RZ, RZ, 0, 4.76837158203125e-07 ;  /* 0x00000008ff217435 */ /* 0x000fe200000001ff */
[----:B------:R-:W-:-:S05]  /*0e90*/  MOV R0, R51 ;  /* 0x0000003300007202 */ /* 0x000fca0000000f00 */
[----:B------:R-:W-:-:S05]  /*0ea0*/  FADD.FTZ R47, R35, R0 ;  /* 0x00000000232f7221 */ /* 0x000fca0000010000 */
[----:B------:R-:W-:-:S07]  /*0eb0*/  MOV R53, R47 ;  /* 0x0000002f00357202 */ /* 0x000fce0000000f00 */
[----:B------:R-:W-:Y:S05]  /*0ec0*/  WARPSYNC.COLLECTIVE R3, `(.L_x_4953) ;  /* 0x0000000003087348 */ /* 0x000fea0003c00000 */
[----:B------:R0:W1:Y:S02]  /*0ed0*/  SHFL.BFLY P3, R51, R53, R33, R32 ;  /* 0x0c00002135337389 */ /* 0x0000640000060020 */
[----:B01----:R-:W-:Y:S01]  /*0ee0*/  ENDCOLLECTIVE ;  /* 0x000000000000791b */ /* 0x003fe20003800000 */
.L_x_4953:
[----:B------:R-:W-:Y:S01]  /*0ef0*/  HFMA2.MMA R33, -RZ, RZ, 0, 9.5367431640625e-07 ;  /* 0x00000010ff217435 */ /* 0x000fe200000001ff */
[----:B------:R-:W-:-:S05]  /*0f00*/  MOV R0, R51 ;  /* 0x0000003300007202 */ /* 0x000fca0000000f00 */
[----:B------:R-:W-:-:S05]  /*0f10*/  FADD.FTZ R49, R47, R0 ;  /* 0x000000002f317221 */ /* 0x000fca0000010000 */
[----:B------:R-:W-:-:S07]  /*0f20*/  MOV R53, R49 ;  /* 0x0000003100357202 */ /* 0x000fce0000000f00 */
[----:B------:R-:W-:Y:S05]  /*0f30*/  WARPSYNC.COLLECTIVE R3, `(.L_x_4954) ;  /* 0x0000000003087348 */ /* 0x000fea0003c00000 */
[----:B------:R0:W1:Y:S02]  /*0f40*/  SHFL.BFLY P3, R51, R53, R33, R32 ;  /* 0x0c00002135337389 */ /* 0x0000640000060020 */
[----:B01----:R-:W-:Y:S01]  /*0f50*/  ENDCOLLECTIVE ;  /* 0x000000000000791b */ /* 0x003fe20003800000 */
.L_x_4954:
        /* <DEDUP_REMOVED lines=25> */
.L_x_4955:
[----:B------:R-:W-:Y:S01]  /*10f0*/  HFMA2.MMA R33, -RZ, RZ, 0, 1.1920928955078125e-07 ;  /* 0x00000002ff217435 */ /* 0x000fe200000001ff */
[----:B------:R-:W-:-:S05]  /*1100*/  MOV R35, R51 ;  /* 0x0000003300237202 */ /* 0x000fca0000000f00 */
[----:B------:R-:W-:-:S05]  /*1110*/  FADD.FTZ R35, R0, R35 ;  /* 0x0000002300237221 */ /* 0x000fca0000010000 */
[----:B------:R-:W-:-:S07]  /*1120*/  MOV R53, R35 ;  /* 0x0000002300357202 */ /* 0x000fce0000000f00 */
[----:B------:R-:W-:Y:S05]  /*1130*/  WARPSYNC.COLLECTIVE R3, `(.L_x_4956) ;  /* 0x0000000003087348 */ /* 0x000fea0003c00000 */
[----:B------:R0:W1:Y:S02]  /*1140*/  SHFL.BFLY P3, R51, R53, R33, R32 ;  /* 0x0c00002135337389 */ /* 0x0000640000060020 */
[----:B01----:R-:W-:Y:S01]  /*1150*/  ENDCOLLECTIVE ;  /* 0x000000000000791b */ /* 0x003fe20003800000 */
.L_x_4956:
[----:B------:R-:W-:Y:S01]  /*1160*/  HFMA2.MMA R33, -RZ, RZ, 0, 2.384185791015625e-07 ;  /* 0x00000004ff217435 */ /* 0x000fe200000001ff */
[----:B------:R-:W-:-:S05]  /*1170*/  MOV R34, R51 ;  /* 0x0000003300227202 */ /* 0x000fca0000000f00 */
[----:B------:R-:W-:-:S05]  /*1180*/  FADD.FTZ R34, R35, R34 ;  /* 0x0000002223227221 */ /* 0x000fca0000010000 */
[----:B------:R-:W-:-:S07]  /*1190*/  MOV R53, R34 ;  /* 0x0000002200357202 */ /* 0x000fce0000000f00 */
[----:B------:R-:W-:Y:S05]  /*11a0*/  WARPSYNC.COLLECTIVE R3, `(.L_x_4957) ;  /* 0x0000000003087348 */ /* 0x000fea0003c00000 */
[----:B------:R0:W1:Y:S02]  /*11b0*/  SHFL.BFLY P3, R51, R53, R33, R32 ;  /* 0x0c00002135337389 */ /* 0x0000640000060020 */
[----:B01----:R-:W-:Y:S01]  /*11c0*/  ENDCOLLECTIVE ;  /* 0x000000000000791b */ /* 0x003fe20003800000 */
.L_x_4957:
[----:B------:R-:W-:Y:S01]  /*11d0*/  HFMA2.MMA R33, -RZ, RZ, 0, 4.76837158203125e-07 ;  /* 0x00000008ff217435 */ /* 0x000fe200000001ff */
[----:B------:R-:W-:-:S05]  /*11e0*/  MOV R37, R51 ;  /* 0x0000003300257202 */ /* 0x000fca0000000f00 */
[----:B------:R-:W-:-:S05]  /*11f0*/  FADD.FTZ R37, R34, R37 ;  /* 0x0000002522257221 */ /* 0x000fca0000010000 */
[----:B------:R-:W-:-:S07]  /*1200*/  MOV R53, R37 ;  /* 0x0000002500357202 */ /* 0x000fce0000000f00 */
[----:B------:R-:W-:Y:S05]  /*1210*/  WARPSYNC.COLLECTIVE R3, `(.L_x_4958) ;  /* 0x0000000003087348 */ /* 0x000fea0003c00000 */
[----:B------:R0:W1:Y:S02]  /*1220*/  SHFL.BFLY P3, R51, R53, R33, R32 ;  /* 0x0c00002135337389 */ /* 0x0000640000060020 */
[----:B01----:R-:W-:Y:S01]  /*1230*/  ENDCOLLECTIVE ;  /* 0x000000000000791b */ /* 0x003fe20003800000 */
.L_x_4958:
[----:B------:R-:W-:Y:S01]  /*1240*/  HFMA2.MMA R33, -RZ, RZ, 0, 9.5367431640625e-07 ;  /* 0x00000010ff217435 */ /* 0x000fe200000001ff */
[----:B------:R-:W-:-:S05]  /*1250*/  MOV R47, R51 ;  /* 0x00000033002f7202 */ /* 0x000fca0000000f00 */
[----:B------:R-:W-:-:S05]  /*1260*/  FADD.FTZ R47, R37, R47 ;  /* 0x0000002f252f7221 */ /* 0x000fca0000010000 */
[----:B------:R-:W-:-:S07]  /*1270*/  MOV R53, R47 ;  /* 0x0000002f00357202 */ /* 0x000fce0000000f00 */
[----:B------:R-:W-:Y:S05]  /*1280*/  WARPSYNC.COLLECTIVE R3, `(.L_x_4959) ;  /* 0x0000000003087348 */ /* 0x000fea0003c00000 */
[----:B------:R0:W1:Y:S02]  /*1290*/  SHFL.BFLY P3, R51, R53, R33, R32 ;  /* 0x0c00002135337389 */ /* 0x0000640000060020 */
[----:B01----:R-:W-:Y:S01]  /*12a0*/  ENDCOLLECTIVE ;  /* 0x000000000000791b */ /* 0x003fe20003800000 */
.L_x_4959:
[----:B------:R-:W-:Y:S01]  /*12b0*/  MOV R49, R51 ;  /* 0x0000003300317202 */ /* 0x000fe20000000f00 */
[----:B------:R-:W-:Y:S06]  /*12c0*/  BRA `(.L_x_4960) ;  /* 0xfffffff400c07947 */ /* 0x000fec000383ffff */
.L_x_4961:
        /* <DEDUP_REMOVED lines=11> */
.L_x_9581:


//--------------------- .text._ZN10layer_norm13ln_fwd_kernelINS_13Kernel_traitsIf6__halfS2_S2_fjLj256ELj1ELj4ELj1ELj16ENS_18Kernel_traits_baseILj256EfS2_S2_S2_fjLj128EEEEELb0ELb1ELb1ELb0EEEvNS_9FwdParamsE --------------------------
	.section	.text._ZN10layer_norm13ln_fwd_kernelINS_13Kernel_traitsIf6__halfS2_S2_fjLj256ELj1ELj4ELj1ELj16ENS_18Kernel_traits_baseILj256EfS2_S2_S2_fjLj128EEEEELb0ELb1ELb1ELb0EEEvNS_9FwdParamsE,"ax",@progbits
	.align	128
        .global         _ZN10layer_norm13ln_fwd_kernelINS_13Kernel_traitsIf6__halfS2_S2_fjLj256ELj1ELj4ELj1ELj16ENS_18Kernel_traits_baseILj256EfS2_S2_S2_fjLj128EEEEELb0ELb1ELb1ELb0EEEvNS_9FwdParamsE
        .type           _ZN10layer_norm13ln_fwd_kernelINS_13Kernel_traitsIf6__halfS2_S2_fjLj256ELj1ELj4ELj1ELj16ENS_18Kernel_traits_baseILj256EfS2_S2_S2_fjLj128EEEEELb0ELb1ELb1ELb0EEEvNS_9FwdParamsE,@function
        .size           _ZN10layer_norm13ln_fwd_kernelINS_13Kernel_traitsIf6__halfS2_S2_fjLj256ELj1ELj4ELj1ELj16ENS_18Kernel_traits_baseILj256EfS2_S2_S2_fjLj128EEEEELb0ELb1ELb1ELb0EEEvNS_9FwdParamsE,(.L_x_9582 - _ZN10layer_norm13ln_fwd_kernelINS_13Kernel_traitsIf6__halfS2_S2_fjLj256ELj1ELj4ELj1ELj16ENS_18Kernel_traits_baseILj256EfS2_S2_S2_fjLj128EEEEELb0ELb1ELb1ELb0EEEvNS_9FwdParamsE)
        .other          _ZN10layer_norm13ln_fwd_kernelINS_13Kernel_traitsIf6__halfS2_S2_fjLj256ELj1ELj4ELj1ELj16ENS_18Kernel_traits_baseILj256EfS2_S2_S2_fjLj128EEEEELb0ELb1ELb1ELb0EEEvNS_9FwdParamsE,@"STO_CUDA_ENTRY STV_DEFAULT"
_ZN10layer_norm13ln_fwd_kernelINS_13Kernel_traitsIf6__halfS2_S2_fjLj256ELj1ELj4ELj1ELj16ENS_18Kernel_traits_baseILj256EfS2_S2_S2_fjLj128EEEEELb0ELb1ELb1ELb0EEEvNS_9FwdParamsE:
.text._ZN10layer_norm13ln_fwd_kernelINS_13Kernel_traitsIf6__halfS2_S2_fjLj256ELj1ELj4ELj1ELj16ENS_18Kernel_traits_baseILj256EfS2_S2_S2_fjLj128EEEEELb0ELb1ELb1ELb0EEEvNS_9FwdParamsE:
        /* <DEDUP_REMOVED lines=35> */
.L_x_4963:
[----:B------:R-:W-:Y:S05]  /*0230*/  BSYNC B0 ;  /* 0x0000000000007941 */ /* 0x000fea0003800000 */
.L_x_4962:
        /* <DEDUP_REMOVED lines=8> */
.L_x_4993:
        /* <DEDUP_REMOVED lines=36> */
.L_x_4967:
[----:B-----5:R-:W-:Y:S02]  /*0500*/  HADD2.F32 R2, -RZ, R32.H0_H0 ;  /* 0x20000020ff027230 */ /* 0x020fe40000004100 */
[----:B------:R-:W-:-:S03]  /*0510*/  @P0 HADD2.F32 R39, -RZ, R28.H0_H0 ;  /* 0x2000001cff270230 */ /* 0x000fc60000004100 */
[----:B------:R-:W-:-:S04]  /*0520*/  FMUL.FTZ R3, R2, UR8 ;  /* 0x0000000802037c20 */ /* 0x000fc80008410000 */
[----:B------:R-:W-:-:S04]  /*0530*/  FMUL.FTZ R2, R24, R3 ;  /* 0x0000000318027220 */ /* 0x000fc80000410000 */
[----:B------:R-:W-:-:S07]  /*0540*/  @P0 FADD.FTZ R2, R39, R2 ;  /* 0x0000000227020221 */ /* 0x000fce0000010000 */
.L_x_4968:
[----:B------:R-:W-:Y:S05]  /*0550*/  BSYNC B1 ;  /* 0x0000000000017941 */ /* 0x000fea0003800000 */
.L_x_4966:
[----:B------:R-:W-:Y:S04]  /*0560*/  BSSY B1, `(.L_x_4969) ;  /* 0x000000b000017945 */ /* 0x000fe80003800000 */
[----:B------:R-:W-:Y:S05]  /*0570*/  @P3 BRA `(.L_x_4970) ;  /* 0x0000000000103947 */ /* 0x000fea0003800000 */
[----:B------:R-:W-:Y:S01]  /*0580*/  MOV R3, RZ ;  /* 0x000000ff00037202 */ /* 0x000fe20000000f00 */
[----:B------:R-:W-:Y:S06]  /*0590*/  @!P0 BRA `(.L_x_4971) ;  /* 0x00000000001c8947 */ /* 0x000fec0003800000 */
[----:B-----5:R-:W-:Y:S01]  /*05a0*/  HADD2.F32 R3, -RZ, R28.H1_H1 ;  /* 0x3000001cff037230 */ /* 0x020fe20000004100 */
[----:B------:R-:W-:Y:S06]  /*05b0*/  BRA `(.L_x_4971) ;  /* 0x0000000000147947 */ /* 0x000fec0003800000 */
.L_x_4970:
[----:B-----5:R-:W-:Y:S02]  /*05c0*/  HADD2.F32 R3, -RZ, R32.H1_H1 ;  /* 0x30000020ff037230 */ /* 0x020fe40000004100 */
[----:B------:R-:W-:-:S03]  /*05d0*/  @P0 HADD2.F32 R38, -RZ, R28.H1_H1 ;  /* 0x3000001cff260230 */ /* 0x000fc60000004100 */
[----:B------:R-:W-:-:S04]  /*05e0*/  FMUL.FTZ R36, R3, UR8 ;  /* 0x0000000803247c20 */ /* 0x000fc80008410000 */
[----:B------:R-:W-:-:S04]  /*05f0*/  FMUL.FTZ R3, R25, R36 ;  /* 0x0000002419037220 */ /* 0x000fc80000410000 */
[----:B------:R-:W-:-:S07]  /*0600*/  @P0 FADD.FTZ R3, R38, R3 ;  /* 0x0000000326030221 */ /* 0x000fce0000010000 */
.L_x_4971:
[----:B------:R-:W-:Y:S05]  /*0610*/  BSYNC B1 ;  /* 0x0000000000017941 */ /* 0x000fea0003800000 */
.L_x_4969:
[----:B------:R-:W-:Y:S04]  /*0620*/  BSSY B1, `(.L_x_4972) ;  /* 0x000000b000017945 */ /* 0x000fe80003800000 */
[----:B------:R-:W-:Y:S05]  /*0630*/  @P3 BRA `(.L_x_4973) ;  /* 0x0000000000103947 */ /* 0x000fea0003800000 */
[----:B------:R-:W-:Y:S01]  /*0640*/  HFMA2.MMA R40, -RZ, RZ, 0, 0 ;  /* 0x00000000ff287435 */ /* 0x000fe200000001ff */
[----:B------:R-:W-:Y:S10]  /*0650*/  @!P0 BRA `(.L_x_4974) ;  /* 0x00000000001c8947 */ /* 0x000ff40003800000 */
[----:B-----5:R-:W-:Y:S01]  /*0660*/  HADD2.F32 R40, -RZ, R29.H0_H0 ;  /* 0x2000001dff287230 */ /* 0x020fe20000004100 */
[----:B------:R-:W-:Y:S06]  /*0670*/  BRA `(.L_x_4974) ;  /* 0x0000000000147947 */ /* 0x000fec0003800000 */
.L_x_4973:
[----:B-----5:R-:W-:Y:S02]  /*0680*/  HADD2.F32 R36, -RZ, R33.H0_H0 ;  /* 0x20000021ff247230 */ /* 0x020fe40000004100 */
[----:B------:R-:W-:-:S03]  /*0690*/  @P0 HADD2.F32 R41, -RZ, R29.H0_H0 ;  /* 0x2000001dff290230 */ /* 0x000fc60000004100 */
[----:B------:R-:W-:-:S04]  /*06a0*/  FMUL.FTZ R39, R36, UR8 ;  /* 0x0000000824277c20 */ /* 0x000fc80008410000 */
[----:B------:R-:W-:-:S04]  /*06b0*/  FMUL.FTZ R40, R26, R39 ;  /* 0x000000271a287220 */ /* 0x000fc80000410000 */
[----:B------:R-:W-:-:S07]  /*06c0*/  @P0 FADD.FTZ R40, R41, R40 ;  /* 0x0000002829280221 */ /* 0x000fce0000010000 */
.L_x_4974:
[----:B------:R-:W-:Y:S05]  /*06d0*/  BSYNC B1 ;  /* 0x0000000000017941 */ /* 0x000fea0003800000 */
.L_x_4972:
[----:B------:R-:W-:Y:S04]  /*06e0*/  BSSY B1, `(.L_x_4975) ;  /* 0x000000b000017945 */ /* 0x000fe80003800000 */
[----:B------:R-:W-:Y:S05]  /*06f0*/  @P3 BRA `(.L_x_4976) ;  /* 0x0000000000103947 */ /* 0x000fea0003800000 */
[----:B------:R-:W-:Y:S01]  /*0700*/  MOV R41, RZ ;  /* 0x000000ff00297202 */ /* 0x000fe20000000f00 */
[----:B------:R-:W-:Y:S06]  /*0710*/  @!P0 BRA `(.L_x_4977) ;  /* 0x00000000001c8947 */ /* 0x000fec0003800000 */
[----:B-----5:R-:W-:Y:S01]  /*0720*/  HADD2.F32 R41, -RZ, R29.H1_H1 ;  /* 0x3000001dff297230 */ /* 0x020fe20000004100 */
[----:B------:R-:W-:Y:S06]  /*0730*/  BRA `(.L_x_4977) ;  /* 0x0000000000147947 */ /* 0x000fec0003800000 */
.L_x_4976:
[----:B-----5:R-:W-:Y:S02]  /*0740*/  HADD2.F32 R36, -RZ, R33.H1_H1 ;  /* 0x30000021ff247230 */ /* 0x020fe40000004100 */
[----:B------:R-:W-:-:S03]  /*0750*/  @P0 HADD2.F32 R38, -RZ, R29.H1_H1 ;  /* 0x3000001dff260230 */ /* 0x000fc60000004100 */
[----:B------:R-:W-:-:S04]  /*0760*/  FMUL.FTZ R36, R36, UR8 ;  /* 0x0000000824247c20 */ /* 0x000fc80008410000 */
[----:B------:R-:W-:-:S04]  /*0770*/  FMUL.FTZ R41, R27, R36 ;  /* 0x000000241b297220 */ /* 0x000fc80000410000 */
[----:B------:R-:W-:-:S07]  /*0780*/  @P0 FADD.FTZ R41, R38, R41 ;  /* 0x0000002926290221 */ /* 0x000fce0000010000 */
.L_x_4977:
[----:B------:R-:W-:Y:S05]  /*0790*/  BSYNC B1 ;  /* 0x0000000000017941 */ /* 0x000fea0003800000 */
.L_x_4975:
[----:B------:R-:W-:Y:S04]  /*07a0*/  BSSY B1, `(.L_x_4978) ;  /* 0x000000b000017945 */ /* 0x000fe80003800000 */
[----:B------:R-:W-:Y:S05]  /*07b0*/  @P3 BRA `(.L_x_4979) ;  /* 0x0000000000103947 */ /* 0x000fea0003800000 */
[----:B------:R-:W-:Y:S01]  /*07c0*/  HFMA2.MMA R42, -RZ, RZ, 0, 0 ;  /* 0x00000000ff2a7435 */ /* 0x000fe200000001ff */
[----:B------:R-:W-:Y:S10]  /*07d0*/  @!P0 BRA `(.L_x_4980) ;  /* 0x00000000001c8947 */ /* 0x000ff40003800000 */
[----:B-----5:R-:W-:Y:S01]  /*07e0*/  HADD2.F32 R42, -RZ, R30.H0_H0 ;  /* 0x2000001eff2a7230 */ /* 0x020fe20000004100 */
[----:B------:R-:W-:Y:S06]  /*07f0*/  BRA `(.L_x_4980) ;  /* 0x0000000000147947 */ /* 0x000fec0003800000 */
.L_x_4979:
[----:B-----5:R-:W-:Y:S02]  /*0800*/  HADD2.F32 R36, -RZ, R34.H0_H0 ;  /* 0x20000022ff247230 */ /* 0x020fe40000004100 */
[----:B------:R-:W-:-:S03]  /*0810*/  @P0 HADD2.F32 R43, -RZ, R30.H0_H0 ;  /* 0x2000001eff2b0230 */ /* 0x000fc60000004100 */
[----:B------:R-:W-:-:S04]  /*0820*/  FMUL.FTZ R39, R36, UR8 ;  /* 0x0000000824277c20 */ /* 0x000fc80008410000 */
[----:B------:R-:W-:-:S04]  /*0830*/  FMUL.FTZ R42, R20, R39 ;  /* 0x00000027142a7220 */ /* 0x000fc80000410000 */
[----:B------:R-:W-:-:S07]  /*0840*/  @P0 FADD.FTZ R42, R43, R42 ;  /* 0x0000002a2b2a0221 */ /* 0x000fce0000010000 */
.L_x_4980:
[----:B------:R-:W-:Y:S05]  /*0850*/  BSYNC B1 ;  /* 0x0000000000017941 */ /* 0x000fea0003800000 */
.L_x_4978:
[----:B------:R-:W-:Y:S04]  /*0860*/  BSSY B1, `(.L_x_4981) ;  /* 0x000000b000017945 */ /* 0x000fe80003800000 */
[----:B------:R-:W-:Y:S05]  /*0870*/  @P3 BRA `(.L_x_4982) ;  /* 0x0000000000103947 */ /* 0x000fea0003800000 */
[----:B------:R-:W-:Y:S01]  /*0880*/  MOV R43, RZ ;  /* 0x000000ff002b7202 */ /* 0x000fe20000000f00 */
[----:B------:R-:W-:Y:S06]  /*0890*/  @!P0 BRA `(.L_x_4983) ;  /* 0x00000000001c8947 */ /* 0x000fec0003800000 */
[----:B-----5:R-:W-:Y:S01]  /*08a0*/  HADD2.F32 R43, -RZ, R30.H1_H1 ;  /* 0x3000001eff2b7230 */ /* 0x020fe20000004100 */
[----:B------:R-:W-:Y:S06]  /*08b0*/  BRA `(.L_x_4983) ;  /* 0x0000000000147947 */ /* 0x000fec0003800000 */
.L_x_4982:
[----:B-----5:R-:W-:Y:S02]  /*08c0*/  HADD2.F32 R36, -RZ, R34.H1_H1 ;  /* 0x30000022ff247230 */ /* 0x020fe40000004100 */
[----:B------:R-:W-:-:S03]  /*08d0*/  @P0 HADD2.F32 R38, -RZ, R30.H1_H1 ;  /* 0x3000001eff260230 */ /* 0x000fc60000004100 */
[----:B------:R-:W-:-:S04]  /*08e0*/  FMUL.FTZ R36, R36, UR8 ;  /* 0x0000000824247c20 */ /* 0x000fc80008410000 */
[----:B------:R-:W-:-:S04]  /*08f0*/  FMUL.FTZ R43, R21, R36 ;  /* 0x00000024152b7220 */ /* 0x000fc80000410000 */
[----:B------:R-:W-:-:S07]  /*0900*/  @P0 FADD.FTZ R43, R38, R43 ;  /* 0x0000002b262b0221 */ /* 0x000fce0000010000 */
.L_x_4983:
[----:B------:R-:W-:Y:S05]  /*0910*/  BSYNC B1 ;  /* 0x0000000000017941 */ /* 0x000fea0003800000 */
.L_x_4981:
[----:B------:R-:W-:Y:S04]  /*0920*/  BSSY B1, `(.L_x_4984) ;  /* 0x000000b000017945 */ /* 0x000fe80003800000 */
[----:B------:R-:W-:Y:S05]  /*0930*/  @P3 BRA `(.L_x_4985) ;  /* 0x0000000000103947 */ /* 0x000fea0003800000 */
[----:B------:R-:W-:Y:S01]  /*0940*/  HFMA2.MMA R44, -RZ, RZ, 0, 0 ;  /* 0x00000000ff2c7435 */ /* 0x000fe200000001ff */
[----:B------:R-:W-:Y:S10]  /*0950*/  @!P0 BRA `(.L_x_4986) ;  /* 0x00000000001c8947 */ /* 0x000ff40003800000 */
[----:B-----5:R-:W-:Y:S01]  /*0960*/  HADD2.F32 R44, -RZ, R31.H0_H0 ;  /* 0x2000001fff2c7230 */ /* 0x020fe20000004100 */
[----:B------:R-:W-:Y:S06]  /*0970*/  BRA `(.L_x_4986) ;  /* 0x0000000000147947 */ /* 0x000fec0003800000 */
.L_x_4985:
[----:B-----5:R-:W-:Y:S02]  /*0980*/  HADD2.F32 R36, -RZ, R35.H0_H0 ;  /* 0x20000023ff247230 */ /* 0x020fe40000004100 */
[----:B------:R-:W-:-:S03]  /*0990*/  @P0 HADD2.F32 R45, -RZ, R31.H0_H0 ;  /* 0x2000001fff2d0230 */ /* 0x000fc60000004100 */
[----:B------:R-:W-:-:S04]  /*09a0*/  FMUL.FTZ R39, R36, UR8 ;  /* 0x0000000824277c20 */ /* 0x000fc80008410000 */
[----:B------:R-:W-:-:S04]  /*09b0*/  FMUL.FTZ R44, R22, R39 ;  /* 0x00000027162c7220 */ /* 0x000fc80000410000 */
[----:B------:R-:W-:-:S07]  /*09c0*/  @P0 FADD.FTZ R44, R45, R44 ;  /* 0x0000002c2d2c0221 */ /* 0x000fce0000010000 */
.L_x_4986:
[----:B------:R-:W-:Y:S05]  /*09d0*/  BSYNC B1 ;  /* 0x0000000000017941 */ /* 0x000fea0003800000 */
.L_x_4984:
[----:B------:R-:W-:Y:S04]  /*09e0*/  BSSY B1, `(.L_x_4987) ;  /* 0x000000b000017945 */ /* 0x000fe80003800000 */
[----:B------:R-:W-:Y:S05]  /*09f0*/  @P3 BRA `(.L_x_4988) ;  /* 0x0000000000103947 */ /* 0x000fea0003800000 */
[----:B------:R-:W-:Y:S01]  /*0a00*/  MOV R45, RZ ;  /* 0x000000ff002d7202 */ /* 0x000fe20000000f00 */
[----:B------:R-:W-:Y:S06]  /*0a10*/  @!P0 BRA `(.L_x_4989) ;  /* 0x00000000001c8947 */ /* 0x000fec0003800000 */
[----:B-----5:R-:W-:Y:S01]  /*0a20*/  HADD2.F32 R45, -RZ, R31.H1_H1 ;  /* 0x3000001fff2d7230 */ /* 0x020fe20000004100 */
[----:B------:R-:W-:Y:S06]  /*0a30*/  BRA `(.L_x_4989) ;  /* 0x0000000000147947 */ /* 0x000fec0003800000 */
.L_x_4988:
[----:B-----5:R-:W-:Y:S02]  /*0a40*/  HADD2.F32 R36, -RZ, R35.H1_H1 ;  /* 0x30000023ff247230 */ /* 0x020fe40000004100 */
[----:B------:R-:W-:-:S03]  /*0a50*/  @P0 HADD2.F32 R38, -RZ, R31.H1_H1 ;  /* 0x3000001fff260230 */ /* 0x000fc60000004100 */
[----:B------:R-:W-:-:S04]  /*0a60*/  FMUL.FTZ R36, R36, UR8 ;  /* 0x0000000824247c20 */ /* 0x000fc80008410000 */
[----:B------:R-:W-:-:S04]  /*0a70*/  FMUL.FTZ R45, R23, R36 ;  /* 0x00000024172d7220 */ /* 0x000fc80000410000 */
[----:B------:R-:W-:-:S07]  /*0a80*/  @P0 FADD.FTZ R45, R38, R45 ;  /* 0x0000002d262d0221 */ /* 0x000fce0000010000 */
.L_x_4989:
[----:B------:R-:W-:Y:S05]  /*0a90*/  BSYNC B1 ;  /* 0x0000000000017941 */ /* 0x000fea0003800000 */
.L_x_4987:
[----:B------:R-:W0:Y:S01]  /*0aa0*/  LDC.64 R50, c[0x0][0x238] ;  /* 0x00008e00ff327b82 */ /* 0x000e220000000a00 */
[----:B------:R-:W-:Y:S02]  /*0ab0*/  F2FP.F16.F32.PACK_AB R39, R45, R44 ;  /* 0x0000002c2d27723e */ /* 0x000fe400000000ff */
[----:B------:R-:W-:Y:S02]  /*0ac0*/  F2FP.F16.F32.PACK_AB R38, R43, R42 ;  /* 0x0000002a2b26723e */ /* 0x000fe400000000ff */
[----:B------:R-:W-:Y:S01]  /*0ad0*/  F2FP.F16.F32.PACK_AB R36, R3, R2 ;  /* 0x000000020324723e */ /* 0x000fe200000000ff */
[----:B0-----:R-:W-:Y:S01]  /*0ae0*/  IMAD.WIDE.U32 R50, R37, 0x10, R50 ;  /* 0x0000001025327825 */ /* 0x001fe200078e0032 */
[----:B------:R-:W-:-:S05]  /*0af0*/  F2FP.F16.F32.PACK_AB R37, R41, R40 ;  /* 0x000000282925723e */ /* 0x000fca00000000ff */
[----:B------:R1:W-:Y:S02]  /*0b00*/  STG.E.128 desc[UR4][R50.64], R36 ;  /* 0x0000002432007986 */ /* 0x0003e4000c101d04 */
.L_x_4965:
[----:B------:R-:W-:Y:S05]  /*0b10*/  BSYNC B0 ;  /* 0x0000000000007941 */ /* 0x000fea0003800000 */
.L_x_4964:
        /* <DEDUP_REMOVED lines=50> */
.L_x_5005:
        /* <DEDUP_REMOVED lines=55> */
.L_x_4992:
[----:B------:R-:W-:Y:S05]  /*11b0*/  BSYNC B0 ;  /* 0x0000000000007941 */ /* 0x000fea0003800000 */
.L_x_4991:
[----:B-1----:R-:W1:Y:S02]  /*11c0*/  LDC.64 R36, c[0x0][0x210] ;  /* 0x00008400ff247b82 */ /* 0x002e640000000a00 */
[----:B-1----:R-:W-:-:S04]  /*11d0*/  LEA R0, R36, R0, 0x2 ;  /* 0x0000000024007211 */ /* 0x002fc800078e10ff */
[----:B------:R-:W-:-:S13]  /*11e0*/  ISETP.GE.AND P0, PT, R0, R37, PT ;  /* 0x000000250000720c */ /* 0x000fda0003f06270 */
[----:B------:R-:W-:Y:S05]  /*11f0*/  @!P0 BRA `(.L_x_4993) ;  /* 0xfffffff000308947 */ /* 0x000fea000383ffff */
[----:B------:R-:W-:Y:S05]  /*1200*/  EXIT ;  /* 0x000000000000794d */ /* 0x000fea0003800000 */
.L_x_4990:
        /* <DEDUP_REMOVED lines=8> */
.L_x_4995:
[----:B------:R-:W-:Y:S05]  /*1290*/  BSYNC B0 ;  /* 0x0000000000007941 */ /* 0x000fea0003800000 */
.L_x_4994:
        /* <DEDUP_REMOVED lines=8> */
.L_x_4996:
[----:B------:R-:W-:Y:S01]  /*1320*/  HFMA2.MMA R51, -RZ, RZ, 0, 2.384185791015625e-07 ;  /* 0x00000004ff337435 */ /* 0x000fe200000001ff */
[----:B------:R-:W-:-:S05]  /*1330*/  FADD.FTZ R53, R52, R36 ;  /* 0x0000002434357221 */ /* 0x000fca0000010000 */
[----:B------:R-:W-:-:S07]  /*1340*/  MOV R52, R53 ;  /* 0x0000003500347202 */ /* 0x000fce0000000f00 */
[----:B------:R-:W-:Y:S05]  /*1350*/  WARPSYNC.COLLECTIVE R37, `(.L_x_4997) ;  /* 0x0000000025087348 */ /* 0x000fea0003c00000 */
[----:B------:R0:W1:Y:S02]  /*1360*/  SHFL.BFLY P3, R36, R52, R51, R50 ;  /* 0x0c00003334247389 */ /* 0x0000640000060032 */
[----:B01----:R-:W-:Y:S01]  /*1370*/  ENDCOLLECTIVE ;  /* 0x000000000000791b */ /* 0x003fe20003800000 */
.L_x_4997:
[----:B------:R-:W-:Y:S01]  /*1380*/  HFMA2.MMA R51, -RZ, RZ, 0, 4.76837158203125e-07 ;  /* 0x00000008ff337435 */ /* 0x000fe200000001ff */
[----:B------:R-:W-:-:S05]  /*1390*/  FADD.FTZ R53, R53, R36 ;  /* 0x0000002435357221 */ /* 0x000fca0000010000 */
[----:B------:R-:W-:-:S07]  /*13a0*/  MOV R52, R53 ;  /* 0x0000003500347202 */ /* 0x000fce0000000f00 */
[----:B------:R-:W-:Y:S05]  /*13b0*/  WARPSYNC.COLLECTIVE R37, `(.L_x_4998) ;  /* 0x0000000025087348 */ /* 0x000fea0003c00000 */
[----:B------:R0:W1:Y:S02]  /*13c0*/  SHFL.BFLY P3, R36, R52, R51, R50 ;  /* 0x0c00003334247389 */ /* 0x0000640000060032 */
[----:B01----:R-:W-:Y:S01]  /*13d0*/  ENDCOLLECTIVE ;  /* 0x000000000000791b */ /* 0x003fe20003800000 */
.L_x_4998:
[----:B------:R-:W-:Y:S01]  /*13e0*/  MOV R51, 0x10 ;  /* 0x0000001000337802 */ /* 0x000fe20000000f00 */
[----:B------:R-:W-:-:S07]  /*13f0*/  FADD.FTZ R52, R53, R36 ;  /* 0x0000002435347221 */ /* 0x000fce0000010000 */
[----:B------:R-:W-:Y:S05]  /*1400*/  WARPSYNC.COLLECTIVE R37, `(.L_x_4999) ;  /* 0x0000000025087348 */ /* 0x000fea0003c00000 */
[----:B------:R0:W1:Y:S02]  /*1410*/  SHFL.BFLY P3, R36, R52, R51, R50 ;  /* 0x0c00003334247389 */ /* 0x0000640000060032 */
[----:B01----:R-:W-:Y:S01]  /*1420*/  ENDCOLLECTIVE ;  /* 0x000000000000791b */ /* 0x003fe20003800000 */
.L_x_4999:
        /* <DEDUP_REMOVED lines=24> */
.L_x_5000:
[----:B------:R-:W-:Y:S01]  /*15b0*/  HFMA2.MMA R51, -RZ, RZ, 0, 1.1920928955078125e-07 ;  /* 0x00000002ff337435 */ /* 0x000fe200000001ff */
[----:B------:R-:W-:-:S05]  /*15c0*/  FADD.FTZ R53, R52, R36 ;  /* 0x0000002434357221 */ /* 0x000fca0000010000 */
[----:B------:R-:W-:-:S07]  /*15d0*/  MOV R52, R53 ;  /* 0x0000003500347202 */ /* 0x000fce0000000f00 */
[----:B------:R-:W-:Y:S05]  /*15e0*/  WARPSYNC.COLLECTIVE R37, `(.L_x_5001) ;  /* 0x0000000025087348 */ /* 0x000fea0003c00000 */
[----:B------:R0:W1:Y:S02]  /*15f0*/  SHFL.BFLY P3, R36, R52, R51, R50 ;  /* 0x0c00003334247389 */ /* 0x0000640000060032 */
[----:B01----:R-:W-:Y:S01]  /*1600*/  ENDCOLLECTIVE ;  /* 0x000000000000791b */ /* 0x003fe20003800000 */
.L_x_5001:
[----:B------:R-:W-:Y:S01]  /*1610*/  HFMA2.MMA R51, -RZ, RZ, 0, 2.384185791015625e-07 ;  /* 0x00000004ff337435 */ /* 0x000fe200000001ff */
[----:B------:R-:W-:-:S05]  /*1620*/  FADD.FTZ R53, R53, R36 ;  /* 0x0000002435357221 */ /* 0x000fca0000010000 */
[----:B------:R-:W-:-:S07]  /*1630*/  MOV R52, R53 ;  /* 0x0000003500347202 */ /* 0x000fce0000000f00 */
[----:B------:R-:W-:Y:S05]  /*1640*/  WARPSYNC.COLLECTIVE R37, `(.L_x_5002) ;  /* 0x0000000025087348 */ /* 0x000fea0003c00000 */
[----:B------:R0:W1:Y:S02]  /*1650*/  SHFL.BFLY P3, R36, R52, R51, R50 ;  /* 0x0c00003334247389 */ /* 0x0000640000060032 */
[----:B01----:R-:W-:Y:S01]  /*1660*/  ENDCOLLECTIVE ;  /* 0x000000000000791b */ /* 0x003fe20003800000 */
.L_x_5002:
[----:B------:R-:W-:Y:S01]  /*1670*/  MOV R51, 0x8 ;  /* 0x0000000800337802 */ /* 0x000fe20000000f00 */
[----:B------:R-:W-:-:S07]  /*1680*/  FADD.FTZ R52, R53, R36 ;  /* 0x0000002435347221 */ /* 0x000fce0000010000 */
[----:B------:R-:W-:Y:S05]  /*1690*/  WARPSYNC.COLLECTIVE R37, `(.L_x_5003) ;  /* 0x0000000025087348 */ /* 0x000fea0003c00000 */
[----:B------:R0:W1:Y:S02]  /*16a0*/  SHFL.BFLY P3, R36, R52, R51, R50 ;  /* 0x0c00003334247389 */ /* 0x0000640000060032 */
[----:B01----:R-:W-:Y:S01]  /*16b0*/  ENDCOLLECTIVE ;  /* 0x000000000000791b */ /* 0x003fe20003800000 */
.L_x_5003:
[----:B------:R-:W-:Y:S01]  /*16c0*/  HFMA2.MMA R51, -RZ, RZ, 0, 9.5367431640625e-07 ;  /* 0x00000010ff337435 */ /* 0x000fe200000001ff */
[----:B------:R-:W-:-:S10]  /*16d0*/  FADD.FTZ R52, R52, R36 ;  /* 0x0000002434347221 */ /* 0x000fd40000010000 */
[----:B------:R-:W-:Y:S05]  /*16e0*/  WARPSYNC.COLLECTIVE R37, `(.L_x_5004) ;  /* 0x0000000025087348 */ /* 0x000fea0003c00000 */
[----:B------:R0:W1:Y:S02]  /*16f0*/  SHFL.BFLY P3, R36, R52, R51, R50 ;  /* 0x0c00003334247389 */ /* 0x0000640000060032 */
[----:B01----:R-:W-:Y:S01]  /*1700*/  ENDCOLLECTIVE ;  /* 0x000000000000791b */ /* 0x003fe20003800000 */
.L_x_5004:
[----:B------:R-:W-:Y:S05]  /*1710*/  BRA `(.L_x_5005) ;  /* 0xfffffff400c87947 */ /* 0x000fea000383ffff */
.L_x_5006:
        /* <DEDUP_REMOVED lines=14> */
.L_x_9582:


//--------------------- .text._ZN10layer_norm13ln_fwd_kernelINS_13Kernel_traitsIf6__halfS2_S2_fjLj256ELj1ELj4ELj1ELj16ENS_18Kernel_traits_baseILj256EfS2_S2_S2_fjLj128EEEEELb0ELb1ELb1ELb1EEEvNS_9FwdParamsE --------------------------
	.section	.text._ZN10layer_norm13ln_fwd_kernelINS_13Kernel_traitsIf6__halfS2_S2_fjLj256ELj1ELj4ELj1ELj16ENS_18Kernel_traits_baseILj256EfS2_S2_S2_fjLj128EEEEELb0ELb1ELb1ELb1EEEvNS_9FwdParamsE,"ax",@progbits
	.align	128
        .global         _ZN10layer_norm13ln_fwd_kernelINS_13Kernel_traitsIf6__halfS2_S2_fjLj256ELj1ELj4ELj1ELj16ENS_18Kernel_traits_baseILj256EfS2_S2_S2_fjLj128EEEEELb0ELb1ELb1ELb1EEEvNS_9FwdParamsE
        .type           _ZN10layer_norm13ln_fwd_kernelINS_13Kernel_traitsIf6__halfS2_S2_fjLj256ELj1ELj4ELj1ELj16ENS_18Kernel_traits_baseILj256EfS2_S2_S2_fjLj128EEEEELb0ELb1ELb1ELb1EEEvNS_9FwdParamsE,@function
        .size           _ZN10layer_norm13ln_fwd_kernelINS_13Kernel_traitsIf6__halfS2_S2_fjLj256ELj1ELj4ELj1ELj16ENS_18Kernel_traits_baseILj256EfS2_S2_S2_fjLj128EEEEELb0ELb1ELb1ELb1EEEvNS_9FwdParamsE,(.L_x_9583 - _ZN10layer_norm13ln_fwd_kernelINS_13Kernel_traitsIf6__halfS2_S2_fjLj256ELj1ELj4ELj1ELj16ENS_18Kernel_traits_baseILj256EfS2_S2_S2_fjLj128EEEEELb0ELb1ELb1ELb1EEEvNS_9FwdParamsE)
        .other          _ZN10layer_norm13ln_fwd_kernelINS_13Kernel_traitsIf6__halfS2_S2_fjLj256ELj1ELj4ELj1ELj16ENS_18Kernel_traits_baseILj256EfS2_S2_S2_fjLj128EEEEELb0ELb1ELb1ELb1EEEvNS_9FwdParamsE,@"STO_CUDA_ENTRY STV_DEFAULT"
_ZN10layer_norm13ln_fwd_kernelINS_13Kernel_traitsIf6__halfS2_S2_fjLj256ELj1ELj4ELj1ELj16ENS_18Kernel_traits_baseILj256EfS2_S2_S2_fjLj128EEEEELb0ELb1ELb1ELb1EEEvNS_9FwdParamsE:
.text._ZN10layer_norm13ln_fwd_kernelINS_13Kernel_traitsIf6__halfS2_S2_fjLj256ELj1ELj4ELj1ELj16ENS_18Kernel_traits_baseILj256EfS2_S2_S2_fjLj128EEEEELb0ELb1ELb1ELb1EEEvNS_9FwdParamsE:
        /* <DEDUP_REMOVED lines=38> */
.L_x_5034:
        /* <DEDUP_REMOVED lines=33> */
.L_x_5008:
[----:B-----5:R-:W-:-:S05]  /*0470*/  HADD2.F32 R36, -RZ, R32.H0_H0 ;  /* 0x20000020ff247230 */ /* 0x020fca0000004100 */
[----:B------:R-:W-:Y:S01]  /*0480*/  FMUL.FTZ R41, R36, UR8 ;  /* 0x0000000824297c20 */ /* 0x000fe20008410000 */
[----:B------:R-:W-:-:S03]  /*0490*/  @P0 HADD2.F32 R36, -RZ, R28.H0_H0 ;  /* 0x2000001cff240230 */ /* 0x000fc60000004100 */
[----:B------:R-:W-:-:S04]  /*04a0*/  FMUL.FTZ R41, R8, R41 ;  /* 0x0000002908297220 */ /* 0x000fc80000410000 */
[----:B------:R-:W-:-:S07]  /*04b0*/  @P0 FADD.FTZ R41, R41, R36 ;  /* 0x0000002429290221 */ /* 0x000fce0000010000 */
.L_x_5009:
[----:B------:R-:W-:Y:S05]  /*04c0*/  BSYNC B0 ;  /* 0x0000000000007941 */ /* 0x000fea0003800000 */
.L_x_5007:
[----:B------:R-:W-:Y:S04]  /*04d0*/  BSSY B0, `(.L_x_5010) ;  /* 0x000000b000007945 */ /* 0x000fe80003800000 */
[----:B------:R-:W-:Y:S05]  /*04e0*/  @P2 BRA `(.L_x_5011) ;  /* 0x0000000000102947 */ /* 0x000fea0003800000 */
[----:B------:R-:W-:Y:S01]  /*04f0*/  MOV R42, RZ ;  /* 0x000000ff002a7202 */ /* 0x000fe20000000f00 */
[----:B------:R-:W-:Y:S06]  /*0500*/  @!P0 BRA `(.L_x_5012) ;  /* 0x00000000001c8947 */ /* 0x000fec0003800000 */
[----:B-----5:R-:W-:Y:S01]  /*0510*/  HADD2.F32 R42, -RZ, R28.H1_H1 ;  /* 0x3000001cff2a7230 */ /* 0x020fe20000004100 */
[----:B------:R-:W-:Y:S06]  /*0520*/  BRA `(.L_x_5012) ;  /* 0x0000000000147947 */ /* 0x000fec0003800000 */
.L_x_5011:
[----:B-----5:R-:W-:Y:S02]  /*0530*/  HADD2.F32 R36, -RZ, R32.H1_H1 ;  /* 0x30000020ff247230 */ /* 0x020fe40000004100 */
[----:B------:R-:W-:-:S03]  /*0540*/  @P0 HADD2.F32 R39, -RZ, R28.H1_H1 ;  /* 0x3000001cff270230 */ /* 0x000fc60000004100 */
[----:B------:R-:W-:-:S04]  /*0550*/  FMUL.FTZ R36, R36, UR8 ;  /* 0x0000000824247c20 */ /* 0x000fc80008410000 */
[----:B------:R-:W-:-:S04]  /*0560*/  FMUL.FTZ R42, R9, R36 ;  /* 0x00000024092a7220 */ /* 0x000fc80000410000 */
[----:B------:R-:W-:-:S07]  /*0570*/  @P0 FADD.FTZ R42, R42, R39 ;  /* 0x000000272a2a0221 */ /* 0x000fce0000010000 */
.L_x_5012:
[----:B------:R-:W-:Y:S05]  /*0580*/  BSYNC B0 ;  /* 0x0000000000007941 */ /* 0x000fea0003800000 */
.L_x_5010:
[----:B------:R-:W-:Y:S04]  /*0590*/  BSSY B0, `(.L_x_5013) ;  /* 0x000000b000007945 */ /* 0x000fe80003800000 */
[----:B------:R-:W-:Y:S05]  /*05a0*/  @P2 BRA `(.L_x_5014) ;  /* 0x0000000000102947 */ /* 0x000fea0003800000 */
[----:B------:R-:W-:Y:S01]  /*05b0*/  HFMA2.MMA R43, -RZ, RZ, 0, 0 ;  /* 0x00000000ff2b7435 */ /* 0x000fe200000001ff */
[----:B------:R-:W-:Y:S10]  /*05c0*/  @!P0 BRA `(.L_x_5015) ;  /* 0x00000000001c8947 */ /* 0x000ff40003800000 */
[----:B-----5:R-:W-:Y:S01]  /*05d0*/  HADD2.F32 R43, -RZ, R29.H0_H0 ;  /* 0x2000001dff2b7230 */ /* 0x020fe20000004100 */
[----:B------:R-:W-:Y:S06]  /*05e0*/  BRA `(.L_x_5015) ;  /* 0x0000000000147947 */ /* 0x000fec0003800000 */
.L_x_5014:
[----:B-----5:R-:W-:-:S05]  /*05f0*/  HADD2.F32 R36, -RZ, R33.H0_H0 ;  /* 0x20000021ff247230 */ /* 0x020fca0000004100 */
[----:B------:R-:W-:Y:S01]  /*0600*/  FMUL.FTZ R43, R36, UR8 ;  /* 0x00000008242b7c20 */ /* 0x000fe20008410000 */
[----:B------:R-:W-:-:S03]  /*0610*/  @P0 HADD2.F32 R36, -RZ, R29.H0_H0 ;  /* 0x2000001dff240230 */ /* 0x000fc60000004100 */
[----:B------:R-:W-:-:S04]  /*0620*/  FMUL.FTZ R43, R10, R43 ;  /* 0x0000002b0a2b7220 */ /* 0x000fc80000410000 */
[----:B------:R-:W-:-:S07]  /*0630*/  @P0 FADD.FTZ R43, R43, R36 ;  /* 0x000000242b2b0221 */ /* 0x000fce0000010000 */
.L_x_5015:
[----:B------:R-:W-:Y:S05]  /*0640*/  BSYNC B0 ;  /* 0x0000000000007941 */ /* 0x000fea0003800000 */
.L_x_5013:
[----:B------:R-:W-:Y:S04]  /*0650*/  BSSY B0, `(.L_x_5016) ;  /* 0x000000b000007945 */ /* 0x000fe80003800000 */
[----:B------:R-:W-:Y:S05]  /*0660*/  @P2 BRA `(.L_x_5017) ;  /* 0x0000000000102947 */ /* 0x000fea0003800000 */
[----:B------:R-:W-:Y:S01]  /*0670*/  MOV R44, RZ ;  /* 0x000000ff002c7202 */ /* 0x000fe20000000f00 */
[----:B------:R-:W-:Y:S06]  /*0680*/  @!P0 BRA `(.L_x_5018) ;  /* 0x00000000001c8947 */ /* 0x000fec0003800000 */
[----:B-----5:R-:W-:Y:S01]  /*0690*/  HADD2.F32 R44, -RZ, R29.H1_H1 ;  /* 0x3000001dff2c7230 */ /* 0x020fe20000004100 */
[----:B------:R-:W-:Y:S06]  /*06a0*/  BRA `(.L_x_5018) ;  /* 0x0000000000147947 */ /* 0x000fec0003800000 */
.L_x_5017:
[----:B-----5:R-:W-:Y:S02]  /*06b0*/  HADD2.F32 R36, -RZ, R33.H1_H1 ;  /* 0x30000021ff247230 */ /* 0x020fe40000004100 */
[----:B------:R-:W-:-:S03]  /*06c0*/  @P0 HADD2.F32 R39, -RZ, R29.H1_H1 ;  /* 0x3000001dff270230 */ /* 0x000fc60000004100 */
[----:B------:R-:W-:-:S04]  /*06d0*/  FMUL.FTZ R36, R36, UR8 ;  /* 0x0000000824247c20 */ /* 0x000fc80008410000 */
[----:B------:R-:W-:-:S04]  /*06e0*/  FMUL.FTZ R44, R11, R36 ;  /* 0x000000240b2c7220 */ /* 0x000fc80000410000 */
[----:B------:R-:W-:-:S07]  /*06f0*/  @P0 FADD.FTZ R44, R44, R39 ;  /* 0x000000272c2c0221 */ /* 0x000fce0000010000 */
.L_x_5018:
[----:B------:R-:W-:Y:S05]  /*0700*/  BSYNC B0 ;  /* 0x0000000000007941 */ /* 0x000fea0003800000 */
.L_x_5016:
[----:B------:R-:W-:Y:S04]  /*0710*/  BSSY B0, `(.L_x_5019) ;  /* 0x000000b000007945 */ /* 0x000fe80003800000 */
[----:B------:R-:W-:Y:S05]  /*0720*/  @P2 BRA `(.L_x_5020) ;  /* 0x0000000000102947 */ /* 0x000fea0003800000 */
[----:B------:R-:W-:Y:S01]  /*0730*/  HFMA2.MMA R45, -RZ, RZ, 0, 0 ;  /* 0x00000000ff2d7435 */ /* 0x000fe200000001ff */
[----:B------:R-:W-:Y:S10]  /*0740*/  @!P0 BRA `(.L_x_5021) ;  /* 0x00000000001c8947 */ /* 0x000ff40003800000 */
[----:B-----5:R-:W-:Y:S01]  /*0750*/  HADD2.F32 R45, -RZ, R30.H0_H0 ;  /* 0x2000001eff2d7230 */ /* 0x020fe20000004100 */
[----:B------:R-:W-:Y:S06]  /*0760*/  BRA `(.L_x_5021) ;  /* 0x0000000000147947 */ /* 0x000fec0003800000 */
.L_x_5020:
[----:B-----5:R-:W-:-:S05]  /*0770*/  HADD2.F32 R36, -RZ, R34.H0_H0 ;  /* 0x20000022ff247230 */ /* 0x020fca0000004100 */
[----:B------:R-:W-:Y:S01]  /*0780*/  FMUL.FTZ R45, R36, UR8 ;  /* 0x00000008242d7c20 */ /* 0x000fe20008410000 */
[----:B------:R-:W-:-:S03]  /*0790*/  @P0 HADD2.F32 R36, -RZ, R30.H0_H0 ;  /* 0x2000001eff240230 */ /* 0x000fc60000004100 */
[----:B------:R-:W-:-:S04]  /*07a0*/  FMUL.FTZ R45, R4, R45 ;  /* 0x0000002d042d7220 */ /* 0x000fc80000410000 */
[----:B------:R-:W-:-:S07]  /*07b0*/  @P0 FADD.FTZ R45, R45, R36 ;  /* 0x000000242d2d0221 */ /* 0x000fce0000010000 */
.L_x_5021:
[----:B------:R-:W-:Y:S05]  /*07c0*/  BSYNC B0 ;  /* 0x0000000000007941 */ /* 0x000fea0003800000 */
.L_x_5019:
[----:B------:R-:W-:Y:S04]  /*07d0*/  BSSY B0, `(.L_x_5022) ;  /* 0x000000b000007945 */ /* 0x000fe80003800000 */
[----:B------:R-:W-:Y:S05]  /*07e0*/  @P2 BRA `(.L_x_5023) ;  /* 0x0000000000102947 */ /* 0x000fea0003800000 */
[----:B------:R-:W-:Y:S01]  /*07f0*/  MOV R46, RZ ;  /* 0x000000ff002e7202 */ /* 0x000fe20000000f00 */
[----:B------:R-:W-:Y:S06]  /*0800*/  @!P0 BRA `(.L_x_5024) ;  /* 0x00000000001c8947 */ /* 0x000fec0003800000 */
[----:B-----5:R-:W-:Y:S01]  /*0810*/  HADD2.F32 R46, -RZ, R30.H1_H1 ;  /* 0x3000001eff2e7230 */ /* 0x020fe20000004100 */
[----:B------:R-:W-:Y:S06]  /*0820*/  BRA `(.L_x_5024) ;  /* 0x0000000000147947 */ /* 0x000fec0003800000 */
.L_x_5023:
[----:B-----5:R-:W-:Y:S02]  /*0830*/  HADD2.F32 R36, -RZ, R34.H1_H1 ;  /* 0x30000022ff247230 */ /* 0x020fe40000004100 */
[----:B------:R-:W-:-:S03]  /*0840*/  @P0 HADD2.F32 R39, -RZ, R30.H1_H1 ;  /* 0x3000001eff270230 */ /* 0x000fc60000004100 */
[----:B------:R-:W-:-:S04]  /*0850*/  FMUL.FTZ R36, R36, UR8 ;  /* 0x0000000824247c20 */ /* 0x000fc80008410000 */
[----:B------:R-:W-:-:S04]  /*0860*/  FMUL.FTZ R46, R5, R36 ;  /* 0x00000024052e7220 */ /* 0x000fc80000410000 */
[----:B------:R-:W-:-:S07]  /*0870*/  @P0 FADD.FTZ R46, R46, R39 ;  /* 0x000000272e2e0221 */ /* 0x000fce0000010000 */
.L_x_5024:
[----:B------:R-:W-:Y:S05]  /*0880*/  BSYNC B0 ;  /* 0x0000000000007941 */ /* 0x000fea0003800000 */
.L_x_5022:
[----:B------:R-:W-:Y:S04]  /*0890*/  BSSY B0, `(.L_x_5025) ;  /* 0x000000b000007945 */ /* 0x000fe80003800000 */
[----:B------:R-:W-:Y:S05]  /*08a0*/  @P2 BRA `(.L_x_5026) ;  /* 0x0000000000102947 */ /* 0x000fea0003800000 */
[----:B------:R-:W-:Y:S01]  /*08b0*/  HFMA2.MMA R47, -RZ, RZ, 0, 0 ;  /* 0x00000000ff2f7435 */ /* 0x000fe200000001ff */
[----:B------:R-:W-:Y:S10]  /*08c0*/  @!P0 BRA `(.L_x_5027) ;  /* 0x00000000001c8947 */ /* 0x000ff40003800000 */
[----:B-----5:R-:W-:Y:S01]  /*08d0*/  HADD2.F32 R47, -RZ, R31.H0_H0 ;  /* 0x2000001fff2f7230 */ /* 0x020fe20000004100 */
[----:B------:R-:W-:Y:S06]  /*08e0*/  BRA `(.L_x_5027) ;  /* 0x0000000000147947 */ /* 0x000fec0003800000 */
.L_x_5026:
[----:B-----5:R-:W-:-:S05]  /*08f0*/  HADD2.F32 R36, -RZ, R35.H0_H0 ;  /* 0x20000023ff247230 */ /* 0x020fca0000004100 */
[----:B------:R-:W-:Y:S01]  /*0900*/  FMUL.FTZ R47, R36, UR8 ;  /* 0x00000008242f7c20 */ /* 0x000fe20008410000 */
[----:B------:R-:W-:-:S03]  /*0910*/  @P0 HADD2.F32 R36, -RZ, R31.H0_H0 ;  /* 0x2000001fff240230 */ /* 0x000fc60000004100 */
[----:B------:R-:W-:-:S04]  /*0920*/  FMUL.FTZ R47, R6, R47 ;  /* 0x0000002f062f7220 */ /* 0x000fc80000410000 */
[----:B------:R-:W-:-:S07]  /*0930*/  @P0 FADD.FTZ R47, R47, R36 ;  /* 0x000000242f2f0221 */ /* 0x000fce0000010000 */
.L_x_5027:
[----:B------:R-:W-:Y:S05]  /*0940*/  BSYNC B0 ;  /* 0x0000000000007941 */ /* 0x000fea0003800000 */
.L_x_5025:
[----:B------:R-:W-:Y:S04]  /*0950*/  BSSY B0, `(.L_x_5028) ;  /* 0x000000b000007945 */ /* 0x000fe80003800000 */
[----:B------:R-:W-:Y:S05]  /*0960*/  @P2 BRA `(.L_x_5029) ;  /* 0x0000000000102947 */ /* 0x000fea0003800000 */
[----:B------:R-:W-:Y:S01]  /*0970*/  MOV R48, RZ ;  /* 0x000000ff00307202 */ /* 0x000fe20000000f00 */
[----:B------:R-:W-:Y:S06]  /*0980*/  @!P0 BRA `(.L_x_5030) ;  /* 0x00000000001c8947 */ /* 0x000fec0003800000 */
[----:B-----5:R-:W-:Y:S01]  /*0990*/  HADD2.F32 R48, -RZ, R31.H1_H1 ;  /* 0x3000001fff307230 */ /* 0x020fe20000004100 */
[----:B------:R-:W-:Y:S06]  /*09a0*/  BRA `(.L_x_5030) ;  /* 0x0000000000147947 */ /* 0x000fec0003800000 */
.L_x_5029:
[----:B-----5:R-:W-:Y:S02]  /*09b0*/  HADD2.F32 R36, -RZ, R35.H1_H1 ;  /* 0x30000023ff247230 */ /* 0x020fe40000004100 */
[----:B------:R-:W-:-:S03]  /*09c0*/  @P0 HADD2.F32 R39, -RZ, R31.H1_H1 ;  /* 0x3000001fff270230 */ /* 0x000fc60000004100 */
[----:B------:R-:W-:-:S04]  /*09d0*/  FMUL.FTZ R36, R36, UR8 ;  /* 0x0000000824247c20 */ /* 0x000fc80008410000 */
[----:B------:R-:W-:-:S04]  /*09e0*/  FMUL.FTZ R48, R7, R36 ;  /* 0x0000002407307220 */ /* 0x000fc80000410000 */
[----:B------:R-:W-:-:S07]  /*09f0*/  @P0 FADD.FTZ R48, R48, R39 ;  /* 0x0000002730300221 */ /* 0x000fce0000010000 */
.L_x_5030:
[----:B------:R-:W-:Y:S05]  /*0a00*/  BSYNC B0 ;  /* 0x0000000000007941 */ /* 0x000fea0003800000 */
.L_x_5028:
        /* <DEDUP_REMOVED lines=56> */
.L_x_5046:
        /* <DEDUP_REMOVED lines=54> */
.L_x_5033:
[----:B------:R-:W-:Y:S05]  /*10f0*/  BSYNC B0 ;  /* 0x0000000000007941 */ /* 0x000fea0003800000 */
.L_x_5032:
[----:B0-----:R-:W0:Y:S02]  /*1100*/  LDC.64 R36, c[0x0][0x210] ;  /* 0x00008400ff247b82 */ /* 0x001e240000000a00 */
[----:B0-----:R-:W-:-:S04]  /*1110*/  LEA R2, R36, R2, 0x2 ;  /* 0x0000000224027211 */ /* 0x001fc800078e10ff */
[----:B------:R-:W-:-:S13]  /*1120*/  ISETP.GE.AND P0, PT, R2, R37, PT ;  /* 0x000000250200720c */ /* 0x000fda0003f06270 */
[----:B------:R-:W-:Y:S05]  /*1130*/  @!P0 BRA `(.L_x_5034) ;  /* 0xfffffff000488947 */ /* 0x000fea000383ffff */
[----:B------:R-:W-:Y:S05]  /*1140*/  EXIT ;  /* 0x000000000000794d */ /* 0x000fea0003800000 */
.L_x_5031:
        /* <DEDUP_REMOVED lines=8> */
.L_x_5036:
[----:B------:R-:W-:Y:S05]  /*11d0*/  BSYNC B0 ;  /* 0x0000000000007941 */ /* 0x000fea0003800000 */
.L_x_5035:
        /* <DEDUP_REMOVED lines=8> */
.L_x_5037:
[----:B------:R-:W-:Y:S01]  /*1260*/  HFMA2.MMA R51, -RZ, RZ, 0, 2.384185791015625e-07 ;  /* 0x00000004ff337435 */ /* 0x000fe200000001ff */
[----:B------:R-:W-:-:S10]  /*1270*/  FADD.FTZ R52, R52, R36 ;  /* 0x0000002434347221 */ /* 0x000fd40000010000 */
[----:B------:R-:W-:Y:S05]  /*1280*/  WARPSYNC.COLLECTIVE R37, `(.L_x_5038) ;  /* 0x0000000025087348 */ /* 0x000fea0003c00000 */
[----:B------:R0:W1:Y:S02]  /*1290*/  SHFL.BFLY P2, R36, R52, R51, R50 ;  /* 0x0c00003334247389 */ /* 0x0000640000040032 */
[----:B01----:R-:W-:Y:S01]  /*12a0*/  ENDCOLLECTIVE ;  /* 0x000000000000791b */ /* 0x003fe20003800000 */
.L_x_5038:
[----:B------:R-:W-:Y:S01]  /*12b0*/  HFMA2.MMA R51, -RZ, RZ, 0, 4.76837158203125e-07 ;  /* 0x00000008ff337435 */ /* 0x000fe200000001ff */
[----:B------:R-:W-:-:S05]  /*12c0*/  FADD.FTZ R38, R52, R36 ;  /* 0x0000002434267221 */ /* 0x000fca0000010000 */
[----:B------:R-:W-:-:S07]  /*12d0*/  MOV R52, R38 ;  /* 0x0000002600347202 */ /* 0x000fce0000000f00 */
[----:B------:R-:W-:Y:S05]  /*12e0*/  WARPSYNC.COLLECTIVE R37, `(.L_x_5039) ;  /* 0x0000000025087348 */ /* 0x000fea0003c00000 */
[----:B------:R0:W1:Y:S02]  /*12f0*/  SHFL.BFLY P2, R36, R52, R51, R50 ;  /* 0x0c00003334247389 */ /* 0x0000640000040032 */
[----:B01----:R-:W-:Y:S01]  /*1300*/  ENDCOLLECTIVE ;  /* 0x000000000000791b */ /* 0x003fe20003800000 */
.L_x_5039:
[----:B------:R-:W-:Y:S01]  /*1310*/  HFMA2.MMA R51, -RZ, RZ, 0, 9.5367431640625e-07 ;  /* 0x00000010ff337435 */ /* 0x000fe200000001ff */
[----:B------:R-:W-:-:S05]  /*1320*/  FADD.FTZ R53, R38, R36 ;  /* 0x0000002426357221 */ /* 0x000fca0000010000 */
[----:B------:R-:W-:-:S07]  /*1330*/  MOV R52, R53 ;  /* 0x0000003500347202 */ /* 0x000fce0000000f00 */
[----:B------:R-:W-:Y:S05]  /*1340*/  WARPSYNC.COLLECTIVE R37, `(.L_x_5040) ;  /* 0x0000000025087348 */ /* 0x000fea0003c00000 */
[----:B------:R0:W1:Y:S02]  /*1350*/  SHFL.BFLY P2, R36, R52, R51, R50 ;  /* 0x0c00003334247389 */ /* 0x0000640000040032 */
[----:B01----:R-:W-:Y:S01]  /*1360*/  ENDCOLLECTIVE ;  /* 0x000000000000791b */ /* 0x003fe20003800000 */
.L_x_5040:
        /* <DEDUP_REMOVED lines=23> */
.L_x_5041:
[----:B------:R-:W-:Y:S01]  /*14e0*/  HFMA2.MMA R51, -RZ, RZ, 0, 1.1920928955078125e-07 ;  /* 0x00000002ff337435 */ /* 0x000fe200000001ff */
[----:B------:R-:W-:-:S05]  /*14f0*/  FADD.FTZ R53, R52, R36 ;  /* 0x0000002434357221 */ /* 0x000fca0000010000 */
[----:B------:R-:W-:-:S07]  /*1500*/  MOV R52, R53 ;  /* 0x0000003500347202 */ /* 0x000fce0000000f00 */
[----:B------:R-:W-:Y:S05]  /*1510*/  WARPSYNC.COLLECTIVE R37, `(.L_x_5042) ;  /* 0x0000000025087348 */ /* 0x000fea0003c00000 */
[----:B------:R0:W1:Y:S02]  /*1520*/  SHFL.BFLY P2, R36, R52, R51, R50 ;  /* 0x0c00003334247389 */ /* 0x0000640000040032 */
[----:B01----:R-:W-:Y:S01]  /*1530*/  ENDCOLLECTIVE ;  /* 0x000000000000791b */ /* 0x003fe20003800000 */
.L_x_5042:
[----:B------:R-:W-:Y:S01]  /*1540*/  HFMA2.MMA R51, -RZ, RZ, 0, 2.384185791015625e-07 ;  /* 0x00000004ff337435 */ /* 0x000fe200000001ff */
[----:B------:R-:W-:-:S05]  /*1550*/  FADD.FTZ R53, R53, R36 ;  /* 0x0000002435357221 */ /* 0x000fca0000010000 */
[----:B------:R-:W-:-:S07]  /*1560*/  MOV R52, R53 ;  /* 0x0000003500347202 */ /* 0x000fce0000000f00 */
[----:B------:R-:W-:Y:S05]  /*1570*/  WARPSYNC.COLLECTIVE R37, `(.L_x_5043) ;  /* 0x0000000025087348 */ /* 0x000fea0003c00000 */
[----:B------:R0:W1:Y:S02]  /*1580*/  SHFL.BFLY P2, R36, R52, R51, R50 ;  /* 0x0c00003334247389 */ /* 0x0000640000040032 */
[----:B01----:R-:W-:Y:S01]  /*1590*/  ENDCOLLECTIVE ;  /* 0x000000000000791b */ /* 0x003fe20003800000 */
.L_x_5043:
[----:B------:R-:W-:Y:S01]  /*15a0*/  MOV R51, 0x8 ;  /* 0x0000000800337802 */ /* 0x000fe20000000f00 */
[----:B------:R-:W-:-:S07]  /*15b0*/  FADD.FTZ R52, R53, R36 ;  /* 0x0000002435347221 */ /* 0x000fce0000010000 */
[----:B------:R-:W-:Y:S05]  /*15c0*/  WARPSYNC.COLLECTIVE R37, `(.L_x_5044) ;  /* 0x0000000025087348 */ /* 0x000fea0003c00000 */
[----:B------:R0:W1:Y:S02]  /*15d0*/  SHFL.BFLY P2, R36, R52, R51, R50 ;  /* 0x0c00003334247389 */ /* 0x0000640000040032 */
[----:B01----:R-:W-:Y:S01]  /*15e0*/  ENDCOLLECTIVE ;  /* 0x000000000000791b */ /* 0x003fe20003800000 */
.L_x_5044:
[----:B------:R-:W-:Y:S01]  /*15f0*/  HFMA2.MMA R51, -RZ, RZ, 0, 9.5367431640625e-07 ;  /* 0x00000010ff337435 */ /* 0x000fe200000001ff */
[----:B------:R-:W-:-:S10]  /*1600*/  FADD.FTZ R52, R52, R36 ;  /* 0x0000002434347221 */ /* 0x000fd40000010000 */
[----:B------:R-:W-:Y:S05]  /*1610*/  WARPSYNC.COLLECTIVE R37, `(.L_x_5045) ;  /* 0x0000000025087348 */ /* 0x000fea0003c00000 */
[----:B------:R0:W1:Y:S02]  /*1620*/  SHFL.BFLY P2, R36, R52, R51, R50 ;  /* 0x0c00003334247389 */ /* 0x0000640000040032 */
[----:B01----:R-:W-:Y:S01]  /*1630*/  ENDCOLLECTIVE ;  /* 0x000000000000791b */ /* 0x003fe20003800000 */
.L_x_5045:
[----:B------:R-:W-:Y:S05]  /*1640*/  BRA `(.L_x_5046) ;  /* 0xfffffff400d07947 */ /* 0x000fea000383ffff */
.L_x_5047:
        /* <DEDUP_REMOVED lines=11> */
.L_x_9583:


//--------------------- .text._ZN10layer_norm13ln_fwd_kernelINS_13Kernel_traitsIf6__halfS2_S2_fjLj256ELj1ELj4ELj1ELj16ENS_18Kernel_traits_baseILj256EfS2_S2_S2_fjLj128EEEEELb1ELb0ELb0ELb0EEEvNS_9FwdParamsE --------------------------
	.section	.text._ZN10layer_norm13ln_fwd_kernelINS_13Kernel_traitsIf6__halfS2_S2_fjLj256ELj1ELj4ELj1ELj16ENS_18Kernel_traits_baseILj256EfS2_S2_S2_fjLj128EEEEELb1ELb0ELb0ELb0EEEvNS_9FwdParamsE,"ax",@progbits
	.align	128
        .global         _ZN10layer_norm13ln_fwd_kernelINS_13Kernel_traitsIf6__halfS2_S2_fjLj256ELj1ELj4ELj1ELj16ENS_18Kernel_traits_baseILj256EfS2_S2_S2_fjLj128EEEEELb1ELb0ELb0ELb0EEEvNS_9FwdParamsE
        .type           _ZN10layer_norm13ln_fwd_kernelINS_13Kernel_traitsIf6__halfS2_S2_fjLj256ELj1ELj4ELj1ELj16ENS_18Kernel_traits_baseILj256EfS2_S2_S2_fjLj128EEEEELb1ELb0ELb0ELb0EEEvNS_9FwdParamsE,@function
        .size           _ZN10layer_norm13ln_fwd_kernelINS_13Kernel_traitsIf6__halfS2_S2_fjLj256ELj1ELj4ELj1ELj16ENS_18Kernel_traits_baseILj256EfS2_S2_S2_fjLj128EEEEELb1ELb0ELb0ELb0EEEvNS_9FwdParamsE,(.L_x_9584 - _ZN10layer_norm13ln_fwd_kernelINS_13Kernel_traitsIf6__halfS2_S2_fjLj256ELj1ELj4ELj1ELj16ENS_18Kernel_traits_baseILj256EfS2_S2_S2_fjLj128EEEEELb1ELb0ELb0ELb0EEEvNS_9FwdParamsE)
        .other          _ZN10layer_norm13ln_fwd_kernelINS_13Kernel_traitsIf6__halfS2_S2_fjLj256ELj1ELj4ELj1ELj16ENS_18Kernel_traits_baseILj256EfS2_S2_S2_fjLj128EEEEELb1ELb0ELb0ELb0EEEvNS_9FwdParamsE,@"STO_CUDA_ENTRY STV_DEFAULT"
_ZN10layer_norm13ln_fwd_kernelINS_13Kernel_traitsIf6__halfS2_S2_fjLj256ELj1ELj4ELj1ELj16ENS_18Kernel_traits_baseILj256EfS2_S2_S2_fjLj128EEEEELb1ELb0ELb0ELb0EEEvNS_9FwdParamsE:
.text._ZN10layer_norm13ln_fwd_kernelINS_13Kernel_traitsIf6__halfS2_S2_fjLj256ELj1ELj4ELj1ELj16ENS_18Kernel_traits_baseILj256EfS2_S2_S2_fjLj128EEEEELb1ELb0ELb0ELb0EEEvNS_9FwdParamsE:
        /* <DEDUP_REMOVED lines=45> */
.L_x_5049:
[----:B------:R-:W-:Y:S05]  /*02d0*/  BSYNC B0 ;  /* 0x0000000000007941 */ /* 0x000fea0003800000 */
.L_x_5048:
        /* <DEDUP_REMOVED lines=94> */
.L_x_5112:
        /* <DEDUP_REMOVED lines=35> */
.L_x_5054:
[----:B------:R-:W-:-:S07]  /*0af0*/  MOV R32, R6 ;  /* 0x0000000600207202 */ /* 0x000fce0000000f00 */
.L_x_5055:
[----:B------:R-:W-:Y:S05]  /*0b00*/  BSYNC B2 ;  /* 0x0000000000027941 */ /* 0x000fea0003800000 */
.L_x_5053:
        /* <DEDUP_REMOVED lines=16> */
.L_x_5059:
[----:B------:R-:W-:Y:S05]  /*0c10*/  BSYNC B3 ;  /* 0x0000000000037941 */ /* 0x000fea0003800000 */
.L_x_5058:
        /* <DEDUP_REMOVED lines=43> */
.L_x_5057:
[----:B------:R-:W-:Y:S05]  /*0ed0*/  BSYNC B2 ;  /* 0x0000000000027941 */ /* 0x000fea0003800000 */
.L_x_5056:
[----:B------:R-:W0:Y:S01]  /*0ee0*/  LDC R45, c[0x0][0x298] ;  /* 0x0000a600ff2d7b82 */ /* 0x000e220000000800 */
[----:B------:R-:W-:Y:S01]  /*0ef0*/  HFMA2.MMA R43, -RZ, RZ, 0.1171875, 0 ;  /* 0x2f800000ff2b7435 */ /* 0x000fe200000001ff */
[----:B------:R-:W-:Y:S01]  /*0f00*/  I2FP.F32.U32 R32, R32 ;  /* 0x0000002000207245 */ /* 0x000fe20000201000 */
[----:B-----5:R-:W-:Y:S01]  /*0f10*/  HADD2.F32 R39, -RZ, R28.H0_H0 ;  /* 0x2000001cff277230 */ /* 0x020fe20000004100 */
[----:B------:R-:W-:Y:S01]  /*0f20*/  ISETP.NE.AND P2, PT, R35, 0x1, PT ;  /* 0x000000012300780c */ /* 0x000fe20003f45270 */
[----:B------:R-:W-:Y:S03]  /*0f30*/  BSSY B2, `(.L_x_5060) ;  /* 0x0000015000027945 */ /* 0x000fe60003800000 */
[----:B------:R-:W1:Y:S03]  /*0f40*/  LDC R46, c[0x0][0x294] ;  /* 0x0000a500ff2e7b82 */ /* 0x000e660000000800 */
[----:B------:R-:W-:Y:S01]  /*0f50*/  FFMA.FTZ R37, R32, R43, 1.1641532182693481445e-10 ;  /* 0x2f00000020257423 */ /* 0x000fe2000001002b */
[----:B------:R-:W-:Y:S01]  /*0f60*/  FMUL.FTZ R32, R39, R44 ;  /* 0x0000002c27207220 */ /* 0x000fe20000410000 */
[----:B------:R-:W-:-:S03]  /*0f70*/  VIADD R39, R35, 0x1 ;  /* 0x0000000123277836 */ /* 0x000fc60000000000 */
        /* <DEDUP_REMOVED lines=15> */
.L_x_5061:
[----:B------:R-:W-:-:S07]  /*1070*/  IMAD.MOV.U32 R37, RZ, RZ, R6 ;  /* 0x000000ffff257224 */ /* 0x000fce00078e0006 */
.L_x_5062:
[----:B------:R-:W-:Y:S05]  /*1080*/  BSYNC B2 ;  /* 0x0000000000027941 */ /* 0x000fea0003800000 */
.L_x_5060:
        /* <DEDUP_REMOVED lines=16> */
.L_x_5066:
[----:B------:R-:W-:Y:S05]  /*1190*/  BSYNC B3 ;  /* 0x0000000000037941 */ /* 0x000fea0003800000 */
.L_x_5065:
        /* <DEDUP_REMOVED lines=43> */
.L_x_5064:
[----:B------:R-:W-:Y:S05]  /*1450*/  BSYNC B2 ;  /* 0x0000000000027941 */ /* 0x000fea0003800000 */
.L_x_5063:
        /* <DEDUP_REMOVED lines=22> */
.L_x_5068:
[----:B------:R-:W-:-:S07]  /*15c0*/  IMAD.MOV.U32 R28, RZ, RZ, R6 ;  /* 0x000000ffff1c7224 */ /* 0x000fce00078e0006 */
.L_x_5069:
[----:B------:R-:W-:Y:S05]  /*15d0*/  BSYNC B2 ;  /* 0x0000000000027941 */ /* 0x000fea0003800000 */
.L_x_5067:
        /* <DEDUP_REMOVED lines=16> */
.L_x_5073:
[----:B------:R-:W-:Y:S05]  /*16e0*/  BSYNC B3 ;  /* 0x0000000000037941 */ /* 0x000fea0003800000 */
.L_x_5072:
        /* <DEDUP_REMOVED lines=43> */
.L_x_5071:
[----:B------:R-:W-:Y:S05]  /*19a0*/  BSYNC B2 ;  /* 0x0000000000027941 */ /* 0x000fea0003800000 */
.L_x_5070:
        /* <DEDUP_REMOVED lines=22> */
.L_x_5075:
[----:B------:R-:W-:-:S07]  /*1b10*/  MOV R28, R6 ;  /* 0x00000006001c7202 */ /* 0x000fce0000000f00 */
.L_x_5076:
[----:B------:R-:W-:Y:S05]  /*1b20*/  BSYNC B2 ;  /* 0x0000000000027941 */ /* 0x000fea0003800000 */
.L_x_5074:
        /* <DEDUP_REMOVED lines=16> */
.L_x_5080:
[----:B------:R-:W-:Y:S05]  /*1c30*/  BSYNC B3 ;  /* 0x0000000000037941 */ /* 0x000fea0003800000 */
.L_x_5079:
        /* <DEDUP_REMOVED lines=43> */
.L_x_5078:
[----:B------:R-:W-:Y:S05]  /*1ef0*/  BSYNC B2 ;  /* 0x0000000000027941 */ /* 0x000fea0003800000 */
.L_x_5077:
[----:B------:R-:W-:Y:S01]  /*1f00*/  I2FP.F32.U32 R28, R28 ;  /* 0x0000001c001c7245 */ /* 0x000fe20000201000 */
[----:B------:R-:W-:Y:S01]  /*1f10*/  HADD2.F32 R39, -RZ, R29.H1_H1 ;  /* 0x3000001dff277230 */ /* 0x000fe20000004100 */
[C---:B------:R-:W-:Y:S01]  /*1f20*/  ISETP.NE.AND P3, PT, R42.reuse, 0x1, PT ;  /* 0x000000012a00780c */ /* 0x040fe20003f65270 */
[----:B------:R-:W-:Y:S01]  /*1f30*/  BSSY B2, `(.L_x_5081) ;  /* 0x0000013000027945 */ /* 0x000fe20003800000 */
[----:B------:R-:W-:Y:S02]  /*1f40*/  VIADD R41, R42, 0x1 ;  /* 0x000000012a297836 */ /* 0x000fe40000000000 */
[----:B------:R-:W-:Y:S01]  /*1f50*/  FFMA.FTZ R29, R28, R43, 1.1641532182693481445e-10 ;  /* 0x2f0000001c1d7423 */ /* 0x000fe2000001002b */
[----:B------:R-:W-:-:S04]  /*1f60*/  FMUL.FTZ R28, R39, R44 ;  /* 0x0000002c271c7220 */ /* 0x000fc80000410000 */
[----:B------:R-:W-:Y:S01]  /*1f70*/  FMUL.FTZ R28, R28, R45 ;  /* 0x0000002d1c1c7220 */ /* 0x000fe20000410000 */
[----:B------:R-:W-:Y:S01]  /*1f80*/  FSETP.GTU.FTZ.AND P2, PT, R29, R46, PT ;  /* 0x0000002e1d00720b */ /* 0x000fe20003f5c000 */
[----:B------:R-:W-:-:S03]  /*1f90*/  @P1 HADD2.F32 R29, -RZ, R25.H1_H1 ;  /* 0x30000019ff1d1230 */ /* 0x000fc60000004100 */
        /* <DEDUP_REMOVED lines=11> */
.L_x_5082:
[----:B------:R-:W-:-:S07]  /*2050*/  MOV R39, R6 ;  /* 0x0000000600277202 */ /* 0x000fce0000000f00 */
.L_x_5083:
[----:B------:R-:W-:Y:S05]  /*2060*/  BSYNC B2 ;  /* 0x0000000000027941 */ /* 0x000fea0003800000 */
.L_x_5081:
        /* <DEDUP_REMOVED lines=16> */
.L_x_5087:
[----:B------:R-:W-:Y:S05]  /*2170*/  BSYNC B3 ;  /* 0x0000000000037941 */ /* 0x000fea0003800000 */
.L_x_5086:
        /* <DEDUP_REMOVED lines=43> */
.L_x_5085:
[----:B------:R-:W-:Y:S05]  /*2430*/  BSYNC B2 ;  /* 0x0000000000027941 */ /* 0x000fea0003800000 */
.L_x_5084:
        /* <DEDUP_REMOVED lines=21> */
.L_x_5089:
[----:B------:R-:W-:-:S07]  /*2590*/  IMAD.MOV.U32 R42, RZ, RZ, R6 ;  /* 0x000000ffff2a7224 */ /* 0x000fce00078e0006 */
.L_x_5090:
[----:B------:R-:W-:Y:S05]  /*25a0*/  BSYNC B2 ;  /* 0x0000000000027941 */ /* 0x000fea0003800000 */
.L_x_5088:
        /* <DEDUP_REMOVED lines=16> */
.L_x_5094:
[----:B------:R-:W-:Y:S05]  /*26b0*/  BSYNC B3 ;  /* 0x0000000000037941 */ /* 0x000fea0003800000 */
.L_x_5093:
        /* <DEDUP_REMOVED lines=43> */
.L_x_5092:
[----:B------:R-:W-:Y:S05]  /*2970*/  BSYNC B2 ;  /* 0x0000000000027941 */ /* 0x000fea0003800000 */
.L_x_5091:
        /* <DEDUP_REMOVED lines=21> */
.L_x_5096:
[----:B------:R-:W-:-:S07]  /*2ad0*/  MOV R30, R6 ;  /* 0x00000006001e7202 */ /* 0x000fce0000000f00 */
.L_x_5097:
[----:B------:R-:W-:Y:S05]  /*2ae0*/  BSYNC B2 ;  /* 0x0000000000027941 */ /* 0x000fea0003800000 */
.L_x_5095:
        /* <DEDUP_REMOVED lines=16> */
.L_x_5101:
[----:B------:R-:W-:Y:S05]  /*2bf0*/  BSYNC B3 ;  /* 0x0000000000037941 */ /* 0x000fea0003800000 */
.L_x_5100:
        /* <DEDUP_REMOVED lines=43> */
.L_x_5099:
[----:B------:R-:W-:Y:S05]  /*2eb0*/  BSYNC B2 ;  /* 0x0000000000027941 */ /* 0x000fea0003800000 */
.L_x_5098:
[----:B------:R-:W-:Y:S01]  /*2ec0*/  I2FP.F32.U32 R28, R30 ;  /* 0x0000001e001c7245 */ /* 0x000fe20000201000 */
[----:B------:R-:W-:Y:S01]  /*2ed0*/  HADD2.F32 R41, -RZ, R31.H0_H0 ;  /* 0x2000001fff297230 */ /* 0x000fe20000004100 */
[----:B------:R-:W-:Y:S01]  /*2ee0*/  ISETP.NE.AND P6, PT, R29, 0x1, PT ;  /* 0x000000011d00780c */ /* 0x000fe20003fc5270 */
        /* <DEDUP_REMOVED lines=18> */
.L_x_5103:
[----:B------:R-:W-:-:S07]  /*3010*/  MOV R30, R6 ;  /* 0x00000006001e7202 */ /* 0x000fce0000000f00 */
.L_x_5104:
[----:B------:R-:W-:Y:S05]  /*3020*/  BSYNC B2 ;  /* 0x0000000000027941 */ /* 0x000fea0003800000 */
.L_x_5102:
        /* <DEDUP_REMOVED lines=18> */
.L_x_5108:
[----:B------:R-:W-:Y:S05]  /*3150*/  BSYNC B3 ;  /* 0x0000000000037941 */ /* 0x000fea0003800000 */
.L_x_5107:
        /* <DEDUP_REMOVED lines=42> */
[----:B------:R-:W-:Y:S02]  /*3400*/  LOP3.LUT R34, R29, UR30, R40, 0x96, !PT ;  /* 0x0000001e1d227c12 */ /* 0x000fe4000f8e9628 */
[----:B------:R-:W-:-:S07]  /*3410*/  MOV R40, R28 ;  /* 0x0000001c00287202 */ /* 0x000fce0000000f00 */
.L_x_5106:
[----:B------:R-:W-:Y:S05]  /*3420*/  BSYNC B2 ;  /* 0x0000000000027941 */ /* 0x000fea0003800000 */
.L_x_5105:
[----:B------:R-:W-:Y:S01]  /*3430*/  HADD2.F32 R31, -RZ, R31.H1_H1 ;  /* 0x3000001fff1f7230 */ /* 0x000fe20000004100 */
[----:B------:R-:W-:Y:S01]  /*3440*/  I2FP.F32.U32 R28, R30 ;  /* 0x0000001e001c7245 */ /* 0x000fe20000201000 */
[----:B------:R-:W-:Y:S01]  /*3450*/  IMAD.MOV.U32 R29, RZ, RZ, 0x2f800000 ;  /* 0x2f800000ff1d7424 */ /* 0x000fe200078e00ff */
[----:B------:R-:W-:Y:S02]  /*3460*/  SEL R50, RZ, 0x100, P4 ;  /* 0x00000100ff327807 */ /* 0x000fe40002000000 */
[----:B------:R-:W-:Y:S01]  /*3470*/  FMUL.FTZ R44, R31, R44 ;  /* 0x0000002c1f2c7220 */ /* 0x000fe20000410000 */
[----:B------:R-:W-:Y:S01]  /*3480*/  FFMA.FTZ R29, R28, R29, 1.1641532182693481445e-10 ;  /* 0x2f0000001c1d7423 */ /* 0x000fe2000001001d */
[----:B------:R-:W-:Y:S01]  /*3490*/  @P1 HADD2.F32 R31, -RZ, R27.H1_H1 ;  /* 0x3000001bff1f1230 */ /* 0x000fe20000004100 */
[----:B------:R-:W-:Y:S01]  /*34a0*/  ISETP.NE.AND P6, PT, R47, RZ, PT ;  /* 0x000000ff2f00720c */ /* 0x000fe20003fc5270 */
[----:B------:R-:W-:Y:S01]  /*34b0*/  FMUL.FTZ R44, R44, R45 ;  /* 0x0000002d2c2c7220 */ /* 0x000fe20000410000 */
[----:B------:R-:W-:-:S02]  /*34c0*/  SEL R47, RZ, 0x10000, P5 ;  /* 0x00010000ff2f7807 */ /* 0x000fc40002800000 */
[----:B------:R-:W-:Y:S02]  /*34d0*/  FSETP.GTU.FTZ.AND P4, PT, R29, R46, PT ;  /* 0x0000002e1d00720b */ /* 0x000fe40003f9c000 */
[----:B------:R-:W-:Y:S02]  /*34e0*/  ISETP.NE.AND P5, PT, R49, RZ, PT ;  /* 0x000000ff3100720c */ /* 0x000fe40003fa5270 */
[----:B------:R-:W-:Y:S02]  /*34f0*/  FSEL R46, R44, RZ, !P4 ;  /* 0x000000ff2c2e7208 */ /* 0x000fe40006000000 */
[----:B------:R-:W0:Y:S01]  /*3500*/  LDC.64 R44, c[0x0][0x238] ;  /* 0x00008e00ff2c7b82 */ /* 0x000e220000000a00 */
[----:B------:R-:W-:Y:S02]  /*3510*/  F2FP.F16.F32.PACK_AB R30, R42, R39 ;  /* 0x000000272a1e723e */ /* 0x000fe400000000ff */
[----:B------:R-:W-:Y:S01]  /*3520*/  @P1 FADD.FTZ R46, R31, R46 ;  /* 0x0000002e1f2e1221 */ /* 0x000fe20000010000 */
[----:B------:R-:W-:-:S02]  /*3530*/  ISETP.NE.AND P1, PT, R48, RZ, PT ;  /* 0x000000ff3000720c */ /* 0x000fc40003f25270 */
[----:B------:R-:W-:Y:S02]  /*3540*/  F2FP.F16.F32.PACK_AB R29, R38, R35 ;  /* 0x00000023261d723e */ /* 0x000fe400000000ff */
[----:B------:R-:W1:Y:S01]  /*3550*/  LDC.64 R48, c[0x0][0x240] ;  /* 0x00009000ff307b82 */ /* 0x000e620000000a00 */
[----:B------:R-:W-:Y:S02]  /*3560*/  F2FP.F16.F32.PACK_AB R28, R37, R32 ;  /* 0x00000020251c723e */ /* 0x000fe400000000ff */
[----:B------:R-:W-:Y:S02]  /*3570*/  F2FP.F16.F32.PACK_AB R31, R46, R43 ;  /* 0x0000002b2e1f723e */ /* 0x000fe400000000ff */
[----:B------:R-:W-:Y:S02]  /*3580*/  SEL R52, RZ, 0x1, P2 ;  /* 0x00000001ff347807 */ /* 0x000fe40001000000 */
[----:B------:R-:W-:-:S03]  /*3590*/  SEL R51, RZ, 0x1000000, P4 ;  /* 0x01000000ff337807 */ /* 0x000fc60002000000 */
[----:B------:R-:W-:-:S04]  /*35a0*/  IMAD.WIDE.U32 R52, R52, 0x1000000, RZ ;  /* 0x0100000034347825 */ /* 0x000fc800078e00ff */
[----:B0-----:R-:W-:-:S05]  /*35b0*/  IMAD.WIDE.U32 R44, R36, 0x10, R44 ;  /* 0x00000010242c7825 */ /* 0x001fca00078e002c */
[----:B------:R0:W-:Y:S01]  /*35c0*/  STG.E.128 desc[UR6][R44.64], R28 ;  /* 0x0000001c2c007986 */ /* 0x0001e2000c101d06 */
[----:B-1----:R-:W-:Y:S01]  /*35d0*/  IMAD.WIDE.U32 R48, R36, 0x8, R48 ;  /* 0x0000000824307825 */ /* 0x002fe200078e0030 */
[----:B0-----:R-:W-:Y:S02]  /*35e0*/  LOP3.LUT R28, R50, R51, R47, 0xfe, !PT ;  /* 0x00000033321c7212 */ /* 0x001fe400078efe2f */
[----:B------:R-:W-:Y:S02]  /*35f0*/  SEL R51, RZ, 0x1, P3 ;  /* 0x00000001ff337807 */ /* 0x000fe40001800000 */
        /* <DEDUP_REMOVED lines=10> */
.L_x_5052:
[----:B------:R-:W-:Y:S05]  /*36a0*/  BSYNC B0 ;  /* 0x0000000000007941 */ /* 0x000fea0003800000 */
.L_x_5051:
        /* <DEDUP_REMOVED lines=50> */
.L_x_5124:
        /* <DEDUP_REMOVED lines=40> */
[----:B------:R-:W-:Y:S01]  /*3c50*/  F2FP.F16.F32.PACK_AB R30, R49, R30 ;  /* 0x0000001e311e723e */ /* 0x000fe200000000ff */
[----:B------:R-:W-:Y:S01]  /*3c60*/  FFMA.FTZ R49, R18, R47, R10 ;  /* 0x0000002f12317223 */ /* 0x000fe2000001000a */
[----:B------:R-:W-:Y:S01]  /*3c70*/  FFMA.FTZ R47, R16, R29, R8 ;  /* 0x0000001d102f7223 */ /* 0x000fe20000010008 */
[----:B------:R-:W-:-:S03]  /*3c80*/  F2FP.F16.F32.PACK_AB R31, R50, R31 ;  /* 0x0000001f321f723e */ /* 0x000fc600000000ff */
[----:B------:R-:W-:Y:S02]  /*3c90*/  F2FP.F16.F32.PACK_AB R29, R48, R49 ;  /* 0x00000031301d723e */ /* 0x000fe400000000ff */
[----:B------:R-:W-:Y:S01]  /*3ca0*/  F2FP.F16.F32.PACK_AB R28, R28, R47 ;  /* 0x0000002f1c1c723e */ /* 0x000fe200000000ff */
[----:B0-----:R-:W-:-:S05]  /*3cb0*/  IMAD.WIDE.U32 R44, R36, 0x10, R44 ;  /* 0x00000010242c7825 */ /* 0x001fca00078e002c */
[----:B------:R2:W-:Y:S02]  /*3cc0*/  STG.E.128 desc[UR6][R44.64], R28 ;  /* 0x0000001c2c007986 */ /* 0x0005e4000c101d06 */
.L_x_5111:
[----:B------:R-:W-:Y:S05]  /*3cd0*/  BSYNC B0 ;  /* 0x0000000000007941 */ /* 0x000fea0003800000 */
.L_x_5110:
[----:B-12---:R-:W1:Y:S02]  /*3ce0*/  LDC.64 R28, c[0x0][0x210] ;  /* 0x00008400ff1c7b82 */ /* 0x006e640000000a00 */
[----:B-1----:R-:W-:-:S04]  /*3cf0*/  LEA R33, R28, R33, 0x2 ;  /* 0x000000211c217211 */ /* 0x002fc800078e10ff */
[----:B------:R-:W-:-:S13]  /*3d00*/  ISETP.GE.AND P1, PT, R33, R29, PT ;  /* 0x0000001d2100720c */ /* 0x000fda0003f26270 */
[----:B------:R-:W-:Y:S05]  /*3d10*/  @!P1 BRA `(.L_x_5112) ;  /* 0xffffffc800e89947 */ /* 0x000fea000383ffff */
[----:B------:R-:W-:Y:S05]  /*3d20*/  BSYNC B1 ;  /* 0x0000000000017941 */ /* 0x000fea0003800000 */
.L_x_5050:
[----:B------:R-:W-:Y:S05]  /*3d30*/  EXIT ;  /* 0x000000000000794d */ /* 0x000fea0003800000 */
.L_x_5109:
        /* <DEDUP_REMOVED lines=8> */
.L_x_5114:
[----:B------:R-:W-:Y:S05]  /*3dc0*/  BSYNC B0 ;  /* 0x0000000000007941 */ /* 0x000fea0003800000 */
.L_x_5113:
        /* <DEDUP_REMOVED lines=9> */
.L_x_5115:
[----:B------:R-:W-:Y:S01]  /*3e60*/  HFMA2.MMA R44, -RZ, RZ, 0, 2.384185791015625e-07 ;  /* 0x00000004ff2c7435 */ /* 0x000fe200000001ff */
[----:B------:R-:W-:-:S05]  /*3e70*/  MOV R48, R51 ;  /* 0x0000003300307202 */ /* 0x000fca0000000f00 */
[----:B------:R-:W-:-:S04]  /*3e80*/  FADD.FTZ R48, R45, R48 ;  /* 0x000000302d307221 */ /* 0x000fc80000010000 */
[----:B------:R-:W-:-:S07]  /*3e90*/  IMAD.MOV.U32 R53, RZ, RZ, R48 ;  /* 0x000000ffff357224 */ /* 0x000fce00078e0030 */
[----:B------:R-:W-:Y:S05]  /*3ea0*/  WARPSYNC.COLLECTIVE R30, `(.L_x_5116) ;  /* 0x000000001e087348 */ /* 0x000fea0003c00000 */
[----:B------:R0:W1:Y:S02]  /*3eb0*/  SHFL.BFLY P2, R51, R53, R44, R31 ;  /* 0x0c00002c35337389 */ /* 0x000064000004001f */
[----:B01----:R-:W-:Y:S01]  /*3ec0*/  ENDCOLLECTIVE ;  /* 0x000000000000791b */ /* 0x003fe20003800000 */
.L_x_5116:
        /* <DEDUP_REMOVED lines=8> */
.L_x_5117:
[----:B------:R-:W-:Y:S01]  /*3f50*/  HFMA2.MMA R44, -RZ, RZ, 0, 9.5367431640625e-07 ;  /* 0x00000010ff2c7435 */ /* 0x000fe200000001ff */
[----:B------:R-:W-:-:S05]  /*3f60*/  MOV R50, R51 ;  /* 0x0000003300327202 */ /* 0x000fca0000000f00 */
[----:B------:R-:W-:-:S04]  /*3f70*/  FADD.FTZ R50, R49, R50 ;  /* 0x0000003231327221 */ /* 0x000fc80000010000 */
[----:B------:R-:W-:-:S07]  /*3f80*/  IMAD.MOV.U32 R53, RZ, RZ, R50 ;  /* 0x000000ffff357224 */ /* 0x000fce00078e0032 */
[----:B------:R-:W-:Y:S05]  /*3f90*/  WARPSYNC.COLLECTIVE R30, `(.L_x_5118) ;  /* 0x000000001e087348 */ /* 0x000fea0003c00000 */
[----:B------:R0:W1:Y:S02]  /*3fa0*/  SHFL.BFLY P2, R51, R53, R44, R31 ;  /* 0x0c00002c35337389 */ /* 0x000064000004001f */
[----:B01----:R-:W-:Y:S01]  /*3fb0*/  ENDCOLLECTIVE ;  /* 0x000000000000791b */ /* 0x003fe20003800000 */
.L_x_5118:
        /* <DEDUP_REMOVED lines=26> */
.L_x_5119:
[----:B------:R-:W-:Y:S01]  /*4160*/  HFMA2.MMA R44, -RZ, RZ, 0, 1.1920928955078125e-07 ;  /* 0x00000002ff2c7435 */ /* 0x000fe200000001ff */
[----:B------:R-:W-:-:S04]  /*4170*/  IMAD.MOV.U32 R45, RZ, RZ, R51 ;  /* 0x000000ffff2d7224 */ /* 0x000fc800078e0033 */
[----:B------:R-:W-:-:S05]  /*4180*/  FADD.FTZ R45, R28, R45 ;  /* 0x0000002d1c2d7221 */ /* 0x000fca0000010000 */
[----:B------:R-:W-:-:S07]  /*4190*/  MOV R53, R45 ;  /* 0x0000002d00357202 */ /* 0x000fce0000000f00 */
[----:B------:R-:W-:Y:S05]  /*41a0*/  WARPSYNC.COLLECTIVE R30, `(.L_x_5120) ;  /* 0x000000001e087348 */ /* 0x000fea0003c00000 */
[----:B------:R0:W1:Y:S02]  /*41b0*/  SHFL.BFLY P2, R51, R53, R44, R31 ;  /* 0x0c00002c35337389 */ /* 0x000064000004001f */
[----:B01----:R-:W-:Y:S01]  /*41c0*/  ENDCOLLECTIVE ;  /* 0x000000000000791b */ /* 0x003fe20003800000 */
.L_x_5120:
[----:B------:R-:W-:Y:S01]  /*41d0*/  HFMA2.MMA R44, -RZ, RZ, 0, 2.384185791015625e-07 ;  /* 0x00000004ff2c7435 */ /* 0x000fe200000001ff */
[----:B------:R-:W-:-:S04]  /*41e0*/  IMAD.MOV.U32 R48, RZ, RZ, R51 ;  /* 0x000000ffff307224 */ /* 0x000fc800078e0033 */
[----:B------:R-:W-:-:S05]  /*41f0*/  FADD.FTZ R48, R45, R48 ;  /* 0x000000302d307221 */ /* 0x000fca0000010000 */
[----:B------:R-:W-:-:S07]  /*4200*/  MOV R53, R48 ;  /* 0x0000003000357202 */ /* 0x000fce0000000f00 */
[----:B------:R-:W-:Y:S05]  /*4210*/  WARPSYNC.COLLECTIVE R30, `(.L_x_5121) ;  /* 0x000000001e087348 */ /* 0x000fea0003c00000 */
[----:B------:R0:W1:Y:S02]  /*4220*/  SHFL.BFLY P2, R51, R53, R44, R31 ;  /* 0x0c00002c35337389 */ /* 0x000064000004001f */
[----:B01----:R-:W-:Y:S01]  /*4230*/  ENDCOLLECTIVE ;  /* 0x000000000000791b */ /* 0x003fe20003800000 */
.L_x_5121:
[----:B------:R-:W-:Y:S01]  /*4240*/  HFMA2.MMA R44, -RZ, RZ, 0, 4.76837158203125e-07 ;  /* 0x00000008ff2c7435 */ /* 0x000fe200000001ff */
[----:B------:R-:W-:-:S04]  /*4250*/  IMAD.MOV.U32 R49, RZ, RZ, R51 ;  /* 0x000000ffff317224 */ /* 0x000fc800078e0033 */
[----:B------:R-:W-:-:S05]  /*4260*/  FADD.FTZ R49, R48, R49 ;  /* 0x0000003130317221 */ /* 0x000fca0000010000 */
[----:B------:R-:W-:-:S07]  /*4270*/  MOV R53, R49 ;  /* 0x0000003100357202 */ /* 0x000fce0000000f00 */
[----:B------:R-:W-:Y:S05]  /*4280*/  WARPSYNC.COLLECTIVE R30, `(.L_x_5122) ;  /* 0x000000001e087348 */ /* 0x000fea0003c00000 */
[----:B------:R0:W1:Y:S02]  /*4290*/  SHFL.BFLY P2, R51, R53, R44, R31 ;  /* 0x0c00002c35337389 */ /* 0x000064000004001f */
[----:B01----:R-:W-:Y:S01]  /*42a0*/  ENDCOLLECTIVE ;  /* 0x000000000000791b */ /* 0x003fe20003800000 */
.L_x_5122:
[----:B------:R-:W-:Y:S01]  /*42b0*/  HFMA2.MMA R44, -RZ, RZ, 0, 9.5367431640625e-07 ;  /* 0x00000010ff2c7435 */ /* 0x000fe200000001ff */
[----:B------:R-:W-:-:S04]  /*42c0*/  IMAD.MOV.U32 R50, RZ, RZ, R51 ;  /* 0x000000ffff327224 */ /* 0x000fc800078e0033 */
[----:B------:R-:W-:-:S05]  /*42d0*/  FADD.FTZ R50, R49, R50 ;  /* 0x0000003231327221 */ /* 0x000fca0000010000 */
[----:B------:R-:W-:-:S07]  /*42e0*/  MOV R53, R50 ;  /* 0x0000003200357202 */ /* 0x000fce0000000f00 */
[----:B------:R-:W-:Y:S05]  /*42f0*/  WARPSYNC.COLLECTIVE R30, `(.L_x_5123) ;  /* 0x000000001e087348 */ /* 0x000fea0003c00000 */
[----:B------:R0:W1:Y:S02]  /*4300*/  SHFL.BFLY P2, R51, R53, R44, R31 ;  /* 0x0c00002c35337389 */ /* 0x000064000004001f */
[----:B01----:R-:W-:Y:S01]  /*4310*/  ENDCOLLECTIVE ;  /* 0x000000000000791b */ /* 0x003fe20003800000 */
.L_x_5123:
[----:B------:R-:W-:Y:S05]  /*4320*/  BRA `(.L_x_5124) ;  /* 0xfffffff400a87947 */ /* 0x000fea000383ffff */
.L_x_5125:
        /* <DEDUP_REMOVED lines=13> */
.L_x_9584:


//--------------------- .text._ZN10layer_norm13ln_fwd_kernelINS_13Kernel_traitsIf6__halfS2_S2_fjLj256ELj1ELj4ELj1ELj16ENS_18Kernel_traits_baseILj256EfS2_S2_S2_fjLj128EEEEELb1ELb0ELb0ELb1EEEvNS_9FwdParamsE --------------------------
	.section	.text._ZN10layer_norm13ln_fwd_kernelINS_13Kernel_traitsIf6__halfS2_S2_fjLj256ELj1ELj4ELj1ELj16ENS_18Kernel_traits_baseILj256EfS2_S2_S2_fjLj128EEEEELb1ELb0ELb0ELb1EEEvNS_9FwdParamsE,"ax",@progbits
	.align	128
        .global         _ZN10layer_norm13ln_fwd_kernelINS_13Kernel_traitsIf6__halfS2_S2_fjLj256ELj1ELj4ELj1ELj16ENS_18Kernel_traits_baseILj256EfS2_S2_S2_fjLj128EEEEELb1ELb0ELb0ELb1EEEvNS_9FwdParamsE
        .type           _ZN10layer_norm13ln_fwd_kernelINS_13Kernel_traitsIf6__halfS2_S2_fjLj256ELj1ELj4ELj1ELj16ENS_18Kernel_traits_baseILj256EfS2_S2_S2_fjLj128EEEEELb1ELb0ELb0ELb1EEEvNS_9FwdParamsE,@function
        .size           _ZN10layer_norm13ln_fwd_kernelINS_13Kernel_traitsIf6__halfS2_S2_fjLj256ELj1ELj4ELj1ELj16ENS_18Kernel_traits_baseILj256EfS2_S2_S2_fjLj128EEEEELb1ELb0ELb0ELb1EEEvNS_9FwdParamsE,(.L_x_9585 - _ZN10layer_norm13ln_fwd_kernelINS_13Kernel_traitsIf6__halfS2_S2_fjLj256ELj1ELj4ELj1ELj16ENS_18Kernel_traits_baseILj256EfS2_S2_S2_fjLj128EEEEELb1ELb0ELb0ELb1EEEvNS_9FwdParamsE)
        .other          _ZN10layer_norm13ln_fwd_kernelINS_13Kernel_traitsIf6__halfS2_S2_fjLj256ELj1ELj4ELj1ELj16ENS_18Kernel_traits_baseILj256EfS2_S2_S2_fjLj128EEEEELb1ELb0ELb0ELb1EEEvNS_9FwdParamsE,@"STO_CUDA_ENTRY STV_DEFAULT"
_ZN10layer_norm13ln_fwd_kernelINS_13Kernel_traitsIf6__halfS2_S2_fjLj256ELj1ELj4ELj1ELj16ENS_18Kernel_traits_baseILj256EfS2_S2_S2_fjLj128EEEEELb1ELb0ELb0ELb1EEEvNS_9FwdParamsE:
.text._ZN10layer_norm13ln_fwd_kernelINS_13Kernel_traitsIf6__halfS2_S2_fjLj256ELj1ELj4ELj1ELj16ENS_18Kernel_traits_baseILj256EfS2_S2_S2_fjLj128EEEEELb1ELb0ELb0ELb1EEEvNS_9FwdParamsE:
        /* <DEDUP_REMOVED lines=136> */
.L_x_5184:
        /* <DEDUP_REMOVED lines=21> */
[----:B------:R-:W-:Y:S01]  /*09d0*/  IMAD.MOV.U32 R47, RZ, RZ, 0x3f800000 ;  /* 0x3f800000ff2f7424 */ /* 0x000fe200078e00ff */
[----:B------:R-:W-:-:S10]  /*09e0*/  IADD3 R40, R35, 0x1, RZ ;  /* 0x0000000123287810 */ /* 0x000fd40007ffe0ff */
        /* <DEDUP_REMOVED lines=10> */
.L_x_5128:
[----:B------:R-:W-:-:S07]  /*0a90*/  MOV R37, R2 ;  /* 0x0000000200257202 */ /* 0x000fce0000000f00 */
.L_x_5129:
[----:B------:R-:W-:Y:S05]  /*0aa0*/  BSYNC B1 ;  /* 0x0000000000017941 */ /* 0x000fea0003800000 */
.L_x_5127:
        /* <DEDUP_REMOVED lines=20> */
.L_x_5133:
[----:B------:R-:W-:Y:S05]  /*0bf0*/  BSYNC B2 ;  /* 0x0000000000027941 */ /* 0x000fea0003800000 */
.L_x_5132:
        /* <DEDUP_REMOVED lines=42> */
.L_x_5131:
[----:B------:R-:W-:Y:S05]  /*0ea0*/  BSYNC B1 ;  /* 0x0000000000017941 */ /* 0x000fea0003800000 */
.L_x_5130:
[----:B------:R-:W0:Y:S01]  /*0eb0*/  LDC R46, c[0x0][0x298] ;  /* 0x0000a600ff2e7b82 */ /* 0x000e220000000800 */
[----:B------:R-:W-:Y:S01]  /*0ec0*/  I2FP.F32.U32 R35, R37 ;  /* 0x0000002500237245 */ /* 0x000fe20000201000 */
[----:B------:R-:W-:Y:S01]  /*0ed0*/  IMAD.MOV.U32 R44, RZ, RZ, 0x2f800000 ;  /* 0x2f800000ff2c7424 */ /* 0x000fe200078e00ff */
[C---:B------:R-:W-:Y:S01]  /*0ee0*/  ISETP.NE.AND P1, PT, R40.reuse, 0x1, PT ;  /* 0x000000012800780c */ /* 0x040fe20003f25270 */
[----:B-----5:R-:W-:Y:S01]  /*0ef0*/  HADD2.F32 R42, -RZ, R28.H0_H0 ;  /* 0x2000001cff2a7230 */ /* 0x020fe20000004100 */
[----:B------:R-:W-:Y:S01]  /*0f00*/  BSSY B1, `(.L_x_5134) ;  /* 0x0000015000017945 */ /* 0x000fe20003800000 */
[----:B------:R-:W-:Y:S01]  /*0f10*/  FFMA.FTZ R38, R35, R44, 1.1641532182693481445e-10 ;  /* 0x2f00000023267423 */ /* 0x000fe2000001002c */
[----:B------:R-:W-:Y:S01]  /*0f20*/  IADD3 R39, R40, 0x1, RZ ;  /* 0x0000000128277810 */ /* 0x000fe20007ffe0ff */
[----:B------:R-:W1:Y:S01]  /*0f30*/  LDC R45, c[0x0][0x294] ;  /* 0x0000a500ff2d7b82 */ /* 0x000e620000000800 */
        /* <DEDUP_REMOVED lines=16> */
.L_x_5135:
[----:B------:R-:W-:-:S07]  /*1040*/  MOV R42, R2 ;  /* 0x00000002002a7202 */ /* 0x000fce0000000f00 */
.L_x_5136:
[----:B------:R-:W-:Y:S05]  /*1050*/  BSYNC B1 ;  /* 0x0000000000017941 */ /* 0x000fea0003800000 */
.L_x_5134:
        /* <DEDUP_REMOVED lines=16> */
.L_x_5140:
[----:B------:R-:W-:Y:S05]  /*1160*/  BSYNC B2 ;  /* 0x0000000000027941 */ /* 0x000fea0003800000 */
.L_x_5139:
        /* <DEDUP_REMOVED lines=42> */
.L_x_5138:
[----:B------:R-:W-:Y:S05]  /*1410*/  BSYNC B1 ;  /* 0x0000000000017941 */ /* 0x000fea0003800000 */
.L_x_5137:
        /* <DEDUP_REMOVED lines=22> */
.L_x_5142:
[----:B------:R-:W-:-:S07]  /*1580*/  IMAD.MOV.U32 R28, RZ, RZ, R2 ;  /* 0x000000ffff1c7224 */ /* 0x000fce00078e0002 */
.L_x_5143:
[----:B------:R-:W-:Y:S05]  /*1590*/  BSYNC B1 ;  /* 0x0000000000017941 */ /* 0x000fea0003800000 */
.L_x_5141:
        /* <DEDUP_REMOVED lines=16> */
.L_x_5147:
[----:B------:R-:W-:Y:S05]  /*16a0*/  BSYNC B2 ;  /* 0x0000000000027941 */ /* 0x000fea0003800000 */
.L_x_5146:
        /* <DEDUP_REMOVED lines=42> */
.L_x_5145:
[----:B------:R-:W-:Y:S05]  /*1950*/  BSYNC B1 ;  /* 0x0000000000017941 */ /* 0x000fea0003800000 */
.L_x_5144:
        /* <DEDUP_REMOVED lines=21> */
.L_x_5149:
[----:B------:R-:W-:-:S07]  /*1ab0*/  MOV R28, R2 ;  /* 0x00000002001c7202 */ /* 0x000fce0000000f00 */
.L_x_5150:
[----:B------:R-:W-:Y:S05]  /*1ac0*/  BSYNC B1 ;  /* 0x0000000000017941 */ /* 0x000fea0003800000 */
.L_x_5148:
        /* <DEDUP_REMOVED lines=16> */
.L_x_5154:
[----:B------:R-:W-:Y:S05]  /*1bd0*/  BSYNC B2 ;  /* 0x0000000000027941 */ /* 0x000fea0003800000 */
.L_x_5153:
        /* <DEDUP_REMOVED lines=42> */
.L_x_5152:
[----:B------:R-:W-:Y:S05]  /*1e80*/  BSYNC B1 ;  /* 0x0000000000017941 */ /* 0x000fea0003800000 */
.L_x_5151:
        /* <DEDUP_REMOVED lines=21> */
.L_x_5156:
[----:B------:R-:W-:-:S07]  /*1fe0*/  MOV R40, R2 ;  /* 0x0000000200287202 */ /* 0x000fce0000000f00 */
.L_x_5157:
[----:B------:R-:W-:Y:S05]  /*1ff0*/  BSYNC B1 ;  /* 0x0000000000017941 */ /* 0x000fea0003800000 */
.L_x_5155:
        /* <DEDUP_REMOVED lines=16> */
.L_x_5161:
[----:B------:R-:W-:Y:S05]  /*2100*/  BSYNC B2 ;  /* 0x0000000000027941 */ /* 0x000fea0003800000 */
.L_x_5160:
[C---:B------:R-:W-:Y:S01]  /*2110*/  IMAD.HI.U32 R3, R6.reuse, -0x326172a9, RZ ;  /* 0xcd9e8d5706037827 */ /* 0x040fe200078e00ff */
        /* <DEDUP_REMOVED lines=41> */
.L_x_5159:
[----:B------:R-:W-:Y:S05]  /*23b0*/  BSYNC B1 ;  /* 0x0000000000017941 */ /* 0x000fea0003800000 */
.L_x_5158:
        /* <DEDUP_REMOVED lines=21> */
.L_x_5163:
[----:B------:R-:W-:-:S07]  /*2510*/  IMAD.MOV.U32 R41, RZ, RZ, R2 ;  /* 0x000000ffff297224 */ /* 0x000fce00078e0002 */
.L_x_5164:
[----:B------:R-:W-:Y:S05]  /*2520*/  BSYNC B1 ;  /* 0x0000000000017941 */ /* 0x000fea0003800000 */
.L_x_5162:
        /* <DEDUP_REMOVED lines=16> */
.L_x_5168:
[----:B------:R-:W-:Y:S05]  /*2630*/  BSYNC B2 ;  /* 0x0000000000027941 */ /* 0x000fea0003800000 */
.L_x_5167:
        /* <DEDUP_REMOVED lines=42> */
.L_x_5166:
[----:B------:R-:W-:Y:S05]  /*28e0*/  BSYNC B1 ;  /* 0x0000000000017941 */ /* 0x000fea0003800000 */
.L_x_5165:
        /* <DEDUP_REMOVED lines=11> */
[----:B------:R-:W-:Y:S01]  /*29a0*/  VIADD R28, R35, 0x1 ;  /* 0x00000001231c7836 */ /* 0x000fe20000000000 */
        /* <DEDUP_REMOVED lines=9> */
.L_x_5170:
[----:B------:R-:W-:-:S07]  /*2a40*/  MOV R30, R2 ;  /* 0x00000002001e7202 */ /* 0x000fce0000000f00 */
.L_x_5171:
[----:B------:R-:W-:Y:S05]  /*2a50*/  BSYNC B1 ;  /* 0x0000000000017941 */ /* 0x000fea0003800000 */
.L_x_5169:
        /* <DEDUP_REMOVED lines=16> */
.L_x_5175:
[----:B------:R-:W-:Y:S05]  /*2b60*/  BSYNC B2 ;  /* 0x0000000000027941 */ /* 0x000fea0003800000 */
.L_x_5174:
        /* <DEDUP_REMOVED lines=42> */
.L_x_5173:
[----:B------:R-:W-:Y:S05]  /*2e10*/  BSYNC B1 ;  /* 0x0000000000017941 */ /* 0x000fea0003800000 */
.L_x_5172:
        /* <DEDUP_REMOVED lines=21> */
.L_x_5177:
[----:B------:R-:W-:-:S07]  /*2f70*/  MOV R30, R2 ;  /* 0x00000002001e7202 */ /* 0x000fce0000000f00 */
.L_x_5178:
[----:B------:R-:W-:Y:S05]  /*2f80*/  BSYNC B1 ;  /* 0x0000000000017941 */ /* 0x000fea0003800000 */
.L_x_5176:
        /* <DEDUP_REMOVED lines=18> */
.L_x_5182:
[----:B------:R-:W-:Y:S05]  /*30b0*/  BSYNC B2 ;  /* 0x0000000000027941 */ /* 0x000fea0003800000 */
.L_x_5181:
        /* <DEDUP_REMOVED lines=42> */
.L_x_5180:
[----:B------:R-:W-:Y:S05]  /*3360*/  BSYNC B1 ;  /* 0x0000000000017941 */ /* 0x000fea0003800000 */
.L_x_5179:
[----:B------:R-:W-:Y:S01]  /*3370*/  HADD2.F32 R28, -RZ, R31.H1_H1 ;  /* 0x3000001fff1c7230 */ /* 0x000fe20000004100 */
[----:B------:R-:W-:Y:S01]  /*3380*/  I2FP.F32.U32 R29, R30 ;  /* 0x0000001e001d7245 */ /* 0x000fe20000201000 */
[----:B------:R-:W-:Y:S01]  /*3390*/  UMOV UR8, 0xffffffff ;  /* 0xffffffff00087882 */ /* 0x000fe20000000000 */
[----:B------:R-:W-:Y:S02]  /*33a0*/  ISETP.NE.AND P6, PT, R48, RZ, PT ;  /* 0x000000ff3000720c */ /* 0x000fe40003fc5270 */
[----:B------:R-:W-:Y:S01]  /*33b0*/  FMUL.FTZ R47, R28, R47 ;  /* 0x0000002f1c2f7220 */ /* 0x000fe20000410000 */
[----:B------:R-:W-:Y:S01]  /*33c0*/  FFMA.FTZ R44, R29, R44, 1.1641532182693481445e-10 ;  /* 0x2f0000001d2c7423 */ /* 0x000fe2000001002c */
[----:B------:R-:W-:Y:S01]  /*33d0*/  SEL R48, RZ, 0x10000, P5 ;  /* 0x00010000ff307807 */ /* 0x000fe20002800000 */
[----:B------:R-:W-:Y:S02]  /*33e0*/  @P0 HADD2.F32 R29, -RZ, R27.H1_H1 ;  /* 0x3000001bff1d0230 */ /* 0x000fe40000004100 */
[----:B------:R-:W-:Y:S01]  /*33f0*/  FMUL.FTZ R47, R47, R46 ;  /* 0x0000002e2f2f7220 */ /* 0x000fe20000410000 */
[----:B------:R-:W-:-:S02]  /*3400*/  SHF.L.U32 R46, R36, 0x4, RZ ;  /* 0x00000004242e7819 */ /* 0x000fc400000006ff */
[----:B------:R-:W-:Y:S02]  /*3410*/  FSETP.GTU.FTZ.AND P5, PT, R44, R45, PT ;  /* 0x0000002d2c00720b */ /* 0x000fe40003fbc000 */
[----:B------:R-:W-:Y:S02]  /*3420*/  F2FP.F16.F32.PACK_AB R30, R43, R40 ;  /* 0x000000282b1e723e */ /* 0x000fe400000000ff */
        /* <DEDUP_REMOVED lines=74> */
.L_x_5196:
        /* <DEDUP_REMOVED lines=32> */
[----:B------:R-:W-:Y:S01]  /*3ad0*/  F2FP.F16.F32.PACK_AB R30, R37, R30 ;  /* 0x0000001e251e723e */ /* 0x000fe200000000ff */
        /* <DEDUP_REMOVED lines=8> */
[----:B--2---:R-:W-:-:S02]  /*3b60*/  @!P0 IMAD.WIDE R40, R7, 0x4, R40 ;  /* 0x0000000407288825 */ /* 0x004fc400078e0228 */
        /* <DEDUP_REMOVED lines=10> */
.L_x_5126:
[----:B------:R-:W-:Y:S05]  /*3c10*/  EXIT ;  /* 0x000000000000794d */ /* 0x000fea0003800000 */
.L_x_5183:
[----:B------:R-:W-:Y:S01]  /*3c20*/  HFMA2.MMA R36, -RZ, RZ, 0, 5.9604644775390625e-08 ;  /* 0x00000001ff247435 */ /* 0x000fe200000001ff */
[----:B------:R-:W-:Y:S01]  /*3c30*/  BSSY B1, `(.L_x_5185) ;  /* 0x0000006000017945 */ /* 0x000fe20003800000 */
[----:B------:R-:W-:Y:S01]  /*3c40*/  MOV R31, 0x1f ;  /* 0x0000001f001f7802 */ /* 0x000fe20000000f00 */
[----:B------:R-:W-:-:S08]  /*3c50*/  IMAD.MOV.U32 R30, RZ, RZ, -0x1 ;  /* 0xffffffffff1e7424 */ /* 0x000fd000078e00ff */
[----:B0-----:R-:W-:Y:S05]  /*3c60*/  WARPSYNC.COLLECTIVE R30, `(.L_x_5186) ;  /* 0x000000001e087348 */ /* 0x001fea0003c00000 */
[----:B0-----:R0:W1:Y:S02]  /*3c70*/  SHFL.BFLY P0, R28, R44, R36, R31 ;  /* 0x0c0000242c1c7389 */ /* 0x001064000000001f */
[----:B01----:R-:W-:Y:S01]  /*3c80*/  ENDCOLLECTIVE ;  /* 0x000000000000791b */ /* 0x003fe20003800000 */
.L_x_5186:
[----:B------:R-:W-:Y:S05]  /*3c90*/  BSYNC B1 ;  /* 0x0000000000017941 */ /* 0x000fea0003800000 */
.L_x_5185:
        /* <DEDUP_REMOVED lines=9> */
.L_x_5187:
[----:B------:R-:W-:Y:S02]  /*3d30*/  IMAD.MOV.U32 R36, RZ, RZ, 0x4 ;  /* 0x00000004ff247424 */ /* 0x000fe400078e00ff */
[----:B------:R-:W-:-:S05]  /*3d40*/  FADD.FTZ R49, R48, R28 ;  /* 0x0000001c30317221 */ /* 0x000fca0000010000 */
[----:B------:R-:W-:-:S07]  /*3d50*/  MOV R44, R49 ;  /* 0x00000031002c7202 */ /* 0x000fce0000000f00 */
[----:B------:R-:W-:Y:S05]  /*3d60*/  WARPSYNC.COLLECTIVE R30, `(.L_x_5188) ;  /* 0x000000001e087348 */ /* 0x000fea0003c00000 */
[----:B------:R0:W1:Y:S02]  /*3d70*/  SHFL.BFLY P0, R28, R44, R36, R31 ;  /* 0x0c0000242c1c7389 */ /* 0x000064000000001f */
[----:B01----:R-:W-:Y:S01]  /*3d80*/  ENDCOLLECTIVE ;  /* 0x000000000000791b */ /* 0x003fe20003800000 */
.L_x_5188:
[----:B------:R-:W-:Y:S01]  /*3d90*/  HFMA2.MMA R36, -RZ, RZ, 0, 4.76837158203125e-07 ;  /* 0x00000008ff247435 */ /* 0x000fe200000001ff */
[----:B------:R-:W-:-:S05]  /*3da0*/  FADD.FTZ R51, R49, R28 ;  /* 0x0000001c31337221 */ /* 0x000fca0000010000 */
[----:B------:R-:W-:-:S07]  /*3db0*/  MOV R44, R51 ;  /* 0x00000033002c7202 */ /* 0x000fce0000000f00 */
[----:B------:R-:W-:Y:S05]  /*3dc0*/  WARPSYNC.COLLECTIVE R30, `(.L_x_5189) ;  /* 0x000000001e087348 */ /* 0x000fea0003c00000 */
[----:B------:R0:W1:Y:S02]  /*3dd0*/  SHFL.BFLY P0, R28, R44, R36, R31 ;  /* 0x0c0000242c1c7389 */ /* 0x000064000000001f */
[----:B01----:R-:W-:Y:S01]  /*3de0*/  ENDCOLLECTIVE ;  /* 0x000000000000791b */ /* 0x003fe20003800000 */
.L_x_5189:
[----:B------:R-:W-:Y:S01]  /*3df0*/  MOV R36, 0x10 ;  /* 0x0000001000247802 */ /* 0x000fe20000000f00 */
[----:B------:R-:W-:-:S04]  /*3e00*/  FADD.FTZ R52, R51, R28 ;  /* 0x0000001c33347221 */ /* 0x000fc80000010000 */
[----:B------:R-:W-:-:S07]  /*3e10*/  IMAD.MOV.U32 R44, RZ, RZ, R52 ;  /* 0x000000ffff2c7224 */ /* 0x000fce00078e0034 */
[----:B------:R-:W-:Y:S05]  /*3e20*/  WARPSYNC.COLLECTIVE R30, `(.L_x_5190) ;  /* 0x000000001e087348 */ /* 0x000fea0003c00000 */
[----:B------:R0:W1:Y:S02]  /*3e30*/  SHFL.BFLY P0, R28, R44, R36, R31 ;  /* 0x0c0000242c1c7389 */ /* 0x000064000000001f */
[----:B01----:R-:W-:Y:S01]  /*3e40*/  ENDCOLLECTIVE ;  /* 0x000000000000791b */ /* 0x003fe20003800000 */
.L_x_5190:
        /* <DEDUP_REMOVED lines=23> */
.L_x_5191:
[----:B------:R-:W-:Y:S01]  /*3fc0*/  HFMA2.MMA R36, -RZ, RZ, 0, 1.1920928955078125e-07 ;  /* 0x00000002ff247435 */ /* 0x000fe200000001ff */
[----:B------:R-:W-:-:S05]  /*3fd0*/  FADD.FTZ R48, R44, R28 ;  /* 0x0000001c2c307221 */ /* 0x000fca0000010000 */
[----:B------:R-:W-:-:S07]  /*3fe0*/  MOV R44, R48 ;  /* 0x00000030002c7202 */ /* 0x000fce0000000f00 */
[----:B------:R-:W-:Y:S05]  /*3ff0*/  WARPSYNC.COLLECTIVE R30, `(.L_x_5192) ;  /* 0x000000001e087348 */ /* 0x000fea0003c00000 */
[----:B------:R0:W1:Y:S02]  /*4000*/  SHFL.BFLY P0, R28, R44, R36, R31 ;  /* 0x0c0000242c1c7389 */ /* 0x000064000000001f */
[----:B01----:R-:W-:Y:S01]  /*4010*/  ENDCOLLECTIVE ;  /* 0x000000000000791b */ /* 0x003fe20003800000 */
.L_x_5192:
[----:B------:R-:W-:Y:S01]  /*4020*/  MOV R36, 0x4 ;  /* 0x0000000400247802 */ /* 0x000fe20000000f00 */
[----:B------:R-:W-:-:S04]  /*4030*/  FADD.FTZ R49, R48, R28 ;  /* 0x0000001c30317221 */ /* 0x000fc80000010000 */
[----:B------:R-:W-:-:S07]  /*4040*/  IMAD.MOV.U32 R44, RZ, RZ, R49 ;  /* 0x000000ffff2c7224 */ /* 0x000fce00078e0031 */
[----:B------:R-:W-:Y:S05]  /*4050*/  WARPSYNC.COLLECTIVE R30, `(.L_x_5193) ;  /* 0x000000001e087348 */ /* 0x000fea0003c00000 */
[----:B------:R0:W1:Y:S02]  /*4060*/  SHFL.BFLY P0, R28, R44, R36, R31 ;  /* 0x0c0000242c1c7389 */ /* 0x000064000000001f */
[----:B01----:R-:W-:Y:S01]  /*4070*/  ENDCOLLECTIVE ;  /* 0x000000000000791b */ /* 0x003fe20003800000 */
.L_x_5193:
[----:B------:R-:W-:Y:S02]  /*4080*/  IMAD.MOV.U32 R36, RZ, RZ, 0x8 ;  /* 0x00000008ff247424 */ /* 0x000fe400078e00ff */
[----:B------:R-:W-:-:S05]  /*4090*/  FADD.FTZ R51, R49, R28 ;  /* 0x0000001c31337221 */ /* 0x000fca0000010000 */
[----:B------:R-:W-:-:S07]  /*40a0*/  MOV R44, R51 ;  /* 0x00000033002c7202 */ /* 0x000fce0000000f00 */
[----:B------:R-:W-:Y:S05]  /*40b0*/  WARPSYNC.COLLECTIVE R30, `(.L_x_5194) ;  /* 0x000000001e087348 */ /* 0x000fea0003c00000 */
[----:B------:R0:W1:Y:S02]  /*40c0*/  SHFL.BFLY P0, R28, R44, R36, R31 ;  /* 0x0c0000242c1c7389 */ /* 0x000064000000001f */
[----:B01----:R-:W-:Y:S01]  /*40d0*/  ENDCOLLECTIVE ;  /* 0x000000000000791b */ /* 0x003fe20003800000 */
.L_x_5194:
[----:B------:R-:W-:Y:S01]  /*40e0*/  HFMA2.MMA R36, -RZ, RZ, 0, 9.5367431640625e-07 ;  /* 0x00000010ff247435 */ /* 0x000fe200000001ff */
[----:B------:R-:W-:-:S05]  /*40f0*/  FADD.FTZ R52, R51, R28 ;  /* 0x0000001c33347221 */ /* 0x000fca0000010000 */
[----:B------:R-:W-:-:S07]  /*4100*/  MOV R44, R52 ;  /* 0x00000034002c7202 */ /* 0x000fce0000000f00 */
[----:B------:R-:W-:Y:S05]  /*4110*/  WARPSYNC.COLLECTIVE R30, `(.L_x_5195) ;  /* 0x000000001e087348 */ /* 0x000fea0003c00000 */
[----:B------:R0:W1:Y:S02]  /*4120*/  SHFL.BFLY P0, R28, R44, R36, R31 ;  /* 0x0c0000242c1c7389 */ /* 0x000064000000001f */
[----:B01----:R-:W-:Y:S01]  /*4130*/  ENDCOLLECTIVE ;  /* 0x000000000000791b */ /* 0x003fe20003800000 */
.L_x_5195:
[----:B------:R-:W-:Y:S05]  /*4140*/  BRA `(.L_x_5196) ;  /* 0xfffffff400e07947 */ /* 0x000fea000383ffff */
.L_x_5197:
        /* <DEDUP_REMOVED lines=11> */
.L_x_9585:


//--------------------- .text._ZN10layer_norm13ln_fwd_kernelINS_13Kernel_traitsIf6__halfS2_S2_fjLj256ELj1ELj4ELj1ELj16ENS_18Kernel_traits_baseILj256EfS2_S2_S2_fjLj128EEEEELb1ELb0ELb1ELb0EEEvNS_9FwdParamsE --------------------------
	.section	.text._ZN10layer_norm13ln_fwd_kernelINS_13Kernel_traitsIf6__halfS2_S2_fjLj256ELj1ELj4ELj1ELj16ENS_18Kernel_traits_baseILj256EfS2_S2_S2_fjLj128EEEEELb1ELb0ELb1ELb0EEEvNS_9FwdParamsE,"ax",@progbits
	.align	128
        .global         _ZN10layer_norm13ln_fwd_kernelINS_13Kernel_traitsIf6__halfS2_S2_fjLj256ELj1ELj4ELj1ELj16ENS_18Kernel_traits_baseILj256EfS2_S2_S2_fjLj128EEEEELb1ELb0ELb1ELb0EEEvNS_9FwdParamsE
        .type           _ZN10layer_norm13ln_fwd_kernelINS_13Kernel_traitsIf6__halfS2_S2_fjLj256ELj1ELj4ELj1ELj16ENS_18Kernel_traits_baseILj256EfS2_S2_S2_fjLj128EEEEELb1ELb0ELb1ELb0EEEvNS_9FwdParamsE,@function
        .size           _ZN10layer_norm13ln_fwd_kernelINS_13Kernel_traitsIf6__halfS2_S2_fjLj256ELj1ELj4ELj1ELj16ENS_18Kernel_traits_baseILj256EfS2_S2_S2_fjLj128EEEEELb1ELb0ELb1ELb0EEEvNS_9FwdParamsE,(.L_x_9586 - _ZN10layer_norm13ln_fwd_kernelINS_13Kernel_traitsIf6__halfS2_S2_fjLj256ELj1ELj4ELj1ELj16ENS_18Kernel_traits_baseILj256EfS2_S2_S2_fjLj128EEEEELb1ELb0ELb1ELb0EEEvNS_9FwdParamsE)
        .other          _ZN10layer_norm13ln_fwd_kernelINS_13Kernel_traitsIf6__halfS2_S2_fjLj256ELj1ELj4ELj1ELj16ENS_18Kernel_traits_baseILj256EfS2_S2_S2_fjLj128EEEEELb1ELb0ELb1ELb0EEEvNS_9FwdParamsE,@"STO_CUDA_ENTRY STV_DEFAULT"
_ZN10layer_norm13ln_fwd_kernelINS_13Kernel_traitsIf6__halfS2_S2_fjLj256ELj1ELj4ELj1ELj16ENS_18Kernel_traits_baseILj256EfS2_S2_S2_fjLj128EEEEELb1ELb0ELb1ELb0EEEvNS_9FwdParamsE:
.text._ZN10layer_norm13ln_fwd_kernelINS_13Kernel_traitsIf6__halfS2_S2_fjLj256ELj1ELj4ELj1ELj16ENS_18Kernel_traits_baseILj256EfS2_S2_S2_fjLj128EEEEELb1ELb0ELb1ELb0EEEvNS_9FwdParamsE:
        /* <DEDUP_REMOVED lines=30> */
[----:B------:R-:W0:Y:S01]  /*01e0*/  LDC.64 R6, c[0x0][0x260] ;  /* 0x00009800ff067b82 */ /* 0x000e220000000a00 */
[----:B------:R-:W-:Y:S01]  /*01f0*/  ULDC.64 UR8, c[0x0][0x2c8] ;  /* 0x0000b20000087ab9 */ /* 0x000fe20000000a00 */
[----:B------:R-:W-:Y:S02]  /*0200*/  CS2R R14, SRZ ;  /* 0x00000000000e7805 */ /* 0x000fe4000001ff00 */
[----:B------:R-:W-:Y:S02]  /*0210*/  ISETP.NE.U32.AND P0, PT, RZ, UR8, PT ;  /* 0x00000008ff007c0c */ /* 0x000fe4000bf05070 */
[----:B------:R-:W-:Y:S02]  /*0220*/  CS2R R12, SRZ ;  /* 0x00000000000c7805 */ /* 0x000fe4000001ff00 */
[----:B------:R-:W-:Y:S02]  /*0230*/  CS2R R18, SRZ ;  /* 0x0000000000127805 */ /* 0x000fe4000001ff00 */
[----:B------:R-:W-:-:S13]  /*0240*/  ISETP.NE.AND.EX P0, PT, RZ, UR9, PT, P0 ;  /* 0x00000009ff007c0c */ /* 0x000fda000bf05300 */
[C---:B------:R-:W-:Y:S01]  /*0250*/  @P0 LEA R10, P4, R16.reuse, UR8, 0x5 ;  /* 0x00000008100a0c11 */ /* 0x040fe2000f8828ff */
[----:B0-----:R-:W-:Y:S01]  /*0260*/  IMAD.WIDE.U32 R6, R16, 0x20, R6 ;  /* 0x0000002010067825 */ /* 0x001fe200078e0006 */
[----:B------:R-:W-:-:S03]  /*0270*/  CS2R R16, SRZ ;  /* 0x0000000000107805 */ /* 0x000fc6000001ff00 */
[----:B------:R-:W-:Y:S01]  /*0280*/  @P0 IMAD.X R11, RZ, RZ, UR9, P4 ;  /* 0x00000009ff0b0e24 */ /* 0x000fe2000a0e06ff */
[----:B------:R0:W5:Y:S04]  /*0290*/  LDG.E.128 R48, desc[UR6][R6.64] ;  /* 0x0000000606307981 */ /* 0x000168000c1e1d00 */
[----:B------:R0:W5:Y:S04]  /*02a0*/  @P0 LDG.E.128 R12, desc[UR6][R10.64] ;  /* 0x000000060a0c0981 */ /* 0x000168000c1e1d00 */
[----:B------:R0:W5:Y:S04]  /*02b0*/  @P0 LDG.E.128 R16, desc[UR6][R10.64+0x10] ;  /* 0x000010060a100981 */ /* 0x000168000c1e1d00 */
[----:B------:R0:W5:Y:S02]  /*02c0*/  LDG.E.128 R20, desc[UR6][R6.64+0x10] ;  /* 0x0000100606147981 */ /* 0x000164000c1e1d00 */
.L_x_5199:
[----:B------:R-:W-:Y:S05]  /*02d0*/  BSYNC B0 ;  /* 0x0000000000007941 */ /* 0x000fea0003800000 */
.L_x_5198:
        /* <DEDUP_REMOVED lines=86> */
[----:B------:R-:W-:Y:S02]  /*0840*/  IMAD R7, R11, -0x326172a9, RZ ;  /* 0xcd9e8d570b077824 */ /* 0x000fe400078e02ff */
[----:B------:R-:W-:-:S04]  /*0850*/  IMAD.WIDE.U32 R10, R6, -0x326172a9, RZ ;  /* 0xcd9e8d57060a7825 */ /* 0x000fc800078e00ff */
[----:B------:R-:W-:Y:S01]  /*0860*/  IMAD.HI.U32 R5, R24, -0x2daee0ad, RZ ;  /* 0xd2511f5318057827 */ /* 0x000fe200078e00ff */
[----:B------:R-:W-:-:S03]  /*0870*/  LOP3.LUT R6, R11, UR30, R7, 0x96, !PT ;  /* 0x0000001e0b067c12 */ /* 0x000fc6000f8e9607 */
[----:B------:R-:W-:Y:S01]  /*0880*/  IMAD.MOV.U32 R7, RZ, RZ, R10 ;  /* 0x000000ffff077224 */ /* 0x000fe200078e000a */
[----:B------:R-:W-:Y:S01]  /*0890*/  LOP3.LUT R5, R5, UR31, R26, 0x96, !PT ;  /* 0x0000001f05057c12 */ /* 0x000fe2000f8e961a */
[----:B------:R-:W-:-:S07]  /*08a0*/  IMAD R10, R24, -0x2daee0ad, RZ ;  /* 0xd2511f53180a7824 */ /* 0x000fce00078e02ff */
.L_x_5286:
        /* <DEDUP_REMOVED lines=11> */
[----:B------:R-:W-:Y:S01]  /*0960*/  @P3 VIADD R32, R42, 0xffffffff ;  /* 0xffffffff2a203836 */ /* 0x000fe20000000000 */
[----:B------:R-:W-:Y:S01]  /*0970*/  ISETP.NE.U32.AND P0, PT, RZ, UR8, PT ;  /* 0x00000008ff007c0c */ /* 0x000fe2000bf05070 */
[-C--:B------:R-:W-:Y:S01]  /*0980*/  IMAD R11, R0, R43.reuse, RZ ;  /* 0x0000002b000b7224 */ /* 0x080fe200078e02ff */
[----:B------:R-:W0:Y:S01]  /*0990*/  @P3 LDC.64 R34, c[0x0][0x220] ;  /* 0x00008800ff223b82 */ /* 0x000e220000000a00 */
[----:B------:R-:W-:Y:S01]  /*09a0*/  @P3 IMAD R33, R32, R43, RZ ;  /* 0x0000002b20213224 */ /* 0x000fe200078e02ff */
[----:B------:R-:W-:Y:S01]  /*09b0*/  ISETP.NE.AND.EX P0, PT, RZ, UR9, PT, P0 ;  /* 0x00000009ff007c0c */ /* 0x000fe2000bf05300 */
[----:B------:R-:W1:Y:S01]  /*09c0*/  S2R R43, SR_TID.X ;  /* 0x00000000002b7919 */ /* 0x000e620000002100 */
[----:B------:R-:W-:Y:S02]  /*09d0*/  SHF.R.S32.HI R32, RZ, 0x1f, R11 ;  /* 0x0000001fff207819 */ /* 0x000fe4000001140b */
[----:B------:R-:W-:Y:S02]  /*09e0*/  @P3 SHF.R.S32.HI R38, RZ, 0x1f, R33 ;  /* 0x0000001fff263819 */ /* 0x000fe40000011421 */
[----:B------:R-:W-:-:S02]  /*09f0*/  LEA.HI R32, R32, R11, RZ, 0x3 ;  /* 0x0000000b20207211 */ /* 0x000fc400078f18ff */
[----:B------:R-:W-:Y:S02]  /*0a00*/  @P3 LEA.HI R38, R38, R33, RZ, 0x3 ;  /* 0x0000002126263211 */ /* 0x000fe400078f18ff */
[----:B------:R-:W-:-:S03]  /*0a10*/  MOV R45, RZ ;  /* 0x000000ff002d7202 */ /* 0x000fc60000000f00 */
        /* <DEDUP_REMOVED lines=14> */
[----:B------:R-:W-:Y:S02]  /*0b00*/  IMAD.MOV.U32 R34, RZ, RZ, R8 ;  /* 0x000000ffff227224 */ /* 0x000fe400078e0008 */
[----:B-----5:R-:W-:Y:S01]  /*0b10*/  HADD2.F32 R11, -RZ, R24.H0_H0 ;  /* 0x20000018ff0b7230 */ /* 0x020fe20000004100 */
[----:B------:R-:W-:Y:S06]  /*0b20*/  BRA `(.L_x_5205) ;  /* 0x00000004005c7947 */ /* 0x000fec0003800000 */
.L_x_5204:
        /* <DEDUP_REMOVED lines=12> */
.L_x_5207:
[----:B------:R-:W-:-:S07]  /*0bf0*/  MOV R11, R7 ;  /* 0x00000007000b7202 */ /* 0x000fce0000000f00 */
.L_x_5208:
[----:B------:R-:W-:Y:S05]  /*0c00*/  BSYNC B3 ;  /* 0x0000000000037941 */ /* 0x000fea0003800000 */
.L_x_5206:
        /* <DEDUP_REMOVED lines=16> */
.L_x_5212:
[----:B------:R-:W-:Y:S05]  /*0d10*/  BSYNC B4 ;  /* 0x0000000000047941 */ /* 0x000fea0003800000 */
.L_x_5211:
        /* <DEDUP_REMOVED lines=44> */
.L_x_5210:
[----:B------:R-:W-:Y:S05]  /*0fe0*/  BSYNC B3 ;  /* 0x0000000000037941 */ /* 0x000fea0003800000 */
.L_x_5209:
[----:B------:R-:W-:Y:S01]  /*0ff0*/  I2FP.F32.U32 R8, R11 ;  /* 0x0000000b00087245 */ /* 0x000fe20000201000 */
[----:B-----5:R-:W-:Y:S02]  /*1000*/  HADD2.F32 R11, -RZ, R28.H0_H0 ;  /* 0x2000001cff0b7230 */ /* 0x020fe40000004100 */
[----:B------:R-:W-:-:S03]  /*1010*/  IMAD.MOV.U32 R35, RZ, RZ, 0x2f800000 ;  /* 0x2f800000ff237424 */ /* 0x000fc600078e00ff */
        /* <DEDUP_REMOVED lines=8> */
.L_x_5205:
[----:B------:R-:W-:Y:S05]  /*10a0*/  BSYNC B2 ;  /* 0x0000000000027941 */ /* 0x000fea0003800000 */
.L_x_5203:
        /* <DEDUP_REMOVED lines=8> */
.L_x_5214:
        /* <DEDUP_REMOVED lines=12> */
.L_x_5217:
[----:B------:R-:W-:-:S07]  /*11f0*/  IMAD.MOV.U32 R8, RZ, RZ, R7 ;  /* 0x000000ffff087224 */ /* 0x000fce00078e0007 */
.L_x_5218:
[----:B------:R-:W-:Y:S05]  /*1200*/  BSYNC B3 ;  /* 0x0000000000037941 */ /* 0x000fea0003800000 */
.L_x_5216:
        /* <DEDUP_REMOVED lines=16> */
.L_x_5222:
[----:B------:R-:W-:Y:S05]  /*1310*/  BSYNC B4 ;  /* 0x0000000000047941 */ /* 0x000fea0003800000 */
.L_x_5221:
        /* <DEDUP_REMOVED lines=44> */
.L_x_5220:
[----:B------:R-:W-:Y:S05]  /*15e0*/  BSYNC B3 ;  /* 0x0000000000037941 */ /* 0x000fea0003800000 */
.L_x_5219:
        /* <DEDUP_REMOVED lines=11> */
.L_x_5215:
[----:B------:R-:W-:Y:S05]  /*16a0*/  BSYNC B2 ;  /* 0x0000000000027941 */ /* 0x000fea0003800000 */
.L_x_5213:
[----:B------:R-:W-:Y:S04]  /*16b0*/  BSSY B2, `(.L_x_5223) ;  /* 0x000005f000027945 */ /* 0x000fe80003800000 */
[----:B------:R-:W-:Y:S05]  /*16c0*/  @P4 BRA `(.L_x_5224) ;  /* 0x0000000000184947 */ /* 0x000fea0003800000 */
[----:B------:R-:W-:Y:S01]  /*16d0*/  IMAD.MOV.U32 R37, RZ, RZ, RZ ;  /* 0x000000ffff257224 */ /* 0x000fe200078e00ff */
[----:B------:R-:W-:Y:S01]  /*16e0*/  MOV R34, R32 ;  /* 0x0000002000227202 */ /* 0x000fe20000000f00 */
[----:B------:R-:W-:Y:S06]  /*16f0*/  @!P0 BRA `(.L_x_5225) ;  /* 0x0000000400688947 */ /* 0x000fec0003800000 */
[----:B------:R-:W-:Y:S02]  /*1700*/  IMAD.MOV.U32 R34, RZ, RZ, R32 ;  /* 0x000000ffff227224 */ /* 0x000fe400078e0020 */
[----:B-----5:R-:W-:Y:S01]  /*1710*/  HADD2.F32 R37, -RZ, R25.H0_H0 ;  /* 0x20000019ff257230 */ /* 0x020fe20000004100 */
[----:B------:R-:W-:Y:S06]  /*1720*/  BRA `(.L_x_5225) ;  /* 0x00000004005c7947 */ /* 0x000fec0003800000 */
.L_x_5224:
        /* <DEDUP_REMOVED lines=12> */
.L_x_5227:
[----:B------:R-:W-:-:S07]  /*17f0*/  MOV R8, R7 ;  /* 0x0000000700087202 */ /* 0x000fce0000000f00 */
.L_x_5228:
[----:B------:R-:W-:Y:S05]  /*1800*/  BSYNC B3 ;  /* 0x0000000000037941 */ /* 0x000fea0003800000 */
.L_x_5226:
        /* <DEDUP_REMOVED lines=16> */
.L_x_5232:
[----:B------:R-:W-:Y:S05]  /*1910*/  BSYNC B4 ;  /* 0x0000000000047941 */ /* 0x000fea0003800000 */
.L_x_5231:
        /* <DEDUP_REMOVED lines=44> */
.L_x_5230:
[----:B------:R-:W-:Y:S05]  /*1be0*/  BSYNC B3 ;  /* 0x0000000000037941 */ /* 0x000fea0003800000 */
.L_x_5229:
        /* <DEDUP_REMOVED lines=11> */
.L_x_5225:
[----:B------:R-:W-:Y:S05]  /*1ca0*/  BSYNC B2 ;  /* 0x0000000000027941 */ /* 0x000fea0003800000 */
.L_x_5223:
        /* <DEDUP_REMOVED lines=8> */
.L_x_5234:
        /* <DEDUP_REMOVED lines=12> */
.L_x_5237:
[----:B------:R-:W-:-:S07]  /*1df0*/  IMAD.MOV.U32 R8, RZ, RZ, R7 ;  /* 0x000000ffff087224 */ /* 0x000fce00078e0007 */
.L_x_5238:
[----:B------:R-:W-:Y:S05]  /*1e00*/  BSYNC B3 ;  /* 0x0000000000037941 */ /* 0x000fea0003800000 */
.L_x_5236:
        /* <DEDUP_REMOVED lines=16> */
.L_x_5242:
[----:B------:R-:W-:Y:S05]  /*1f10*/  BSYNC B4 ;  /* 0x0000000000047941 */ /* 0x000fea0003800000 */
.L_x_5241:
        /* <DEDUP_REMOVED lines=44> */
.L_x_5240:
[----:B------:R-:W-:Y:S05]  /*21e0*/  BSYNC B3 ;  /* 0x0000000000037941 */ /* 0x000fea0003800000 */
.L_x_5239:
        /* <DEDUP_REMOVED lines=11> */
.L_x_5235:
[----:B------:R-:W-:Y:S05]  /*22a0*/  BSYNC B2 ;  /* 0x0000000000027941 */ /* 0x000fea0003800000 */
.L_x_5233:
        /* <DEDUP_REMOVED lines=8> */
.L_x_5244:
        /* <DEDUP_REMOVED lines=12> */
.L_x_5247:
[----:B------:R-:W-:-:S07]  /*23f0*/  IMAD.MOV.U32 R8, RZ, RZ, R7 ;  /* 0x000000ffff087224 */ /* 0x000fce00078e0007 */
.L_x_5248:
[----:B------:R-:W-:Y:S05]  /*2400*/  BSYNC B3 ;  /* 0x0000000000037941 */ /* 0x000fea0003800000 */
.L_x_5246:
        /* <DEDUP_REMOVED lines=16> */
.L_x_5252:
[----:B------:R-:W-:Y:S05]  /*2510*/  BSYNC B4 ;  /* 0x0000000000047941 */ /* 0x000fea0003800000 */
.L_x_5251:
        /* <DEDUP_REMOVED lines=44> */
.L_x_5250:
[----:B------:R-:W-:Y:S05]  /*27e0*/  BSYNC B3 ;  /* 0x0000000000037941 */ /* 0x000fea0003800000 */
.L_x_5249:
        /* <DEDUP_REMOVED lines=11> */
.L_x_5245:
[----:B------:R-:W-:Y:S05]  /*28a0*/  BSYNC B2 ;  /* 0x0000000000027941 */ /* 0x000fea0003800000 */
.L_x_5243:
        /* <DEDUP_REMOVED lines=8> */
.L_x_5254:
        /* <DEDUP_REMOVED lines=12> */
.L_x_5257:
[----:B------:R-:W-:-:S07]  /*29f0*/  MOV R8, R7 ;  /* 0x0000000700087202 */ /* 0x000fce0000000f00 */
.L_x_5258:
[----:B------:R-:W-:Y:S05]  /*2a00*/  BSYNC B3 ;  /* 0x0000000000037941 */ /* 0x000fea0003800000 */
.L_x_5256:
        /* <DEDUP_REMOVED lines=16> */
.L_x_5262:
[----:B------:R-:W-:Y:S05]  /*2b10*/  BSYNC B4 ;  /* 0x0000000000047941 */ /* 0x000fea0003800000 */
.L_x_5261:
        /* <DEDUP_REMOVED lines=44> */
.L_x_5260:
[----:B------:R-:W-:Y:S05]  /*2de0*/  BSYNC B3 ;  /* 0x0000000000037941 */ /* 0x000fea0003800000 */
.L_x_5259:
        /* <DEDUP_REMOVED lines=10> */
[----:B------:R-:W-:-:S07]  /*2e90*/  @P0 FADD.FTZ R40, R35, R40 ;  /* 0x0000002823280221 */ /* 0x000fce0000010000 */
.L_x_5255:
[----:B------:R-:W-:Y:S05]  /*2ea0*/  BSYNC B2 ;  /* 0x0000000000027941 */ /* 0x000fea0003800000 */
.L_x_5253:
        /* <DEDUP_REMOVED lines=8> */
.L_x_5264:
        /* <DEDUP_REMOVED lines=12> */
.L_x_5267:
[----:B------:R-:W-:-:S07]  /*2ff0*/  MOV R8, R7 ;  /* 0x0000000700087202 */ /* 0x000fce0000000f00 */
.L_x_5268:
[----:B------:R-:W-:Y:S05]  /*3000*/  BSYNC B3 ;  /* 0x0000000000037941 */ /* 0x000fea0003800000 */
.L_x_5266:
        /* <DEDUP_REMOVED lines=16> */
.L_x_5272:
[----:B------:R-:W-:Y:S05]  /*3110*/  BSYNC B4 ;  /* 0x0000000000047941 */ /* 0x000fea0003800000 */
.L_x_5271:
        /* <DEDUP_REMOVED lines=41> */
[----:B------:R-:W-:Y:S01]  /*33b0*/  MOV R10, R34 ;  /* 0x00000022000a7202 */ /* 0x000fe20000000f00 */
[----:B------:R-:W-:Y:S01]  /*33c0*/  IMAD.MOV.U32 R34, RZ, RZ, RZ ;  /* 0x000000ffff227224 */ /* 0x000fe200078e00ff */
[----:B------:R-:W-:-:S07]  /*33d0*/  LOP3.LUT R5, R35, UR31, R42, 0x96, !PT ;  /* 0x0000001f23057c12 */ /* 0x000fce000f8e962a */
.L_x_5270:
[----:B------:R-:W-:Y:S05]  /*33e0*/  BSYNC B3 ;  /* 0x0000000000037941 */ /* 0x000fea0003800000 */
.L_x_5269:
        /* <DEDUP_REMOVED lines=11> */
.L_x_5265:
[----:B------:R-:W-:Y:S05]  /*34a0*/  BSYNC B2 ;  /* 0x0000000000027941 */ /* 0x000fea0003800000 */
.L_x_5263:
        /* <DEDUP_REMOVED lines=8> */
.L_x_5274:
        /* <DEDUP_REMOVED lines=12> */
.L_x_5277:
[----:B------:R-:W-:-:S07]  /*35f0*/  IMAD.MOV.U32 R32, RZ, RZ, R7 ;  /* 0x000000ffff207224 */ /* 0x000fce00078e0007 */
.L_x_5278:
[----:B------:R-:W-:Y:S05]  /*3600*/  BSYNC B3 ;  /* 0x0000000000037941 */ /* 0x000fea0003800000 */
.L_x_5276:
        /* <DEDUP_REMOVED lines=16> */
.L_x_5282:
[----:B------:R-:W-:Y:S05]  /*3710*/  BSYNC B4 ;  /* 0x0000000000047941 */ /* 0x000fea0003800000 */
.L_x_5281:
        /* <DEDUP_REMOVED lines=44> */
.L_x_5280:
[----:B------:R-:W-:Y:S05]  /*39e0*/  BSYNC B3 ;  /* 0x0000000000037941 */ /* 0x000fea0003800000 */
.L_x_5279:
[----:B------:R-:W-:Y:S01]  /*39f0*/  I2FP.F32.U32 R32, R32 ;  /* 0x0000002000207245 */ /* 0x000fe20000201000 */
[----:B-----5:R-:W-:Y:S01]  /*3a00*/  HADD2.F32 R34, -RZ, R31.H1_H1 ;  /* 0x3000001fff227230 */ /* 0x020fe20000004100 */
[----:B------:R-:W-:-:S04]  /*3a10*/  MOV R35, 0x2f800000 ;  /* 0x2f80000000237802 */ /* 0x000fc80000000f00 */
        /* <DEDUP_REMOVED lines=8> */
.L_x_5275:
[----:B------:R-:W-:Y:S05]  /*3aa0*/  BSYNC B2 ;  /* 0x0000000000027941 */ /* 0x000fea0003800000 */
.L_x_5273:
[----:B------:R-:W0:Y:S01]  /*3ab0*/  LDC.64 R42, c[0x0][0x238] ;  /* 0x00008e00ff2a7b82 */ /* 0x000e220000000a00 */
[----:B------:R-:W-:Y:S02]  /*3ac0*/  F2FP.F16.F32.PACK_AB R35, R44, R41 ;  /* 0x000000292c23723e */ /* 0x000fe400000000ff */
[----:B------:R-:W-:Y:S02]  /*3ad0*/  F2FP.F16.F32.PACK_AB R34, R40, R39 ;  /* 0x000000272822723e */ /* 0x000fe400000000ff */
[----:B------:R-:W-:Y:S01]  /*3ae0*/  F2FP.F16.F32.PACK_AB R32, R36, R11 ;  /* 0x0000000b2420723e */ /* 0x000fe200000000ff */
[----:B0-----:R-:W-:Y:S01]  /*3af0*/  IMAD.WIDE.U32 R42, R33, 0x10, R42 ;  /* 0x00000010212a7825 */ /* 0x001fe200078e002a */
[----:B------:R-:W-:-:S05]  /*3b00*/  F2FP.F16.F32.PACK_AB R33, R38, R37 ;  /* 0x000000252621723e */ /* 0x000fca00000000ff */
[----:B------:R0:W-:Y:S01]  /*3b10*/  STG.E.128 desc[UR6][R42.64], R32 ;  /* 0x000000202a007986 */ /* 0x0001e2000c101d06 */
[----:B------:R-:W-:Y:S05]  /*3b20*/  @!P3 BRA `(.L_x_5202) ;  /* 0x000000000040b947 */ /* 0x000fea0003800000 */
[----:B0-----:R-:W-:Y:S02]  /*3b30*/  IMAD.U32 R32, R55, 0x10000, RZ ;  /* 0x0001000037207824 */ /* 0x001fe400078e00ff */
[----:B------:R-:W-:-:S03]  /*3b40*/  IMAD.WIDE.U32 R34, R59, 0x10000, RZ ;  /* 0x000100003b227825 */ /* 0x000fc600078e00ff */
[----:B------:R-:W-:Y:S01]  /*3b50*/  LOP3.LUT R33, R32, 0xff0000, RZ, 0xc0, !PT ;  /* 0x00ff000020217812 */ /* 0x000fe200078ec0ff */
[----:B------:R-:W-:Y:S01]  /*3b60*/  IMAD.WIDE.U32 R42, R60, 0x100, RZ ;  /* 0x000001003c2a7825 */ /* 0x000fe200078e00ff */
[----:B------:R-:W-:Y:S02]  /*3b70*/  SHF.L.U32 R32, R56, 0x8, RZ ;  /* 0x0000000838207819 */ /* 0x000fe400000006ff */
        /* <DEDUP_REMOVED lines=11> */
.L_x_5202:
[----:B------:R-:W-:Y:S05]  /*3c30*/  BSYNC B0 ;  /* 0x0000000000007941 */ /* 0x000fea0003800000 */
.L_x_5201:
        /* <DEDUP_REMOVED lines=52> */
.L_x_5298:
        /* <DEDUP_REMOVED lines=38> */
[----:B------:R-:W-:Y:S01]  /*41e0*/  F2FP.F16.F32.PACK_AB R35, R52, R35 ;  /* 0x000000233423723e */ /* 0x000fe200000000ff */
        /* <DEDUP_REMOVED lines=12> */
[----:B------:R-:W-:Y:S02]  /*42b0*/  F2FP.F16.F32.PACK_AB R34, R47, R34 ;  /* 0x000000222f22723e */ /* 0x000fe400000000ff */
[----:B------:R-:W-:Y:S02]  /*42c0*/  LEA.HI.SX32 R42, R42, R53, 0x1d ;  /* 0x000000352a2a7211 */ /* 0x000fe400078feaff */
[----:B------:R-:W0:Y:S01]  /*42d0*/  LDC.64 R52, c[0x0][0x2b8] ;  /* 0x0000ae00ff347b82 */ /* 0x000e220000000a00 */
[----:B------:R-:W-:Y:S02]  /*42e0*/  F2FP.F16.F32.PACK_AB R33, R46, R33 ;  /* 0x000000212e21723e */ /* 0x000fe400000000ff */
[----:B------:R-:W-:Y:S01]  /*42f0*/  F2FP.F16.F32.PACK_AB R32, R45, R32 ;  /* 0x000000202d20723e */ /* 0x000fe200000000ff */
[----:B0-----:R-:W-:-:S05]  /*4300*/  IMAD.WIDE.U32 R42, R42, 0x10, R52 ;  /* 0x000000102a2a7825 */ /* 0x001fca00078e0034 */
[----:B------:R0:W-:Y:S02]  /*4310*/  STG.E.128 desc[UR6][R42.64], R32 ;  /* 0x000000202a007986 */ /* 0x0001e4000c101d06 */
.L_x_5285:
[----:B------:R-:W-:Y:S05]  /*4320*/  BSYNC B0 ;  /* 0x0000000000007941 */ /* 0x000fea0003800000 */
.L_x_5284:
[----:B0-----:R-:W0:Y:S02]  /*4330*/  LDC.64 R32, c[0x0][0x210] ;  /* 0x00008400ff207b82 */ /* 0x001e240000000a00 */
[----:B0-----:R-:W-:-:S05]  /*4340*/  IMAD R0, R32, 0x4, R0 ;  /* 0x0000000420007824 */ /* 0x001fca00078e0200 */
[----:B------:R-:W-:-:S13]  /*4350*/  ISETP.GE.AND P0, PT, R0, R33, PT ;  /* 0x000000210000720c */ /* 0x000fda0003f06270 */
[----:B------:R-:W-:Y:S05]  /*4360*/  @!P0 BRA `(.L_x_5286) ;  /* 0xffffffc400508947 */ /* 0x000fea000383ffff */
[----:B------:R-:W-:Y:S05]  /*4370*/  BSYNC B1 ;  /* 0x0000000000017941 */ /* 0x000fea0003800000 */
.L_x_5200:
[----:B------:R-:W-:Y:S05]  /*4380*/  EXIT ;  /* 0x000000000000794d */ /* 0x000fea0003800000 */
.L_x_5283:
        /* <DEDUP_REMOVED lines=8> */
.L_x_5288:
[----:B------:R-:W-:Y:S05]  /*4410*/  BSYNC B0 ;  /* 0x0000000000007941 */ /* 0x000fea0003800000 */
.L_x_5287:
        /* <DEDUP_REMOVED lines=9> */
.L_x_5289:
[----:B------:R-:W-:Y:S02]  /*44b0*/  IMAD.MOV.U32 R35, RZ, RZ, 0x4 ;  /* 0x00000004ff237424 */ /* 0x000fe400078e00ff */
[----:B------:R-:W-:-:S07]  /*44c0*/  FADD.FTZ R46, R45, R32 ;  /* 0x000000202d2e7221 */ /* 0x000fce0000010000 */
[----:B------:R-:W-:Y:S05]  /*44d0*/  WARPSYNC.COLLECTIVE R33, `(.L_x_5290) ;  /* 0x0000000021087348 */ /* 0x000fea0003c00000 */
[----:B------:R0:W1:Y:S02]  /*44e0*/  SHFL.BFLY P3, R32, R46, R35, R34 ;  /* 0x0c0000232e207389 */ /* 0x0000640000060022 */
[----:B01----:R-:W-:Y:S01]  /*44f0*/  ENDCOLLECTIVE ;  /* 0x000000000000791b */ /* 0x003fe20003800000 */
.L_x_5290:
[----:B------:R-:W-:Y:S01]  /*4500*/  HFMA2.MMA R35, -RZ, RZ, 0, 4.76837158203125e-07 ;  /* 0x00000008ff237435 */ /* 0x000fe200000001ff */
[----:B------:R-:W-:-:S05]  /*4510*/  FADD.FTZ R47, R46, R32 ;  /* 0x000000202e2f7221 */ /* 0x000fca0000010000 */
[----:B------:R-:W-:-:S07]  /*4520*/  MOV R46, R47 ;  /* 0x0000002f002e7202 */ /* 0x000fce0000000f00 */
[----:B------:R-:W-:Y:S05]  /*4530*/  WARPSYNC.COLLECTIVE R33, `(.L_x_5291) ;  /* 0x0000000021087348 */ /* 0x000fea0003c00000 */
[----:B------:R0:W1:Y:S02]  /*4540*/  SHFL.BFLY P3, R32, R46, R35, R34 ;  /* 0x0c0000232e207389 */ /* 0x0000640000060022 */
[----:B01----:R-:W-:Y:S01]  /*4550*/  ENDCOLLECTIVE ;  /* 0x000000000000791b */ /* 0x003fe20003800000 */
.L_x_5291:
[----:B------:R-:W-:Y:S01]  /*4560*/  MOV R35, 0x10 ;  /* 0x0000001000237802 */ /* 0x000fe20000000f00 */
[----:B------:R-:W-:-:S04]  /*4570*/  FADD.FTZ R47, R47, R32 ;  /* 0x000000202f2f7221 */ /* 0x000fc80000010000 */
[----:B------:R-:W-:-:S07]  /*4580*/  IMAD.MOV.U32 R46, RZ, RZ, R47 ;  /* 0x000000ffff2e7224 */ /* 0x000fce00078e002f */
[----:B------:R-:W-:Y:S05]  /*4590*/  WARPSYNC.COLLECTIVE R33, `(.L_x_5292) ;  /* 0x0000000021087348 */ /* 0x000fea0003c00000 */
[----:B------:R0:W1:Y:S02]  /*45a0*/  SHFL.BFLY P3, R32, R46, R35, R34 ;  /* 0x0c0000232e207389 */ /* 0x0000640000060022 */
[----:B01----:R-:W-:Y:S01]  /*45b0*/  ENDCOLLECTIVE ;  /* 0x000000000000791b */ /* 0x003fe20003800000 */
.L_x_5292:
        /* <DEDUP_REMOVED lines=25> */
.L_x_5293:
[----:B------:R-:W-:Y:S01]  /*4750*/  HFMA2.MMA R35, -RZ, RZ, 0, 1.1920928955078125e-07 ;  /* 0x00000002ff237435 */ /* 0x000fe200000001ff */
[----:B------:R-:W-:-:S10]  /*4760*/  FADD.FTZ R46, R45, R32 ;  /* 0x000000202d2e7221 */ /* 0x000fd40000010000 */
[----:B------:R-:W-:Y:S05]  /*4770*/  WARPSYNC.COLLECTIVE R33, `(.L_x_5294) ;  /* 0x0000000021087348 */ /* 0x000fea0003c00000 */
[----:B------:R0:W1:Y:S02]  /*4780*/  SHFL.BFLY P3, R32, R46, R35, R34 ;  /* 0x0c0000232e207389 */ /* 0x0000640000060022 */
[----:B01----:R-:W-:Y:S01]  /*4790*/  ENDCOLLECTIVE ;  /* 0x000000000000791b */ /* 0x003fe20003800000 */
.L_x_5294:
[----:B------:R-:W-:Y:S01]  /*47a0*/  MOV R35, 0x4 ;  /* 0x0000000400237802 */ /* 0x000fe20000000f00 */
[----:B------:R-:W-:-:S04]  /*47b0*/  FADD.FTZ R47, R46, R32 ;  /* 0x000000202e2f7221 */ /* 0x000fc80000010000 */
[----:B------:R-:W-:-:S07]  /*47c0*/  IMAD.MOV.U32 R46, RZ, RZ, R47 ;  /* 0x000000ffff2e7224 */ /* 0x000fce00078e002f */
[----:B------:R-:W-:Y:S05]  /*47d0*/  WARPSYNC.COLLECTIVE R33, `(.L_x_5295) ;  /* 0x0000000021087348 */ /* 0x000fea0003c00000 */
[----:B------:R0:W1:Y:S02]  /*47e0*/  SHFL.BFLY P3, R32, R46, R35, R34 ;  /* 0x0c0000232e207389 */ /* 0x0000640000060022 */
[----:B01----:R-:W-:Y:S01]  /*47f0*/  ENDCOLLECTIVE ;  /* 0x000000000000791b */ /* 0x003fe20003800000 */
.L_x_5295:
[----:B------:R-:W-:Y:S02]  /*4800*/  IMAD.MOV.U32 R35, RZ, RZ, 0x8 ;  /* 0x00000008ff237424 */ /* 0x000fe400078e00ff */
[----:B------:R-:W-:-:S05]  /*4810*/  FADD.FTZ R47, R47, R32 ;  /* 0x000000202f2f7221 */ /* 0x000fca0000010000 */
[----:B------:R-:W-:-:S07]  /*4820*/  MOV R46, R47 ;  /* 0x0000002f002e7202 */ /* 0x000fce0000000f00 */
[----:B------:R-:W-:Y:S05]  /*4830*/  WARPSYNC.COLLECTIVE R33, `(.L_x_5296) ;  /* 0x0000000021087348 */ /* 0x000fea0003c00000 */
[----:B------:R0:W1:Y:S02]  /*4840*/  SHFL.BFLY P3, R32, R46, R35, R34 ;  /* 0x0c0000232e207389 */ /* 0x0000640000060022 */
[----:B01----:R-:W-:Y:S01]  /*4850*/  ENDCOLLECTIVE ;  /* 0x000000000000791b */ /* 0x003fe20003800000 */
.L_x_5296:
[----:B------:R-:W-:Y:S01]  /*4860*/  HFMA2.MMA R35, -RZ, RZ, 0, 9.5367431640625e-07 ;  /* 0x00000010ff237435 */ /* 0x000fe200000001ff */
[----:B------:R-:W-:-:S05]  /*4870*/  FADD.FTZ R45, R47, R32 ;  /* 0x000000202f2d7221 */ /* 0x000fca0000010000 */
[----:B------:R-:W-:-:S07]  /*4880*/  MOV R46, R45 ;  /* 0x0000002d002e7202 */ /* 0x000fce0000000f00 */
[----:B------:R-:W-:Y:S05]  /*4890*/  WARPSYNC.COLLECTIVE R33, `(.L_x_5297) ;  /* 0x0000000021087348 */ /* 0x000fea0003c00000 */
[----:B------:R0:W1:Y:S02]  /*48a0*/  SHFL.BFLY P3, R32, R46, R35, R34 ;  /* 0x0c0000232e207389 */ /* 0x0000640000060022 */
[----:B01----:R-:W-:Y:S01]  /*48b0*/  ENDCOLLECTIVE ;  /* 0x000000000000791b */ /* 0x003fe20003800000 */
.L_x_5297:
[----:B------:R-:W-:Y:S05]  /*48c0*/  BRA `(.L_x_5298) ;  /* 0xfffffff400ac7947 */ /* 0x000fea000383ffff */
.L_x_5299:
        /* <DEDUP_REMOVED lines=11> */
.L_x_9586:


//--------------------- .text._ZN10layer_norm13ln_fwd_kernelINS_13Kernel_traitsIf6__halfS2_S2_fjLj256ELj1ELj4ELj1ELj16ENS_18Kernel_traits_baseILj256EfS2_S2_S2_fjLj128EEEEELb1ELb0ELb1ELb1EEEvNS_9FwdParamsE --------------------------
	.section	.text._ZN10layer_norm13ln_fwd_kernelINS_13Kernel_traitsIf6__halfS2_S2_fjLj256ELj1ELj4ELj1ELj16ENS_18Kernel_traits_baseILj256EfS2_S2_S2_fjLj128EEEEELb1ELb0ELb1ELb1EEEvNS_9FwdParamsE,"ax",@progbits
	.align	128
        .global         _ZN10layer_norm13ln_fwd_kernelINS_13Kernel_traitsIf6__halfS2_S2_fjLj256ELj1ELj4ELj1ELj16ENS_18Kernel_traits_baseILj256EfS2_S2_S2_fjLj128EEEEELb1ELb0ELb1ELb1EEEvNS_9FwdParamsE
        .type           _ZN10layer_norm13ln_fwd_kernelINS_13Kernel_traitsIf6__halfS2_S2_fjLj256ELj1ELj4ELj1ELj16ENS_18Kernel_traits_baseILj256EfS2_S2_S2_fjLj128EEEEELb1ELb0ELb1ELb1EEEvNS_9FwdParamsE,@function
        .size           _ZN10layer_norm13ln_fwd_kernelINS_13Kernel_traitsIf6__halfS2_S2_fjLj256ELj1ELj4ELj1ELj16ENS_18Kernel_traits_baseILj256EfS2_S2_S2_fjLj128EEEEELb1ELb0ELb1ELb1EEEvNS_9FwdParamsE,(.L_x_9587 - _ZN10layer_norm13ln_fwd_kernelINS_13Kernel_traitsIf6__halfS2_S2_fjLj256ELj1ELj4ELj1ELj16ENS_18Kernel_traits_baseILj256EfS2_S2_S2_fjLj128EEEEELb1ELb0ELb1ELb1EEEvNS_9FwdParamsE)
        .other          _ZN10layer_norm13ln_fwd_kernelINS_13Kernel_traitsIf6__halfS2_S2_fjLj256ELj1ELj4ELj1ELj16ENS_18Kernel_traits_baseILj256EfS2_S2_S2_fjLj128EEEEELb1ELb0ELb1ELb1EEEvNS_9FwdParamsE,@"STO_CUDA_ENTRY STV_DEFAULT"
_ZN10layer_norm13ln_fwd_kernelINS_13Kernel_traitsIf6__halfS2_S2_fjLj256ELj1ELj4ELj1ELj16ENS_18Kernel_traits_baseILj256EfS2_S2_S2_fjLj128EEEEELb1ELb0ELb1ELb1EEEvNS_9FwdParamsE:
.text._ZN10layer_norm13ln_fwd_kernelINS_13Kernel_traitsIf6__halfS2_S2_fjLj256ELj1ELj4ELj1ELj16ENS_18Kernel_traits_baseILj256EfS2_S2_S2_fjLj128EEEEELb1ELb0ELb1ELb1EEEvNS_9FwdParamsE:
[----:B------:R-:W-:Y:S01]  /*0000*/  LDC R1, c[0x0][0x28] ;  /* 0x00000a00ff017b82 */ /* 0x000fe20000000800 */
[----:B------:R-:W0:Y:S01]  /*0010*/  S2R R6, SR_TID.X ;  /* 0x0000000000067919 */ /* 0x000e220000002100 */
[----:B------:R-:W-:Y:S01]  /*0020*/  ULDC.64 UR8, c[0x0][0x2c8] ;  /* 0x0000b20000087ab9 */ /* 0x000fe20000000a00 */
[----:B------:R-:W-:Y:S01]  /*0030*/  ULDC.U8 UR4, c[0x0][0x2f4] ;  /* 0x0000bd0000047ab9 */ /* 0x000fe20000000000 */
[----:B------:R-:W-:Y:S01]  /*0040*/  ISETP.NE.U32.AND P0, PT, RZ, UR8, PT ;  /* 0x00000008ff007c0c */ /* 0x000fe2000bf05070 */
[----:B------:R-:W-:Y:S01]  /*0050*/  ULDC.64 UR6, c[0x0][0x208] ;  /* 0x0000820000067ab9 */ /* 0x000fe20000000a00 */
[----:B------:R-:W-:Y:S01]  /*0060*/  ISETP.NE.AND P1, PT, RZ, UR4, PT ;  /* 0x00000004ff007c0c */ /* 0x000fe2000bf25270 */
[----:B------:R-:W-:Y:S01]  /*0070*/  ULDC.64 UR4, c[0x0][0x2e0] ;  /* 0x0000b80000047ab9 */ /* 0x000fe20000000a00 */
[----:B------:R-:W-:Y:S01]  /*0080*/  ISETP.NE.AND.EX P0, PT, RZ, UR9, PT, P0 ;  /* 0x00000009ff007c0c */ /* 0x000fe2000bf05300 */
[----:B------:R-:W-:Y:S01]  /*0090*/  IMAD.U32 R3, RZ, RZ, UR5 ;  /* 0x00000005ff037e24 */ /* 0x000fe2000f8e00ff */
        /* <DEDUP_REMOVED lines=12> */
[----:B--2---:R-:W-:-:S03]  /*0160*/  @P1 MOV R9, R25 ;  /* 0x0000001900091202 */ /* 0x004fc60000000f00 */
[----:B------:R-:W-:Y:S01]  /*0170*/  @P0 IMAD.X R11, RZ, RZ, UR9, P2 ;  /* 0x00000009ff0b0e24 */ /* 0x000fe200090e06ff */
[----:B------:R-:W-:Y:S01]  /*0180*/  SHF.R.U32.HI R0, RZ, 0x5, R6 ;  /* 0x00000005ff007819 */ /* 0x000fe20000011606 */
[----:B------:R-:W-:Y:S01]  /*0190*/  ULDC UR8, c[0x0][0x0] ;  /* 0x0000000000087ab9 */ /* 0x000fe20000000800 */
[----:B------:R-:W-:Y:S02]  /*01a0*/  ULDC UR9, c[0x0][0x214] ;  /* 0x0000850000097ab9 */ /* 0x000fe40000000800 */
        /* <DEDUP_REMOVED lines=14> */
[----:B------:R-:W-:Y:S01]  /*0290*/  MOV R2, R9 ;  /* 0x0000000900027202 */ /* 0x000fe20000000f00 */
[----:B------:R-:W-:Y:S01]  /*02a0*/  UIADD3 UR15, UR5, -0x4498517b, URZ ;  /* 0xbb67ae85050f7890 */ /* 0x000fe2000fffe03f */
[----:B------:R-:W5:Y:S01]  /*02b0*/  LDG.E.128 R48, desc[UR6][R6.64] ;  /* 0x0000000606307981 */ /* 0x000f62000c1e1d00 */
[----:B------:R-:W-:-:S03]  /*02c0*/  UIADD3 UR14, UR4, -0x61c88647, URZ ;  /* 0x9e3779b9040e7890 */ /* 0x000fc6000fffe03f */
[----:B------:R1:W5:Y:S01]  /*02d0*/  LDG.E.128 R20, desc[UR6][R6.64+0x10] ;  /* 0x0000100606147981 */ /* 0x000362000c1e1d00 */
[----:B------:R-:W-:Y:S01]  /*02e0*/  UIADD3 UR16, UR4, 0x3c6ef372, URZ ;  /* 0x3c6ef37204107890 */ /* 0x000fe2000fffe03f */
[----:B------:R-:W-:Y:S01]  /*02f0*/  BSSY B0, `(.L_x_5300) ;  /* 0x0000400000007945 */ /* 0x000fe20003800000 */
[----:B------:R-:W-:Y:S02]  /*0300*/  UIADD3 UR17, UR5, 0x76cf5d0a, URZ ;  /* 0x76cf5d0a05117890 */ /* 0x000fe4000fffe03f */
[----:B------:R-:W-:Y:S02]  /*0310*/  UIADD3 UR19, UR5, 0x32370b8f, URZ ;  /* 0x32370b8f05137890 */ /* 0x000fe4000fffe03f */
[----:B------:R-:W-:Y:S02]  /*0320*/  UIADD3 UR18, UR4, -0x255992d5, URZ ;  /* 0xdaa66d2b04127890 */ /* 0x000fe4000fffe03f */
[----:B------:R-:W-:Y:S01]  /*0330*/  UIADD3 UR20, UR4, 0x78dde6e4, URZ ;  /* 0x78dde6e404147890 */ /* 0x000fe2000fffe03f */
[----:B-1----:R-:W-:Y:S01]  /*0340*/  IMAD R7, R2, -0x326172a9, RZ ;  /* 0xcd9e8d5702077824 */ /* 0x002fe200078e02ff */
[----:B------:R-:W-:-:S02]  /*0350*/  UIADD3 UR21, UR5, -0x126145ec, URZ ;  /* 0xed9eba1405157890 */ /* 0x000fc4000fffe03f */
[----:B------:R-:W-:Y:S02]  /*0360*/  UIADD3 UR23, UR5, -0x56f99767, URZ ;  /* 0xa906689905177890 */ /* 0x000fe4000fffe03f */
[----:B------:R-:W-:Y:S01]  /*0370*/  UIADD3 UR22, UR4, 0x1715609d, URZ ;  /* 0x1715609d04167890 */ /* 0x000fe2000fffe03f */
[----:B0----5:R-:W-:Y:S01]  /*0380*/  @P1 IADD3 R8, P0, R4, R3, RZ ;  /* 0x0000000304081210 */ /* 0x021fe20007f1e0ff */
[----:B------:R-:W-:Y:S02]  /*0390*/  UIADD3 UR24, UR4, -0x4ab325aa, URZ ;  /* 0xb54cda5604187890 */ /* 0x000fe4000fffe03f */
[----:B------:R-:W-:Y:S02]  /*03a0*/  UIADD3 UR25, UR5, 0x646e171e, URZ ;  /* 0x646e171e05197890 */ /* 0x000fe4000fffe03f */
[----:B------:R-:W-:Y:S01]  /*03b0*/  @P1 IMAD.X R25, RZ, RZ, R5, P0 ;  /* 0x000000ffff191224 */ /* 0x000fe200000e0605 */
[----:B------:R-:W-:Y:S01]  /*03c0*/  UIADD3 UR27, UR5, 0x1fd5c5a3, URZ ;  /* 0x1fd5c5a3051b7890 */ /* 0x000fe2000fffe03f */
[----:B------:R-:W-:Y:S01]  /*03d0*/  IMAD.HI.U32 R5, R2, -0x326172a9, RZ ;  /* 0xcd9e8d5702057827 */ /* 0x000fe200078e00ff */
[----:B------:R-:W-:-:S02]  /*03e0*/  UIADD3 UR26, UR4, 0x5384540f, URZ ;  /* 0x5384540f041a7890 */ /* 0x000fc4000fffe03f */
[C-C-:B------:R-:W-:Y:S01]  /*03f0*/  SHF.R.U64 R3, R8.reuse, 0x2, R25.reuse ;  /* 0x0000000208037819 */ /* 0x140fe20000001219 */
[----:B------:R-:W-:Y:S01]  /*0400*/  UIADD3 UR28, UR4, -0xe443238, URZ ;  /* 0xf1bbcdc8041c7890 */ /* 0x000fe2000fffe03f */
[----:B------:R-:W-:Y:S01]  /*0410*/  SHF.R.U32.HI R4, RZ, 0x2, R25 ;  /* 0x00000002ff047819 */ /* 0x000fe20000011619 */
[----:B------:R-:W-:Y:S01]  /*0420*/  UIADD3 UR29, UR5, -0x24c28bd8, URZ ;  /* 0xdb3d7428051d7890 */ /* 0x000fe2000fffe03f */
[----:B------:R-:W-:Y:S01]  /*0430*/  LOP3.LUT R8, R8, 0x3, RZ, 0xc0, !PT ;  /* 0x0000000308087812 */ /* 0x000fe200078ec0ff */
[----:B------:R-:W-:Y:S01]  /*0440*/  IMAD.HI.U32 R9, R3, -0x2daee0ad, RZ ;  /* 0xd2511f5303097827 */ /* 0x000fe200078e00ff */
[----:B------:R-:W-:Y:S01]  /*0450*/  LOP3.LUT R5, R5, UR4, R4, 0x96, !PT ;  /* 0x0000000405057c12 */ /* 0x000fe2000f8e9604 */
[----:B------:R-:W-:Y:S02]  /*0460*/  UIADD3 UR31, UR5, -0x695add53, URZ ;  /* 0x96a522ad051f7890 */ /* 0x000fe4000fffe03f */
[----:B------:R-:W-:Y:S01]  /*0470*/  IMAD R11, R3, -0x2daee0ad, RZ ;  /* 0xd2511f53030b7824 */ /* 0x000fe200078e02ff */
[----:B------:R-:W-:Y:S01]  /*0480*/  LOP3.LUT R9, R9, UR5, RZ, 0x3c, !PT ;  /* 0x0000000509097c12 */ /* 0x000fe2000f8e3cff */
[----:B------:R-:W-:Y:S01]  /*0490*/  IMAD.HI.U32 R10, R5, -0x2daee0ad, RZ ;  /* 0xd2511f53050a7827 */ /* 0x000fe200078e00ff */
[----:B------:R-:W-:Y:S01]  /*04a0*/  UIADD3 UR30, UR4, -0x700cb87f, URZ ;  /* 0x8ff34781041e7890 */ /* 0x000fe2000fffe03f */
[----:B------:R-:W-:-:S02]  /*04b0*/  ULDC.U8 UR8, c[0x0][0x2a0] ;  /* 0x0000a80000087ab9 */ /* 0x000fc40000000000 */
[C---:B------:R-:W-:Y:S01]  /*04c0*/  IMAD.HI.U32 R6, R9.reuse, -0x326172a9, RZ ;  /* 0xcd9e8d5709067827 */ /* 0x040fe200078e00ff */
[----:B------:R-:W-:Y:S01]  /*04d0*/  LOP3.LUT R10, R10, UR15, R11, 0x96, !PT ;  /* 0x0000000f0a0a7c12 */ /* 0x000fe2000f8e960b */
[----:B------:R-:W-:Y:S01]  /*04e0*/  ULDC UR10, c[0x0][0x294] ;  /* 0x0000a500000a7ab9 */ /* 0x000fe20000000800 */
[----:B------:R-:W-:Y:S01]  /*04f0*/  ISETP.NE.AND P1, PT, RZ, UR8, PT ;  /* 0x00000008ff007c0c */ /* 0x000fe2000bf25270 */
[----:B------:R-:W-:Y:S01]  /*0500*/  IMAD R24, R9, -0x326172a9, RZ ;  /* 0xcd9e8d5709187824 */ /* 0x000fe200078e02ff */
[----:B------:R-:W-:Y:S01]  /*0510*/  LOP3.LUT R6, R6, UR14, R7, 0x96, !PT ;  /* 0x0000000e06067c12 */ /* 0x000fe2000f8e9607 */
[----:B------:R-:W-:Y:S01]  /*0520*/  IMAD.HI.U32 R7, R10, -0x326172a9, RZ ;  /* 0xcd9e8d570a077827 */ /* 0x000fe200078e00ff */
[----:B------:R-:W-:Y:S01]  /*0530*/  ULDC UR11, c[0x0][0x2d8] ;  /* 0x0000b600000b7ab9 */ /* 0x000fe20000000800 */
        /* <DEDUP_REMOVED lines=49> */
[----:B------:R-:W-:Y:S01]  /*0850*/  HFMA2.MMA R9, -RZ, RZ, 0, 0 ;  /* 0x00000000ff097435 */ /* 0x000fe200000001ff */
[----:B------:R-:W-:-:S10]  /*0860*/  IMAD R10, R24, -0x2daee0ad, RZ ;  /* 0xd2511f53180a7824 */ /* 0x000fd400078e02ff */
.L_x_5386:
        /* <DEDUP_REMOVED lines=8> */
[----:B------:R-:W-:Y:S01]  /*08f0*/  MOV R45, RZ ;  /* 0x000000ff002d7202 */ /* 0x000fe20000000f00 */
[----:B------:R-:W0:Y:S01]  /*0900*/  S2R R41, SR_TID.X ;  /* 0x0000000000297919 */ /* 0x000e220000002100 */
[----:B------:R-:W-:Y:S01]  /*0910*/  BSSY B1, `(.L_x_5301) ;  /* 0x0000073000017945 */ /* 0x000fe20003800000 */
[----:B--2---:R-:W-:-:S08]  /*0920*/  IMAD.WIDE R52, R0, 0x4, R52 ;  /* 0x0000000400347825 */ /* 0x004fd000078e0234 */
[----:B------:R-:W1:Y:S01]  /*0930*/  @P0 LDC.64 R34, c[0x0][0x230] ;  /* 0x00008c00ff220b82 */ /* 0x000e620000000a00 */
[----:B------:R2:W5:Y:S01]  /*0940*/  LDG.E R52, desc[UR6][R52.64] ;  /* 0x0000000634347981 */ /* 0x000562000c1e1900 */
[----:B0-----:R-:W-:Y:S02]  /*0950*/  LOP3.LUT R41, R41, 0x1f, RZ, 0xc0, !PT ;  /* 0x0000001f29297812 */ /* 0x001fe400078ec0ff */
[----:B---3--:R-:W-:-:S13]  /*0960*/  ISETP.GE.AND P2, PT, R32, 0x1, PT ;  /* 0x000000012000780c */ /* 0x008fda0003f46270 */
[----:B------:R-:W0:Y:S01]  /*0970*/  @P2 LDC.64 R36, c[0x0][0x220] ;  /* 0x00008800ff242b82 */ /* 0x000e220000000a00 */
[----:B------:R-:W-:-:S04]  /*0980*/  @P2 VIADD R38, R32, 0xffffffff ;  /* 0xffffffff20262836 */ /* 0x000fc80000000000 */
        /* <DEDUP_REMOVED lines=14> */
[----:B------:R-:W-:Y:S01]  /*0a70*/  IMAD.MOV.U32 R11, RZ, RZ, RZ ;  /* 0x000000ffff0b7224 */ /* 0x000fe200078e00ff */
[----:B------:R-:W-:Y:S01]  /*0a80*/  MOV R34, R8 ;  /* 0x0000000800227202 */ /* 0x000fe20000000f00 */
[----:B------:R-:W-:Y:S06]  /*0a90*/  @!P0 BRA `(.L_x_5303) ;  /* 0x0000000400688947 */ /* 0x000fec0003800000 */
[----:B------:R-:W-:Y:S02]  /*0aa0*/  IMAD.MOV.U32 R34, RZ, RZ, R8 ;  /* 0x000000ffff227224 */ /* 0x000fe400078e0008 */
[----:B-----5:R-:W-:Y:S01]  /*0ab0*/  HADD2.F32 R11, -RZ, R24.H0_H0 ;  /* 0x20000018ff0b7230 */ /* 0x020fe20000004100 */
[----:B------:R-:W-:Y:S06]  /*0ac0*/  BRA `(.L_x_5303) ;  /* 0x00000004005c7947 */ /* 0x000fec0003800000 */
.L_x_5302:
        /* <DEDUP_REMOVED lines=12> */
.L_x_5305:
[----:B------:R-:W-:-:S07]  /*0b90*/  MOV R11, R7 ;  /* 0x00000007000b7202 */ /* 0x000fce0000000f00 */
.L_x_5306:
[----:B------:R-:W-:Y:S05]  /*0ba0*/  BSYNC B2 ;  /* 0x0000000000027941 */ /* 0x000fea0003800000 */
.L_x_5304:
        /* <DEDUP_REMOVED lines=16> */
.L_x_5310:
[----:B------:R-:W-:Y:S05]  /*0cb0*/  BSYNC B3 ;  /* 0x0000000000037941 */ /* 0x000fea0003800000 */
.L_x_5309:
        /* <DEDUP_REMOVED lines=44> */
.L_x_5308:
[----:B------:R-:W-:Y:S05]  /*0f80*/  BSYNC B2 ;  /* 0x0000000000027941 */ /* 0x000fea0003800000 */
.L_x_5307:
        /* <DEDUP_REMOVED lines=11> */
.L_x_5303:
[----:B------:R-:W-:Y:S05]  /*1040*/  BSYNC B1 ;  /* 0x0000000000017941 */ /* 0x000fea0003800000 */
.L_x_5301:
        /* <DEDUP_REMOVED lines=8> */
.L_x_5312:
        /* <DEDUP_REMOVED lines=12> */
.L_x_5315:
[----:B------:R-:W-:-:S07]  /*1190*/  IMAD.MOV.U32 R8, RZ, RZ, R7 ;  /* 0x000000ffff087224 */ /* 0x000fce00078e0007 */
.L_x_5316:
[----:B------:R-:W-:Y:S05]  /*11a0*/  BSYNC B2 ;  /* 0x0000000000027941 */ /* 0x000fea0003800000 */
.L_x_5314:
        /* <DEDUP_REMOVED lines=16> */
.L_x_5320:
[----:B------:R-:W-:Y:S05]  /*12b0*/  BSYNC B3 ;  /* 0x0000000000037941 */ /* 0x000fea0003800000 */
.L_x_5319:
        /* <DEDUP_REMOVED lines=44> */
.L_x_5318:
[----:B------:R-:W-:Y:S05]  /*1580*/  BSYNC B2 ;  /* 0x0000000000027941 */ /* 0x000fea0003800000 */
.L_x_5317:
        /* <DEDUP_REMOVED lines=11> */
.L_x_5313:
[----:B------:R-:W-:Y:S05]  /*1640*/  BSYNC B1 ;  /* 0x0000000000017941 */ /* 0x000fea0003800000 */
.L_x_5311:
        /* <DEDUP_REMOVED lines=8> */
.L_x_5322:
        /* <DEDUP_REMOVED lines=12> */
.L_x_5325:
[----:B------:R-:W-:-:S07]  /*1790*/  MOV R8, R7 ;  /* 0x0000000700087202 */ /* 0x000fce0000000f00 */
.L_x_5326:
[----:B------:R-:W-:Y:S05]  /*17a0*/  BSYNC B2 ;  /* 0x0000000000027941 */ /* 0x000fea0003800000 */
.L_x_5324:
        /* <DEDUP_REMOVED lines=14> */
[----:B------:R-:W-:-:S05]  /*1890*/  @P5 IMAD.MOV R5, RZ, RZ, R9 ;  /* 0x000000ffff055224 */ /* 0x000fca00078e0209 */
[----:B------:R-:W-:-:S07]  /*18a0*/  @!P4 MOV R9, R5 ;  /* 0x000000050009c202 */ /* 0x000fce0000000f00 */
.L_x_5330:
[----:B------:R-:W-:Y:S05]  /*18b0*/  BSYNC B3 ;  /* 0x0000000000037941 */ /* 0x000fea0003800000 */
.L_x_5329:
        /* <DEDUP_REMOVED lines=42> */
[----:B------:R-:W-:Y:S01]  /*1b60*/  HFMA2.MMA R34, -RZ, RZ, 0, 0 ;  /* 0x00000000ff227435 */ /* 0x000fe200000001ff */
[----:B------:R-:W-:-:S10]  /*1b70*/  LOP3.LUT R5, R35, UR31, R38, 0x96, !PT ;  /* 0x0000001f23057c12 */ /* 0x000fd4000f8e9626 */
.L_x_5328:
[----:B------:R-:W-:Y:S05]  /*1b80*/  BSYNC B2 ;  /* 0x0000000000027941 */ /* 0x000fea0003800000 */
.L_x_5327:
        /* <DEDUP_REMOVED lines=11> */
.L_x_5323:
[----:B------:R-:W-:Y:S05]  /*1c40*/  BSYNC B1 ;  /* 0x0000000000017941 */ /* 0x000fea0003800000 */
.L_x_5321:
        /* <DEDUP_REMOVED lines=8> */
.L_x_5332:
        /* <DEDUP_REMOVED lines=12> */
.L_x_5335:
[----:B------:R-:W-:-:S07]  /*1d90*/  MOV R8, R7 ;  /* 0x0000000700087202 */ /* 0x000fce0000000f00 */
.L_x_5336:
[----:B------:R-:W-:Y:S05]  /*1da0*/  BSYNC B2 ;  /* 0x0000000000027941 */ /* 0x000fea0003800000 */
.L_x_5334:
        /* <DEDUP_REMOVED lines=16> */
.L_x_5340:
[----:B------:R-:W-:Y:S05]  /*1eb0*/  BSYNC B3 ;  /* 0x0000000000037941 */ /* 0x000fea0003800000 */
.L_x_5339:
        /* <DEDUP_REMOVED lines=44> */
.L_x_5338:
[----:B------:R-:W-:Y:S05]  /*2180*/  BSYNC B2 ;  /* 0x0000000000027941 */ /* 0x000fea0003800000 */
.L_x_5337:
        /* <DEDUP_REMOVED lines=11> */
.L_x_5333:
[----:B------:R-:W-:Y:S05]  /*2240*/  BSYNC B1 ;  /* 0x0000000000017941 */ /* 0x000fea0003800000 */
.L_x_5331:
        /* <DEDUP_REMOVED lines=8> */
.L_x_5342:
        /* <DEDUP_REMOVED lines=12> */
.L_x_5345:
[----:B------:R-:W-:-:S07]  /*2390*/  IMAD.MOV.U32 R8, RZ, RZ, R7 ;  /* 0x000000ffff087224 */ /* 0x000fce00078e0007 */
.L_x_5346:
[----:B------:R-:W-:Y:S05]  /*23a0*/  BSYNC B2 ;  /* 0x0000000000027941 */ /* 0x000fea0003800000 */
.L_x_5344:
        /* <DEDUP_REMOVED lines=16> */
.L_x_5350:
[----:B------:R-:W-:Y:S05]  /*24b0*/  BSYNC B3 ;  /* 0x0000000000037941 */ /* 0x000fea0003800000 */
.L_x_5349:
        /* <DEDUP_REMOVED lines=44> */
.L_x_5348:
[----:B------:R-:W-:Y:S05]  /*2780*/  BSYNC B2 ;  /* 0x0000000000027941 */ /* 0x000fea0003800000 */
.L_x_5347:
        /* <DEDUP_REMOVED lines=11> */
.L_x_5343:
[----:B------:R-:W-:Y:S05]  /*2840*/  BSYNC B1 ;  /* 0x0000000000017941 */ /* 0x000fea0003800000 */
.L_x_5341:
        /* <DEDUP_REMOVED lines=8> */
.L_x_5352:
        /* <DEDUP_REMOVED lines=12> */
.L_x_5355:
[----:B------:R-:W-:-:S07]  /*2990*/  MOV R8, R7 ;  /* 0x0000000700087202 */ /* 0x000fce0000000f00 */
.L_x_5356:
[----:B------:R-:W-:Y:S05]  /*29a0*/  BSYNC B2 ;  /* 0x0000000000027941 */ /* 0x000fea0003800000 */
.L_x_5354:
        /* <DEDUP_REMOVED lines=16> */
.L_x_5360:
[----:B------:R-:W-:Y:S05]  /*2ab0*/  BSYNC B3 ;  /* 0x0000000000037941 */ /* 0x000fea0003800000 */
.L_x_5359:
        /* <DEDUP_REMOVED lines=44> */
.L_x_5358:
[----:B------:R-:W-:Y:S05]  /*2d80*/  BSYNC B2 ;  /* 0x0000000000027941 */ /* 0x000fea0003800000 */
.L_x_5357:
        /* <DEDUP_REMOVED lines=11> */
.L_x_5353:
[----:B------:R-:W-:Y:S05]  /*2e40*/  BSYNC B1 ;  /* 0x0000000000017941 */ /* 0x000fea0003800000 */
.L_x_5351:
        /* <DEDUP_REMOVED lines=8> */
.L_x_5362:
        /* <DEDUP_REMOVED lines=12> */
.L_x_5365:
[----:B------:R-:W-:-:S07]  /*2f90*/  MOV R8, R7 ;  /* 0x0000000700087202 */ /* 0x000fce0000000f00 */
.L_x_5366:
[----:B------:R-:W-:Y:S05]  /*2fa0*/  BSYNC B2 ;  /* 0x0000000000027941 */ /* 0x000fea0003800000 */
.L_x_5364:
        /* <DEDUP_REMOVED lines=16> */
.L_x_5370:
[----:B------:R-:W-:Y:S05]  /*30b0*/  BSYNC B3 ;  /* 0x0000000000037941 */ /* 0x000fea0003800000 */
.L_x_5369:
        /* <DEDUP_REMOVED lines=44> */
.L_x_5368:
[----:B------:R-:W-:Y:S05]  /*3380*/  BSYNC B2 ;  /* 0x0000000000027941 */ /* 0x000fea0003800000 */
.L_x_5367:
        /* <DEDUP_REMOVED lines=11> */
.L_x_5363:
[----:B------:R-:W-:Y:S05]  /*3440*/  BSYNC B1 ;  /* 0x0000000000017941 */ /* 0x000fea0003800000 */
.L_x_5361:
        /* <DEDUP_REMOVED lines=8> */
.L_x_5372:
        /* <DEDUP_REMOVED lines=12> */
.L_x_5375:
[----:B------:R-:W-:-:S07]  /*3590*/  IMAD.MOV.U32 R32, RZ, RZ, R7 ;  /* 0x000000ffff207224 */ /* 0x000fce00078e0007 */
.L_x_5376:
[----:B------:R-:W-:Y:S05]  /*35a0*/  BSYNC B2 ;  /* 0x0000000000027941 */ /* 0x000fea0003800000 */
.L_x_5374:
        /* <DEDUP_REMOVED lines=16> */
.L_x_5380:
[----:B------:R-:W-:Y:S05]  /*36b0*/  BSYNC B3 ;  /* 0x0000000000037941 */ /* 0x000fea0003800000 */
.L_x_5379:
        /* <DEDUP_REMOVED lines=44> */
.L_x_5378:
[----:B------:R-:W-:Y:S05]  /*3980*/  BSYNC B2 ;  /* 0x0000000000027941 */ /* 0x000fea0003800000 */
.L_x_5377:
        /* <DEDUP_REMOVED lines=11> */
.L_x_5373:
[----:B------:R-:W-:Y:S05]  /*3a40*/  BSYNC B1 ;  /* 0x0000000000017941 */ /* 0x000fea0003800000 */
.L_x_5371:
[----:B------:R-:W0:Y:S01]  /*3a50*/  LDC.64 R42, c[0x0][0x238] ;  /* 0x00008e00ff2a7b82 */ /* 0x000e220000000a00 */
[----:B------:R-:W-:Y:S01]  /*3a60*/  F2FP.F16.F32.PACK_AB R35, R44, R41 ;  /* 0x000000292c23723e */ /* 0x000fe200000000ff */
[----:B------:R-:W-:Y:S01]  /*3a70*/  FADD.FTZ R47, RZ, R11 ;  /* 0x0000000bff2f7221 */ /* 0x000fe20000010000 */
[----:B------:R-:W-:Y:S01]  /*3a80*/  F2FP.F16.F32.PACK_AB R34, R40, R39 ;  /* 0x000000272822723e */ /* 0x000fe200000000ff */
[----:B------:R-:W-:Y:S01]  /*3a90*/  BSSY B1, `(.L_x_5381) ;  /* 0x000001f000017945 */ /* 0x000fe20003800000 */
[----:B------:R-:W-:Y:S01]  /*3aa0*/  F2FP.F16.F32.PACK_AB R32, R36, R11 ;  /* 0x0000000b2420723e */ /* 0x000fe200000000ff */
[----:B------:R-:W-:-:S04]  /*3ab0*/  FADD.FTZ R46, R47, R36 ;  /* 0x000000242f2e7221 */ /* 0x000fc80000010000 */
[----:B------:R-:W-:-:S04]  /*3ac0*/  FADD.FTZ R47, R46, R37 ;  /* 0x000000252e2f7221 */ /* 0x000fc80000010000 */
[----:B------:R-:W-:-:S04]  /*3ad0*/  FADD.FTZ R46, R47, R38 ;  /* 0x000000262f2e7221 */ /* 0x000fc80000010000 */
[----:B------:R-:W-:-:S04]  /*3ae0*/  FADD.FTZ R47, R46, R39 ;  /* 0x000000272e2f7221 */ /* 0x000fc80000010000 */
[----:B------:R-:W-:Y:S01]  /*3af0*/  FADD.FTZ R46, R47, R40 ;  /* 0x000000282f2e7221 */ /* 0x000fe20000010000 */
[----:B0-----:R-:W-:Y:S01]  /*3b00*/  IMAD.WIDE.U32 R42, R33, 0x10, R42 ;  /* 0x00000010212a7825 */ /* 0x001fe200078e002a */
[----:B------:R-:W-:-:S03]  /*3b10*/  F2FP.F16.F32.PACK_AB R33, R38, R37 ;  /* 0x000000252621723e */ /* 0x000fc600000000ff */
        /* <DEDUP_REMOVED lines=22> */
.L_x_5382:
[----:B------:R-:W-:Y:S05]  /*3c80*/  BSYNC B1 ;  /* 0x0000000000017941 */ /* 0x000fea0003800000 */
.L_x_5381:
        /* <DEDUP_REMOVED lines=40> */
.L_x_5398:
        /* <DEDUP_REMOVED lines=48> */
[----:B------:R-:W-:Y:S02]  /*4210*/  F2FP.F16.F32.PACK_AB R35, R42, R35 ;  /* 0x000000232a23723e */ /* 0x000fe400000000ff */
[----:B0-----:R-:W-:-:S04]  /*4220*/  LOP3.LUT R47, R47, 0x1f, RZ, 0xc0, !PT ;  /* 0x0000001f2f2f7812 */ /* 0x001fc800078ec0ff */
[----:B------:R-:W-:Y:S01]  /*4230*/  LEA.HI.SX32 R37, R41, R47, 0x1d ;  /* 0x0000002f29257211 */ /* 0x000fe200078feaff */
[----:B------:R-:W-:-:S04]  /*4240*/  FFMA.FTZ R41, R21, R40, R17 ;  /* 0x0000002815297223 */ /* 0x000fc80000010011 */
[----:B-1----:R-:W-:Y:S01]  /*4250*/  IMAD.WIDE.U32 R36, R37, 0x10, R32 ;  /* 0x0000001025247825 */ /* 0x002fe200078e0020 */
[----:B------:R-:W-:Y:S02]  /*4260*/  F2FP.F16.F32.PACK_AB R34, R41, R34 ;  /* 0x000000222922723e */ /* 0x000fe400000000ff */
[----:B------:R-:W-:Y:S02]  /*4270*/  F2FP.F16.F32.PACK_AB R33, R39, R38 ;  /* 0x000000262721723e */ /* 0x000fe400000000ff */
[----:B------:R-:W-:-:S05]  /*4280*/  F2FP.F16.F32.PACK_AB R32, R52, R11 ;  /* 0x0000000b3420723e */ /* 0x000fca00000000ff */
[----:B------:R0:W-:Y:S02]  /*4290*/  STG.E.128 desc[UR6][R36.64], R32 ;  /* 0x0000002024007986 */ /* 0x0001e4000c101d06 */
.L_x_5385:
[----:B------:R-:W-:Y:S05]  /*42a0*/  BSYNC B1 ;  /* 0x0000000000017941 */ /* 0x000fea0003800000 */
.L_x_5384:
[----:B0-----:R-:W0:Y:S02]  /*42b0*/  LDC.64 R32, c[0x0][0x210] ;  /* 0x00008400ff207b82 */ /* 0x001e240000000a00 */
[----:B0-----:R-:W-:-:S05]  /*42c0*/  IMAD R0, R32, 0x4, R0 ;  /* 0x0000000420007824 */ /* 0x001fca00078e0200 */
[----:B------:R-:W-:-:S13]  /*42d0*/  ISETP.GE.AND P0, PT, R0, R33, PT ;  /* 0x000000210000720c */ /* 0x000fda0003f06270 */
[----:B------:R-:W-:Y:S05]  /*42e0*/  @!P0 BRA `(.L_x_5386) ;  /* 0xffffffc400608947 */ /* 0x000fea000383ffff */
[----:B------:R-:W-:Y:S05]  /*42f0*/  BSYNC B0 ;  /* 0x0000000000007941 */ /* 0x000fea0003800000 */
.L_x_5300:
[----:B------:R-:W-:Y:S05]  /*4300*/  EXIT ;  /* 0x000000000000794d */ /* 0x000fea0003800000 */
.L_x_5383:
[----:B0-----:R-:W-:Y:S01]  /*4310*/  HFMA2.MMA R35, -RZ, RZ, 0, 5.9604644775390625e-08 ;  /* 0x00000001ff237435 */ /* 0x001fe200000001ff */
[----:B------:R-:W-:Y:S01]  /*4320*/  BSSY B1, `(.L_x_5387) ;  /* 0x0000006000017945 */ /* 0x000fe20003800000 */
[----:B------:R-:W-:Y:S01]  /*4330*/  MOV R34, 0x1f ;  /* 0x0000001f00227802 */ /* 0x000fe20000000f00 */
[----:B------:R-:W-:-:S08]  /*4340*/  IMAD.MOV.U32 R33, RZ, RZ, -0x1 ;  /* 0xffffffffff217424 */ /* 0x000fd000078e00ff */
[----:B-----5:R-:W-:Y:S05]  /*4350*/  WARPSYNC.COLLECTIVE R33, `(.L_x_5388) ;  /* 0x0000000021087348 */ /* 0x020fea0003c00000 */
[----:B------:R0:W1:Y:S02]  /*4360*/  SHFL.BFLY P2, R32, R46, R35, R34 ;  /* 0x0c0000232e207389 */ /* 0x0000640000040022 */
[----:B01---5:R-:W-:Y:S01]  /*4370*/  ENDCOLLECTIVE ;  /* 0x000000000000791b */ /* 0x023fe20003800000 */
.L_x_5388:
[----:B------:R-:W-:Y:S05]  /*4380*/  BSYNC B1 ;  /* 0x0000000000017941 */ /* 0x000fea0003800000 */
.L_x_5387:
        /* <DEDUP_REMOVED lines=9> */
.L_x_5389:
[----:B------:R-:W-:Y:S02]  /*4420*/  IMAD.MOV.U32 R35, RZ, RZ, 0x4 ;  /* 0x00000004ff237424 */ /* 0x000fe400078e00ff */
[----:B------:R-:W-:-:S05]  /*4430*/  FADD.FTZ R47, R45, R32 ;  /* 0x000000202d2f7221 */ /* 0x000fca0000010000 */
[----:B------:R-:W-:-:S07]  /*4440*/  MOV R46, R47 ;  /* 0x0000002f002e7202 */ /* 0x000fce0000000f00 */
[----:B------:R-:W-:Y:S05]  /*4450*/  WARPSYNC.COLLECTIVE R33, `(.L_x_5390) ;  /* 0x0000000021087348 */ /* 0x000fea0003c00000 */
[----:B------:R0:W1:Y:S02]  /*4460*/  SHFL.BFLY P2, R32, R46, R35, R34 ;  /* 0x0c0000232e207389 */ /* 0x0000640000040022 */
[----:B01----:R-:W-:Y:S01]  /*4470*/  ENDCOLLECTIVE ;  /* 0x000000000000791b */ /* 0x003fe20003800000 */
.L_x_5390:
[----:B------:R-:W-:Y:S01]  /*4480*/  HFMA2.MMA R35, -RZ, RZ, 0, 4.76837158203125e-07 ;  /* 0x00000008ff237435 */ /* 0x000fe200000001ff */
[----:B------:R-:W-:-:S05]  /*4490*/  FADD.FTZ R47, R47, R32 ;  /* 0x000000202f2f7221 */ /* 0x000fca0000010000 */
[----:B------:R-:W-:-:S07]  /*44a0*/  MOV R46, R47 ;  /* 0x0000002f002e7202 */ /* 0x000fce0000000f00 */
[----:B------:R-:W-:Y:S05]  /*44b0*/  WARPSYNC.COLLECTIVE R33, `(.L_x_5391) ;  /* 0x0000000021087348 */ /* 0x000fea0003c00000 */
[----:B------:R0:W1:Y:S02]  /*44c0*/  SHFL.BFLY P2, R32, R46, R35, R34 ;  /* 0x0c0000232e207389 */ /* 0x0000640000040022 */
[----:B01----:R-:W-:Y:S01]  /*44d0*/  ENDCOLLECTIVE ;  /* 0x000000000000791b */ /* 0x003fe20003800000 */
.L_x_5391:
[----:B------:R-:W-:Y:S01]  /*44e0*/  MOV R35, 0x10 ;  /* 0x0000001000237802 */ /* 0x000fe20000000f00 */
[----:B------:R-:W-:-:S04]  /*44f0*/  FADD.FTZ R42, R47, R32 ;  /* 0x000000202f2a7221 */ /* 0x000fc80000010000 */
[----:B------:R-:W-:-:S07]  /*4500*/  IMAD.MOV.U32 R46, RZ, RZ, R42 ;  /* 0x000000ffff2e7224 */ /* 0x000fce00078e002a */
[----:B------:R-:W-:Y:S05]  /*4510*/  WARPSYNC.COLLECTIVE R33, `(.L_x_5392) ;  /* 0x0000000021087348 */ /* 0x000fea0003c00000 */
[----:B------:R0:W1:Y:S02]  /*4520*/  SHFL.BFLY P2, R32, R46, R35, R34 ;  /* 0x0c0000232e207389 */ /* 0x0000640000040022 */
[----:B01----:R-:W-:Y:S01]  /*4530*/  ENDCOLLECTIVE ;  /* 0x000000000000791b */ /* 0x003fe20003800000 */
.L_x_5392:
        /* <DEDUP_REMOVED lines=24> */
.L_x_5393:
[----:B------:R-:W-:Y:S01]  /*46c0*/  HFMA2.MMA R35, -RZ, RZ, 0, 1.1920928955078125e-07 ;  /* 0x00000002ff237435 */ /* 0x000fe200000001ff */
[----:B------:R-:W-:-:S10]  /*46d0*/  FADD.FTZ R46, R45, R32 ;  /* 0x000000202d2e7221 */ /* 0x000fd40000010000 */
[----:B------:R-:W-:Y:S05]  /*46e0*/  WARPSYNC.COLLECTIVE R33, `(.L_x_5394) ;  /* 0x0000000021087348 */ /* 0x000fea0003c00000 */
[----:B------:R0:W1:Y:S02]  /*46f0*/  SHFL.BFLY P2, R32, R46, R35, R34 ;  /* 0x0c0000232e207389 */ /* 0x0000640000040022 */
[----:B01----:R-:W-:Y:S01]  /*4700*/  ENDCOLLECTIVE ;  /* 0x000000000000791b */ /* 0x003fe20003800000 */
.L_x_5394:
[----:B------:R-:W-:Y:S01]  /*4710*/  MOV R35, 0x4 ;  /* 0x0000000400237802 */ /* 0x000fe20000000f00 */
[----:B------:R-:W-:-:S04]  /*4720*/  FADD.FTZ R47, R46, R32 ;  /* 0x000000202e2f7221 */ /* 0x000fc80000010000 */
[----:B------:R-:W-:-:S07]  /*4730*/  IMAD.MOV.U32 R46, RZ, RZ, R47 ;  /* 0x000000ffff2e7224 */ /* 0x000fce00078e002f */
[----:B------:R-:W-:Y:S05]  /*4740*/  WARPSYNC.COLLECTIVE R33, `(.L_x_5395) ;  /* 0x0000000021087348 */ /* 0x000fea0003c00000 */
[----:B------:R0:W1:Y:S02]  /*4750*/  SHFL.BFLY P2, R32, R46, R35, R34 ;  /* 0x0c0000232e207389 */ /* 0x0000640000040022 */
[----:B01----:R-:W-:Y:S01]  /*4760*/  ENDCOLLECTIVE ;  /* 0x000000000000791b */ /* 0x003fe20003800000 */
.L_x_5395:
[----:B------:R-:W-:Y:S02]  /*4770*/  IMAD.MOV.U32 R35, RZ, RZ, 0x8 ;  /* 0x00000008ff237424 */ /* 0x000fe400078e00ff */
[----:B------:R-:W-:-:S05]  /*4780*/  FADD.FTZ R47, R47, R32 ;  /* 0x000000202f2f7221 */ /* 0x000fca0000010000 */
[----:B------:R-:W-:-:S07]  /*4790*/  MOV R46, R47 ;  /* 0x0000002f002e7202 */ /* 0x000fce0000000f00 */
[----:B------:R-:W-:Y:S05]  /*47a0*/  WARPSYNC.COLLECTIVE R33, `(.L_x_5396) ;  /* 0x0000000021087348 */ /* 0x000fea0003c00000 */
[----:B------:R0:W1:Y:S02]  /*47b0*/  SHFL.BFLY P2, R32, R46, R35, R34 ;  /* 0x0c0000232e207389 */ /* 0x0000640000040022 */
[----:B01----:R-:W-:Y:S01]  /*47c0*/  ENDCOLLECTIVE ;  /* 0x000000000000791b */ /* 0x003fe20003800000 */
.L_x_5396:
[----:B------:R-:W-:Y:S01]  /*47d0*/  HFMA2.MMA R35, -RZ, RZ, 0, 9.5367431640625e-07 ;  /* 0x00000010ff237435 */ /* 0x000fe200000001ff */
[----:B------:R-:W-:-:S05]  /*47e0*/  FADD.FTZ R45, R47, R32 ;  /* 0x000000202f2d7221 */ /* 0x000fca0000010000 */
[----:B------:R-:W-:-:S07]  /*47f0*/  MOV R46, R45 ;  /* 0x0000002d002e7202 */ /* 0x000fce0000000f00 */
[----:B------:R-:W-:Y:S05]  /*4800*/  WARPSYNC.COLLECTIVE R33, `(.L_x_5397) ;  /* 0x0000000021087348 */ /* 0x000fea0003c00000 */
[----:B------:R0:W1:Y:S02]  /*4810*/  SHFL.BFLY P2, R32, R46, R35, R34 ;  /* 0x0c0000232e207389 */ /* 0x0000640000040022 */
[----:B01----:R-:W-:Y:S01]  /*4820*/  ENDCOLLECTIVE ;  /* 0x000000000000791b */ /* 0x003fe20003800000 */
.L_x_5397:
[----:B------:R-:W-:Y:S05]  /*4830*/  BRA `(.L_x_5398) ;  /* 0xfffffff400b47947 */ /* 0x000fea000383ffff */
.L_x_5399:
        /* <DEDUP_REMOVED lines=12> */
.L_x_9587:


//--------------------- .text._ZN10layer_norm13ln_fwd_kernelINS_13Kernel_traitsIf6__halfS2_S2_fjLj256ELj1ELj4ELj1ELj16ENS_18Kernel_traits_baseILj256EfS2_S2_S2_fjLj128EEEEELb1ELb1ELb0ELb0EEEvNS_9FwdParamsE --------------------------
	.section	.text._ZN10layer_norm13ln_fwd_kernelINS_13Kernel_traitsIf6__halfS2_S2_fjLj256ELj1ELj4ELj1ELj16ENS_18Kernel_traits_baseILj256EfS2_S2_S2_fjLj128EEEEELb1ELb1ELb0ELb0EEEvNS_9FwdParamsE,"ax",@progbits
	.align	128
        .global         _ZN10layer_norm13ln_fwd_kernelINS_13Kernel_traitsIf6__halfS2_S2_fjLj256ELj1ELj4ELj1ELj16ENS_18Kernel_traits_baseILj256EfS2_S2_S2_fjLj128EEEEELb1ELb1ELb0ELb0EEEvNS_9FwdParamsE
        .type           _ZN10layer_norm13ln_fwd_kernelINS_13Kernel_traitsIf6__halfS2_S2_fjLj256ELj1ELj4ELj1ELj16ENS_18Kernel_traits_baseILj256EfS2_S2_S2_fjLj128EEEEELb1ELb1ELb0ELb0EEEvNS_9FwdParamsE,@function
        .size           _ZN10layer_norm13ln_fwd_kernelINS_13Kernel_traitsIf6__halfS2_S2_fjLj256ELj1ELj4ELj1ELj16ENS_18Kernel_traits_baseILj256EfS2_S2_S2_fjLj128EEEEELb1ELb1ELb0ELb0EEEvNS_9FwdParamsE,(.L_x_9588 - _ZN10layer_norm13ln_fwd_kernelINS_13Kernel_traitsIf6__halfS2_S2_fjLj256ELj1ELj4ELj1ELj16ENS_18Kernel_traits_baseILj256EfS2_S2_S2_fjLj128EEEEELb1ELb1ELb0ELb0EEEvNS_9FwdParamsE)
        .other          _ZN10layer_norm13ln_fwd_kernelINS_13Kernel_traitsIf6__halfS2_S2_fjLj256ELj1ELj4ELj1ELj16ENS_18Kernel_traits_baseILj256EfS2_S2_S2_fjLj128EEEEELb1ELb1ELb0ELb0EEEvNS_9FwdParamsE,@"STO_CUDA_ENTRY STV_DEFAULT"
_ZN10layer_norm13ln_fwd_kernelINS_13Kernel_traitsIf6__halfS2_S2_fjLj256ELj1ELj4ELj1ELj16ENS_18Kernel_traits_baseILj256EfS2_S2_S2_fjLj128EEEEELb1ELb1ELb0ELb0EEEvNS_9FwdParamsE:
.text._ZN10layer_norm13ln_fwd_kernelINS_13Kernel_traitsIf6__halfS2_S2_fjLj256ELj1ELj4ELj1ELj16ENS_18Kernel_traits_baseILj256EfS2_S2_S2_fjLj128EEEEELb1ELb1ELb0ELb0EEEvNS_9FwdParamsE:
        /* <DEDUP_REMOVED lines=50> */
.L_x_5401:
[----:B------:R-:W-:Y:S05]  /*0320*/  BSYNC B0 ;  /* 0x0000000000007941 */ /* 0x000fea0003800000 */
.L_x_5400:
        /* <DEDUP_REMOVED lines=90> */
[----:B------:R-:W-:Y:S01]  /*08d0*/  LOP3.LUT R5, R7, UR29, R5, 0x96, !PT ;  /* 0x0000001d07057c12 */ /* 0x000fe2000f8e9605 */
[----:B------:R-:W-:Y:S02]  /*08e0*/  HFMA2.MMA R7, -RZ, RZ, 0, 0 ;  /* 0x00000000ff077435 */ /* 0x000fe400000001ff */
[----:B------:R-:W-:Y:S01]  /*08f0*/  IMAD R48, R34, -0x2daee0ad, RZ ;  /* 0xd2511f5322307824 */ /* 0x000fe200078e02ff */
[----:B------:R-:W-:-:S08]  /*0900*/  LOP3.LUT R42, R42, UR30, R33, 0x96, !PT ;  /* 0x0000001e2a2a7c12 */ /* 0x000fd0000f8e9621 */
.L_x_5464:
        /* <DEDUP_REMOVED lines=35> */
.L_x_5406:
[----:B------:R-:W-:-:S07]  /*0b40*/  IMAD.MOV.U32 R40, RZ, RZ, R6 ;  /* 0x000000ffff287224 */ /* 0x000fce00078e0006 */
.L_x_5407:
[----:B------:R-:W-:Y:S05]  /*0b50*/  BSYNC B2 ;  /* 0x0000000000027941 */ /* 0x000fea0003800000 */
.L_x_5405:
        /* <DEDUP_REMOVED lines=16> */
.L_x_5411:
[----:B------:R-:W-:Y:S05]  /*0c60*/  BSYNC B3 ;  /* 0x0000000000037941 */ /* 0x000fea0003800000 */
.L_x_5410:
        /* <DEDUP_REMOVED lines=43> */
.L_x_5409:
[----:B------:R-:W-:Y:S05]  /*0f20*/  BSYNC B2 ;  /* 0x0000000000027941 */ /* 0x000fea0003800000 */
.L_x_5408:
        /* <DEDUP_REMOVED lines=8> */
[----:B------:R-:W-:Y:S01]  /*0fb0*/  FMUL.FTZ R40, R47, R56 ;  /* 0x000000382f287220 */ /* 0x000fe20000410000 */
[----:B------:R-:W-:-:S03]  /*0fc0*/  @P1 HADD2.F32 R47, -RZ, R32.H0_H0 ;  /* 0x20000020ff2f1230 */ /* 0x000fc60000004100 */
        /* <DEDUP_REMOVED lines=16> */
.L_x_5413:
[----:B------:R-:W-:-:S07]  /*10d0*/  MOV R45, R6 ;  /* 0x00000006002d7202 */ /* 0x000fce0000000f00 */
.L_x_5414:
[----:B------:R-:W-:Y:S05]  /*10e0*/  BSYNC B2 ;  /* 0x0000000000027941 */ /* 0x000fea0003800000 */
.L_x_5412:
        /* <DEDUP_REMOVED lines=16> */
.L_x_5418:
[----:B------:R-:W-:Y:S05]  /*11f0*/  BSYNC B3 ;  /* 0x0000000000037941 */ /* 0x000fea0003800000 */
.L_x_5417:
        /* <DEDUP_REMOVED lines=42> */
[----:B------:R-:W-:-:S11]  /*14a0*/  HFMA2.MMA R49, -RZ, RZ, 0, 0 ;  /* 0x00000000ff317435 */ /* 0x000fd600000001ff */
.L_x_5416:
[----:B------:R-:W-:Y:S05]  /*14b0*/  BSYNC B2 ;  /* 0x0000000000027941 */ /* 0x000fea0003800000 */
.L_x_5415:
[----:B------:R-:W-:Y:S01]  /*14c0*/  I2FP.F32.U32 R46, R45 ;  /* 0x0000002d002e7245 */ /* 0x000fe20000201000 */
[----:B------:R-:W-:Y:S01]  /*14d0*/  HADD2.F32 R45, -RZ, R36.H1_H1 ;  /* 0x30000024ff2d7230 */ /* 0x000fe20000004100 */
[----:B------:R-:W-:Y:S01]  /*14e0*/  BSSY B2, `(.L_x_5419) ;  /* 0x0000016000027945 */ /* 0x000fe20003800000 */
[----:B------:R-:W-:Y:S02]  /*14f0*/  VIADD R50, R49, 0x1 ;  /* 0x0000000131327836 */ /* 0x000fe40000000000 */
        /* <DEDUP_REMOVED lines=19> */
.L_x_5420:
[----:B------:R-:W-:-:S07]  /*1630*/  MOV R36, R6 ;  /* 0x0000000600247202 */ /* 0x000fce0000000f00 */
.L_x_5421:
[----:B------:R-:W-:Y:S05]  /*1640*/  BSYNC B2 ;  /* 0x0000000000027941 */ /* 0x000fea0003800000 */
.L_x_5419:
        /* <DEDUP_REMOVED lines=16> */
.L_x_5425:
[----:B------:R-:W-:Y:S05]  /*1750*/  BSYNC B3 ;  /* 0x0000000000037941 */ /* 0x000fea0003800000 */
.L_x_5424:
        /* <DEDUP_REMOVED lines=43> */
.L_x_5423:
[----:B------:R-:W-:Y:S05]  /*1a10*/  BSYNC B2 ;  /* 0x0000000000027941 */ /* 0x000fea0003800000 */
.L_x_5422:
[----:B------:R-:W-:Y:S01]  /*1a20*/  I2FP.F32.U32 R36, R36 ;  /* 0x0000002400247245 */ /* 0x000fe20000201000 */
[----:B------:R-:W-:Y:S01]  /*1a30*/  HADD2.F32 R47, -RZ, R37.H0_H0 ;  /* 0x20000025ff2f7230 */ /* 0x000fe20000004100 */
        /* <DEDUP_REMOVED lines=8> */
[----:B------:R-:W-:Y:S01]  /*1ac0*/  @P1 HADD2.F32 R36, -RZ, R33.H0_H0 ;  /* 0x20000021ff241230 */ /* 0x000fe20000004100 */
        /* <DEDUP_REMOVED lines=12> */
.L_x_5427:
[----:B------:R-:W-:-:S07]  /*1b90*/  IMAD.MOV.U32 R36, RZ, RZ, R6 ;  /* 0x000000ffff247224 */ /* 0x000fce00078e0006 */
.L_x_5428:
[----:B------:R-:W-:Y:S05]  /*1ba0*/  BSYNC B2 ;  /* 0x0000000000027941 */ /* 0x000fea0003800000 */
.L_x_5426:
        /* <DEDUP_REMOVED lines=16> */
.L_x_5432:
[----:B------:R-:W-:Y:S05]  /*1cb0*/  BSYNC B3 ;  /* 0x0000000000037941 */ /* 0x000fea0003800000 */
.L_x_5431:
        /* <DEDUP_REMOVED lines=43> */
.L_x_5430:
[----:B------:R-:W-:Y:S05]  /*1f70*/  BSYNC B2 ;  /* 0x0000000000027941 */ /* 0x000fea0003800000 */
.L_x_5429:
        /* <DEDUP_REMOVED lines=22> */
.L_x_5434:
[----:B------:R-:W-:-:S07]  /*20e0*/  MOV R47, R6 ;  /* 0x00000006002f7202 */ /* 0x000fce0000000f00 */
.L_x_5435:
[----:B------:R-:W-:Y:S05]  /*20f0*/  BSYNC B2 ;  /* 0x0000000000027941 */ /* 0x000fea0003800000 */
.L_x_5433:
        /* <DEDUP_REMOVED lines=16> */
.L_x_5439:
[----:B------:R-:W-:Y:S05]  /*2200*/  BSYNC B3 ;  /* 0x0000000000037941 */ /* 0x000fea0003800000 */
.L_x_5438:
        /* <DEDUP_REMOVED lines=39> */
[----:B------:R-:W-:Y:S01]  /*2480*/  MOV R6, R50 ;  /* 0x0000003200067202 */ /* 0x000fe20000000f00 */
[----:B------:R-:W-:Y:S01]  /*2490*/  HFMA2.MMA R50, -RZ, RZ, 0, 0 ;  /* 0x00000000ff327435 */ /* 0x000fe200000001ff */
[----:B------:R-:W-:Y:S02]  /*24a0*/  LOP3.LUT R5, R51, UR29, R60, 0x96, !PT ;  /* 0x0000001d33057c12 */ /* 0x000fe4000f8e963c */
[----:B------:R-:W-:-:S08]  /*24b0*/  LOP3.LUT R42, R49, UR30, R36, 0x96, !PT ;  /* 0x0000001e312a7c12 */ /* 0x000fd0000f8e9624 */
.L_x_5437:
[----:B------:R-:W-:Y:S05]  /*24c0*/  BSYNC B2 ;  /* 0x0000000000027941 */ /* 0x000fea0003800000 */
.L_x_5436:
        /* <DEDUP_REMOVED lines=8> */
[----:B------:R-:W-:-:S04]  /*2550*/  FSETP.GTU.FTZ.AND P3, PT, R37, R54, PT ;  /* 0x000000362500720b */ /* 0x000fc80003f7c000 */
[----:B------:R-:W-:Y:S01]  /*2560*/  FSEL R47, R36, RZ, !P3 ;  /* 0x000000ff242f7208 */ /* 0x000fe20005800000 */
[----:B------:R-:W-:-:S04]  /*2570*/  @P1 HADD2.F32 R36, -RZ, R34.H0_H0 ;  /* 0x20000022ff241230 */ /* 0x000fc80000004100 */
        /* <DEDUP_REMOVED lines=11> */
.L_x_5441:
[----:B------:R-:W-:-:S07]  /*2630*/  MOV R59, R6 ;  /* 0x00000006003b7202 */ /* 0x000fce0000000f00 */
.L_x_5442:
[----:B------:R-:W-:Y:S05]  /*2640*/  BSYNC B2 ;  /* 0x0000000000027941 */ /* 0x000fea0003800000 */
.L_x_5440:
        /* <DEDUP_REMOVED lines=16> */
.L_x_5446:
[----:B------:R-:W-:Y:S05]  /*2750*/  BSYNC B3 ;  /* 0x0000000000037941 */ /* 0x000fea0003800000 */
.L_x_5445:
        /* <DEDUP_REMOVED lines=43> */
.L_x_5444:
[----:B------:R-:W-:Y:S05]  /*2a10*/  BSYNC B2 ;  /* 0x0000000000027941 */ /* 0x000fea0003800000 */
.L_x_5443:
        /* <DEDUP_REMOVED lines=22> */
.L_x_5448:
[----:B------:R-:W-:-:S07]  /*2b80*/  IMAD.MOV.U32 R38, RZ, RZ, R6 ;  /* 0x000000ffff267224 */ /* 0x000fce00078e0006 */
.L_x_5449:
[----:B------:R-:W-:Y:S05]  /*2b90*/  BSYNC B2 ;  /* 0x0000000000027941 */ /* 0x000fea0003800000 */
.L_x_5447:
        /* <DEDUP_REMOVED lines=16> */
.L_x_5453:
[----:B------:R-:W-:Y:S05]  /*2ca0*/  BSYNC B3 ;  /* 0x0000000000037941 */ /* 0x000fea0003800000 */
.L_x_5452:
        /* <DEDUP_REMOVED lines=43> */
.L_x_5451:
[----:B------:R-:W-:Y:S05]  /*2f60*/  BSYNC B2 ;  /* 0x0000000000027941 */ /* 0x000fea0003800000 */
.L_x_5450:
        /* <DEDUP_REMOVED lines=22> */
.L_x_5455:
[----:B------:R-:W-:-:S07]  /*30d0*/  MOV R38, R6 ;  /* 0x0000000600267202 */ /* 0x000fce0000000f00 */
.L_x_5456:
[----:B------:R-:W-:Y:S05]  /*30e0*/  BSYNC B2 ;  /* 0x0000000000027941 */ /* 0x000fea0003800000 */
.L_x_5454:
        /* <DEDUP_REMOVED lines=18> */
.L_x_5460:
[----:B------:R-:W-:Y:S05]  /*3210*/  BSYNC B3 ;  /* 0x0000000000037941 */ /* 0x000fea0003800000 */
.L_x_5459:
        /* <DEDUP_REMOVED lines=42> */
[----:B------:R-:W-:Y:S02]  /*34c0*/  LOP3.LUT R42, R37, UR30, R48, 0x96, !PT ;  /* 0x0000001e252a7c12 */ /* 0x000fe4000f8e9630 */
[----:B------:R-:W-:-:S07]  /*34d0*/  MOV R48, R36 ;  /* 0x0000002400307202 */ /* 0x000fce0000000f00 */
.L_x_5458:
[----:B------:R-:W-:Y:S05]  /*34e0*/  BSYNC B2 ;  /* 0x0000000000027941 */ /* 0x000fea0003800000 */
.L_x_5457:
        /* <DEDUP_REMOVED lines=16> */
[----:B------:R-:W-:Y:S01]  /*35f0*/  FMUL.FTZ R52, R31, R56 ;  /* 0x000000381f347220 */ /* 0x000fe20000410000 */
[----:B------:R-:W-:Y:S01]  /*3600*/  LOP3.LUT R62, R60, R62, R59, 0xfe, !PT ;  /* 0x0000003e3c3e7212 */ /* 0x000fe200078efe3b */
[----:B------:R-:W1:Y:S01]  /*3610*/  LDC.64 R56, c[0x0][0x240] ;  /* 0x00009000ff387b82 */ /* 0x000e620000000a00 */
[----:B------:R-:W-:Y:S01]  /*3620*/  F2FP.F16.F32.PACK_AB R36, R45, R40 ;  /* 0x000000282d24723e */ /* 0x000fe200000000ff */
[----:B------:R-:W-:Y:S01]  /*3630*/  @P1 FADD.FTZ R52, R37, R52 ;  /* 0x0000003425341221 */ /* 0x000fe20000010000 */
[----:B------:R-:W-:Y:S01]  /*3640*/  ISETP.NE.AND P1, PT, R58, RZ, PT ;  /* 0x000000ff3a00720c */ /* 0x000fe20003f25270 */
[----:B------:R-:W-:Y:S01]  /*3650*/  IMAD.WIDE.U32 R60, R61, 0x1000000, RZ ;  /* 0x010000003d3c7825 */ /* 0x000fe200078e00ff */
[----:B------:R-:W-:-:S02]  /*3660*/  F2FP.F16.F32.PACK_AB R37, R46, R43 ;  /* 0x0000002b2e25723e */ /* 0x000fc400000000ff */
[----:B------:R-:W-:Y:S02]  /*3670*/  F2FP.F16.F32.PACK_AB R39, R52, R51 ;  /* 0x000000333427723e */ /* 0x000fe400000000ff */
[----:B------:R-:W-:Y:S02]  /*3680*/  SEL R59, RZ, 0x1, P3 ;  /* 0x00000001ff3b7807 */ /* 0x000fe40001800000 */
[----:B------:R-:W-:Y:S02]  /*3690*/  SEL R58, RZ, 0x1, P1 ;  /* 0x00000001ff3a7807 */ /* 0x000fe40000800000 */
[----:B------:R-:W-:Y:S01]  /*36a0*/  SEL R53, RZ, 0x1, P5 ;  /* 0x00000001ff357807 */ /* 0x000fe20002800000 */
[----:B0-----:R-:W-:Y:S01]  /*36b0*/  IMAD.WIDE.U32 R54, R44, 0x10, R54 ;  /* 0x000000102c367825 */ /* 0x001fe200078e0036 */
[----:B------:R-:W-:-:S03]  /*36c0*/  LOP3.LUT R61, R61, R62, R59, 0xfe, !PT ;  /* 0x0000003e3d3d7212 */ /* 0x000fc600078efe3b */
        /* <DEDUP_REMOVED lines=9> */
.L_x_5404:
[----:B------:R-:W-:Y:S05]  /*3760*/  BSYNC B0 ;  /* 0x0000000000007941 */ /* 0x000fea0003800000 */
.L_x_5403:
        /* <DEDUP_REMOVED lines=50> */
.L_x_5476:
        /* <DEDUP_REMOVED lines=40> */
[----:B------:R-:W-:Y:S01]  /*3d10*/  F2FP.F16.F32.PACK_AB R38, R53, R38 ;  /* 0x000000263526723e */ /* 0x000fe200000000ff */
[----:B------:R-:W-:Y:S01]  /*3d20*/  FFMA.FTZ R53, R16, R37, R8 ;  /* 0x0000002510357223 */ /* 0x000fe20000010008 */
[----:B------:R-:W-:Y:S01]  /*3d30*/  FFMA.FTZ R36, R17, R36, R9 ;  /* 0x0000002411247223 */ /* 0x000fe20000010009 */
[----:B------:R-:W-:-:S02]  /*3d40*/  F2FP.F16.F32.PACK_AB R39, R58, R39 ;  /* 0x000000273a27723e */ /* 0x000fc400000000ff */
[----:B------:R-:W-:Y:S02]  /*3d50*/  F2FP.F16.F32.PACK_AB R37, R56, R57 ;  /* 0x000000393825723e */ /* 0x000fe400000000ff */
[----:B------:R-:W-:Y:S01]  /*3d60*/  F2FP.F16.F32.PACK_AB R36, R36, R53 ;  /* 0x000000352424723e */ /* 0x000fe200000000ff */
[----:B0-----:R-:W-:-:S05]  /*3d70*/  IMAD.WIDE.U32 R54, R44, 0x10, R54 ;  /* 0x000000102c367825 */ /* 0x001fca00078e0036 */
[----:B------:R1:W-:Y:S02]  /*3d80*/  STG.E.128 desc[UR4][R54.64], R36 ;  /* 0x0000002436007986 */ /* 0x0003e4000c101d04 */
.L_x_5463:
[----:B------:R-:W-:Y:S05]  /*3d90*/  BSYNC B0 ;  /* 0x0000000000007941 */ /* 0x000fea0003800000 */
.L_x_5462:
[----:B01----:R-:W0:Y:S02]  /*3da0*/  LDC.64 R36, c[0x0][0x210] ;  /* 0x00008400ff247b82 */ /* 0x003e240000000a00 */
[----:B0-----:R-:W-:-:S04]  /*3db0*/  LEA R41, R36, R41, 0x2 ;  /* 0x0000002924297211 */ /* 0x001fc800078e10ff */
[----:B------:R-:W-:-:S13]  /*3dc0*/  ISETP.GE.AND P1, PT, R41, R37, PT ;  /* 0x000000252900720c */ /* 0x000fda0003f26270 */
[----:B------:R-:W-:Y:S05]  /*3dd0*/  @!P1 BRA `(.L_x_5464) ;  /* 0xffffffc800cc9947 */ /* 0x000fea000383ffff */
[----:B------:R-:W-:Y:S05]  /*3de0*/  BSYNC B1 ;  /* 0x0000000000017941 */ /* 0x000fea0003800000 */
.L_x_5402:
[----:B------:R-:W-:Y:S05]  /*3df0*/  EXIT ;  /* 0x000000000000794d */ /* 0x000fea0003800000 */
.L_x_5461:
        /* <DEDUP_REMOVED lines=8> */
.L_x_5466:
[----:B------:R-:W-:Y:S05]  /*3e80*/  BSYNC B0 ;  /* 0x0000000000007941 */ /* 0x000fea0003800000 */
.L_x_5465:
        /* <DEDUP_REMOVED lines=9> */
.L_x_5467:
[----:B------:R-:W-:Y:S01]  /*3f20*/  HFMA2.MMA R53, -RZ, RZ, 0, 2.384185791015625e-07 ;  /* 0x00000004ff357435 */ /* 0x000fe200000001ff */
[----:B------:R-:W-:-:S05]  /*3f30*/  MOV R37, R61 ;  /* 0x0000003d00257202 */ /* 0x000fca0000000f00 */
[----:B------:R-:W-:-:S04]  /*3f40*/  FADD.FTZ R56, R54, R37 ;  /* 0x0000002536387221 */ /* 0x000fc80000010000 */
[----:B------:R-:W-:-:S07]  /*3f50*/  IMAD.MOV.U32 R60, RZ, RZ, R56 ;  /* 0x000000ffff3c7224 */ /* 0x000fce00078e0038 */
[----:B------:R-:W-:Y:S05]  /*3f60*/  WARPSYNC.COLLECTIVE R38, `(.L_x_5468) ;  /* 0x0000000026087348 */ /* 0x000fea0003c00000 */
[----:B------:R0:W1:Y:S02]  /*3f70*/  SHFL.BFLY P2, R61, R60, R53, R39 ;  /* 0x0c0000353c3d7389 */ /* 0x0000640000040027 */
[----:B01----:R-:W-:Y:S01]  /*3f80*/  ENDCOLLECTIVE ;  /* 0x000000000000791b */ /* 0x003fe20003800000 */
.L_x_5468:
        /* <DEDUP_REMOVED lines=8> */
.L_x_5469:
[----:B------:R-:W-:Y:S01]  /*4010*/  HFMA2.MMA R53, -RZ, RZ, 0, 9.5367431640625e-07 ;  /* 0x00000010ff357435 */ /* 0x000fe200000001ff */
[----:B------:R-:W-:-:S05]  /*4020*/  MOV R58, R61 ;  /* 0x0000003d003a7202 */ /* 0x000fca0000000f00 */
[----:B------:R-:W-:-:S04]  /*4030*/  FADD.FTZ R58, R57, R58 ;  /* 0x0000003a393a7221 */ /* 0x000fc80000010000 */
[----:B------:R-:W-:-:S07]  /*4040*/  IMAD.MOV.U32 R60, RZ, RZ, R58 ;  /* 0x000000ffff3c7224 */ /* 0x000fce00078e003a */
[----:B------:R-:W-:Y:S05]  /*4050*/  WARPSYNC.COLLECTIVE R38, `(.L_x_5470) ;  /* 0x0000000026087348 */ /* 0x000fea0003c00000 */
[----:B------:R0:W1:Y:S02]  /*4060*/  SHFL.BFLY P2, R61, R60, R53, R39 ;  /* 0x0c0000353c3d7389 */ /* 0x0000640000040027 */
[----:B01----:R-:W-:Y:S01]  /*4070*/  ENDCOLLECTIVE ;  /* 0x000000000000791b */ /* 0x003fe20003800000 */
.L_x_5470:
        /* <DEDUP_REMOVED lines=26> */
.L_x_5471:
[----:B------:R-:W-:Y:S01]  /*4220*/  HFMA2.MMA R53, -RZ, RZ, 0, 1.1920928955078125e-07 ;  /* 0x00000002ff357435 */ /* 0x000fe200000001ff */
[----:B------:R-:W-:-:S04]  /*4230*/  IMAD.MOV.U32 R57, RZ, RZ, R61 ;  /* 0x000000ffff397224 */ /* 0x000fc800078e003d */
[----:B------:R-:W-:-:S05]  /*4240*/  FADD.FTZ R57, R36, R57 ;  /* 0x0000003924397221 */ /* 0x000fca0000010000 */
[----:B------:R-:W-:-:S07]  /*4250*/  MOV R60, R57 ;  /* 0x00000039003c7202 */ /* 0x000fce0000000f00 */
[----:B------:R-:W-:Y:S05]  /*4260*/  WARPSYNC.COLLECTIVE R38, `(.L_x_5472) ;  /* 0x0000000026087348 */ /* 0x000fea0003c00000 */
[----:B------:R0:W1:Y:S02]  /*4270*/  SHFL.BFLY P2, R61, R60, R53, R39 ;  /* 0x0c0000353c3d7389 */ /* 0x0000640000040027 */
[----:B01----:R-:W-:Y:S01]  /*4280*/  ENDCOLLECTIVE ;  /* 0x000000000000791b */ /* 0x003fe20003800000 */
.L_x_5472:
[----:B------:R-:W-:Y:S01]  /*4290*/  HFMA2.MMA R53, -RZ, RZ, 0, 2.384185791015625e-07 ;  /* 0x00000004ff357435 */ /* 0x000fe200000001ff */
[----:B------:R-:W-:-:S04]  /*42a0*/  IMAD.MOV.U32 R54, RZ, RZ, R61 ;  /* 0x000000ffff367224 */ /* 0x000fc800078e003d */
[----:B------:R-:W-:-:S05]  /*42b0*/  FADD.FTZ R54, R57, R54 ;  /* 0x0000003639367221 */ /* 0x000fca0000010000 */
[----:B------:R-:W-:-:S07]  /*42c0*/  MOV R60, R54 ;  /* 0x00000036003c7202 */ /* 0x000fce0000000f00 */
[----:B------:R-:W-:Y:S05]  /*42d0*/  WARPSYNC.COLLECTIVE R38, `(.L_x_5473) ;  /* 0x0000000026087348 */ /* 0x000fea0003c00000 */
[----:B------:R0:W1:Y:S02]  /*42e0*/  SHFL.BFLY P2, R61, R60, R53, R39 ;  /* 0x0c0000353c3d7389 */ /* 0x0000640000040027 */
[----:B01----:R-:W-:Y:S01]  /*42f0*/  ENDCOLLECTIVE ;  /* 0x000000000000791b */ /* 0x003fe20003800000 */
.L_x_5473:
[----:B------:R-:W-:Y:S01]  /*4300*/  HFMA2.MMA R53, -RZ, RZ, 0, 4.76837158203125e-07 ;  /* 0x00000008ff357435 */ /* 0x000fe200000001ff */
[----:B------:R-:W-:-:S04]  /*4310*/  IMAD.MOV.U32 R59, RZ, RZ, R61 ;  /* 0x000000ffff3b7224 */ /* 0x000fc800078e003d */
[----:B------:R-:W-:-:S05]  /*4320*/  FADD.FTZ R59, R54, R59 ;  /* 0x0000003b363b7221 */ /* 0x000fca0000010000 */
[----:B------:R-:W-:-:S07]  /*4330*/  MOV R60, R59 ;  /* 0x0000003b003c7202 */ /* 0x000fce0000000f00 */
[----:B------:R-:W-:Y:S05]  /*4340*/  WARPSYNC.COLLECTIVE R38, `(.L_x_5474) ;  /* 0x0000000026087348 */ /* 0x000fea0003c00000 */
[----:B------:R0:W1:Y:S02]  /*4350*/  SHFL.BFLY P2, R61, R60, R53, R39 ;  /* 0x0c0000353c3d7389 */ /* 0x0000640000040027 */
[----:B01----:R-:W-:Y:S01]  /*4360*/  ENDCOLLECTIVE ;  /* 0x000000000000791b */ /* 0x003fe20003800000 */
.L_x_5474:
[----:B------:R-:W-:Y:S01]  /*4370*/  HFMA2.MMA R53, -RZ, RZ, 0, 9.5367431640625e-07 ;  /* 0x00000010ff357435 */ /* 0x000fe200000001ff */
[----:B------:R-:W-:-:S04]  /*4380*/  IMAD.MOV.U32 R56, RZ, RZ, R61 ;  /* 0x000000ffff387224 */ /* 0x000fc800078e003d */
[----:B------:R-:W-:-:S05]  /*4390*/  FADD.FTZ R56, R59, R56 ;  /* 0x000000383b387221 */ /* 0x000fca0000010000 */
[----:B------:R-:W-:-:S07]  /*43a0*/  MOV R60, R56 ;  /* 0x00000038003c7202 */ /* 0x000fce0000000f00 */
[----:B------:R-:W-:Y:S05]  /*43b0*/  WARPSYNC.COLLECTIVE R38, `(.L_x_5475) ;  /* 0x0000000026087348 */ /* 0x000fea0003c00000 */
[----:B------:R0:W1:Y:S02]  /*43c0*/  SHFL.BFLY P2, R61, R60, R53, R39 ;  /* 0x0c0000353c3d7389 */ /* 0x0000640000040027 */
[----:B01----:R-:W-:Y:S01]  /*43d0*/  ENDCOLLECTIVE ;  /* 0x000000000000791b */ /* 0x003fe20003800000 */
.L_x_5475:
[----:B------:R-:W-:Y:S05]  /*43e0*/  BRA `(.L_x_5476) ;  /* 0xfffffff400a87947 */ /* 0x000fea000383ffff */
.L_x_5477:
        /* <DEDUP_REMOVED lines=9> */
.L_x_9588:


//--------------------- .text._ZN10layer_norm13ln_fwd_kernelINS_13Kernel_traitsIf6__halfS2_S2_fjLj256ELj1ELj4ELj1ELj16ENS_18Kernel_traits_baseILj256EfS2_S2_S2_fjLj128EEEEELb1ELb1ELb0ELb1EEEvNS_9FwdParamsE --------------------------
	.section	.text._ZN10layer_norm13ln_fwd_kernelINS_13Kernel_traitsIf6__halfS2_S2_fjLj256ELj1ELj4ELj1ELj16ENS_18Kernel_traits_baseILj256EfS2_S2_S2_fjLj128EEEEELb1ELb1ELb0ELb1EEEvNS_9FwdParamsE,"ax",@progbits
	.align	128
        .global         _ZN10layer_norm13ln_fwd_kernelINS_13Kernel_traitsIf6__halfS2_S2_fjLj256ELj1ELj4ELj1ELj16ENS_18Kernel_traits_baseILj256EfS2_S2_S2_fjLj128EEEEELb1ELb1ELb0ELb1EEEvNS_9FwdParamsE
        .type           _ZN10layer_norm13ln_fwd_kernelINS_13Kernel_traitsIf6__halfS2_S2_fjLj256ELj1ELj4ELj1ELj16ENS_18Kernel_traits_baseILj256EfS2_S2_S2_fjLj128EEEEELb1ELb1ELb0ELb1EEEvNS_9FwdParamsE,@function
        .size           _ZN10layer_norm13ln_fwd_kernelINS_13Kernel_traitsIf6__halfS2_S2_fjLj256ELj1ELj4ELj1ELj16ENS_18Kernel_traits_baseILj256EfS2_S2_S2_fjLj128EEEEELb1ELb1ELb0ELb1EEEvNS_9FwdParamsE,(.L_x_9589 - _ZN10layer_norm13ln_fwd_kernelINS_13Kernel_traitsIf6__halfS2_S2_fjLj256ELj1ELj4ELj1ELj16ENS_18Kernel_traits_baseILj256EfS2_S2_S2_fjLj128EEEEELb1ELb1ELb0ELb1EEEvNS_9FwdParamsE)
        .other          _ZN10layer_norm13ln_fwd_kernelINS_13Kernel_traitsIf6__halfS2_S2_fjLj256ELj1ELj4ELj1ELj16ENS_18Kernel_traits_baseILj256EfS2_S2_S2_fjLj128EEEEELb1ELb1ELb0ELb1EEEvNS_9FwdParamsE,@"STO_CUDA_ENTRY STV_DEFAULT"
_ZN10layer_norm13ln_fwd_kernelINS_13Kernel_traitsIf6__halfS2_S2_fjLj256ELj1ELj4ELj1ELj16ENS_18Kernel_traits_baseILj256EfS2_S2_S2_fjLj128EEEEELb1ELb1ELb0ELb1EEEvNS_9FwdParamsE:
.text._ZN10layer_norm13ln_fwd_kernelINS_13Kernel_traitsIf6__halfS2_S2_fjLj256ELj1ELj4ELj1ELj16ENS_18Kernel_traits_baseILj256EfS2_S2_S2_fjLj128EEEEELb1ELb1ELb0ELb1EEEvNS_9FwdParamsE:
        /* <DEDUP_REMOVED lines=141> */
.L_x_5536:
        /* <DEDUP_REMOVED lines=33> */
.L_x_5480:
[----:B------:R-:W-:-:S07]  /*0ae0*/  IMAD.MOV.U32 R45, RZ, RZ, R2 ;  /* 0x000000ffff2d7224 */ /* 0x000fce00078e0002 */
.L_x_5481:
[----:B------:R-:W-:Y:S05]  /*0af0*/  BSYNC B1 ;  /* 0x0000000000017941 */ /* 0x000fea0003800000 */
.L_x_5479:
        /* <DEDUP_REMOVED lines=16> */
.L_x_5485:
[----:B------:R-:W-:Y:S05]  /*0c00*/  BSYNC B2 ;  /* 0x0000000000027941 */ /* 0x000fea0003800000 */
.L_x_5484:
        /* <DEDUP_REMOVED lines=43> */
.L_x_5483:
[----:B------:R-:W-:Y:S05]  /*0ec0*/  BSYNC B1 ;  /* 0x0000000000017941 */ /* 0x000fea0003800000 */
.L_x_5482:
        /* <DEDUP_REMOVED lines=26> */
.L_x_5487:
[----:B------:R-:W-:-:S07]  /*1070*/  MOV R50, R2 ;  /* 0x0000000200327202 */ /* 0x000fce0000000f00 */
.L_x_5488:
[----:B------:R-:W-:Y:S05]  /*1080*/  BSYNC B1 ;  /* 0x0000000000017941 */ /* 0x000fea0003800000 */
.L_x_5486:
        /* <DEDUP_REMOVED lines=16> */
.L_x_5492:
[----:B------:R-:W-:Y:S05]  /*1190*/  BSYNC B2 ;  /* 0x0000000000027941 */ /* 0x000fea0003800000 */
.L_x_5491:
        /* <DEDUP_REMOVED lines=42> */
.L_x_5490:
[----:B------:R-:W-:Y:S05]  /*1440*/  BSYNC B1 ;  /* 0x0000000000017941 */ /* 0x000fea0003800000 */
.L_x_5489:
        /* <DEDUP_REMOVED lines=23> */
.L_x_5494:
[----:B------:R-:W-:-:S07]  /*15c0*/  IMAD.MOV.U32 R36, RZ, RZ, R2 ;  /* 0x000000ffff247224 */ /* 0x000fce00078e0002 */
.L_x_5495:
[----:B------:R-:W-:Y:S05]  /*15d0*/  BSYNC B1 ;  /* 0x0000000000017941 */ /* 0x000fea0003800000 */
.L_x_5493:
        /* <DEDUP_REMOVED lines=16> */
.L_x_5499:
[----:B------:R-:W-:Y:S05]  /*16e0*/  BSYNC B2 ;  /* 0x0000000000027941 */ /* 0x000fea0003800000 */
.L_x_5498:
        /* <DEDUP_REMOVED lines=42> */
.L_x_5497:
[----:B------:R-:W-:Y:S05]  /*1990*/  BSYNC B1 ;  /* 0x0000000000017941 */ /* 0x000fea0003800000 */
.L_x_5496:
        /* <DEDUP_REMOVED lines=22> */
.L_x_5501:
[----:B------:R-:W-:-:S07]  /*1b00*/  MOV R36, R2 ;  /* 0x0000000200247202 */ /* 0x000fce0000000f00 */
.L_x_5502:
[----:B------:R-:W-:Y:S05]  /*1b10*/  BSYNC B1 ;  /* 0x0000000000017941 */ /* 0x000fea0003800000 */
.L_x_5500:
        /* <DEDUP_REMOVED lines=16> */
.L_x_5506:
[----:B------:R-:W-:Y:S05]  /*1c20*/  BSYNC B2 ;  /* 0x0000000000027941 */ /* 0x000fea0003800000 */
.L_x_5505:
        /* <DEDUP_REMOVED lines=42> */
.L_x_5504:
[----:B------:R-:W-:Y:S05]  /*1ed0*/  BSYNC B1 ;  /* 0x0000000000017941 */ /* 0x000fea0003800000 */
.L_x_5503:
        /* <DEDUP_REMOVED lines=22> */
.L_x_5508:
[----:B------:R-:W-:-:S07]  /*2040*/  MOV R49, R2 ;  /* 0x0000000200317202 */ /* 0x000fce0000000f00 */
.L_x_5509:
[----:B------:R-:W-:Y:S05]  /*2050*/  BSYNC B1 ;  /* 0x0000000000017941 */ /* 0x000fea0003800000 */
.L_x_5507:
        /* <DEDUP_REMOVED lines=16> */
.L_x_5513:
[----:B------:R-:W-:Y:S05]  /*2160*/  BSYNC B2 ;  /* 0x0000000000027941 */ /* 0x000fea0003800000 */
.L_x_5512:
        /* <DEDUP_REMOVED lines=42> */
.L_x_5511:
[----:B------:R-:W-:Y:S05]  /*2410*/  BSYNC B1 ;  /* 0x0000000000017941 */ /* 0x000fea0003800000 */
.L_x_5510:
        /* <DEDUP_REMOVED lines=22> */
.L_x_5515:
[----:B------:R-:W-:-:S07]  /*2580*/  IMAD.MOV.U32 R50, RZ, RZ, R2 ;  /* 0x000000ffff327224 */ /* 0x000fce00078e0002 */
.L_x_5516:
[----:B------:R-:W-:Y:S05]  /*2590*/  BSYNC B1 ;  /* 0x0000000000017941 */ /* 0x000fea0003800000 */
.L_x_5514:
        /* <DEDUP_REMOVED lines=16> */
.L_x_5520:
[----:B------:R-:W-:Y:S05]  /*26a0*/  BSYNC B2 ;  /* 0x0000000000027941 */ /* 0x000fea0003800000 */
.L_x_5519:
        /* <DEDUP_REMOVED lines=42> */
.L_x_5518:
[----:B------:R-:W-:Y:S05]  /*2950*/  BSYNC B1 ;  /* 0x0000000000017941 */ /* 0x000fea0003800000 */
.L_x_5517:
        /* <DEDUP_REMOVED lines=22> */
.L_x_5522:
[----:B------:R-:W-:-:S07]  /*2ac0*/  MOV R38, R2 ;  /* 0x0000000200267202 */ /* 0x000fce0000000f00 */
.L_x_5523:
[----:B------:R-:W-:Y:S05]  /*2ad0*/  BSYNC B1 ;  /* 0x0000000000017941 */ /* 0x000fea0003800000 */
.L_x_5521:
        /* <DEDUP_REMOVED lines=16> */
.L_x_5527:
[----:B------:R-:W-:Y:S05]  /*2be0*/  BSYNC B2 ;  /* 0x0000000000027941 */ /* 0x000fea0003800000 */
.L_x_5526:
        /* <DEDUP_REMOVED lines=42> */
.L_x_5525:
[----:B------:R-:W-:Y:S05]  /*2e90*/  BSYNC B1 ;  /* 0x0000000000017941 */ /* 0x000fea0003800000 */
.L_x_5524:
        /* <DEDUP_REMOVED lines=22> */
.L_x_5529:
[----:B------:R-:W-:-:S07]  /*3000*/  MOV R38, R2 ;  /* 0x0000000200267202 */ /* 0x000fce0000000f00 */
.L_x_5530:
[----:B------:R-:W-:Y:S05]  /*3010*/  BSYNC B1 ;  /* 0x0000000000017941 */ /* 0x000fea0003800000 */
.L_x_5528:
        /* <DEDUP_REMOVED lines=18> */
.L_x_5534:
[----:B------:R-:W-:Y:S05]  /*3140*/  BSYNC B2 ;  /* 0x0000000000027941 */ /* 0x000fea0003800000 */
.L_x_5533:
        /* <DEDUP_REMOVED lines=42> */
.L_x_5532:
[----:B------:R-:W-:Y:S05]  /*33f0*/  BSYNC B1 ;  /* 0x0000000000017941 */ /* 0x000fea0003800000 */
.L_x_5531:
[----:B------:R-:W-:Y:S01]  /*3400*/  I2FP.F32.U32 R37, R38 ;  /* 0x0000002600257245 */ /* 0x000fe20000201000 */
[----:B------:R-:W-:Y:S01]  /*3410*/  HADD2.F32 R36, -RZ, R39.H1_H1 ;  /* 0x30000027ff247230 */ /* 0x000fe20000004100 */
[----:B------:R-:W-:Y:S01]  /*3420*/  ISETP.NE.AND P6, PT, R51, RZ, PT ;  /* 0x000000ff3300720c */ /* 0x000fe20003fc5270 */
[----:B------:R-:W-:Y:S01]  /*3430*/  @P0 HADD2.F32 R38, -RZ, R35.H1_H1 ;  /* 0x30000023ff260230 */ /* 0x000fe20000004100 */
[----:B------:R-:W-:Y:S01]  /*3440*/  SEL R51, RZ, 0x10000, P5 ;  /* 0x00010000ff337807 */ /* 0x000fe20002800000 */
[----:B------:R-:W-:Y:S01]  /*3450*/  FFMA.FTZ R56, R37, R56, 1.1641532182693481445e-10 ;  /* 0x2f00000025387423 */ /* 0x000fe20000010038 */
[----:B------:R-:W-:Y:S01]  /*3460*/  FMUL.FTZ R53, R36, R53 ;  /* 0x0000003524357220 */ /* 0x000fe20000410000 */
[----:B------:R-:W-:Y:S01]  /*3470*/  F2FP.F16.F32.PACK_AB R37, R48, R47 ;  /* 0x0000002f3025723e */ /* 0x000fe200000000ff */
[----:B------:R-:W-:Y:S01]  /*3480*/  UMOV UR8, 0xffffffff ;  /* 0xffffffff00087882 */ /* 0x000fe20000000000 */
[----:B------:R-:W-:Y:S01]  /*3490*/  SEL R58, RZ, 0x100, P4 ;  /* 0x00000100ff3a7807 */ /* 0x000fe20002000000 */
[----:B------:R-:W-:Y:S01]  /*34a0*/  FMUL.FTZ R53, R53, R54 ;  /* 0x0000003635357220 */ /* 0x000fe20000410000 */
[----:B------:R-:W-:-:S02]  /*34b0*/  FSETP.GTU.FTZ.AND P5, PT, R56, R55, PT ;  /* 0x000000373800720b */ /* 0x000fc40003fbc000 */
[----:B------:R-:W-:Y:S02]  /*34c0*/  SHF.R.U32.HI R56, RZ, 0x1c, R44 ;  /* 0x0000001cff387819 */ /* 0x000fe4000001162c */
[----:B------:R-:W-:Y:S02]  /*34d0*/  FSEL R36, R53, RZ, !P5 ;  /* 0x000000ff35247208 */ /* 0x000fe40006800000 */
[----:B------:R-:W-:Y:S02]  /*34e0*/  SHF.L.U32 R53, R44, 0x4, RZ ;  /* 0x000000042c357819 */ /* 0x000fe400000006ff */
[----:B------:R-:W-:Y:S01]  /*34f0*/  SEL R60, RZ, 0x1000000, P5 ;  /* 0x01000000ff3c7807 */ /* 0x000fe20002800000 */
[----:B------:R-:W-:Y:S01]  /*3500*/  FMUL.FTZ R59, R31, R36 ;  /* 0x000000241f3b7220 */ /* 0x000fe20000410000 */
[----:B------:R-:W-:Y:S02]  /*3510*/  F2FP.F16.F32.PACK_AB R36, R46, R45 ;  /* 0x0000002d2e24723e */ /* 0x000fe400000000ff */
[----:B------:R-:W-:Y:S01]  /*3520*/  LOP3.LUT R58, R58, R60, R51, 0xfe, !PT ;  /* 0x0000003c3a3a7212 */ /* 0x000fe200078efe33 */
[----:B------:R-:W-:Y:S01]  /*3530*/  @P0 FADD.FTZ R59, R59, R38 ;  /* 0x000000263b3b0221 */ /* 0x000fe20000010000 */
[----:B------:R-:W-:-:S02]  /*3540*/  IADD3 R54, P0, R53, UR14, RZ ;  /* 0x0000000e35367c10 */ /* 0x000fc4000ff1e0ff */
[----:B------:R-:W-:Y:S02]  /*3550*/  F2FP.F16.F32.PACK_AB R38, R52, R49 ;  /* 0x000000313426723e */ /* 0x000fe400000000ff */
[----:B------:R-:W-:Y:S02]  /*3560*/  IADD3.X R55, R56, UR15, RZ, P0, !PT ;  /* 0x0000000f38377c10 */ /* 0x000fe400087fe4ff */
[----:B------:R-:W-:Y:S02]  /*3570*/  ISETP.NE.AND P0, PT, R57, RZ, PT ;  /* 0x000000ff3900720c */ /* 0x000fe40003f05270 */
[----:B------:R-:W-:Y:S02]  /*3580*/  F2FP.F16.F32.PACK_AB R39, R59, R50 ;  /* 0x000000323b27723e */ /* 0x000fe400000000ff */
[----:B------:R-:W-:Y:S02]  /*3590*/  SEL R57, RZ, 0x1, P2 ;  /* 0x00000001ff397807 */ /* 0x000fe40001000000 */
[----:B------:R-:W-:Y:S01]  /*35a0*/  SEL R61, RZ, 0x1, P3 ;  /* 0x00000001ff3d7807 */ /* 0x000fe20001800000 */
[----:B------:R0:W-:Y:S01]  /*35b0*/  STG.E.128 desc[UR4][R54.64], R36 ;  /* 0x0000002436007986 */ /* 0x0001e2000c101d04 */
[----:B------:R-:W-:-:S02]  /*35c0*/  SEL R60, RZ, 0x1, P1 ;  /* 0x00000001ff3c7807 */ /* 0x000fc40000800000 */
        /* <DEDUP_REMOVED lines=58> */
.L_x_5548:
        /* <DEDUP_REMOVED lines=37> */
[----:B------:R-:W2:Y:S01]  /*3bc0*/  LDC.64 R44, c[0x0][0x210] ;  /* 0x00008400ff2c7b82 */ /* 0x000ea20000000a00 */
[----:B------:R-:W-:Y:S01]  /*3bd0*/  FFMA.FTZ R55, R17, R58, R9 ;  /* 0x0000003a11377223 */ /* 0x000fe20000010009 */
[----:B------:R-:W-:Y:S01]  /*3be0*/  IADD3 R52, P1, R53, UR18, RZ ;  /* 0x0000001235347c10 */ /* 0x000fe2000ff3e0ff */
[----:B0-----:R-:W-:Y:S01]  /*3bf0*/  @!P0 IMAD.WIDE R48, R7, 0x4, R48 ;  /* 0x0000000407308825 */ /* 0x001fe200078e0230 */
[----:B------:R-:W-:Y:S02]  /*3c00*/  F2FP.F16.F32.PACK_AB R39, R50, R39 ;  /* 0x000000273227723e */ /* 0x000fe400000000ff */
[----:B------:R-:W-:Y:S02]  /*3c10*/  IADD3.X R53, R56, UR19, RZ, P1, !PT ;  /* 0x0000001338357c10 */ /* 0x000fe40008ffe4ff */
[----:B------:R-:W-:Y:S01]  /*3c20*/  F2FP.F16.F32.PACK_AB R36, R55, R36 ;  /* 0x000000243724723e */ /* 0x000fe200000000ff */
        /* <DEDUP_REMOVED lines=8> */
.L_x_5478:
[----:B------:R-:W-:Y:S05]  /*3cb0*/  EXIT ;  /* 0x000000000000794d */ /* 0x000fea0003800000 */
.L_x_5535:
        /* <DEDUP_REMOVED lines=8> */
.L_x_5538:
[----:B------:R-:W-:Y:S05]  /*3d40*/  BSYNC B1 ;  /* 0x0000000000017941 */ /* 0x000fea0003800000 */
.L_x_5537:
        /* <DEDUP_REMOVED lines=8> */
.L_x_5539:
[----:B------:R-:W-:Y:S02]  /*3dd0*/  IMAD.MOV.U32 R44, RZ, RZ, 0x4 ;  /* 0x00000004ff2c7424 */ /* 0x000fe400078e00ff */
[----:B------:R-:W-:-:S05]  /*3de0*/  FADD.FTZ R57, R55, R36 ;  /* 0x0000002437397221 */ /* 0x000fca0000010000 */
[----:B------:R-:W-:-:S07]  /*3df0*/  MOV R55, R57 ;  /* 0x0000003900377202 */ /* 0x000fce0000000f00 */
[----:B------:R-:W-:Y:S05]  /*3e00*/  WARPSYNC.COLLECTIVE R38, `(.L_x_5540) ;  /* 0x0000000026087348 */ /* 0x000fea0003c00000 */
[----:B------:R0:W1:Y:S02]  /*3e10*/  SHFL.BFLY P0, R36, R55, R44, R39 ;  /* 0x0c00002c37247389 */ /* 0x0000640000000027 */
[----:B01----:R-:W-:Y:S01]  /*3e20*/  ENDCOLLECTIVE ;  /* 0x000000000000791b */ /* 0x003fe20003800000 */
.L_x_5540:
[----:B------:R-:W-:Y:S01]  /*3e30*/  HFMA2.MMA R44, -RZ, RZ, 0, 4.76837158203125e-07 ;  /* 0x00000008ff2c7435 */ /* 0x000fe200000001ff */
[----:B------:R-:W-:-:S05]  /*3e40*/  FADD.FTZ R58, R57, R36 ;  /* 0x00000024393a7221 */ /* 0x000fca0000010000 */
[----:B------:R-:W-:-:S07]  /*3e50*/  MOV R55, R58 ;  /* 0x0000003a00377202 */ /* 0x000fce0000000f00 */
[----:B------:R-:W-:Y:S05]  /*3e60*/  WARPSYNC.COLLECTIVE R38, `(.L_x_5541) ;  /* 0x0000000026087348 */ /* 0x000fea0003c00000 */
[----:B------:R0:W1:Y:S02]  /*3e70*/  SHFL.BFLY P0, R36, R55, R44, R39 ;  /* 0x0c00002c37247389 */ /* 0x0000640000000027 */
[----:B01----:R-:W-:Y:S01]  /*3e80*/  ENDCOLLECTIVE ;  /* 0x000000000000791b */ /* 0x003fe20003800000 */
.L_x_5541:
[----:B------:R-:W-:Y:S01]  /*3e90*/  MOV R44, 0x10 ;  /* 0x00000010002c7802 */ /* 0x000fe20000000f00 */
[----:B------:R-:W-:-:S04]  /*3ea0*/  FADD.FTZ R60, R58, R36 ;  /* 0x000000243a3c7221 */ /* 0x000fc80000010000 */
[----:B------:R-:W-:-:S07]  /*3eb0*/  IMAD.MOV.U32 R55, RZ, RZ, R60 ;  /* 0x000000ffff377224 */ /* 0x000fce00078e003c */
[----:B------:R-:W-:Y:S05]  /*3ec0*/  WARPSYNC.COLLECTIVE R38, `(.L_x_5542) ;  /* 0x0000000026087348 */ /* 0x000fea0003c00000 */
[----:B------:R0:W1:Y:S02]  /*3ed0*/  SHFL.BFLY P0, R36, R55, R44, R39 ;  /* 0x0c00002c37247389 */ /* 0x0000640000000027 */
[----:B01----:R-:W-:Y:S01]  /*3ee0*/  ENDCOLLECTIVE ;  /* 0x000000000000791b */ /* 0x003fe20003800000 */
.L_x_5542:
        /* <DEDUP_REMOVED lines=24> */
.L_x_5543:
[----:B------:R-:W-:Y:S01]  /*4070*/  MOV R44, 0x2 ;  /* 0x00000002002c7802 */ /* 0x000fe20000000f00 */
[----:B------:R-:W-:-:S07]  /*4080*/  FADD.FTZ R55, R51, R36 ;  /* 0x0000002433377221 */ /* 0x000fce0000010000 */
[----:B------:R-:W-:Y:S05]  /*4090*/  WARPSYNC.COLLECTIVE R38, `(.L_x_5544) ;  /* 0x0000000026087348 */ /* 0x000fea0003c00000 */
[----:B------:R0:W1:Y:S02]  /*40a0*/  SHFL.BFLY P0, R36, R55, R44, R39 ;  /* 0x0c00002c37247389 */ /* 0x0000640000000027 */
[----:B01----:R-:W-:Y:S01]  /*40b0*/  ENDCOLLECTIVE ;  /* 0x000000000000791b */ /* 0x003fe20003800000 */
.L_x_5544:
[----:B------:R-:W-:Y:S01]  /*40c0*/  HFMA2.MMA R44, -RZ, RZ, 0, 2.384185791015625e-07 ;  /* 0x00000004ff2c7435 */ /* 0x000fe200000001ff */
[----:B------:R-:W-:-:S04]  /*40d0*/  FADD.FTZ R57, R55, R36 ;  /* 0x0000002437397221 */ /* 0x000fc80000010000 */
[----:B------:R-:W-:-:S07]  /*40e0*/  IMAD.MOV.U32 R55, RZ, RZ, R57 ;  /* 0x000000ffff377224 */ /* 0x000fce00078e0039 */
[----:B------:R-:W-:Y:S05]  /*40f0*/  WARPSYNC.COLLECTIVE R38, `(.L_x_5545) ;  /* 0x0000000026087348 */ /* 0x000fea0003c00000 */
[----:B------:R0:W1:Y:S02]  /*4100*/  SHFL.BFLY P0, R36, R55, R44, R39 ;  /* 0x0c00002c37247389 */ /* 0x0000640000000027 */
[----:B01----:R-:W-:Y:S01]  /*4110*/  ENDCOLLECTIVE ;  /* 0x000000000000791b */ /* 0x003fe20003800000 */
.L_x_5545:
[----:B------:R-:W-:Y:S02]  /*4120*/  IMAD.MOV.U32 R44, RZ, RZ, 0x8 ;  /* 0x00000008ff2c7424 */ /* 0x000fe400078e00ff */
[----:B------:R-:W-:-:S05]  /*4130*/  FADD.FTZ R58, R57, R36 ;  /* 0x00000024393a7221 */ /* 0x000fca0000010000 */
[----:B------:R-:W-:-:S07]  /*4140*/  MOV R55, R58 ;  /* 0x0000003a00377202 */ /* 0x000fce0000000f00 */
[----:B------:R-:W-:Y:S05]  /*4150*/  WARPSYNC.COLLECTIVE R38, `(.L_x_5546) ;  /* 0x0000000026087348 */ /* 0x000fea0003c00000 */
[----:B------:R0:W1:Y:S02]  /*4160*/  SHFL.BFLY P0, R36, R55, R44, R39 ;  /* 0x0c00002c37247389 */ /* 0x0000640000000027 */
[----:B01----:R-:W-:Y:S01]  /*4170*/  ENDCOLLECTIVE ;  /* 0x000000000000791b */ /* 0x003fe20003800000 */
.L_x_5546:
[----:B------:R-:W-:Y:S01]  /*4180*/  HFMA2.MMA R44, -RZ, RZ, 0, 9.5367431640625e-07 ;  /* 0x00000010ff2c7435 */ /* 0x000fe200000001ff */
[----:B------:R-:W-:-:S05]  /*4190*/  FADD.FTZ R60, R58, R36 ;  /* 0x000000243a3c7221 */ /* 0x000fca0000010000 */
[----:B------:R-:W-:-:S07]  /*41a0*/  MOV R55, R60 ;  /* 0x0000003c00377202 */ /* 0x000fce0000000f00 */
[----:B------:R-:W-:Y:S05]  /*41b0*/  WARPSYNC.COLLECTIVE R38, `(.L_x_5547) ;  /* 0x0000000026087348 */ /* 0x000fea0003c00000 */
[----:B------:R0:W1:Y:S02]  /*41c0*/  SHFL.BFLY P0, R36, R55, R44, R39 ;  /* 0x0c00002c37247389 */ /* 0x0000640000000027 */
[----:B01----:R-:W-:Y:S01]  /*41d0*/  ENDCOLLECTIVE ;  /* 0x000000000000791b */ /* 0x003fe20003800000 */
.L_x_5547:
[----:B------:R-:W-:Y:S05]  /*41e0*/  BRA `(.L_x_5548) ;  /* 0xfffffff400e07947 */ /* 0x000fea000383ffff */
.L_x_5549:
        /* <DEDUP_REMOVED lines=9> */
.L_x_9589:


//--------------------- .text._ZN10layer_norm13ln_fwd_kernelINS_13Kernel_traitsIf6__halfS2_S2_fjLj256ELj1ELj4ELj1ELj16ENS_18Kernel_traits_baseILj256EfS2_S2_S2_fjLj128EEEEELb1ELb1ELb1ELb0EEEvNS_9FwdParamsE --------------------------
	.section	.text._ZN10layer_norm13ln_fwd_kernelINS_13Kernel_traitsIf6__halfS2_S2_fjLj256ELj1ELj4ELj1ELj16ENS_18Kernel_traits_baseILj256EfS2_S2_S2_fjLj128EEEEELb1ELb1ELb1ELb0EEEvNS_9FwdParamsE,"ax",@progbits
	.align	128
        .global         _ZN10layer_norm13ln_fwd_kernelINS_13Kernel_traitsIf6__halfS2_S2_fjLj256ELj1ELj4ELj1ELj16ENS_18Kernel_traits_baseILj256EfS2_S2_S2_fjLj128EEEEELb1ELb1ELb1ELb0EEEvNS_9FwdParamsE
        .type           _ZN10layer_norm13ln_fwd_kernelINS_13Kernel_traitsIf6__halfS2_S2_fjLj256ELj1ELj4ELj1ELj16ENS_18Kernel_traits_baseILj256EfS2_S2_S2_fjLj128EEEEELb1ELb1ELb1ELb0EEEvNS_9FwdParamsE,@function
        .size           _ZN10layer_norm13ln_fwd_kernelINS_13Kernel_traitsIf6__halfS2_S2_fjLj256ELj1ELj4ELj1ELj16ENS_18Kernel_traits_baseILj256EfS2_S2_S2_fjLj128EEEEELb1ELb1ELb1ELb0EEEvNS_9FwdParamsE,(.L_x_9590 - _ZN10layer_norm13ln_fwd_kernelINS_13Kernel_traitsIf6__halfS2_S2_fjLj256ELj1ELj4ELj1ELj16ENS_18Kernel_traits_baseILj256EfS2_S2_S2_fjLj128EEEEELb1ELb1ELb1ELb0EEEvNS_9FwdParamsE)
        .other          _ZN10layer_norm13ln_fwd_kernelINS_13Kernel_traitsIf6__halfS2_S2_fjLj256ELj1ELj4ELj1ELj16ENS_18Kernel_traits_baseILj256EfS2_S2_S2_fjLj128EEEEELb1ELb1ELb1ELb0EEEvNS_9FwdParamsE,@"STO_CUDA_ENTRY STV_DEFAULT"
_ZN10layer_norm13ln_fwd_kernelINS_13Kernel_traitsIf6__halfS2_S2_fjLj256ELj1ELj4ELj1ELj16ENS_18Kernel_traits_baseILj256EfS2_S2_S2_fjLj128EEEEELb1ELb1ELb1ELb0EEEvNS_9FwdParamsE:
.text._ZN10layer_norm13ln_fwd_kernelINS_13Kernel_traitsIf6__halfS2_S2_fjLj256ELj1ELj4ELj1ELj16ENS_18Kernel_traits_baseILj256EfS2_S2_S2_fjLj128EEEEELb1ELb1ELb1ELb0EEEvNS_9FwdParamsE:
        /* <DEDUP_REMOVED lines=50> */
.L_x_5551:
[----:B------:R-:W-:Y:S05]  /*0320*/  BSYNC B0 ;  /* 0x0000000000007941 */ /* 0x000fea0003800000 */
.L_x_5550:
        /* <DEDUP_REMOVED lines=93> */
.L_x_5638:
        /* <DEDUP_REMOVED lines=40> */
.L_x_5556:
        /* <DEDUP_REMOVED lines=12> */
.L_x_5559:
[----:B------:R-:W-:-:S07]  /*0c40*/  IMAD.MOV.U32 R11, RZ, RZ, R7 ;  /* 0x000000ffff0b7224 */ /* 0x000fce00078e0007 */
.L_x_5560:
[----:B------:R-:W-:Y:S05]  /*0c50*/  BSYNC B3 ;  /* 0x0000000000037941 */ /* 0x000fea0003800000 */
.L_x_5558:
        /* <DEDUP_REMOVED lines=16> */
.L_x_5564:
[----:B------:R-:W-:Y:S05]  /*0d60*/  BSYNC B4 ;  /* 0x0000000000047941 */ /* 0x000fea0003800000 */
.L_x_5563:
        /* <DEDUP_REMOVED lines=44> */
.L_x_5562:
[----:B------:R-:W-:Y:S05]  /*1030*/  BSYNC B3 ;  /* 0x0000000000037941 */ /* 0x000fea0003800000 */
.L_x_5561:
        /* <DEDUP_REMOVED lines=10> */
[----:B------:R-:W-:-:S04]  /*10e0*/  FMUL.FTZ R11, R28, R11 ;  /* 0x0000000b1c0b7220 */ /* 0x000fc80000410000 */
[----:B------:R-:W-:-:S07]  /*10f0*/  @P0 FADD.FTZ R11, R8, R11 ;  /* 0x0000000b080b0221 */ /* 0x000fce0000010000 */
.L_x_5557:
[----:B------:R-:W-:Y:S05]  /*1100*/  BSYNC B2 ;  /* 0x0000000000027941 */ /* 0x000fea0003800000 */
.L_x_5555:
[----:B------:R-:W-:Y:S04]  /*1110*/  BSSY B2, `(.L_x_5565) ;  /* 0x0000060000027945 */ /* 0x000fe80003800000 */
[----:B------:R-:W-:Y:S05]  /*1120*/  @P4 BRA `(.L_x_5566) ;  /* 0x0000000000184947 */ /* 0x000fea0003800000 */
[----:B------:R-:W-:Y:S01]  /*1130*/  IMAD.MOV.U32 R44, RZ, RZ, RZ ;  /* 0x000000ffff2c7224 */ /* 0x000fe200078e00ff */
[----:B------:R-:W-:Y:S01]  /*1140*/  MOV R42, R40 ;  /* 0x00000028002a7202 */ /* 0x000fe20000000f00 */
[----:B------:R-:W-:Y:S06]  /*1150*/  @!P0 BRA `(.L_x_5567) ;  /* 0x00000004006c8947 */ /* 0x000fec0003800000 */
[----:B------:R-:W-:Y:S02]  /*1160*/  IMAD.MOV.U32 R42, RZ, RZ, R40 ;  /* 0x000000ffff2a7224 */ /* 0x000fe400078e0028 */
[----:B-----5:R-:W-:Y:S01]  /*1170*/  HADD2.F32 R44, -RZ, R32.H1_H1 ;  /* 0x30000020ff2c7230 */ /* 0x020fe20000004100 */
[----:B------:R-:W-:Y:S06]  /*1180*/  BRA `(.L_x_5567) ;  /* 0x0000000400607947 */ /* 0x000fec0003800000 */
.L_x_5566:
        /* <DEDUP_REMOVED lines=12> */
.L_x_5569:
[----:B------:R-:W-:-:S07]  /*1250*/  MOV R8, R7 ;  /* 0x0000000700087202 */ /* 0x000fce0000000f00 */
.L_x_5570:
[----:B------:R-:W-:Y:S05]  /*1260*/  BSYNC B3 ;  /* 0x0000000000037941 */ /* 0x000fea0003800000 */
.L_x_5568:
        /* <DEDUP_REMOVED lines=16> */
.L_x_5574:
[----:B------:R-:W-:Y:S05]  /*1370*/  BSYNC B4 ;  /* 0x0000000000047941 */ /* 0x000fea0003800000 */
.L_x_5573:
        /* <DEDUP_REMOVED lines=44> */
.L_x_5572:
[----:B------:R-:W-:Y:S05]  /*1640*/  BSYNC B3 ;  /* 0x0000000000037941 */ /* 0x000fea0003800000 */
.L_x_5571:
        /* <DEDUP_REMOVED lines=12> */
.L_x_5567:
[----:B------:R-:W-:Y:S05]  /*1710*/  BSYNC B2 ;  /* 0x0000000000027941 */ /* 0x000fea0003800000 */
.L_x_5565:
        /* <DEDUP_REMOVED lines=8> */
.L_x_5576:
        /* <DEDUP_REMOVED lines=12> */
.L_x_5579:
[----:B------:R-:W-:-:S07]  /*1860*/  IMAD.MOV.U32 R8, RZ, RZ, R7 ;  /* 0x000000ffff087224 */ /* 0x000fce00078e0007 */
.L_x_5580:
[----:B------:R-:W-:Y:S05]  /*1870*/  BSYNC B3 ;  /* 0x0000000000037941 */ /* 0x000fea0003800000 */
.L_x_5578:
        /* <DEDUP_REMOVED lines=16> */
.L_x_5584:
[----:B------:R-:W-:Y:S05]  /*1980*/  BSYNC B4 ;  /* 0x0000000000047941 */ /* 0x000fea0003800000 */
.L_x_5583:
        /* <DEDUP_REMOVED lines=44> */
.L_x_5582:
[----:B------:R-:W-:Y:S05]  /*1c50*/  BSYNC B3 ;  /* 0x0000000000037941 */ /* 0x000fea0003800000 */
.L_x_5581:
        /* <DEDUP_REMOVED lines=10> */
[----:B------:R-:W-:-:S04]  /*1d00*/  FMUL.FTZ R45, R30, R45 ;  /* 0x0000002d1e2d7220 */ /* 0x000fc80000410000 */
[----:B------:R-:W-:-:S07]  /*1d10*/  @P0 FADD.FTZ R45, R8, R45 ;  /* 0x0000002d082d0221 */ /* 0x000fce0000010000 */
.L_x_5577:
[----:B------:R-:W-:Y:S05]  /*1d20*/  BSYNC B2 ;  /* 0x0000000000027941 */ /* 0x000fea0003800000 */
.L_x_5575:
        /* <DEDUP_REMOVED lines=8> */
.L_x_5586:
        /* <DEDUP_REMOVED lines=12> */
.L_x_5589:
[----:B------:R-:W-:-:S07]  /*1e70*/  MOV R8, R7 ;  /* 0x0000000700087202 */ /* 0x000fce0000000f00 */
.L_x_5590:
[----:B------:R-:W-:Y:S05]  /*1e80*/  BSYNC B3 ;  /* 0x0000000000037941 */ /* 0x000fea0003800000 */
.L_x_5588:
        /* <DEDUP_REMOVED lines=16> */
.L_x_5594:
[----:B------:R-:W-:Y:S05]  /*1f90*/  BSYNC B4 ;  /* 0x0000000000047941 */ /* 0x000fea0003800000 */
.L_x_5593:
        /* <DEDUP_REMOVED lines=44> */
.L_x_5592:
[----:B------:R-:W-:Y:S05]  /*2260*/  BSYNC B3 ;  /* 0x0000000000037941 */ /* 0x000fea0003800000 */
.L_x_5591:
        /* <DEDUP_REMOVED lines=10> */
[----:B------:R-:W-:-:S04]  /*2310*/  FMUL.FTZ R46, R31, R40 ;  /* 0x000000281f2e7220 */ /* 0x000fc80000410000 */
[----:B------:R-:W-:-:S07]  /*2320*/  @P0 FADD.FTZ R46, R43, R46 ;  /* 0x0000002e2b2e0221 */ /* 0x000fce0000010000 */
.L_x_5587:
[----:B------:R-:W-:Y:S05]  /*2330*/  BSYNC B2 ;  /* 0x0000000000027941 */ /* 0x000fea0003800000 */
.L_x_5585:
        /* <DEDUP_REMOVED lines=8> */
.L_x_5596:
        /* <DEDUP_REMOVED lines=12> */
.L_x_5599:
[----:B------:R-:W-:-:S07]  /*2480*/  IMAD.MOV.U32 R8, RZ, RZ, R7 ;  /* 0x000000ffff087224 */ /* 0x000fce00078e0007 */
.L_x_5600:
[----:B------:R-:W-:Y:S05]  /*2490*/  BSYNC B3 ;  /* 0x0000000000037941 */ /* 0x000fea0003800000 */
.L_x_5598:
        /* <DEDUP_REMOVED lines=16> */
.L_x_5604:
[----:B------:R-:W-:Y:S05]  /*25a0*/  BSYNC B4 ;  /* 0x0000000000047941 */ /* 0x000fea0003800000 */
.L_x_5603:
        /* <DEDUP_REMOVED lines=44> */
.L_x_5602:
[----:B------:R-:W-:Y:S05]  /*2870*/  BSYNC B3 ;  /* 0x0000000000037941 */ /* 0x000fea0003800000 */
.L_x_5601:
        /* <DEDUP_REMOVED lines=12> */
.L_x_5597:
[----:B------:R-:W-:Y:S05]  /*2940*/  BSYNC B2 ;  /* 0x0000000000027941 */ /* 0x000fea0003800000 */
.L_x_5595:
        /* <DEDUP_REMOVED lines=8> */
.L_x_5606:
        /* <DEDUP_REMOVED lines=12> */
.L_x_5609:
[----:B------:R-:W-:-:S07]  /*2a90*/  MOV R8, R7 ;  /* 0x0000000700087202 */ /* 0x000fce0000000f00 */
.L_x_5610:
[----:B------:R-:W-:Y:S05]  /*2aa0*/  BSYNC B3 ;  /* 0x0000000000037941 */ /* 0x000fea0003800000 */
.L_x_5608:
        /* <DEDUP_REMOVED lines=16> */
.L_x_5614:
[----:B------:R-:W-:Y:S05]  /*2bb0*/  BSYNC B4 ;  /* 0x0000000000047941 */ /* 0x000fea0003800000 */
.L_x_5613:
        /* <DEDUP_REMOVED lines=44> */
.L_x_5612:
[----:B------:R-:W-:Y:S05]  /*2e80*/  BSYNC B3 ;  /* 0x0000000000037941 */ /* 0x000fea0003800000 */
.L_x_5611:
        /* <DEDUP_REMOVED lines=12> */
.L_x_5607:
[----:B------:R-:W-:Y:S05]  /*2f50*/  BSYNC B2 ;  /* 0x0000000000027941 */ /* 0x000fea0003800000 */
.L_x_5605:
        /* <DEDUP_REMOVED lines=8> */
.L_x_5616:
        /* <DEDUP_REMOVED lines=12> */
.L_x_5619:
[----:B------:R-:W-:-:S07]  /*30a0*/  MOV R8, R7 ;  /* 0x0000000700087202 */ /* 0x000fce0000000f00 */
.L_x_5620:
[----:B------:R-:W-:Y:S05]  /*30b0*/  BSYNC B3 ;  /* 0x0000000000037941 */ /* 0x000fea0003800000 */
.L_x_5618:
        /* <DEDUP_REMOVED lines=16> */
.L_x_5624:
[----:B------:R-:W-:Y:S05]  /*31c0*/  BSYNC B4 ;  /* 0x0000000000047941 */ /* 0x000fea0003800000 */
.L_x_5623:
        /* <DEDUP_REMOVED lines=42> */
[----:B------:R-:W-:Y:S01]  /*3470*/  IMAD.MOV.U32 R43, RZ, RZ, RZ ;  /* 0x000000ffff2b7224 */ /* 0x000fe200078e00ff */
[----:B------:R-:W-:-:S07]  /*3480*/  MOV R10, R42 ;  /* 0x0000002a000a7202 */ /* 0x000fce0000000f00 */
.L_x_5622:
[----:B------:R-:W-:Y:S05]  /*3490*/  BSYNC B3 ;  /* 0x0000000000037941 */ /* 0x000fea0003800000 */
.L_x_5621:
        /* <DEDUP_REMOVED lines=12> */
.L_x_5617:
[----:B------:R-:W-:Y:S05]  /*3560*/  BSYNC B2 ;  /* 0x0000000000027941 */ /* 0x000fea0003800000 */
.L_x_5615:
        /* <DEDUP_REMOVED lines=8> */
.L_x_5626:
        /* <DEDUP_REMOVED lines=12> */
.L_x_5629:
[----:B------:R-:W-:-:S07]  /*36b0*/  IMAD.MOV.U32 R40, RZ, RZ, R7 ;  /* 0x000000ffff287224 */ /* 0x000fce00078e0007 */
.L_x_5630:
[----:B------:R-:W-:Y:S05]  /*36c0*/  BSYNC B3 ;  /* 0x0000000000037941 */ /* 0x000fea0003800000 */
.L_x_5628:
        /* <DEDUP_REMOVED lines=16> */
.L_x_5634:
[----:B------:R-:W-:Y:S05]  /*37d0*/  BSYNC B4 ;  /* 0x0000000000047941 */ /* 0x000fea0003800000 */
.L_x_5633:
        /* <DEDUP_REMOVED lines=44> */
.L_x_5632:
[----:B------:R-:W-:Y:S05]  /*3aa0*/  BSYNC B3 ;  /* 0x0000000000037941 */ /* 0x000fea0003800000 */
.L_x_5631:
        /* <DEDUP_REMOVED lines=12> */
.L_x_5627:
[----:B------:R-:W-:Y:S05]  /*3b70*/  BSYNC B2 ;  /* 0x0000000000027941 */ /* 0x000fea0003800000 */
.L_x_5625:
        /* <DEDUP_REMOVED lines=24> */
.L_x_5554:
[----:B------:R-:W-:Y:S05]  /*3d00*/  BSYNC B0 ;  /* 0x0000000000007941 */ /* 0x000fea0003800000 */
.L_x_5553:
        /* <DEDUP_REMOVED lines=52> */
.L_x_5650:
        /* <DEDUP_REMOVED lines=58> */
.L_x_5637:
[----:B------:R-:W-:Y:S05]  /*43f0*/  BSYNC B0 ;  /* 0x0000000000007941 */ /* 0x000fea0003800000 */
.L_x_5636:
[----:B0-----:R-:W0:Y:S02]  /*4400*/  LDC.64 R40, c[0x0][0x210] ;  /* 0x00008400ff287b82 */ /* 0x001e240000000a00 */
[----:B0-----:R-:W-:-:S05]  /*4410*/  IMAD R0, R40, 0x4, R0 ;  /* 0x0000000428007824 */ /* 0x001fca00078e0200 */
[----:B------:R-:W-:-:S13]  /*4420*/  ISETP.GE.AND P0, PT, R0, R41, PT ;  /* 0x000000290000720c */ /* 0x000fda0003f06270 */
[----:B------:R-:W-:Y:S05]  /*4430*/  @!P0 BRA `(.L_x_5638) ;  /* 0xffffffc400308947 */ /* 0x000fea000383ffff */
[----:B------:R-:W-:Y:S05]  /*4440*/  BSYNC B1 ;  /* 0x0000000000017941 */ /* 0x000fea0003800000 */
.L_x_5552:
[----:B------:R-:W-:Y:S05]  /*4450*/  EXIT ;  /* 0x000000000000794d */ /* 0x000fea0003800000 */
.L_x_5635:
        /* <DEDUP_REMOVED lines=8> */
.L_x_5640:
[----:B------:R-:W-:Y:S05]  /*44e0*/  BSYNC B0 ;  /* 0x0000000000007941 */ /* 0x000fea0003800000 */
.L_x_5639:
        /* <DEDUP_REMOVED lines=9> */
.L_x_5641:
[----:B------:R-:W-:Y:S02]  /*4580*/  IMAD.MOV.U32 R43, RZ, RZ, 0x4 ;  /* 0x00000004ff2b7424 */ /* 0x000fe400078e00ff */
[----:B------:R-:W-:-:S07]  /*4590*/  FADD.FTZ R54, R53, R40 ;  /* 0x0000002835367221 */ /* 0x000fce0000010000 */
[----:B------:R-:W-:Y:S05]  /*45a0*/  WARPSYNC.COLLECTIVE R41, `(.L_x_5642) ;  /* 0x0000000029087348 */ /* 0x000fea0003c00000 */
[----:B------:R0:W1:Y:S02]  /*45b0*/  SHFL.BFLY P3, R40, R54, R43, R42 ;  /* 0x0c00002b36287389 */ /* 0x000064000006002a */
[----:B01----:R-:W-:Y:S01]  /*45c0*/  ENDCOLLECTIVE ;  /* 0x000000000000791b */ /* 0x003fe20003800000 */
.L_x_5642:
[----:B------:R-:W-:Y:S01]  /*45d0*/  HFMA2.MMA R43, -RZ, RZ, 0, 4.76837158203125e-07 ;  /* 0x00000008ff2b7435 */ /* 0x000fe200000001ff */
[----:B------:R-:W-:-:S05]  /*45e0*/  FADD.FTZ R55, R54, R40 ;  /* 0x0000002836377221 */ /* 0x000fca0000010000 */
[----:B------:R-:W-:-:S07]  /*45f0*/  MOV R54, R55 ;  /* 0x0000003700367202 */ /* 0x000fce0000000f00 */
[----:B------:R-:W-:Y:S05]  /*4600*/  WARPSYNC.COLLECTIVE R41, `(.L_x_5643) ;  /* 0x0000000029087348 */ /* 0x000fea0003c00000 */
[----:B------:R0:W1:Y:S02]  /*4610*/  SHFL.BFLY P3, R40, R54, R43, R42 ;  /* 0x0c00002b36287389 */ /* 0x000064000006002a */
[----:B01----:R-:W-:Y:S01]  /*4620*/  ENDCOLLECTIVE ;  /* 0x000000000000791b */ /* 0x003fe20003800000 */
.L_x_5643:
[----:B------:R-:W-:Y:S01]  /*4630*/  MOV R43, 0x10 ;  /* 0x00000010002b7802 */ /* 0x000fe20000000f00 */
[----:B------:R-:W-:-:S04]  /*4640*/  FADD.FTZ R55, R55, R40 ;  /* 0x0000002837377221 */ /* 0x000fc80000010000 */
[----:B------:R-:W-:-:S07]  /*4650*/  IMAD.MOV.U32 R54, RZ, RZ, R55 ;  /* 0x000000ffff367224 */ /* 0x000fce00078e0037 */
[----:B------:R-:W-:Y:S05]  /*4660*/  WARPSYNC.COLLECTIVE R41, `(.L_x_5644) ;  /* 0x0000000029087348 */ /* 0x000fea0003c00000 */
[----:B------:R0:W1:Y:S02]  /*4670*/  SHFL.BFLY P3, R40, R54, R43, R42 ;  /* 0x0c00002b36287389 */ /* 0x000064000006002a */
[----:B01----:R-:W-:Y:S01]  /*4680*/  ENDCOLLECTIVE ;  /* 0x000000000000791b */ /* 0x003fe20003800000 */
.L_x_5644:
        /* <DEDUP_REMOVED lines=25> */
.L_x_5645:
[----:B------:R-:W-:Y:S01]  /*4820*/  HFMA2.MMA R43, -RZ, RZ, 0, 1.1920928955078125e-07 ;  /* 0x00000002ff2b7435 */ /* 0x000fe200000001ff */
[----:B------:R-:W-:-:S10]  /*4830*/  FADD.FTZ R54, R53, R40 ;  /* 0x0000002835367221 */ /* 0x000fd40000010000 */
[----:B------:R-:W-:Y:S05]  /*4840*/  WARPSYNC.COLLECTIVE R41, `(.L_x_5646) ;  /* 0x0000000029087348 */ /* 0x000fea0003c00000 */
[----:B------:R0:W1:Y:S02]  /*4850*/  SHFL.BFLY P3, R40, R54, R43, R42 ;  /* 0x0c00002b36287389 */ /* 0x000064000006002a */
[----:B01----:R-:W-:Y:S01]  /*4860*/  ENDCOLLECTIVE ;  /* 0x000000000000791b */ /* 0x003fe20003800000 */
.L_x_5646:
[----:B------:R-:W-:Y:S01]  /*4870*/  MOV R43, 0x4 ;  /* 0x00000004002b7802 */ /* 0x000fe20000000f00 */
[----:B------:R-:W-:-:S04]  /*4880*/  FADD.FTZ R55, R54, R40 ;  /* 0x0000002836377221 */ /* 0x000fc80000010000 */
[----:B------:R-:W-:-:S07]  /*4890*/  IMAD.MOV.U32 R54, RZ, RZ, R55 ;  /* 0x000000ffff367224 */ /* 0x000fce00078e0037 */
[----:B------:R-:W-:Y:S05]  /*48a0*/  WARPSYNC.COLLECTIVE R41, `(.L_x_5647) ;  /* 0x0000000029087348 */ /* 0x000fea0003c00000 */
[----:B------:R0:W1:Y:S02]  /*48b0*/  SHFL.BFLY P3, R40, R54, R43, R42 ;  /* 0x0c00002b36287389 */ /* 0x000064000006002a */
[----:B01----:R-:W-:Y:S01]  /*48c0*/  ENDCOLLECTIVE ;  /* 0x000000000000791b */ /* 0x003fe20003800000 */
.L_x_5647:
[----:B------:R-:W-:Y:S02]  /*48d0*/  IMAD.MOV.U32 R43, RZ, RZ, 0x8 ;  /* 0x00000008ff2b7424 */ /* 0x000fe400078e00ff */
[----:B------:R-:W-:-:S05]  /*48e0*/  FADD.FTZ R55, R55, R40 ;  /* 0x0000002837377221 */ /* 0x000fca0000010000 */
[----:B------:R-:W-:-:S07]  /*48f0*/  MOV R54, R55 ;  /* 0x0000003700367202 */ /* 0x000fce0000000f00 */
[----:B------:R-:W-:Y:S05]  /*4900*/  WARPSYNC.COLLECTIVE R41, `(.L_x_5648) ;  /* 0x0000000029087348 */ /* 0x000fea0003c00000 */
[----:B------:R0:W1:Y:S02]  /*4910*/  SHFL.BFLY P3, R40, R54, R43, R42 ;  /* 0x0c00002b36287389 */ /* 0x000064000006002a */
[----:B01----:R-:W-:Y:S01]  /*4920*/  ENDCOLLECTIVE ;  /* 0x000000000000791b */ /* 0x003fe20003800000 */
.L_x_5648:
[----:B------:R-:W-:Y:S01]  /*4930*/  HFMA2.MMA R43, -RZ, RZ, 0, 9.5367431640625e-07 ;  /* 0x00000010ff2b7435 */ /* 0x000fe200000001ff */
[----:B------:R-:W-:-:S05]  /*4940*/  FADD.FTZ R53, R55, R40 ;  /* 0x0000002837357221 */ /* 0x000fca0000010000 */
[----:B------:R-:W-:-:S07]  /*4950*/  MOV R54, R53 ;  /* 0x0000003500367202 */ /* 0x000fce0000000f00 */
[----:B------:R-:W-:Y:S05]  /*4960*/  WARPSYNC.COLLECTIVE R41, `(.L_x_5649) ;  /* 0x0000000029087348 */ /* 0x000fea0003c00000 */
[----:B------:R0:W1:Y:S02]  /*4970*/  SHFL.BFLY P3, R40, R54, R43, R42 ;  /* 0x0c00002b36287389 */ /* 0x000064000006002a */
[----:B01----:R-:W-:Y:S01]  /*4980*/  ENDCOLLECTIVE ;  /* 0x000000000000791b */ /* 0x003fe20003800000 */
.L_x_5649:
[----:B------:R-:W-:Y:S05]  /*4990*/  BRA `(.L_x_5650) ;  /* 0xfffffff400ac7947 */ /* 0x000fea000383ffff */
.L_x_5651:
        /* <DEDUP_REMOVED lines=14> */
.L_x_9590:


//--------------------- .text._ZN10layer_norm13ln_fwd_kernelINS_13Kernel_traitsIf6__halfS2_S2_fjLj256ELj1ELj4ELj1ELj16ENS_18Kernel_traits_baseILj256EfS2_S2_S2_fjLj128EEEEELb1ELb1ELb1ELb1EEEvNS_9FwdParamsE --------------------------
	.section	.text._ZN10layer_norm13ln_fwd_kernelINS_13Kernel_traitsIf6__halfS2_S2_fjLj256ELj1ELj4ELj1ELj16ENS_18Kernel_traits_baseILj256EfS2_S2_S2_fjLj128EEEEELb1ELb1ELb1ELb1EEEvNS_9FwdParamsE,"ax",@progbits
	.align	128
        .global         _ZN10layer_norm13ln_fwd_kernelINS_13Kernel_traitsIf6__halfS2_S2_fjLj256ELj1ELj4ELj1ELj16ENS_18Kernel_traits_baseILj256EfS2_S2_S2_fjLj128EEEEELb1ELb1ELb1ELb1EEEvNS_9FwdParamsE
        .type           _ZN10layer_norm13ln_fwd_kernelINS_13Kernel_traitsIf6__halfS2_S2_fjLj256ELj1ELj4ELj1ELj16ENS_18Kernel_traits_baseILj256EfS2_S2_S2_fjLj128EEEEELb1ELb1ELb1ELb1EEEvNS_9FwdParamsE,@function
        .size           _ZN10layer_norm13ln_fwd_kernelINS_13Kernel_traitsIf6__halfS2_S2_fjLj256ELj1ELj4ELj1ELj16ENS_18Kernel_traits_baseILj256EfS2_S2_S2_fjLj128EEEEELb1ELb1ELb1ELb1EEEvNS_9FwdParamsE,(.L_x_9591 - _ZN10layer_norm13ln_fwd_kernelINS_13Kernel_traitsIf6__halfS2_S2_fjLj256ELj1ELj4ELj1ELj16ENS_18Kernel_traits_baseILj256EfS2_S2_S2_fjLj128EEEEELb1ELb1ELb1ELb1EEEvNS_9FwdParamsE)
        .other          _ZN10layer_norm13ln_fwd_kernelINS_13Kernel_traitsIf6__halfS2_S2_fjLj256ELj1ELj4ELj1ELj16ENS_18Kernel_traits_baseILj256EfS2_S2_S2_fjLj128EEEEELb1ELb1ELb1ELb1EEEvNS_9FwdParamsE,@"STO_CUDA_ENTRY STV_DEFAULT"
_ZN10layer_norm13ln_fwd_kernelINS_13Kernel_traitsIf6__halfS2_S2_fjLj256ELj1ELj4ELj1ELj16ENS_18Kernel_traits_baseILj256EfS2_S2_S2_fjLj128EEEEELb1ELb1ELb1ELb1EEEvNS_9FwdParamsE:
.text._ZN10layer_norm13ln_fwd_kernelINS_13Kernel_traitsIf6__halfS2_S2_fjLj256ELj1ELj4ELj1ELj16ENS_18Kernel_traits_baseILj256EfS2_S2_S2_fjLj128EEEEELb1ELb1ELb1ELb1EEEvNS_9FwdParamsE:
        /* <DEDUP_REMOVED lines=140> */
.L_x_5738:
        /* <DEDUP_REMOVED lines=36> */
[----:B-----5:R-:W-:Y:S01]  /*0b00*/  HADD2.F32 R11, -RZ, R32.H0_H0 ;  /* 0x20000020ff0b7230 */ /* 0x020fe20000004100 */
[----:B------:R-:W-:Y:S06]  /*0b10*/  BRA `(.L_x_5655) ;  /* 0x0000000400607947 */ /* 0x000fec0003800000 */
.L_x_5654:
        /* <DEDUP_REMOVED lines=12> */
.L_x_5657:
[----:B------:R-:W-:-:S07]  /*0be0*/  IMAD.MOV.U32 R11, RZ, RZ, R7 ;  /* 0x000000ffff0b7224 */ /* 0x000fce00078e0007 */
.L_x_5658:
[----:B------:R-:W-:Y:S05]  /*0bf0*/  BSYNC B2 ;  /* 0x0000000000027941 */ /* 0x000fea0003800000 */
.L_x_5656:
        /* <DEDUP_REMOVED lines=16> */
.L_x_5662:
[----:B------:R-:W-:Y:S05]  /*0d00*/  BSYNC B3 ;  /* 0x0000000000037941 */ /* 0x000fea0003800000 */
.L_x_5661:
        /* <DEDUP_REMOVED lines=44> */
.L_x_5660:
[----:B------:R-:W-:Y:S05]  /*0fd0*/  BSYNC B2 ;  /* 0x0000000000027941 */ /* 0x000fea0003800000 */
.L_x_5659:
        /* <DEDUP_REMOVED lines=12> */
.L_x_5655:
[----:B------:R-:W-:Y:S05]  /*10a0*/  BSYNC B1 ;  /* 0x0000000000017941 */ /* 0x000fea0003800000 */
.L_x_5653:
        /* <DEDUP_REMOVED lines=8> */
.L_x_5664:
        /* <DEDUP_REMOVED lines=12> */
.L_x_5667:
[----:B------:R-:W-:-:S07]  /*11f0*/  MOV R8, R7 ;  /* 0x0000000700087202 */ /* 0x000fce0000000f00 */
.L_x_5668:
[----:B------:R-:W-:Y:S05]  /*1200*/  BSYNC B2 ;  /* 0x0000000000027941 */ /* 0x000fea0003800000 */
.L_x_5666:
        /* <DEDUP_REMOVED lines=16> */
.L_x_5672:
[----:B------:R-:W-:Y:S05]  /*1310*/  BSYNC B3 ;  /* 0x0000000000037941 */ /* 0x000fea0003800000 */
.L_x_5671:
        /* <DEDUP_REMOVED lines=44> */
.L_x_5670:
[----:B------:R-:W-:Y:S05]  /*15e0*/  BSYNC B2 ;  /* 0x0000000000027941 */ /* 0x000fea0003800000 */
.L_x_5669:
        /* <DEDUP_REMOVED lines=12> */
.L_x_5665:
[----:B------:R-:W-:Y:S05]  /*16b0*/  BSYNC B1 ;  /* 0x0000000000017941 */ /* 0x000fea0003800000 */
.L_x_5663:
        /* <DEDUP_REMOVED lines=8> */
.L_x_5674:
        /* <DEDUP_REMOVED lines=12> */
.L_x_5677:
[----:B------:R-:W-:-:S07]  /*1800*/  MOV R8, R7 ;  /* 0x0000000700087202 */ /* 0x000fce0000000f00 */
.L_x_5678:
[----:B------:R-:W-:Y:S05]  /*1810*/  BSYNC B2 ;  /* 0x0000000000027941 */ /* 0x000fea0003800000 */
.L_x_5676:
        /* <DEDUP_REMOVED lines=16> */
.L_x_5682:
[----:B------:R-:W-:Y:S05]  /*1920*/  BSYNC B3 ;  /* 0x0000000000037941 */ /* 0x000fea0003800000 */
.L_x_5681:
        /* <DEDUP_REMOVED lines=44> */
.L_x_5680:
[----:B------:R-:W-:Y:S05]  /*1bf0*/  BSYNC B2 ;  /* 0x0000000000027941 */ /* 0x000fea0003800000 */
.L_x_5679:
        /* <DEDUP_REMOVED lines=12> */
.L_x_5675:
[----:B------:R-:W-:Y:S05]  /*1cc0*/  BSYNC B1 ;  /* 0x0000000000017941 */ /* 0x000fea0003800000 */
.L_x_5673:
        /* <DEDUP_REMOVED lines=8> */
.L_x_5684:
        /* <DEDUP_REMOVED lines=12> */
.L_x_5687:
[----:B------:R-:W-:-:S07]  /*1e10*/  MOV R8, R7 ;  /* 0x0000000700087202 */ /* 0x000fce0000000f00 */
.L_x_5688:
[----:B------:R-:W-:Y:S05]  /*1e20*/  BSYNC B2 ;  /* 0x0000000000027941 */ /* 0x000fea0003800000 */
.L_x_5686:
        /* <DEDUP_REMOVED lines=16> */
.L_x_5692:
[----:B------:R-:W-:Y:S05]  /*1f30*/  BSYNC B3 ;  /* 0x0000000000037941 */ /* 0x000fea0003800000 */
.L_x_5691:
        /* <DEDUP_REMOVED lines=44> */
.L_x_5690:
[----:B------:R-:W-:Y:S05]  /*2200*/  BSYNC B2 ;  /* 0x0000000000027941 */ /* 0x000fea0003800000 */
.L_x_5689:
        /* <DEDUP_REMOVED lines=12> */
.L_x_5685:
[----:B------:R-:W-:Y:S05]  /*22d0*/  BSYNC B1 ;  /* 0x0000000000017941 */ /* 0x000fea0003800000 */
.L_x_5683:
        /* <DEDUP_REMOVED lines=8> */
.L_x_5694:
        /* <DEDUP_REMOVED lines=12> */
.L_x_5697:
[----:B------:R-:W-:-:S07]  /*2420*/  IMAD.MOV.U32 R8, RZ, RZ, R7 ;  /* 0x000000ffff087224 */ /* 0x000fce00078e0007 */
.L_x_5698:
[----:B------:R-:W-:Y:S05]  /*2430*/  BSYNC B2 ;  /* 0x0000000000027941 */ /* 0x000fea0003800000 */
.L_x_5696:
        /* <DEDUP_REMOVED lines=16> */
.L_x_5702:
[----:B------:R-:W-:Y:S05]  /*2540*/  BSYNC B3 ;  /* 0x0000000000037941 */ /* 0x000fea0003800000 */
.L_x_5701:
        /* <DEDUP_REMOVED lines=44> */
.L_x_5700:
[----:B------:R-:W-:Y:S05]  /*2810*/  BSYNC B2 ;  /* 0x0000000000027941 */ /* 0x000fea0003800000 */
.L_x_5699:
        /* <DEDUP_REMOVED lines=12> */
.L_x_5695:
[----:B------:R-:W-:Y:S05]  /*28e0*/  BSYNC B1 ;  /* 0x0000000000017941 */ /* 0x000fea0003800000 */
.L_x_5693:
        /* <DEDUP_REMOVED lines=8> */
.L_x_5704:
        /* <DEDUP_REMOVED lines=12> */
.L_x_5707:
[----:B------:R-:W-:-:S07]  /*2a30*/  MOV R8, R7 ;  /* 0x0000000700087202 */ /* 0x000fce0000000f00 */
.L_x_5708:
[----:B------:R-:W-:Y:S05]  /*2a40*/  BSYNC B2 ;  /* 0x0000000000027941 */ /* 0x000fea0003800000 */
.L_x_5706:
        /* <DEDUP_REMOVED lines=16> */
.L_x_5712:
[----:B------:R-:W-:Y:S05]  /*2b50*/  BSYNC B3 ;  /* 0x0000000000037941 */ /* 0x000fea0003800000 */
.L_x_5711:
        /* <DEDUP_REMOVED lines=44> */
.L_x_5710:
[----:B------:R-:W-:Y:S05]  /*2e20*/  BSYNC B2 ;  /* 0x0000000000027941 */ /* 0x000fea0003800000 */
.L_x_5709:
        /* <DEDUP_REMOVED lines=12> */
.L_x_5705:
[----:B------:R-:W-:Y:S05]  /*2ef0*/  BSYNC B1 ;  /* 0x0000000000017941 */ /* 0x000fea0003800000 */
.L_x_5703:
        /* <DEDUP_REMOVED lines=8> */
.L_x_5714:
        /* <DEDUP_REMOVED lines=12> */
.L_x_5717:
[----:B------:R-:W-:-:S07]  /*3040*/  MOV R8, R7 ;  /* 0x0000000700087202 */ /* 0x000fce0000000f00 */
.L_x_5718:
[----:B------:R-:W-:Y:S05]  /*3050*/  BSYNC B2 ;  /* 0x0000000000027941 */ /* 0x000fea0003800000 */
.L_x_5716:
        /* <DEDUP_REMOVED lines=16> */
.L_x_5722:
[----:B------:R-:W-:Y:S05]  /*3160*/  BSYNC B3 ;  /* 0x0000000000037941 */ /* 0x000fea0003800000 */
.L_x_5721:
        /* <DEDUP_REMOVED lines=44> */
.L_x_5720:
[----:B------:R-:W-:Y:S05]  /*3430*/  BSYNC B2 ;  /* 0x0000000000027941 */ /* 0x000fea0003800000 */
.L_x_5719:
        /* <DEDUP_REMOVED lines=12> */
.L_x_5715:
[----:B------:R-:W-:Y:S05]  /*3500*/  BSYNC B1 ;  /* 0x0000000000017941 */ /* 0x000fea0003800000 */
.L_x_5713:
        /* <DEDUP_REMOVED lines=8> */
.L_x_5724:
        /* <DEDUP_REMOVED lines=12> */
.L_x_5727:
[----:B------:R-:W-:-:S07]  /*3650*/  IMAD.MOV.U32 R40, RZ, RZ, R7 ;  /* 0x000000ffff287224 */ /* 0x000fce00078e0007 */
.L_x_5728:
[----:B------:R-:W-:Y:S05]  /*3660*/  BSYNC B2 ;  /* 0x0000000000027941 */ /* 0x000fea0003800000 */
.L_x_5726:
        /* <DEDUP_REMOVED lines=16> */
.L_x_5732:
[----:B------:R-:W-:Y:S05]  /*3770*/  BSYNC B3 ;  /* 0x0000000000037941 */ /* 0x000fea0003800000 */
.L_x_5731:
        /* <DEDUP_REMOVED lines=44> */
.L_x_5730:
[----:B------:R-:W-:Y:S05]  /*3a40*/  BSYNC B2 ;  /* 0x0000000000027941 */ /* 0x000fea0003800000 */
.L_x_5729:
        /* <DEDUP_REMOVED lines=12> */
.L_x_5725:
[----:B------:R-:W-:Y:S05]  /*3b10*/  BSYNC B1 ;  /* 0x0000000000017941 */ /* 0x000fea0003800000 */
.L_x_5723:
        /* <DEDUP_REMOVED lines=35> */
.L_x_5734:
[----:B------:R-:W-:Y:S05]  /*3d50*/  BSYNC B1 ;  /* 0x0000000000017941 */ /* 0x000fea0003800000 */
.L_x_5733:
        /* <DEDUP_REMOVED lines=40> */
.L_x_5750:
        /* <DEDUP_REMOVED lines=57> */
.L_x_5737:
[----:B------:R-:W-:Y:S05]  /*4370*/  BSYNC B1 ;  /* 0x0000000000017941 */ /* 0x000fea0003800000 */
.L_x_5736:
[----:B0-----:R-:W0:Y:S02]  /*4380*/  LDC.64 R40, c[0x0][0x210] ;  /* 0x00008400ff287b82 */ /* 0x001e240000000a00 */
[----:B0-----:R-:W-:-:S05]  /*4390*/  IMAD R0, R40, 0x4, R0 ;  /* 0x0000000428007824 */ /* 0x001fca00078e0200 */
[----:B------:R-:W-:-:S13]  /*43a0*/  ISETP.GE.AND P0, PT, R0, R41, PT ;  /* 0x000000290000720c */ /* 0x000fda0003f06270 */
[----:B------:R-:W-:Y:S05]  /*43b0*/  @!P0 BRA `(.L_x_5738) ;  /* 0xffffffc400408947 */ /* 0x000fea000383ffff */
[----:B------:R-:W-:Y:S05]  /*43c0*/  BSYNC B0 ;  /* 0x0000000000007941 */ /* 0x000fea0003800000 */
.L_x_5652:
[----:B------:R-:W-:Y:S05]  /*43d0*/  EXIT ;  /* 0x000000000000794d */ /* 0x000fea0003800000 */
.L_x_5735:
[----:B0-----:R-:W-:Y:S01]  /*43e0*/  HFMA2.MMA R43, -RZ, RZ, 0, 5.9604644775390625e-08 ;  /* 0x00000001ff2b7435 */ /* 0x001fe200000001ff */
[----:B------:R-:W-:Y:S01]  /*43f0*/  BSSY B1, `(.L_x_5739) ;  /* 0x0000006000017945 */ /* 0x000fe20003800000 */
[----:B------:R-:W-:Y:S01]  /*4400*/  MOV R42, 0x1f ;  /* 0x0000001f002a7802 */ /* 0x000fe20000000f00 */
[----:B------:R-:W-:-:S08]  /*4410*/  IMAD.MOV.U32 R41, RZ, RZ, -0x1 ;  /* 0xffffffffff297424 */ /* 0x000fd000078e00ff */
[----:B-----5:R-:W-:Y:S05]  /*4420*/  WARPSYNC.COLLECTIVE R41, `(.L_x_5740) ;  /* 0x0000000029087348 */ /* 0x020fea0003c00000 */
[----:B------:R0:W1:Y:S02]  /*4430*/  SHFL.BFLY P2, R40, R54, R43, R42 ;  /* 0x0c00002b36287389 */ /* 0x000064000004002a */
[----:B01---5:R-:W-:Y:S01]  /*4440*/  ENDCOLLECTIVE ;  /* 0x000000000000791b */ /* 0x023fe20003800000 */
.L_x_5740:
[----:B------:R-:W-:Y:S05]  /*4450*/  BSYNC B1 ;  /* 0x0000000000017941 */ /* 0x000fea0003800000 */
.L_x_5739:
        /* <DEDUP_REMOVED lines=9> */
.L_x_5741:
[----:B------:R-:W-:Y:S02]  /*44f0*/  IMAD.MOV.U32 R43, RZ, RZ, 0x4 ;  /* 0x00000004ff2b7424 */ /* 0x000fe400078e00ff */
[----:B------:R-:W-:-:S05]  /*4500*/  FADD.FTZ R55, R53, R40 ;  /* 0x0000002835377221 */ /* 0x000fca0000010000 */
[----:B------:R-:W-:-:S07]  /*4510*/  MOV R54, R55 ;  /* 0x0000003700367202 */ /* 0x000fce0000000f00 */
[----:B------:R-:W-:Y:S05]  /*4520*/  WARPSYNC.COLLECTIVE R41, `(.L_x_5742) ;  /* 0x0000000029087348 */ /* 0x000fea0003c00000 */
[----:B------:R0:W1:Y:S02]  /*4530*/  SHFL.BFLY P2, R40, R54, R43, R42 ;  /* 0x0c00002b36287389 */ /* 0x000064000004002a */
[----:B01----:R-:W-:Y:S01]  /*4540*/  ENDCOLLECTIVE ;  /* 0x000000000000791b */ /* 0x003fe20003800000 */
.L_x_5742:
[----:B------:R-:W-:Y:S01]  /*4550*/  HFMA2.MMA R43, -RZ, RZ, 0, 4.76837158203125e-07 ;  /* 0x00000008ff2b7435 */ /* 0x000fe200000001ff */
[----:B------:R-:W-:-:S05]  /*4560*/  FADD.FTZ R55, R55, R40 ;  /* 0x0000002837377221 */ /* 0x000fca0000010000 */
[----:B------:R-:W-:-:S07]  /*4570*/  MOV R54, R55 ;  /* 0x0000003700367202 */ /* 0x000fce0000000f00 */
[----:B------:R-:W-:Y:S05]  /*4580*/  WARPSYNC.COLLECTIVE R41, `(.L_x_5743) ;  /* 0x0000000029087348 */ /* 0x000fea0003c00000 */
[----:B------:R0:W1:Y:S02]  /*4590*/  SHFL.BFLY P2, R40, R54, R43, R42 ;  /* 0x0c00002b36287389 */ /* 0x000064000004002a */
[----:B01----:R-:W-:Y:S01]  /*45a0*/  ENDCOLLECTIVE ;  /* 0x000000000000791b */ /* 0x003fe20003800000 */
.L_x_5743:
[----:B------:R-:W-:Y:S01]  /*45b0*/  MOV R43, 0x10 ;  /* 0x00000010002b7802 */ /* 0x000fe20000000f00 */
[----:B------:R-:W-:-:S04]  /*45c0*/  FADD.FTZ R50, R55, R40 ;  /* 0x0000002837327221 */ /* 0x000fc80000010000 */
[----:B------:R-:W-:-:S07]  /*45d0*/  IMAD.MOV.U32 R54, RZ, RZ, R50 ;  /* 0x000000ffff367224 */ /* 0x000fce00078e0032 */
[----:B------:R-:W-:Y:S05]  /*45e0*/  WARPSYNC.COLLECTIVE R41, `(.L_x_5744) ;  /* 0x0000000029087348 */ /* 0x000fea0003c00000 */
[----:B------:R0:W1:Y:S02]  /*45f0*/  SHFL.BFLY P2, R40, R54, R43, R42 ;  /* 0x0c00002b36287389 */ /* 0x000064000004002a */
[----:B01----:R-:W-:Y:S01]  /*4600*/  ENDCOLLECTIVE ;  /* 0x000000000000791b */ /* 0x003fe20003800000 */
.L_x_5744:
        /* <DEDUP_REMOVED lines=24> */
.L_x_5745:
[----:B------:R-:W-:Y:S01]  /*4790*/  HFMA2.MMA R43, -RZ, RZ, 0, 1.1920928955078125e-07 ;  /* 0x00000002ff2b7435 */ /* 0x000fe200000001ff */
[----:B------:R-:W-:-:S10]  /*47a0*/  FADD.FTZ R54, R53, R40 ;  /* 0x0000002835367221 */ /* 0x000fd40000010000 */
[----:B------:R-:W-:Y:S05]  /*47b0*/  WARPSYNC.COLLECTIVE R41, `(.L_x_5746) ;  /* 0x0000000029087348 */ /* 0x000fea0003c00000 */
[----:B------:R0:W1:Y:S02]  /*47c0*/  SHFL.BFLY P2, R40, R54, R43, R42 ;  /* 0x0c00002b36287389 */ /* 0x000064000004002a */
[----:B01----:R-:W-:Y:S01]  /*47d0*/  ENDCOLLECTIVE ;  /* 0x000000000000791b */ /* 0x003fe20003800000 */
.L_x_5746:
[----:B------:R-:W-:Y:S01]  /*47e0*/  MOV R43, 0x4 ;  /* 0x00000004002b7802 */ /* 0x000fe20000000f00 */
[----:B------:R-:W-:-:S04]  /*47f0*/  FADD.FTZ R55, R54, R40 ;  /* 0x0000002836377221 */ /* 0x000fc80000010000 */
[----:B------:R-:W-:-:S07]  /*4800*/  IMAD.MOV.U32 R54, RZ, RZ, R55 ;  /* 0x000000ffff367224 */ /* 0x000fce00078e0037 */
[----:B------:R-:W-:Y:S05]  /*4810*/  WARPSYNC.COLLECTIVE R41, `(.L_x_5747) ;  /* 0x0000000029087348 */ /* 0x000fea0003c00000 */
[----:B------:R0:W1:Y:S02]  /*4820*/  SHFL.BFLY P2, R40, R54, R43, R42 ;  /* 0x0c00002b36287389 */ /* 0x000064000004002a */
[----:B01----:R-:W-:Y:S01]  /*4830*/  ENDCOLLECTIVE ;  /* 0x000000000000791b */ /* 0x003fe20003800000 */
.L_x_5747:
[----:B------:R-:W-:Y:S02]  /*4840*/  IMAD.MOV.U32 R43, RZ, RZ, 0x8 ;  /* 0x00000008ff2b7424 */ /* 0x000fe400078e00ff */
[----:B------:R-:W-:-:S05]  /*4850*/  FADD.FTZ R55, R55, R40 ;  /* 0x0000002837377221 */ /* 0x000fca0000010000 */
[----:B------:R-:W-:-:S07]  /*4860*/  MOV R54, R55 ;  /* 0x0000003700367202 */ /* 0x000fce0000000f00 */
[----:B------:R-:W-:Y:S05]  /*4870*/  WARPSYNC.COLLECTIVE R41, `(.L_x_5748) ;  /* 0x0000000029087348 */ /* 0x000fea0003c00000 */
[----:B------:R0:W1:Y:S02]  /*4880*/  SHFL.BFLY P2, R40, R54, R43, R42 ;  /* 0x0c00002b36287389 */ /* 0x000064000004002a */
[----:B01----:R-:W-:Y:S01]  /*4890*/  ENDCOLLECTIVE ;  /* 0x000000000000791b */ /* 0x003fe20003800000 */
.L_x_5748:
[----:B------:R-:W-:Y:S01]  /*48a0*/  HFMA2.MMA R43, -RZ, RZ, 0, 9.5367431640625e-07 ;  /* 0x00000010ff2b7435 */ /* 0x000fe200000001ff */
[----:B------:R-:W-:-:S05]  /*48b0*/  FADD.FTZ R53, R55, R40 ;  /* 0x0000002837357221 */ /* 0x000fca0000010000 */
[----:B------:R-:W-:-:S07]  /*48c0*/  MOV R54, R53 ;  /* 0x0000003500367202 */ /* 0x000fce0000000f00 */
[----:B------:R-:W-:Y:S05]  /*48d0*/  WARPSYNC.COLLECTIVE R41, `(.L_x_5749) ;  /* 0x0000000029087348 */ /* 0x000fea0003c00000 */
[----:B------:R0:W1:Y:S02]  /*48e0*/  SHFL.BFLY P2, R40, R54, R43, R42 ;  /* 0x0c00002b36287389 */ /* 0x000064000004002a */
[----:B01----:R-:W-:Y:S01]  /*48f0*/  ENDCOLLECTIVE ;  /* 0x000000000000791b */ /* 0x003fe20003800000 */
.L_x_5749:
[----:B------:R-:W-:Y:S05]  /*4900*/  BRA `(.L_x_5750) ;  /* 0xfffffff400b47947 */ /* 0x000fea000383ffff */
.L_x_5751:
        /* <DEDUP_REMOVED lines=15> */
.L_x_9591:


//--------------------- .text._ZN10layer_norm13ln_fwd_kernelINS_13Kernel_traitsI6__halfS2_fS2_fjLj256ELj1ELj4ELj1ELj16ENS_18Kernel_traits_baseILj256ES2_S2_fS2_fjLj128EEEEELb0ELb0ELb0ELb0EEEvNS_9FwdParamsE --------------------------
	.section	.text._ZN10layer_norm13ln_fwd_kernelINS_13Kernel_traitsI6__halfS2_fS2_fjLj256ELj1ELj4ELj1ELj16ENS_18Kernel_traits_baseILj256ES2_S2_fS2_fjLj128EEEEELb0ELb0ELb0ELb0EEEvNS_9FwdParamsE,"ax",@progbits
	.align	128
        .global         _ZN10layer_norm13ln_fwd_kernelINS_13Kernel_traitsI6__halfS2_fS2_fjLj256ELj1ELj4ELj1ELj16ENS_18Kernel_traits_baseILj256ES2_S2_fS2_fjLj128EEEEELb0ELb0ELb0ELb0EEEvNS_9FwdParamsE
        .type           _ZN10layer_norm13ln_fwd_kernelINS_13Kernel_traitsI6__halfS2_fS2_fjLj256ELj1ELj4ELj1ELj16ENS_18Kernel_traits_baseILj256ES2_S2_fS2_fjLj128EEEEELb0ELb0ELb0ELb0EEEvNS_9FwdParamsE,@function
        .size           _ZN10layer_norm13ln_fwd_kernelINS_13Kernel_traitsI6__halfS2_fS2_fjLj256ELj1ELj4ELj1ELj16ENS_18Kernel_traits_baseILj256ES2_S2_fS2_fjLj128EEEEELb0ELb0ELb0ELb0EEEvNS_9FwdParamsE,(.L_x_9592 - _ZN10layer_norm13ln_fwd_kernelINS_13Kernel_traitsI6__halfS2_fS2_fjLj256ELj1ELj4ELj1ELj16ENS_18Kernel_traits_baseILj256ES2_S2_fS2_fjLj128EEEEELb0ELb0ELb0ELb0EEEvNS_9FwdParamsE)
        .other          _ZN10layer_norm13ln_fwd_kernelINS_13Kernel_traitsI6__halfS2_fS2_fjLj256ELj1ELj4ELj1ELj16ENS_18Kernel_traits_baseILj256ES2_S2_fS2_fjLj128EEEEELb0ELb0ELb0ELb0EEEvNS_9FwdParamsE,@"STO_CUDA_ENTRY STV_DEFAULT"
_ZN10layer_norm13ln_fwd_kernelINS_13Kernel_traitsI6__halfS2_fS2_fjLj256ELj1ELj4ELj1ELj16ENS_18Kernel_traits_baseILj256ES2_S2_fS2_fjLj128EEEEELb0ELb0ELb0ELb0EEEvNS_9FwdParamsE:
.text._ZN10layer_norm13ln_fwd_kernelINS_13Kernel_traitsI6__halfS2_fS2_fjLj256ELj1ELj4ELj1ELj16ENS_18Kernel_traits_baseILj256ES2_S2_fS2_fjLj128EEEEELb0ELb0ELb0ELb0EEEvNS_9FwdParamsE:
        /* <DEDUP_REMOVED lines=26> */
.L_x_5753:
[----:B------:R-:W-:Y:S05]  /*01a0*/  BSYNC B0 ;  /* 0x0000000000007941 */ /* 0x000fea0003800000 */
.L_x_5752:
        /* <DEDUP_REMOVED lines=24> */
[--C-:B------:R-:W-:Y:S02]  /*0330*/  HADD2.F32 R35, -RZ, R14.reuse.H0_H0 ;  /* 0x2000000eff237230 */ /* 0x100fe40000004100 */
[----:B------:R-:W-:Y:S02]  /*0340*/  HADD2.F32 R36, -RZ, R14.H1_H1 ;  /* 0x3000000eff247230 */ /* 0x000fe40000004100 */
[----:B------:R-:W-:-:S02]  /*0350*/  HADD2.F32 R37, -RZ, R15.H0_H0 ;  /* 0x2000000fff257230 */ /* 0x000fc40000004100 */
[----:B------:R-:W-:-:S07]  /*0360*/  HADD2.F32 R38, -RZ, R15.H1_H1 ;  /* 0x3000000fff267230 */ /* 0x000fce0000004100 */
.L_x_5759:
        /* <DEDUP_REMOVED lines=22> */
[----:B------:R-:W-:Y:S01]  /*04d0*/  ISETP.NE.AND.EX P1, PT, RZ, UR7, PT, P1 ;  /* 0x00000007ff007c0c */ /* 0x000fe2000bf25310 */
[----:B--2---:R-:W-:-:S02]  /*04e0*/  HADD2.F32 R23, -RZ, R16.H0_H0 ;  /* 0x20000010ff177230 */ /* 0x004fc40000004100 */
[----:B------:R-:W-:Y:S02]  /*04f0*/  HADD2.F32 R25, -RZ, R16.H1_H1 ;  /* 0x30000010ff197230 */ /* 0x000fe40000004100 */
[--C-:B------:R-:W-:Y:S02]  /*0500*/  HADD2.F32 R27, -RZ, R17.reuse.H0_H0 ;  /* 0x20000011ff1b7230 */ /* 0x100fe40000004100 */
[-C--:B------:R-:W-:Y:S01]  /*0510*/  FMUL.FTZ R16, R23, R26.reuse ;  /* 0x0000001a17107220 */ /* 0x080fe20000410000 */
[----:B------:R-:W-:Y:S02]  /*0520*/  HADD2.F32 R41, -RZ, R17.H1_H1 ;  /* 0x30000011ff297230 */ /* 0x000fe40000004100 */
[----:B------:R-:W-:Y:S01]  /*0530*/  FMUL.FTZ R17, R25, R26 ;  /* 0x0000001a19117220 */ /* 0x000fe20000410000 */
[--C-:B------:R-:W-:Y:S01]  /*0540*/  HADD2.F32 R43, -RZ, R18.reuse.H0_H0 ;  /* 0x20000012ff2b7230 */ /* 0x100fe20000004100 */
[----:B------:R-:W-:Y:S01]  /*0550*/  LEA.HI.X R25, R39, UR9, RZ, 0x5, P4 ;  /* 0x0000000927197c11 */ /* 0x000fe2000a0f2cff */
[----:B------:R-:W-:-:S02]  /*0560*/  HADD2.F32 R45, -RZ, R18.H1_H1 ;  /* 0x30000012ff2d7230 */ /* 0x000fc40000004100 */
[-C--:B------:R-:W-:Y:S01]  /*0570*/  FMUL.FTZ R18, R27, R26.reuse ;  /* 0x0000001a1b127220 */ /* 0x080fe20000410000 */
[--C-:B------:R-:W-:Y:S02]  /*0580*/  HADD2.F32 R22, -RZ, R19.reuse.H0_H0 ;  /* 0x20000013ff167230 */ /* 0x100fe40000004100 */
[-C--:B0-----:R-:W-:Y:S01]  /*0590*/  FMUL.FTZ R20, R43, R26.reuse ;  /* 0x0000001a2b147220 */ /* 0x081fe20000410000 */
[----:B------:R-:W-:Y:S02]  /*05a0*/  HADD2.F32 R40, -RZ, R19.H1_H1 ;  /* 0x30000013ff287230 */ /* 0x000fe40000004100 */
[-C--:B------:R-:W-:Y:S01]  /*05b0*/  FMUL.FTZ R19, R41, R26.reuse ;  /* 0x0000001a29137220 */ /* 0x080fe20000410000 */
[-C--:B------:R-:W-:Y:S01]  /*05c0*/  FMUL.FTZ R21, R45, R26.reuse ;  /* 0x0000001a2d157220 */ /* 0x080fe20000410000 */
[-C--:B------:R-:W-:Y:S01]  /*05d0*/  FMUL.FTZ R22, R22, R26.reuse ;  /* 0x0000001a16167220 */ /* 0x080fe20000410000 */
[----:B---3--:R-:W-:Y:S01]  /*05e0*/  @P1 FADD.FTZ R16, R8, R16 ;  /* 0x0000001008101221 */ /* 0x008fe20000010000 */
[----:B------:R-:W-:Y:S01]  /*05f0*/  FMUL.FTZ R23, R40, R26 ;  /* 0x0000001a28177220 */ /* 0x000fe20000410000 */
        /* <DEDUP_REMOVED lines=9> */
.L_x_5755:
[----:B------:R-:W-:Y:S05]  /*0690*/  BSYNC B0 ;  /* 0x0000000000007941 */ /* 0x000fea0003800000 */
.L_x_5754:
        /* <DEDUP_REMOVED lines=50> */
.L_x_5771:
        /* <DEDUP_REMOVED lines=39> */
[----:B------:R-:W-:Y:S01]  /*0c30*/  FFMA.FTZ R43, R4, R42, R33 ;  /* 0x0000002a042b7223 */ /* 0x000fe20000010021 */
[----:B------:R-:W-:-:S02]  /*0c40*/  F2FP.F16.F32.PACK_AB R25, R25, R40 ;  /* 0x000000281919723e */ /* 0x000fc400000000ff */
[----:B------:R-:W1:Y:S01]  /*0c50*/  LDC.64 R40, c[0x0][0x2b8] ;  /* 0x0000ae00ff287b82 */ /* 0x000e620000000a00 */
[----:B------:R-:W-:Y:S02]  /*0c60*/  F2FP.F16.F32.PACK_AB R27, R44, R27 ;  /* 0x0000001b2c1b723e */ /* 0x000fe400000000ff */
[----:B------:R-:W-:Y:S01]  /*0c70*/  F2FP.F16.F32.PACK_AB R24, R43, R24 ;  /* 0x000000182b18723e */ /* 0x000fe200000000ff */
[----:B-1----:R-:W-:-:S05]  /*0c80*/  IMAD.WIDE.U32 R40, R39, 0x10, R40 ;  /* 0x0000001027287825 */ /* 0x002fca00078e0028 */
[----:B------:R2:W-:Y:S02]  /*0c90*/  STG.E.128 desc[UR4][R40.64], R24 ;  /* 0x0000001828007986 */ /* 0x0005e4000c101d04 */
.L_x_5758:
[----:B------:R-:W-:Y:S05]  /*0ca0*/  BSYNC B0 ;  /* 0x0000000000007941 */ /* 0x000fea0003800000 */
.L_x_5757:
[----:B-12---:R-:W1:Y:S02]  /*0cb0*/  LDC.64 R24, c[0x0][0x210] ;  /* 0x00008400ff187b82 */ /* 0x006e640000000a00 */
[----:B-1----:R-:W-:-:S04]  /*0cc0*/  LEA R0, R24, R0, 0x2 ;  /* 0x0000000018007211 */ /* 0x002fc800078e10ff */
[----:B------:R-:W-:-:S13]  /*0cd0*/  ISETP.GE.AND P1, PT, R0, R25, PT ;  /* 0x000000190000720c */ /* 0x000fda0003f26270 */
[----:B------:R-:W-:Y:S05]  /*0ce0*/  @!P1 BRA `(.L_x_5759) ;  /* 0xfffffff400a09947 */ /* 0x000fea000383ffff */
[----:B------:R-:W-:Y:S05]  /*0cf0*/  EXIT ;  /* 0x000000000000794d */ /* 0x000fea0003800000 */
.L_x_5756:
        /* <DEDUP_REMOVED lines=8> */
.L_x_5761:
[----:B------:R-:W-:Y:S05]  /*0d80*/  BSYNC B0 ;  /* 0x0000000000007941 */ /* 0x000fea0003800000 */
.L_x_5760:
        /* <DEDUP_REMOVED lines=8> */
.L_x_5762:
[----:B------:R-:W-:Y:S01]  /*0e10*/  HFMA2.MMA R40, -RZ, RZ, 0, 2.384185791015625e-07 ;  /* 0x00000004ff287435 */ /* 0x000fe200000001ff */
[----:B------:R-:W-:-:S05]  /*0e20*/  FADD.FTZ R43, R42, R24 ;  /* 0x000000182a2b7221 */ /* 0x000fca0000010000 */
[----:B------:R-:W-:-:S07]  /*0e30*/  MOV R42, R43 ;  /* 0x0000002b002a7202 */ /* 0x000fce0000000f00 */
[----:B------:R-:W-:Y:S05]  /*0e40*/  WARPSYNC.COLLECTIVE R26, `(.L_x_5763) ;  /* 0x000000001a087348 */ /* 0x000fea0003c00000 */
[----:B------:R0:W1:Y:S02]  /*0e50*/  SHFL.BFLY P4, R24, R42, R40, R27 ;  /* 0x0c0000282a187389 */ /* 0x000064000008001b */
[----:B01----:R-:W-:Y:S01]  /*0e60*/  ENDCOLLECTIVE ;  /* 0x000000000000791b */ /* 0x003fe20003800000 */
.L_x_5763:
[----:B------:R-:W-:Y:S01]  /*0e70*/  HFMA2.MMA R40, -RZ, RZ, 0, 4.76837158203125e-07 ;  /* 0x00000008ff287435 */ /* 0x000fe200000001ff */
[----:B------:R-:W-:-:S05]  /*0e80*/  FADD.FTZ R44, R43, R24 ;  /* 0x000000182b2c7221 */ /* 0x000fca0000010000 */
[----:B------:R-:W-:-:S07]  /*0e90*/  MOV R42, R44 ;  /* 0x0000002c002a7202 */ /* 0x000fce0000000f00 */
[----:B------:R-:W-:Y:S05]  /*0ea0*/  WARPSYNC.COLLECTIVE R26, `(.L_x_5764) ;  /* 0x000000001a087348 */ /* 0x000fea0003c00000 */
[----:B------:R0:W1:Y:S02]  /*0eb0*/  SHFL.BFLY P4, R24, R42, R40, R27 ;  /* 0x0c0000282a187389 */ /* 0x000064000008001b */
[----:B01----:R-:W-:Y:S01]  /*0ec0*/  ENDCOLLECTIVE ;  /* 0x000000000000791b */ /* 0x003fe20003800000 */
.L_x_5764:
[----:B------:R-:W-:Y:S01]  /*0ed0*/  HFMA2.MMA R40, -RZ, RZ, 0, 9.5367431640625e-07 ;  /* 0x00000010ff287435 */ /* 0x000fe200000001ff */
[----:B------:R-:W-:-:S05]  /*0ee0*/  FADD.FTZ R45, R44, R24 ;  /* 0x000000182c2d7221 */ /* 0x000fca0000010000 */
[----:B------:R-:W-:-:S07]  /*0ef0*/  MOV R42, R45 ;  /* 0x0000002d002a7202 */ /* 0x000fce0000000f00 */
[----:B------:R-:W-:Y:S05]  /*0f00*/  WARPSYNC.COLLECTIVE R26, `(.L_x_5765) ;  /* 0x000000001a087348 */ /* 0x000fea0003c00000 */
[----:B------:R0:W1:Y:S02]  /*0f10*/  SHFL.BFLY P4, R24, R42, R40, R27 ;  /* 0x0c0000282a187389 */ /* 0x000064000008001b */
[----:B01----:R-:W-:Y:S01]  /*0f20*/  ENDCOLLECTIVE ;  /* 0x000000000000791b */ /* 0x003fe20003800000 */
.L_x_5765:
        /* <DEDUP_REMOVED lines=24> */
.L_x_5766:
[----:B------:R-:W-:Y:S01]  /*10b0*/  HFMA2.MMA R40, -RZ, RZ, 0, 1.1920928955078125e-07 ;  /* 0x00000002ff287435 */ /* 0x000fe200000001ff */
[----:B------:R-:W-:-:S05]  /*10c0*/  FADD.FTZ R43, R42, R24 ;  /* 0x000000182a2b7221 */ /* 0x000fca0000010000 */
[----:B------:R-:W-:-:S07]  /*10d0*/  MOV R42, R43 ;  /* 0x0000002b002a7202 */ /* 0x000fce0000000f00 */
[----:B------:R-:W-:Y:S05]  /*10e0*/  WARPSYNC.COLLECTIVE R26, `(.L_x_5767) ;  /* 0x000000001a087348 */ /* 0x000fea0003c00000 */
[----:B------:R0:W1:Y:S02]  /*10f0*/  SHFL.BFLY P4, R24, R42, R40, R27 ;  /* 0x0c0000282a187389 */ /* 0x000064000008001b */
[----:B01----:R-:W-:Y:S01]  /*1100*/  ENDCOLLECTIVE ;  /* 0x000000000000791b */ /* 0x003fe20003800000 */
.L_x_5767:
[----:B------:R-:W-:Y:S01]  /*1110*/  HFMA2.MMA R40, -RZ, RZ, 0, 2.384185791015625e-07 ;  /* 0x00000004ff287435 */ /* 0x000fe200000001ff */
[----:B------:R-:W-:-:S05]  /*1120*/  FADD.FTZ R44, R43, R24 ;  /* 0x000000182b2c7221 */ /* 0x000fca0000010000 */
[----:B------:R-:W-:-:S07]  /*1130*/  MOV R42, R44 ;  /* 0x0000002c002a7202 */ /* 0x000fce0000000f00 */
[----:B------:R-:W-:Y:S05]  /*1140*/  WARPSYNC.COLLECTIVE R26, `(.L_x_5768) ;  /* 0x000000001a087348 */ /* 0x000fea0003c00000 */
[----:B------:R0:W1:Y:S02]  /*1150*/  SHFL.BFLY P4, R24, R42, R40, R27 ;  /* 0x0c0000282a187389 */ /* 0x000064000008001b */
[----:B01----:R-:W-:Y:S01]  /*1160*/  ENDCOLLECTIVE ;  /* 0x000000000000791b */ /* 0x003fe20003800000 */
.L_x_5768:
[----:B------:R-:W-:Y:S01]  /*1170*/  HFMA2.MMA R40, -RZ, RZ, 0, 4.76837158203125e-07 ;  /* 0x00000008ff287435 */ /* 0x000fe200000001ff */
[----:B------:R-:W-:-:S05]  /*1180*/  FADD.FTZ R45, R44, R24 ;  /* 0x000000182c2d7221 */ /* 0x000fca0000010000 */
[----:B------:R-:W-:-:S07]  /*1190*/  MOV R42, R45 ;  /* 0x0000002d002a7202 */ /* 0x000fce0000000f00 */
[----:B------:R-:W-:Y:S05]  /*11a0*/  WARPSYNC.COLLECTIVE R26, `(.L_x_5769) ;  /* 0x000000001a087348 */ /* 0x000fea0003c00000 */
[----:B------:R0:W1:Y:S02]  /*11b0*/  SHFL.BFLY P4, R24, R42, R40, R27 ;  /* 0x0c0000282a187389 */ /* 0x000064000008001b */
[----:B01----:R-:W-:Y:S01]  /*11c0*/  ENDCOLLECTIVE ;  /* 0x000000000000791b */ /* 0x003fe20003800000 */
.L_x_5769:
[----:B------:R-:W-:Y:S01]  /*11d0*/  HFMA2.MMA R40, -RZ, RZ, 0, 9.5367431640625e-07 ;  /* 0x00000010ff287435 */ /* 0x000fe200000001ff */
[----:B------:R-:W-:-:S05]  /*11e0*/  FADD.FTZ R45, R45, R24 ;  /* 0x000000182d2d7221 */ /* 0x000fca0000010000 */
[----:B------:R-:W-:-:S07]  /*11f0*/  MOV R42, R45 ;  /* 0x0000002d002a7202 */ /* 0x000fce0000000f00 */
[----:B------:R-:W-:Y:S05]  /*1200*/  WARPSYNC.COLLECTIVE R26, `(.L_x_5770) ;  /* 0x000000001a087348 */ /* 0x000fea0003c00000 */
[----:B------:R0:W1:Y:S02]  /*1210*/  SHFL.BFLY P4, R24, R42, R40, R27 ;  /* 0x0c0000282a187389 */ /* 0x000064000008001b */
[----:B01----:R-:W-:Y:S01]  /*1220*/  ENDCOLLECTIVE ;  /* 0x000000000000791b */ /* 0x003fe20003800000 */
.L_x_5770:
[----:B------:R-:W-:Y:S05]  /*1230*/  BRA `(.L_x_5771) ;  /* 0xfffffff400e07947 */ /* 0x000fea000383ffff */
.L_x_5772:
        /* <DEDUP_REMOVED lines=12> */
.L_x_9592:


//--------------------- .text._ZN10layer_norm13ln_fwd_kernelINS_13Kernel_traitsI6__halfS2_fS2_fjLj256ELj1ELj4ELj1ELj16ENS_18Kernel_traits_baseILj256ES2_S2_fS2_fjLj128EEEEELb0ELb0ELb0ELb1EEEvNS_9FwdParamsE --------------------------
	.section	.text._ZN10layer_norm13ln_fwd_kernelINS_13Kernel_traitsI6__halfS2_fS2_fjLj256ELj1ELj4ELj1ELj16ENS_18Kernel_traits_baseILj256ES2_S2_fS2_fjLj128EEEEELb0ELb0ELb0ELb1EEEvNS_9FwdParamsE,"ax",@progbits
	.align	128
        .global         _ZN10layer_norm13ln_fwd_kernelINS_13Kernel_traitsI6__halfS2_fS2_fjLj256ELj1ELj4ELj1ELj16ENS_18Kernel_traits_baseILj256ES2_S2_fS2_fjLj128EEEEELb0ELb0ELb0ELb1EEEvNS_9FwdParamsE
        .type           _ZN10layer_norm13ln_fwd_kernelINS_13Kernel_traitsI6__halfS2_fS2_fjLj256ELj1ELj4ELj1ELj16ENS_18Kernel_traits_baseILj256ES2_S2_fS2_fjLj128EEEEELb0ELb0ELb0ELb1EEEvNS_9FwdParamsE,@function
        .size           _ZN10layer_norm13ln_fwd_kernelINS_13Kernel_traitsI6__halfS2_fS2_fjLj256ELj1ELj4ELj1ELj16ENS_18Kernel_traits_baseILj256ES2_S2_fS2_fjLj128EEEEELb0ELb0ELb0ELb1EEEvNS_9FwdParamsE,(.L_x_9593 - _ZN10layer_norm13ln_fwd_kernelINS_13Kernel_traitsI6__halfS2_fS2_fjLj256ELj1ELj4ELj1ELj16ENS_18Kernel_traits_baseILj256ES2_S2_fS2_fjLj128EEEEELb0ELb0ELb0ELb1EEEvNS_9FwdParamsE)
        .other          _ZN10layer_norm13ln_fwd_kernelINS_13Kernel_traitsI6__halfS2_fS2_fjLj256ELj1ELj4ELj1ELj16ENS_18Kernel_traits_baseILj256ES2_S2_fS2_fjLj128EEEEELb0ELb0ELb0ELb1EEEvNS_9FwdParamsE,@"STO_CUDA_ENTRY STV_DEFAULT"
_ZN10layer_norm13ln_fwd_kernelINS_13Kernel_traitsI6__halfS2_fS2_fjLj256ELj1ELj4ELj1ELj16ENS_18Kernel_traits_baseILj256ES2_S2_fS2_fjLj128EEEEELb0ELb0ELb0ELb1EEEvNS_9FwdParamsE:
.text._ZN10layer_norm13ln_fwd_kernelINS_13Kernel_traitsI6__halfS2_fS2_fjLj256ELj1ELj4ELj1ELj16ENS_18Kernel_traits_baseILj256ES2_S2_fS2_fjLj128EEEEELb0ELb0ELb0ELb1EEEvNS_9FwdParamsE:
        /* <DEDUP_REMOVED lines=14> */
[----:B------:R-:W-:-:S04]  /*00e0*/  SHF.L.U32 R0, R0, 0x4, RZ ;  /* 0x0000000400007819 */ /* 0x000fc800000006ff */
[----:B------:R-:W5:Y:S01]  /*00f0*/  @P0 LDG.E.128 R8, desc[UR4][R8.64] ;  /* 0x0000000408080981 */ /* 0x000f62000c1e1d00 */
[----:B------:R-:W-:Y:S02]  /*0100*/  ISETP.GE.AND P1, PT, R2, UR8, PT ;  /* 0x0000000802007c0c */ /* 0x000fe4000bf26270 */
[----:B------:R-:W-:-:S04]  /*0110*/  LOP3.LUT R0, R0, 0x1f0, RZ, 0xc0, !PT ;  /* 0x000001f000007812 */ /* 0x000fc800078ec0ff */
[----:B------:R-:W-:-:S04]  /*0120*/  IADD3 R12, P2, R0, UR6, RZ ;  /* 0x00000006000c7c10 */ /* 0x000fc8000ff5e0ff */
[----:B------:R-:W-:-:S03]  /*0130*/  IADD3.X R13, RZ, UR7, RZ, P2, !PT ;  /* 0x00000007ff0d7c10 */ /* 0x000fc600097fe4ff */
[----:B------:R-:W-:Y:S06]  /*0140*/  @P1 EXIT ;  /* 0x000000000000194d */ /* 0x000fec0003800000 */
[----:B------:R-:W2:Y:S01]  /*0150*/  LDG.E.128 R12, desc[UR4][R12.64] ;  /* 0x000000040c0c7981 */ /* 0x000ea2000c1e1d00 */
[----:B-----5:R-:W-:Y:S02]  /*0160*/  @!P0 CS2R R8, SRZ ;  /* 0x0000000000088805 */ /* 0x020fe4000001ff00 */
[----:B------:R-:W-:Y:S01]  /*0170*/  @!P0 CS2R R10, SRZ ;  /* 0x00000000000a8805 */ /* 0x000fe2000001ff00 */
[----:B------:R-:W-:Y:S01]  /*0180*/  ULDC.64 UR6, c[0x0][0x270] ;  /* 0x00009c0000067ab9 */ /* 0x000fe20000000a00 */
[----:B------:R-:W-:Y:S01]  /*0190*/  ULDC.64 UR8, c[0x0][0x230] ;  /* 0x00008c0000087ab9 */ /* 0x000fe20000000a00 */
[----:B------:R-:W-:Y:S01]  /*01a0*/  ISETP.NE.U32.AND P0, PT, RZ, UR6, PT ;  /* 0x00000006ff007c0c */ /* 0x000fe2000bf05070 */
[----:B------:R-:W-:Y:S01]  /*01b0*/  ULDC.U8 UR6, c[0x0][0x2a0] ;  /* 0x0000a80000067ab9 */ /* 0x000fe20000000000 */
[--C-:B------:R-:W-:Y:S01]  /*01c0*/  HADD2.F32 R0, -RZ, R8.reuse.H0_H0 ;  /* 0x20000008ff007230 */ /* 0x100fe20000004100 */
[----:B------:R-:W-:Y:S01]  /*01d0*/  ISETP.NE.AND P2, PT, RZ, UR6, PT ;  /* 0x00000006ff007c0c */ /* 0x000fe2000bf45270 */
[----:B------:R-:W-:Y:S01]  /*01e0*/  HADD2.F32 R5, -RZ, R8.H1_H1 ;  /* 0x30000008ff057230 */ /* 0x000fe20000004100 */
[----:B------:R-:W-:Y:S01]  /*01f0*/  ISETP.NE.AND.EX P0, PT, RZ, UR7, PT, P0 ;  /* 0x00000007ff007c0c */ /* 0x000fe2000bf05300 */
        /* <DEDUP_REMOVED lines=10> */
[--C-:B--2---:R-:W-:Y:S02]  /*02a0*/  HADD2.F32 R27, -RZ, R14.reuse.H1_H1 ;  /* 0x3000000eff1b7230 */ /* 0x104fe40000004100 */
[----:B------:R-:W-:Y:S02]  /*02b0*/  HADD2.F32 R28, -RZ, R14.H0_H0 ;  /* 0x2000000eff1c7230 */ /* 0x000fe40000004100 */
[--C-:B------:R-:W-:Y:S02]  /*02c0*/  HADD2.F32 R29, -RZ, R12.reuse.H0_H0 ;  /* 0x2000000cff1d7230 */ /* 0x100fe40000004100 */
[----:B------:R-:W-:Y:S02]  /*02d0*/  HADD2.F32 R30, -RZ, R12.H1_H1 ;  /* 0x3000000cff1e7230 */ /* 0x000fe40000004100 */
[----:B------:R-:W-:-:S02]  /*02e0*/  HADD2.F32 R31, -RZ, R13.H0_H0 ;  /* 0x2000000dff1f7230 */ /* 0x000fc40000004100 */
[----:B------:R-:W-:Y:S02]  /*02f0*/  HADD2.F32 R33, -RZ, R13.H1_H1 ;  /* 0x3000000dff217230 */ /* 0x000fe40000004100 */
[--C-:B------:R-:W-:Y:S02]  /*0300*/  HADD2.F32 R32, -RZ, R15.reuse.H0_H0 ;  /* 0x2000000fff207230 */ /* 0x100fe40000004100 */
[----:B------:R-:W-:-:S07]  /*0310*/  HADD2.F32 R35, -RZ, R15.H1_H1 ;  /* 0x3000000fff237230 */ /* 0x000fce0000004100 */
.L_x_5774:
        /* <DEDUP_REMOVED lines=16> */
[----:B------:R-:W-:Y:S01]  /*0420*/  ISETP.NE.U32.AND P1, PT, RZ, UR8, PT ;  /* 0x00000008ff007c0c */ /* 0x000fe2000bf25070 */
[----:B------:R-:W-:-:S03]  /*0430*/  HFMA2.MMA R37, -RZ, RZ, 1.875, 0 ;  /* 0x3f800000ff257435 */ /* 0x000fc600000001ff */
[----:B------:R-:W-:Y:S02]  /*0440*/  ISETP.NE.AND.EX P1, PT, RZ, UR9, PT, P1 ;  /* 0x00000009ff007c0c */ /* 0x000fe4000bf25310 */
[----:B------:R-:W-:Y:S01]  /*0450*/  LEA R36, P3, R34, UR10, 0x5 ;  /* 0x0000000a22247c11 */ /* 0x000fe2000f8628ff */
[----:B------:R-:W-:Y:S01]  /*0460*/  UMOV UR14, 0xffffffff ;  /* 0xffffffff000e7882 */ /* 0x000fe20000000000 */
[----:B--2---:R-:W-:Y:S02]  /*0470*/  @P0 HADD2.F32 R37, -RZ, R22.H0_H0 ;  /* 0x20000016ff250230 */ /* 0x004fe40000004100 */
[--C-:B---3--:R-:W-:Y:S02]  /*0480*/  HADD2.F32 R38, -RZ, R16.reuse.H0_H0 ;  /* 0x20000010ff267230 */ /* 0x108fe40000004100 */
[----:B------:R-:W-:Y:S02]  /*0490*/  HADD2.F32 R22, -RZ, R16.H1_H1 ;  /* 0x30000010ff167230 */ /* 0x000fe40000004100 */
[----:B------:R-:W-:-:S02]  /*04a0*/  HADD2.F32 R23, -RZ, R18.H1_H1 ;  /* 0x30000012ff177230 */ /* 0x000fc40000004100 */
[-C--:B------:R-:W-:Y:S01]  /*04b0*/  FMUL.FTZ R16, R38, R37.reuse ;  /* 0x0000002526107220 */ /* 0x080fe20000410000 */
[--C-:B------:R-:W-:Y:S02]  /*04c0*/  HADD2.F32 R40, -RZ, R17.reuse.H0_H0 ;  /* 0x20000011ff287230 */ /* 0x100fe40000004100 */
[----:B------:R-:W-:Y:S02]  /*04d0*/  HADD2.F32 R42, -RZ, R17.H1_H1 ;  /* 0x30000011ff2a7230 */ /* 0x000fe40000004100 */
[----:B------:R-:W-:Y:S02]  /*04e0*/  HADD2.F32 R44, -RZ, R18.H0_H0 ;  /* 0x20000012ff2c7230 */ /* 0x000fe40000004100 */
[--C-:B------:R-:W-:Y:S02]  /*04f0*/  HADD2.F32 R39, -RZ, R19.reuse.H0_H0 ;  /* 0x20000013ff277230 */ /* 0x100fe40000004100 */
[----:B------:R-:W-:Y:S02]  /*0500*/  HADD2.F32 R41, -RZ, R19.H1_H1 ;  /* 0x30000013ff297230 */ /* 0x000fe40000004100 */
[-C--:B------:R-:W-:Y:S01]  /*0510*/  FMUL.FTZ R17, R22, R37.reuse ;  /* 0x0000002516117220 */ /* 0x080fe20000410000 */
[----:B----4-:R-:W-:Y:S01]  /*0520*/  @P1 FADD.FTZ R16, R8, R16 ;  /* 0x0000001008101221 */ /* 0x010fe20000010000 */
[-C--:B0-----:R-:W-:Y:S01]  /*0530*/  FMUL.FTZ R21, R23, R37.reuse ;  /* 0x0000002517157220 */ /* 0x081fe20000410000 */
[-C--:B------:R-:W-:Y:S01]  /*0540*/  FMUL.FTZ R18, R40, R37.reuse ;  /* 0x0000002528127220 */ /* 0x080fe20000410000 */
[-C--:B------:R-:W-:Y:S01]  /*0550*/  FMUL.FTZ R19, R42, R37.reuse ;  /* 0x000000252a137220 */ /* 0x080fe20000410000 */
[-C--:B------:R-:W-:Y:S01]  /*0560*/  FMUL.FTZ R20, R44, R37.reuse ;  /* 0x000000252c147220 */ /* 0x080fe20000410000 */
[-C--:B------:R-:W-:Y:S01]  /*0570*/  FMUL.FTZ R22, R39, R37.reuse ;  /* 0x0000002527167220 */ /* 0x080fe20000410000 */
[----:B------:R-:W-:Y:S01]  /*0580*/  FMUL.FTZ R23, R41, R37 ;  /* 0x0000002529177220 */ /* 0x000fe20000410000 */
[----:B------:R-:W-:Y:S01]  /*0590*/  @P1 FADD.FTZ R17, R9, R17 ;  /* 0x0000001109111221 */ /* 0x000fe20000010000 */
[----:B------:R-:W-:Y:S01]  /*05a0*/  FADD.FTZ R38, RZ, R16 ;  /* 0x00000010ff267221 */ /* 0x000fe20000010000 */
[----:B------:R-:W-:Y:S01]  /*05b0*/  LEA.HI.X R37, R34, UR11, RZ, 0x5, P3 ;  /* 0x0000000b22257c11 */ /* 0x000fe200098f2cff */
[----:B------:R-:W-:Y:S01]  /*05c0*/  @P1 FADD.FTZ R18, R10, R18 ;  /* 0x000000120a121221 */ /* 0x000fe20000010000 */
[----:B------:R-:W-:Y:S01]  /*05d0*/  @P1 FADD.FTZ R19, R11, R19 ;  /* 0x000000130b131221 */ /* 0x000fe20000010000 */
[----:B-----5:R-:W-:Y:S01]  /*05e0*/  @P1 FADD.FTZ R20, R12, R20 ;  /* 0x000000140c141221 */ /* 0x020fe20000010000 */
[----:B------:R-:W-:Y:S01]  /*05f0*/  @P1 FADD.FTZ R21, R13, R21 ;  /* 0x000000150d151221 */ /* 0x000fe20000010000 */
[----:B------:R-:W-:Y:S01]  /*0600*/  @P1 FADD.FTZ R22, R14, R22 ;  /* 0x000000160e161221 */ /* 0x000fe20000010000 */
[----:B------:R-:W-:Y:S01]  /*0610*/  @P1 FADD.FTZ R23, R15, R23 ;  /* 0x000000170f171221 */ /* 0x000fe20000010000 */
[----:B------:R-:W-:Y:S01]  /*0620*/  FADD.FTZ R39, R17, R38 ;  /* 0x0000002611277221 */ /* 0x000fe20000010000 */
[----:B------:R0:W-:Y:S03]  /*0630*/  STG.E.128 desc[UR4][R36.64], R16 ;  /* 0x0000001024007986 */ /* 0x0001e6000c101d04 */
[----:B------:R-:W-:Y:S01]  /*0640*/  FADD.FTZ R38, R18, R39 ;  /* 0x0000002712267221 */ /* 0x000fe20000010000 */
[----:B------:R0:W-:Y:S03]  /*0650*/  STG.E.128 desc[UR4][R36.64+0x10], R20 ;  /* 0x0000101424007986 */ /* 0x0001e6000c101d04 */
        /* <DEDUP_REMOVED lines=44> */
.L_x_5786:
        /* <DEDUP_REMOVED lines=25> */
[C---:B------:R-:W-:Y:S01]  /*0ab0*/  FMUL.FTZ R41, R36.reuse, R41 ;  /* 0x0000002924297220 */ /* 0x040fe20000410000 */
[----:B------:R-:W-:Y:S01]  /*0ac0*/  FMUL.FTZ R20, R36, R17 ;  /* 0x0000001124147220 */ /* 0x000fe20000410000 */
[----:B------:R-:W-:Y:S01]  /*0ad0*/  F2FP.F16.F32.PACK_AB R19, R18, R19 ;  /* 0x000000131213723e */ /* 0x000fe200000000ff */
[----:B------:R-:W-:Y:S01]  /*0ae0*/  FMUL.FTZ R43, R36, R43 ;  /* 0x0000002b242b7220 */ /* 0x000fe20000410000 */
[----:B------:R-:W-:Y:S01]  /*0af0*/  F2FP.F16.F32.PACK_AB R18, R21, R16 ;  /* 0x000000101512723e */ /* 0x000fe200000000ff */
[----:B------:R-:W-:Y:S01]  /*0b00*/  FFMA.FTZ R16, R41, R29, R0 ;  /* 0x0000001d29107223 */ /* 0x000fe20000010000 */
[----:B------:R-:W-:Y:S01]  /*0b10*/  FFMA.FTZ R41, R20, R30, R5 ;  /* 0x0000001e14297223 */ /* 0x000fe20000010005 */
[----:B------:R-:W-:Y:S01]  /*0b20*/  FMUL.FTZ R45, R36, R45 ;  /* 0x0000002d242d7220 */ /* 0x000fe20000410000 */
[----:B------:R-:W2:Y:S01]  /*0b30*/  LDC.64 R20, c[0x0][0x210] ;  /* 0x00008400ff147b82 */ /* 0x000ea20000000a00 */
[----:B------:R-:W-:Y:S01]  /*0b40*/  FFMA.FTZ R17, R43, R31, R4 ;  /* 0x0000001f2b117223 */ /* 0x000fe20000010004 */
[----:B-1----:R-:W-:-:S04]  /*0b50*/  @!P1 IMAD.WIDE R38, R2, 0x4, R38 ;  /* 0x0000000402269825 */ /* 0x002fc800078e0226 */
[----:B------:R-:W-:Y:S01]  /*0b60*/  FFMA.FTZ R40, R45, R33, R6 ;  /* 0x000000212d287223 */ /* 0x000fe20000010006 */
[----:B------:R-:W-:Y:S01]  /*0b70*/  F2FP.F16.F32.PACK_AB R16, R41, R16 ;  /* 0x000000102910723e */ /* 0x000fe200000000ff */
[----:B------:R1:W-:Y:S03]  /*0b80*/  @!P1 STG.E desc[UR4][R38.64], R37 ;  /* 0x0000002526009986 */ /* 0x0003e6000c101904 */
[----:B------:R-:W-:Y:S02]  /*0b90*/  F2FP.F16.F32.PACK_AB R17, R40, R17 ;  /* 0x000000112811723e */ /* 0x000fe400000000ff */
[----:B------:R-:W-:-:S04]  /*0ba0*/  LEA R40, P3, R34, UR12, 0x4 ;  /* 0x0000000c22287c11 */ /* 0x000fc8000f8620ff */
[----:B------:R-:W-:Y:S01]  /*0bb0*/  LEA.HI.X R41, R34, UR13, RZ, 0x4, P3 ;  /* 0x0000000d22297c11 */ /* 0x000fe200098f24ff */
[----:B0-----:R-:W-:-:S05]  /*0bc0*/  @!P1 IMAD.WIDE R22, R2, 0x4, R22 ;  /* 0x0000000402169825 */ /* 0x001fca00078e0216 */
[----:B------:R1:W-:Y:S04]  /*0bd0*/  @!P1 STG.E desc[UR4][R22.64], R36 ;  /* 0x0000002416009986 */ /* 0x0003e8000c101904 */
[----:B------:R1:W-:Y:S01]  /*0be0*/  STG.E.128 desc[UR4][R40.64], R16 ;  /* 0x0000001028007986 */ /* 0x0003e2000c101d04 */
[----:B--2---:R-:W-:-:S04]  /*0bf0*/  LEA R2, R20, R2, 0x2 ;  /* 0x0000000214027211 */ /* 0x004fc800078e10ff */
[----:B------:R-:W-:-:S13]  /*0c00*/  ISETP.GE.AND P1, PT, R2, R21, PT ;  /* 0x000000150200720c */ /* 0x000fda0003f26270 */
[----:B-1----:R-:W-:Y:S05]  /*0c10*/  @!P1 BRA `(.L_x_5774) ;  /* 0xfffffff400c09947 */ /* 0x002fea000383ffff */
[----:B------:R-:W-:Y:S05]  /*0c20*/  EXIT ;  /* 0x000000000000794d */ /* 0x000fea0003800000 */
.L_x_5773:
[----:B------:R-:W-:Y:S01]  /*0c30*/  BSSY B0, `(.L_x_5775) ;  /* 0x0000007000007945 */ /* 0x000fe20003800000 */
[----:B------:R-:W-:Y:S02]  /*0c40*/  MOV R41, 0x1 ;  /* 0x0000000100297802 */ /* 0x000fe40000000f00 */
[----:B------:R-:W-:Y:S02]  /*0c50*/  MOV R40, 0x1f ;  /* 0x0000001f00287802 */ /* 0x000fe40000000f00 */
[----:B------:R-:W-:-:S07]  /*0c60*/  MOV R39, 0xffffffff ;  /* 0xffffffff00277802 */ /* 0x000fce0000000f00 */
[----:B------:R-:W-:Y:S05]  /*0c70*/  WARPSYNC.COLLECTIVE R39, `(.L_x_5776) ;  /* 0x0000000027087348 */ /* 0x000fea0003c00000 */
[----:B------:R0:W1:Y:S02]  /*0c80*/  SHFL.BFLY P3, R36, R42, R41, R40 ;  /* 0x0c0000292a247389 */ /* 0x0000640000060028 */
[----:B01----:R-:W-:Y:S01]  /*0c90*/  ENDCOLLECTIVE ;  /* 0x000000000000791b */ /* 0x003fe20003800000 */
.L_x_5776:
[----:B------:R-:W-:Y:S05]  /*0ca0*/  BSYNC B0 ;  /* 0x0000000000007941 */ /* 0x000fea0003800000 */
.L_x_5775:
        /* <DEDUP_REMOVED lines=9> */
.L_x_5777:
[----:B------:R-:W-:Y:S01]  /*0d40*/  HFMA2.MMA R41, -RZ, RZ, 0, 2.384185791015625e-07 ;  /* 0x00000004ff297435 */ /* 0x000fe200000001ff */
[----:B------:R-:W-:-:S05]  /*0d50*/  FADD.FTZ R44, R43, R36 ;  /* 0x000000242b2c7221 */ /* 0x000fca0000010000 */
[----:B------:R-:W-:-:S07]  /*0d60*/  MOV R42, R44 ;  /* 0x0000002c002a7202 */ /* 0x000fce0000000f00 */
[----:B------:R-:W-:Y:S05]  /*0d70*/  WARPSYNC.COLLECTIVE R39, `(.L_x_5778) ;  /* 0x0000000027087348 */ /* 0x000fea0003c00000 */
[----:B------:R0:W1:Y:S02]  /*0d80*/  SHFL.BFLY P3, R36, R42, R41, R40 ;  /* 0x0c0000292a247389 */ /* 0x0000640000060028 */
[----:B01----:R-:W-:Y:S01]  /*0d90*/  ENDCOLLECTIVE ;  /* 0x000000000000791b */ /* 0x003fe20003800000 */
.L_x_5778:
[----:B------:R-:W-:Y:S01]  /*0da0*/  HFMA2.MMA R41, -RZ, RZ, 0, 4.76837158203125e-07 ;  /* 0x00000008ff297435 */ /* 0x000fe200000001ff */
[----:B------:R-:W-:-:S05]  /*0db0*/  FADD.FTZ R45, R44, R36 ;  /* 0x000000242c2d7221 */ /* 0x000fca0000010000 */
[----:B------:R-:W-:-:S07]  /*0dc0*/  MOV R42, R45 ;  /* 0x0000002d002a7202 */ /* 0x000fce0000000f00 */
[----:B------:R-:W-:Y:S05]  /*0dd0*/  WARPSYNC.COLLECTIVE R39, `(.L_x_5779) ;  /* 0x0000000027087348 */ /* 0x000fea0003c00000 */
[----:B------:R0:W1:Y:S02]  /*0de0*/  SHFL.BFLY P3, R36, R42, R41, R40 ;  /* 0x0c0000292a247389 */ /* 0x0000640000060028 */
[----:B01----:R-:W-:Y:S01]  /*0df0*/  ENDCOLLECTIVE ;  /* 0x000000000000791b */ /* 0x003fe20003800000 */
.L_x_5779:
[----:B------:R-:W-:Y:S01]  /*0e00*/  HFMA2.MMA R41, -RZ, RZ, 0, 9.5367431640625e-07 ;  /* 0x00000010ff297435 */ /* 0x000fe200000001ff */
[----:B------:R-:W-:-:S05]  /*0e10*/  FADD.FTZ R45, R45, R36 ;  /* 0x000000242d2d7221 */ /* 0x000fca0000010000 */
[----:B------:R-:W-:-:S07]  /*0e20*/  MOV R42, R45 ;  /* 0x0000002d002a7202 */ /* 0x000fce0000000f00 */
[----:B------:R-:W-:Y:S05]  /*0e30*/  WARPSYNC.COLLECTIVE R39, `(.L_x_5780) ;  /* 0x0000000027087348 */ /* 0x000fea0003c00000 */
[----:B------:R0:W1:Y:S02]  /*0e40*/  SHFL.BFLY P3, R36, R42, R41, R40 ;  /* 0x0c0000292a247389 */ /* 0x0000640000060028 */
[----:B01----:R-:W-:Y:S01]  /*0e50*/  ENDCOLLECTIVE ;  /* 0x000000000000791b */ /* 0x003fe20003800000 */
.L_x_5780:
        /* <DEDUP_REMOVED lines=23> */
.L_x_5781:
[----:B------:R-:W-:Y:S01]  /*0fd0*/  HFMA2.MMA R41, -RZ, RZ, 0, 1.1920928955078125e-07 ;  /* 0x00000002ff297435 */ /* 0x000fe200000001ff */
[----:B------:R-:W-:-:S05]  /*0fe0*/  FADD.FTZ R43, R42, R36 ;  /* 0x000000242a2b7221 */ /* 0x000fca0000010000 */
[----:B------:R-:W-:-:S07]  /*0ff0*/  MOV R42, R43 ;  /* 0x0000002b002a7202 */ /* 0x000fce0000000f00 */
[----:B------:R-:W-:Y:S05]  /*1000*/  WARPSYNC.COLLECTIVE R39, `(.L_x_5782) ;  /* 0x0000000027087348 */ /* 0x000fea0003c00000 */
[----:B------:R0:W1:Y:S02]  /*1010*/  SHFL.BFLY P3, R36, R42, R41, R40 ;  /* 0x0c0000292a247389 */ /* 0x0000640000060028 */
[----:B01----:R-:W-:Y:S01]  /*1020*/  ENDCOLLECTIVE ;  /* 0x000000000000791b */ /* 0x003fe20003800000 */
.L_x_5782:
[----:B------:R-:W-:Y:S01]  /*1030*/  HFMA2.MMA R41, -RZ, RZ, 0, 2.384185791015625e-07 ;  /* 0x00000004ff297435 */ /* 0x000fe200000001ff */
[----:B------:R-:W-:-:S05]  /*1040*/  FADD.FTZ R44, R43, R36 ;  /* 0x000000242b2c7221 */ /* 0x000fca0000010000 */
[----:B------:R-:W-:-:S07]  /*1050*/  MOV R42, R44 ;  /* 0x0000002c002a7202 */ /* 0x000fce0000000f00 */
[----:B------:R-:W-:Y:S05]  /*1060*/  WARPSYNC.COLLECTIVE R39, `(.L_x_5783) ;  /* 0x0000000027087348 */ /* 0x000fea0003c00000 */
[----:B------:R0:W1:Y:S02]  /*1070*/  SHFL.BFLY P3, R36, R42, R41, R40 ;  /* 0x0c0000292a247389 */ /* 0x0000640000060028 */
[----:B01----:R-:W-:Y:S01]  /*1080*/  ENDCOLLECTIVE ;  /* 0x000000000000791b */ /* 0x003fe20003800000 */
.L_x_5783:
[----:B------:R-:W-:Y:S01]  /*1090*/  HFMA2.MMA R41, -RZ, RZ, 0, 4.76837158203125e-07 ;  /* 0x00000008ff297435 */ /* 0x000fe200000001ff */
[----:B------:R-:W-:-:S05]  /*10a0*/  FADD.FTZ R45, R44, R36 ;  /* 0x000000242c2d7221 */ /* 0x000fca0000010000 */
[----:B------:R-:W-:-:S07]  /*10b0*/  MOV R42, R45 ;  /* 0x0000002d002a7202 */ /* 0x000fce0000000f00 */
[----:B------:R-:W-:Y:S05]  /*10c0*/  WARPSYNC.COLLECTIVE R39, `(.L_x_5784) ;  /* 0x0000000027087348 */ /* 0x000fea0003c00000 */
[----:B------:R0:W1:Y:S02]  /*10d0*/  SHFL.BFLY P3, R36, R42, R41, R40 ;  /* 0x0c0000292a247389 */ /* 0x0000640000060028 */
[----:B01----:R-:W-:Y:S01]  /*10e0*/  ENDCOLLECTIVE ;  /* 0x000000000000791b */ /* 0x003fe20003800000 */
.L_x_5784:
[----:B------:R-:W-:Y:S01]  /*10f0*/  HFMA2.MMA R41, -RZ, RZ, 0, 9.5367431640625e-07 ;  /* 0x00000010ff297435 */ /* 0x000fe200000001ff */
[----:B------:R-:W-:-:S05]  /*1100*/  FADD.FTZ R45, R45, R36 ;  /* 0x000000242d2d7221 */ /* 0x000fca0000010000 */
[----:B------:R-:W-:-:S07]  /*1110*/  MOV R42, R45 ;  /* 0x0000002d002a7202 */ /* 0x000fce0000000f00 */
[----:B------:R-:W-:Y:S05]  /*1120*/  WARPSYNC.COLLECTIVE R39, `(.L_x_5785) ;  /* 0x0000000027087348 */ /* 0x000fea0003c00000 */
[----:B------:R0:W1:Y:S02]  /*1130*/  SHFL.BFLY P3, R36, R42, R41, R40 ;  /* 0x0c0000292a247389 */ /* 0x0000640000060028 */
[----:B01----:R-:W-:Y:S01]  /*1140*/  ENDCOLLECTIVE ;  /* 0x000000000000791b */ /* 0x003fe20003800000 */
.L_x_5785:
[----:B------:R-:W-:Y:S05]  /*1150*/  BRA `(.L_x_5786) ;  /* 0xfffffff400f07947 */ /* 0x000fea000383ffff */
.L_x_5787:
        /* <DEDUP_REMOVED lines=10> */
.L_x_9593:


//--------------------- .text._ZN10layer_norm13ln_fwd_kernelINS_13Kernel_traitsI6__halfS2_fS2_fjLj256ELj1ELj4ELj1ELj16ENS_18Kernel_traits_baseILj256ES2_S2_fS2_fjLj128EEEEELb0ELb0ELb1ELb0EEEvNS_9FwdParamsE --------------------------
	.section	.text._ZN10layer_norm13ln_fwd_kernelINS_13Kernel_traitsI6__halfS2_fS2_fjLj256ELj1ELj4ELj1ELj16ENS_18Kernel_traits_baseILj256ES2_S2_fS2_fjLj128EEEEELb0ELb0ELb1ELb0EEEvNS_9FwdParamsE,"ax",@progbits
	.align	128
        .global         _ZN10layer_norm13ln_fwd_kernelINS_13Kernel_traitsI6__halfS2_fS2_fjLj256ELj1ELj4ELj1ELj16ENS_18Kernel_traits_baseILj256ES2_S2_fS2_fjLj128EEEEELb0ELb0ELb1ELb0EEEvNS_9FwdParamsE
        .type           _ZN10layer_norm13ln_fwd_kernelINS_13Kernel_traitsI6__halfS2_fS2_fjLj256ELj1ELj4ELj1ELj16ENS_18Kernel_traits_baseILj256ES2_S2_fS2_fjLj128EEEEELb0ELb0ELb1ELb0EEEvNS_9FwdParamsE,@function
        .size           _ZN10layer_norm13ln_fwd_kernelINS_13Kernel_traitsI6__halfS2_fS2_fjLj256ELj1ELj4ELj1ELj16ENS_18Kernel_traits_baseILj256ES2_S2_fS2_fjLj128EEEEELb0ELb0ELb1ELb0EEEvNS_9FwdParamsE,(.L_x_9594 - _ZN10layer_norm13ln_fwd_kernelINS_13Kernel_traitsI6__halfS2_fS2_fjLj256ELj1ELj4ELj1ELj16ENS_18Kernel_traits_baseILj256ES2_S2_fS2_fjLj128EEEEELb0ELb0ELb1ELb0EEEvNS_9FwdParamsE)
        .other          _ZN10layer_norm13ln_fwd_kernelINS_13Kernel_traitsI6__halfS2_fS2_fjLj256ELj1ELj4ELj1ELj16ENS_18Kernel_traits_baseILj256ES2_S2_fS2_fjLj128EEEEELb0ELb0ELb1ELb0EEEvNS_9FwdParamsE,@"STO_CUDA_ENTRY STV_DEFAULT"
_ZN10layer_norm13ln_fwd_kernelINS_13Kernel_traitsI6__halfS2_fS2_fjLj256ELj1ELj4ELj1ELj16ENS_18Kernel_traits_baseILj256ES2_S2_fS2_fjLj128EEEEELb0ELb0ELb1ELb0EEEvNS_9FwdParamsE:
.text._ZN10layer_norm13ln_fwd_kernelINS_13Kernel_traitsI6__halfS2_fS2_fjLj256ELj1ELj4ELj1ELj16ENS_18Kernel_traits_baseILj256ES2_S2_fS2_fjLj128EEEEELb0ELb0ELb1ELb0EEEvNS_9FwdParamsE:
        /* <DEDUP_REMOVED lines=26> */
.L_x_5789:
[----:B------:R-:W-:Y:S05]  /*01a0*/  BSYNC B0 ;  /* 0x0000000000007941 */ /* 0x000fea0003800000 */
.L_x_5788:
        /* <DEDUP_REMOVED lines=23> */
.L_x_5811:
        /* <DEDUP_REMOVED lines=60> */
[----:B-----5:R-:W-:-:S05]  /*06e0*/  HADD2.F32 R24, -RZ, R16.H0_H0 ;  /* 0x20000010ff187230 */ /* 0x020fca0000004100 */
[----:B------:R-:W-:-:S04]  /*06f0*/  FMUL.FTZ R24, R24, UR6 ;  /* 0x0000000618187c20 */ /* 0x000fc80008410000 */
[----:B------:R-:W-:-:S07]  /*0700*/  @P0 FADD.FTZ R24, R8, R24 ;  /* 0x0000001808180221 */ /* 0x000fce0000010000 */
.L_x_5793:
[----:B------:R-:W-:Y:S05]  /*0710*/  BSYNC B1 ;  /* 0x0000000000017941 */ /* 0x000fea0003800000 */
.L_x_5792:
[----:B------:R-:W-:Y:S04]  /*0720*/  BSSY B1, `(.L_x_5794) ;  /* 0x0000005000017945 */ /* 0x000fe80003800000 */
[----:B------:R-:W-:Y:S05]  /*0730*/  @!P6 BRA `(.L_x_5795) ;  /* 0x00000000000ce947 */ /* 0x000fea0003800000 */
[----:B-----5:R-:W-:-:S05]  /*0740*/  HADD2.F32 R25, -RZ, R16.H1_H1 ;  /* 0x30000010ff197230 */ /* 0x020fca0000004100 */
[----:B------:R-:W-:-:S04]  /*0750*/  FMUL.FTZ R25, R25, UR6 ;  /* 0x0000000619197c20 */ /* 0x000fc80008410000 */
[----:B------:R-:W-:-:S07]  /*0760*/  @P0 FADD.FTZ R25, R9, R25 ;  /* 0x0000001909190221 */ /* 0x000fce0000010000 */
.L_x_5795:
[----:B------:R-:W-:Y:S05]  /*0770*/  BSYNC B1 ;  /* 0x0000000000017941 */ /* 0x000fea0003800000 */
.L_x_5794:
[----:B------:R-:W-:Y:S04]  /*0780*/  BSSY B1, `(.L_x_5796) ;  /* 0x0000005000017945 */ /* 0x000fe80003800000 */
[----:B------:R-:W-:Y:S05]  /*0790*/  @!P6 BRA `(.L_x_5797) ;  /* 0x00000000000ce947 */ /* 0x000fea0003800000 */
[----:B-----5:R-:W-:-:S05]  /*07a0*/  HADD2.F32 R26, -RZ, R17.H0_H0 ;  /* 0x20000011ff1a7230 */ /* 0x020fca0000004100 */
[----:B------:R-:W-:-:S04]  /*07b0*/  FMUL.FTZ R26, R26, UR6 ;  /* 0x000000061a1a7c20 */ /* 0x000fc80008410000 */
[----:B------:R-:W-:-:S07]  /*07c0*/  @P0 FADD.FTZ R26, R10, R26 ;  /* 0x0000001a0a1a0221 */ /* 0x000fce0000010000 */
.L_x_5797:
[----:B------:R-:W-:Y:S05]  /*07d0*/  BSYNC B1 ;  /* 0x0000000000017941 */ /* 0x000fea0003800000 */
.L_x_5796:
[----:B------:R-:W-:Y:S04]  /*07e0*/  BSSY B1, `(.L_x_5798) ;  /* 0x0000005000017945 */ /* 0x000fe80003800000 */
[----:B------:R-:W-:Y:S05]  /*07f0*/  @!P6 BRA `(.L_x_5799) ;  /* 0x00000000000ce947 */ /* 0x000fea0003800000 */
[----:B-----5:R-:W-:-:S05]  /*0800*/  HADD2.F32 R27, -RZ, R17.H1_H1 ;  /* 0x30000011ff1b7230 */ /* 0x020fca0000004100 */
[----:B------:R-:W-:-:S04]  /*0810*/  FMUL.FTZ R27, R27, UR6 ;  /* 0x000000061b1b7c20 */ /* 0x000fc80008410000 */
[----:B------:R-:W-:-:S07]  /*0820*/  @P0 FADD.FTZ R27, R11, R27 ;  /* 0x0000001b0b1b0221 */ /* 0x000fce0000010000 */
.L_x_5799:
[----:B------:R-:W-:Y:S05]  /*0830*/  BSYNC B1 ;  /* 0x0000000000017941 */ /* 0x000fea0003800000 */
.L_x_5798:
[----:B------:R-:W-:Y:S04]  /*0840*/  BSSY B1, `(.L_x_5800) ;  /* 0x0000005000017945 */ /* 0x000fe80003800000 */
[----:B------:R-:W-:Y:S05]  /*0850*/  @!P6 BRA `(.L_x_5801) ;  /* 0x00000000000ce947 */ /* 0x000fea0003800000 */
[----:B-----5:R-:W-:-:S05]  /*0860*/  HADD2.F32 R20, -RZ, R18.H0_H0 ;  /* 0x20000012ff147230 */ /* 0x020fca0000004100 */
[----:B------:R-:W-:-:S04]  /*0870*/  FMUL.FTZ R20, R20, UR6 ;  /* 0x0000000614147c20 */ /* 0x000fc80008410000 */
[----:B------:R-:W-:-:S07]  /*0880*/  @P0 FADD.FTZ R20, R12, R20 ;  /* 0x000000140c140221 */ /* 0x000fce0000010000 */
.L_x_5801:
[----:B------:R-:W-:Y:S05]  /*0890*/  BSYNC B1 ;  /* 0x0000000000017941 */ /* 0x000fea0003800000 */
.L_x_5800:
[----:B------:R-:W-:Y:S04]  /*08a0*/  BSSY B1, `(.L_x_5802) ;  /* 0x0000005000017945 */ /* 0x000fe80003800000 */
[----:B------:R-:W-:Y:S05]  /*08b0*/  @!P6 BRA `(.L_x_5803) ;  /* 0x00000000000ce947 */ /* 0x000fea0003800000 */
[----:B-----5:R-:W-:-:S05]  /*08c0*/  HADD2.F32 R21, -RZ, R18.H1_H1 ;  /* 0x30000012ff157230 */ /* 0x020fca0000004100 */
[----:B------:R-:W-:-:S04]  /*08d0*/  FMUL.FTZ R21, R21, UR6 ;  /* 0x0000000615157c20 */ /* 0x000fc80008410000 */
[----:B------:R-:W-:-:S07]  /*08e0*/  @P0 FADD.FTZ R21, R13, R21 ;  /* 0x000000150d150221 */ /* 0x000fce0000010000 */
.L_x_5803:
[----:B------:R-:W-:Y:S05]  /*08f0*/  BSYNC B1 ;  /* 0x0000000000017941 */ /* 0x000fea0003800000 */
.L_x_5802:
[----:B------:R-:W-:Y:S04]  /*0900*/  BSSY B1, `(.L_x_5804) ;  /* 0x0000005000017945 */ /* 0x000fe80003800000 */
[----:B------:R-:W-:Y:S05]  /*0910*/  @!P6 BRA `(.L_x_5805) ;  /* 0x00000000000ce947 */ /* 0x000fea0003800000 */
[----:B-----5:R-:W-:-:S05]  /*0920*/  HADD2.F32 R22, -RZ, R19.H0_H0 ;  /* 0x20000013ff167230 */ /* 0x020fca0000004100 */
[----:B------:R-:W-:-:S04]  /*0930*/  FMUL.FTZ R22, R22, UR6 ;  /* 0x0000000616167c20 */ /* 0x000fc80008410000 */
[----:B------:R-:W-:-:S07]  /*0940*/  @P0 FADD.FTZ R22, R14, R22 ;  /* 0x000000160e160221 */ /* 0x000fce0000010000 */
.L_x_5805:
[----:B------:R-:W-:Y:S05]  /*0950*/  BSYNC B1 ;  /* 0x0000000000017941 */ /* 0x000fea0003800000 */
.L_x_5804:
[----:B------:R-:W-:Y:S04]  /*0960*/  BSSY B1, `(.L_x_5806) ;  /* 0x0000005000017945 */ /* 0x000fe80003800000 */
[----:B------:R-:W-:Y:S05]  /*0970*/  @!P6 BRA `(.L_x_5807) ;  /* 0x00000000000ce947 */ /* 0x000fea0003800000 */
[----:B-----5:R-:W-:-:S05]  /*0980*/  HADD2.F32 R23, -RZ, R19.H1_H1 ;  /* 0x30000013ff177230 */ /* 0x020fca0000004100 */
[----:B------:R-:W-:-:S04]  /*0990*/  FMUL.FTZ R23, R23, UR6 ;  /* 0x0000000617177c20 */ /* 0x000fc80008410000 */
[----:B------:R-:W-:-:S07]  /*09a0*/  @P0 FADD.FTZ R23, R15, R23 ;  /* 0x000000170f170221 */ /* 0x000fce0000010000 */
.L_x_5807:
[----:B------:R-:W-:Y:S05]  /*09b0*/  BSYNC B1 ;  /* 0x0000000000017941 */ /* 0x000fea0003800000 */
.L_x_5806:
[----:B------:R0:W-:Y:S04]  /*09c0*/  STG.E.128 desc[UR4][R28.64], R24 ;  /* 0x000000181c007986 */ /* 0x0001e8000c101d04 */
[----:B------:R0:W-:Y:S02]  /*09d0*/  STG.E.128 desc[UR4][R28.64+0x10], R20 ;  /* 0x000010141c007986 */ /* 0x0001e4000c101d04 */
.L_x_5791:
[----:B------:R-:W-:Y:S05]  /*09e0*/  BSYNC B0 ;  /* 0x0000000000007941 */ /* 0x000fea0003800000 */
.L_x_5790:
        /* <DEDUP_REMOVED lines=50> */
.L_x_5823:
        /* <DEDUP_REMOVED lines=50> */
[----:B-1----:R-:W-:Y:S01]  /*1030*/  IMAD.WIDE.U32 R44, R47, 0x10, R44 ;  /* 0x000000102f2c7825 */ /* 0x002fe200078e002c */
[----:B------:R-:W-:-:S02]  /*1040*/  F2FP.F16.F32.PACK_AB R30, R30, R49 ;  /* 0x000000311e1e723e */ /* 0x000fc400000000ff */
[----:B------:R-:W-:Y:S02]  /*1050*/  F2FP.F16.F32.PACK_AB R29, R46, R29 ;  /* 0x0000001d2e1d723e */ /* 0x000fe400000000ff */
[----:B------:R-:W-:-:S05]  /*1060*/  F2FP.F16.F32.PACK_AB R28, R43, R28 ;  /* 0x0000001c2b1c723e */ /* 0x000fca00000000ff */
[----:B------:R1:W-:Y:S02]  /*1070*/  STG.E.128 desc[UR4][R44.64], R28 ;  /* 0x0000001c2c007986 */ /* 0x0003e4000c101d04 */
.L_x_5810:
[----:B------:R-:W-:Y:S05]  /*1080*/  BSYNC B0 ;  /* 0x0000000000007941 */ /* 0x000fea0003800000 */
.L_x_5809:
[----:B-1----:R-:W1:Y:S02]  /*1090*/  LDC.64 R28, c[0x0][0x210] ;  /* 0x00008400ff1c7b82 */ /* 0x002e640000000a00 */
[----:B-1----:R-:W-:-:S04]  /*10a0*/  LEA R0, R28, R0, 0x2 ;  /* 0x000000001c007211 */ /* 0x002fc800078e10ff */
[----:B------:R-:W-:-:S13]  /*10b0*/  ISETP.GE.AND P0, PT, R0, R29, PT ;  /* 0x0000001d0000720c */ /* 0x000fda0003f06270 */
[----:B------:R-:W-:Y:S05]  /*10c0*/  @!P0 BRA `(.L_x_5811) ;  /* 0xfffffff000948947 */ /* 0x000fea000383ffff */
[----:B------:R-:W-:Y:S05]  /*10d0*/  EXIT ;  /* 0x000000000000794d */ /* 0x000fea0003800000 */
.L_x_5808:
        /* <DEDUP_REMOVED lines=8> */
.L_x_5813:
[----:B------:R-:W-:Y:S05]  /*1160*/  BSYNC B0 ;  /* 0x0000000000007941 */ /* 0x000fea0003800000 */
.L_x_5812:
        /* <DEDUP_REMOVED lines=8> */
.L_x_5814:
[----:B------:R-:W-:Y:S01]  /*11f0*/  HFMA2.MMA R31, -RZ, RZ, 0, 2.384185791015625e-07 ;  /* 0x00000004ff1f7435 */ /* 0x000fe200000001ff */
[----:B------:R-:W-:-:S05]  /*1200*/  FADD.FTZ R50, R48, R28 ;  /* 0x0000001c30327221 */ /* 0x000fca0000010000 */
[----:B------:R-:W-:-:S07]  /*1210*/  MOV R48, R50 ;  /* 0x0000003200307202 */ /* 0x000fce0000000f00 */
[----:B------:R-:W-:Y:S05]  /*1220*/  WARPSYNC.COLLECTIVE R29, `(.L_x_5815) ;  /* 0x000000001d087348 */ /* 0x000fea0003c00000 */
[----:B------:R0:W1:Y:S02]  /*1230*/  SHFL.BFLY P1, R28, R48, R31, R46 ;  /* 0x0c00001f301c7389 */ /* 0x000064000002002e */
[----:B01----:R-:W-:Y:S01]  /*1240*/  ENDCOLLECTIVE ;  /* 0x000000000000791b */ /* 0x003fe20003800000 */
.L_x_5815:
[----:B------:R-:W-:Y:S01]  /*1250*/  HFMA2.MMA R31, -RZ, RZ, 0, 4.76837158203125e-07 ;  /* 0x00000008ff1f7435 */ /* 0x000fe200000001ff */
[----:B------:R-:W-:-:S05]  /*1260*/  FADD.FTZ R51, R50, R28 ;  /* 0x0000001c32337221 */ /* 0x000fca0000010000 */
[----:B------:R-:W-:-:S07]  /*1270*/  MOV R48, R51 ;  /* 0x0000003300307202 */ /* 0x000fce0000000f00 */
[----:B------:R-:W-:Y:S05]  /*1280*/  WARPSYNC.COLLECTIVE R29, `(.L_x_5816) ;  /* 0x000000001d087348 */ /* 0x000fea0003c00000 */
[----:B------:R0:W1:Y:S02]  /*1290*/  SHFL.BFLY P1, R28, R48, R31, R46 ;  /* 0x0c00001f301c7389 */ /* 0x000064000002002e */
[----:B01----:R-:W-:Y:S01]  /*12a0*/  ENDCOLLECTIVE ;  /* 0x000000000000791b */ /* 0x003fe20003800000 */
.L_x_5816:
[----:B------:R-:W-:Y:S01]  /*12b0*/  HFMA2.MMA R31, -RZ, RZ, 0, 9.5367431640625e-07 ;  /* 0x00000010ff1f7435 */ /* 0x000fe200000001ff */
[----:B------:R-:W-:-:S05]  /*12c0*/  FADD.FTZ R52, R51, R28 ;  /* 0x0000001c33347221 */ /* 0x000fca0000010000 */
[----:B------:R-:W-:-:S07]  /*12d0*/  MOV R48, R52 ;  /* 0x0000003400307202 */ /* 0x000fce0000000f00 */
[----:B------:R-:W-:Y:S05]  /*12e0*/  WARPSYNC.COLLECTIVE R29, `(.L_x_5817) ;  /* 0x000000001d087348 */ /* 0x000fea0003c00000 */
[----:B------:R0:W1:Y:S02]  /*12f0*/  SHFL.BFLY P1, R28, R48, R31, R46 ;  /* 0x0c00001f301c7389 */ /* 0x000064000002002e */
[----:B01----:R-:W-:Y:S01]  /*1300*/  ENDCOLLECTIVE ;  /* 0x000000000000791b */ /* 0x003fe20003800000 */
.L_x_5817:
        /* <DEDUP_REMOVED lines=25> */
.L_x_5818:
[----:B------:R-:W-:Y:S01]  /*14a0*/  HFMA2.MMA R31, -RZ, RZ, 0, 1.1920928955078125e-07 ;  /* 0x00000002ff1f7435 */ /* 0x000fe200000001ff */
[----:B------:R-:W-:-:S10]  /*14b0*/  FADD.FTZ R48, R47, R28 ;  /* 0x0000001c2f307221 */ /* 0x000fd40000010000 */
[----:B------:R-:W-:Y:S05]  /*14c0*/  WARPSYNC.COLLECTIVE R29, `(.L_x_5819) ;  /* 0x000000001d087348 */ /* 0x000fea0003c00000 */
[----:B------:R0:W1:Y:S02]  /*14d0*/  SHFL.BFLY P1, R28, R48, R31, R46 ;  /* 0x0c00001f301c7389 */ /* 0x000064000002002e */
[----:B01----:R-:W-:Y:S01]  /*14e0*/  ENDCOLLECTIVE ;  /* 0x000000000000791b */ /* 0x003fe20003800000 */
.L_x_5819:
[----:B------:R-:W-:Y:S01]  /*14f0*/  HFMA2.MMA R31, -RZ, RZ, 0, 2.384185791015625e-07 ;  /* 0x00000004ff1f7435 */ /* 0x000fe200000001ff */
[----:B------:R-:W-:-:S05]  /*1500*/  FADD.FTZ R50, R48, R28 ;  /* 0x0000001c30327221 */ /* 0x000fca0000010000 */
[----:B------:R-:W-:-:S07]  /*1510*/  MOV R48, R50 ;  /* 0x0000003200307202 */ /* 0x000fce0000000f00 */
[----:B------:R-:W-:Y:S05]  /*1520*/  WARPSYNC.COLLECTIVE R29, `(.L_x_5820) ;  /* 0x000000001d087348 */ /* 0x000fea0003c00000 */
[----:B------:R0:W1:Y:S02]  /*1530*/  SHFL.BFLY P1, R28, R48, R31, R46 ;  /* 0x0c00001f301c7389 */ /* 0x000064000002002e */
[----:B01----:R-:W-:Y:S01]  /*1540*/  ENDCOLLECTIVE ;  /* 0x000000000000791b */ /* 0x003fe20003800000 */
.L_x_5820:
[----:B------:R-:W-:Y:S01]  /*1550*/  HFMA2.MMA R31, -RZ, RZ, 0, 4.76837158203125e-07 ;  /* 0x00000008ff1f7435 */ /* 0x000fe200000001ff */
[----:B------:R-:W-:-:S05]  /*1560*/  FADD.FTZ R51, R50, R28 ;  /* 0x0000001c32337221 */ /* 0x000fca0000010000 */
[----:B------:R-:W-:-:S07]  /*1570*/  MOV R48, R51 ;  /* 0x0000003300307202 */ /* 0x000fce0000000f00 */
[----:B------:R-:W-:Y:S05]  /*1580*/  WARPSYNC.COLLECTIVE R29, `(.L_x_5821) ;  /* 0x000000001d087348 */ /* 0x000fea0003c00000 */
[----:B------:R0:W1:Y:S02]  /*1590*/  SHFL.BFLY P1, R28, R48, R31, R46 ;  /* 0x0c00001f301c7389 */ /* 0x000064000002002e */
[----:B01----:R-:W-:Y:S01]  /*15a0*/  ENDCOLLECTIVE ;  /* 0x000000000000791b */ /* 0x003fe20003800000 */
.L_x_5821:
[----:B------:R-:W-:Y:S01]  /*15b0*/  HFMA2.MMA R31, -RZ, RZ, 0, 9.5367431640625e-07 ;  /* 0x00000010ff1f7435 */ /* 0x000fe200000001ff */
[----:B------:R-:W-:-:S05]  /*15c0*/  FADD.FTZ R52, R51, R28 ;  /* 0x0000001c33347221 */ /* 0x000fca0000010000 */
[----:B------:R-:W-:-:S07]  /*15d0*/  MOV R48, R52 ;  /* 0x0000003400307202 */ /* 0x000fce0000000f00 */
[----:B------:R-:W-:Y:S05]  /*15e0*/  WARPSYNC.COLLECTIVE R29, `(.L_x_5822) ;  /* 0x000000001d087348 */ /* 0x000fea0003c00000 */
[----:B------:R0:W1:Y:S02]  /*15f0*/  SHFL.BFLY P1, R28, R48, R31, R46 ;  /* 0x0c00001f301c7389 */ /* 0x000064000002002e */
[----:B01----:R-:W-:Y:S01]  /*1600*/  ENDCOLLECTIVE ;  /* 0x000000000000791b */ /* 0x003fe20003800000 */
.L_x_5822:
[----:B------:R-:W-:Y:S05]  /*1610*/  BRA `(.L_x_5823) ;  /* 0xfffffff400bc7947 */ /* 0x000fea000383ffff */
.L_x_5824:
        /* <DEDUP_REMOVED lines=14> */
.L_x_9594:


//--------------------- .text._ZN10layer_norm13ln_fwd_kernelINS_13Kernel_traitsI6__halfS2_fS2_fjLj256ELj1ELj4ELj1ELj16ENS_18Kernel_traits_baseILj256ES2_S2_fS2_fjLj128EEEEELb0ELb0ELb1ELb1EEEvNS_9FwdParamsE --------------------------
	.section	.text._ZN10layer_norm13ln_fwd_kernelINS_13Kernel_traitsI6__halfS2_fS2_fjLj256ELj1ELj4ELj1ELj16ENS_18Kernel_traits_baseILj256ES2_S2_fS2_fjLj128EEEEELb0ELb0ELb1ELb1EEEvNS_9FwdParamsE,"ax",@progbits
	.align	128
        .global         _ZN10layer_norm13ln_fwd_kernelINS_13Kernel_traitsI6__halfS2_fS2_fjLj256ELj1ELj4ELj1ELj16ENS_18Kernel_traits_baseILj256ES2_S2_fS2_fjLj128EEEEELb0ELb0ELb1ELb1EEEvNS_9FwdParamsE
        .type           _ZN10layer_norm13ln_fwd_kernelINS_13Kernel_traitsI6__halfS2_fS2_fjLj256ELj1ELj4ELj1ELj16ENS_18Kernel_traits_baseILj256ES2_S2_fS2_fjLj128EEEEELb0ELb0ELb1ELb1EEEvNS_9FwdParamsE,@function
        .size           _ZN10layer_norm13ln_fwd_kernelINS_13Kernel_traitsI6__halfS2_fS2_fjLj256ELj1ELj4ELj1ELj16ENS_18Kernel_traits_baseILj256ES2_S2_fS2_fjLj128EEEEELb0ELb0ELb1ELb1EEEvNS_9FwdParamsE,(.L_x_9595 - _ZN10layer_norm13ln_fwd_kernelINS_13Kernel_traitsI6__halfS2_fS2_fjLj256ELj1ELj4ELj1ELj16ENS_18Kernel_traits_baseILj256ES2_S2_fS2_fjLj128EEEEELb0ELb0ELb1ELb1EEEvNS_9FwdParamsE)
        .other          _ZN10layer_norm13ln_fwd_kernelINS_13Kernel_traitsI6__halfS2_fS2_fjLj256ELj1ELj4ELj1ELj16ENS_18Kernel_traits_baseILj256ES2_S2_fS2_fjLj128EEEEELb0ELb0ELb1ELb1EEEvNS_9FwdParamsE,@"STO_CUDA_ENTRY STV_DEFAULT"
_ZN10layer_norm13ln_fwd_kernelINS_13Kernel_traitsI6__halfS2_fS2_fjLj256ELj1ELj4ELj1ELj16ENS_18Kernel_traits_baseILj256ES2_S2_fS2_fjLj128EEEEELb0ELb0ELb1ELb1EEEvNS_9FwdParamsE:
.text._ZN10layer_norm13ln_fwd_kernelINS_13Kernel_traitsI6__halfS2_fS2_fjLj256ELj1ELj4ELj1ELj16ENS_18Kernel_traits_baseILj256ES2_S2_fS2_fjLj128EEEEELb0ELb0ELb1ELb1EEEvNS_9FwdParamsE:
        /* <DEDUP_REMOVED lines=44> */
.L_x_5844:
        /* <DEDUP_REMOVED lines=56> */
[----:B-----5:R-:W-:-:S05]  /*0640*/  HADD2.F32 R24, -RZ, R16.H0_H0 ;  /* 0x20000010ff187230 */ /* 0x020fca0000004100 */
[----:B------:R-:W-:-:S04]  /*0650*/  FMUL.FTZ R24, R24, UR6 ;  /* 0x0000000618187c20 */ /* 0x000fc80008410000 */
[----:B------:R-:W-:-:S07]  /*0660*/  @P0 FADD.FTZ R24, R8, R24 ;  /* 0x0000001808180221 */ /* 0x000fce0000010000 */
.L_x_5826:
[----:B------:R-:W-:Y:S05]  /*0670*/  BSYNC B0 ;  /* 0x0000000000007941 */ /* 0x000fea0003800000 */
.L_x_5825:
[----:B------:R-:W-:Y:S04]  /*0680*/  BSSY B0, `(.L_x_5827) ;  /* 0x0000005000007945 */ /* 0x000fe80003800000 */
[----:B------:R-:W-:Y:S05]  /*0690*/  @!P6 BRA `(.L_x_5828) ;  /* 0x00000000000ce947 */ /* 0x000fea0003800000 */
[----:B-----5:R-:W-:-:S05]  /*06a0*/  HADD2.F32 R25, -RZ, R16.H1_H1 ;  /* 0x30000010ff197230 */ /* 0x020fca0000004100 */
[----:B------:R-:W-:-:S04]  /*06b0*/  FMUL.FTZ R25, R25, UR6 ;  /* 0x0000000619197c20 */ /* 0x000fc80008410000 */
[----:B------:R-:W-:-:S07]  /*06c0*/  @P0 FADD.FTZ R25, R9, R25 ;  /* 0x0000001909190221 */ /* 0x000fce0000010000 */
.L_x_5828:
[----:B------:R-:W-:Y:S05]  /*06d0*/  BSYNC B0 ;  /* 0x0000000000007941 */ /* 0x000fea0003800000 */
.L_x_5827:
[----:B------:R-:W-:Y:S04]  /*06e0*/  BSSY B0, `(.L_x_5829) ;  /* 0x0000005000007945 */ /* 0x000fe80003800000 */
[----:B------:R-:W-:Y:S05]  /*06f0*/  @!P6 BRA `(.L_x_5830) ;  /* 0x00000000000ce947 */ /* 0x000fea0003800000 */
[----:B-----5:R-:W-:-:S05]  /*0700*/  HADD2.F32 R26, -RZ, R17.H0_H0 ;  /* 0x20000011ff1a7230 */ /* 0x020fca0000004100 */
[----:B------:R-:W-:-:S04]  /*0710*/  FMUL.FTZ R26, R26, UR6 ;  /* 0x000000061a1a7c20 */ /* 0x000fc80008410000 */
[----:B------:R-:W-:-:S07]  /*0720*/  @P0 FADD.FTZ R26, R10, R26 ;  /* 0x0000001a0a1a0221 */ /* 0x000fce0000010000 */
.L_x_5830:
[----:B------:R-:W-:Y:S05]  /*0730*/  BSYNC B0 ;  /* 0x0000000000007941 */ /* 0x000fea0003800000 */
.L_x_5829:
[----:B------:R-:W-:Y:S04]  /*0740*/  BSSY B0, `(.L_x_5831) ;  /* 0x0000005000007945 */ /* 0x000fe80003800000 */
[----:B------:R-:W-:Y:S05]  /*0750*/  @!P6 BRA `(.L_x_5832) ;  /* 0x00000000000ce947 */ /* 0x000fea0003800000 */
[----:B-----5:R-:W-:-:S05]  /*0760*/  HADD2.F32 R27, -RZ, R17.H1_H1 ;  /* 0x30000011ff1b7230 */ /* 0x020fca0000004100 */
[----:B------:R-:W-:-:S04]  /*0770*/  FMUL.FTZ R27, R27, UR6 ;  /* 0x000000061b1b7c20 */ /* 0x000fc80008410000 */
[----:B------:R-:W-:-:S07]  /*0780*/  @P0 FADD.FTZ R27, R11, R27 ;  /* 0x0000001b0b1b0221 */ /* 0x000fce0000010000 */
.L_x_5832:
[----:B------:R-:W-:Y:S05]  /*0790*/  BSYNC B0 ;  /* 0x0000000000007941 */ /* 0x000fea0003800000 */
.L_x_5831:
[----:B------:R-:W-:Y:S04]  /*07a0*/  BSSY B0, `(.L_x_5833) ;  /* 0x0000005000007945 */ /* 0x000fe80003800000 */
[----:B------:R-:W-:Y:S05]  /*07b0*/  @!P6 BRA `(.L_x_5834) ;  /* 0x00000000000ce947 */ /* 0x000fea0003800000 */
[----:B-----5:R-:W-:-:S05]  /*07c0*/  HADD2.F32 R20, -RZ, R18.H0_H0 ;  /* 0x20000012ff147230 */ /* 0x020fca0000004100 */
[----:B------:R-:W-:-:S04]  /*07d0*/  FMUL.FTZ R20, R20, UR6 ;  /* 0x0000000614147c20 */ /* 0x000fc80008410000 */
[----:B------:R-:W-:-:S07]  /*07e0*/  @P0 FADD.FTZ R20, R12, R20 ;  /* 0x000000140c140221 */ /* 0x000fce0000010000 */
.L_x_5834:
[----:B------:R-:W-:Y:S05]  /*07f0*/  BSYNC B0 ;  /* 0x0000000000007941 */ /* 0x000fea0003800000 */
.L_x_5833:
[----:B------:R-:W-:Y:S04]  /*0800*/  BSSY B0, `(.L_x_5835) ;  /* 0x0000005000007945 */ /* 0x000fe80003800000 */
[----:B------:R-:W-:Y:S05]  /*0810*/  @!P6 BRA `(.L_x_5836) ;  /* 0x00000000000ce947 */ /* 0x000fea0003800000 */
[----:B-----5:R-:W-:-:S05]  /*0820*/  HADD2.F32 R21, -RZ, R18.H1_H1 ;  /* 0x30000012ff157230 */ /* 0x020fca0000004100 */
[----:B------:R-:W-:-:S04]  /*0830*/  FMUL.FTZ R21, R21, UR6 ;  /* 0x0000000615157c20 */ /* 0x000fc80008410000 */
[----:B------:R-:W-:-:S07]  /*0840*/  @P0 FADD.FTZ R21, R13, R21 ;  /* 0x000000150d150221 */ /* 0x000fce0000010000 */
.L_x_5836:
[----:B------:R-:W-:Y:S05]  /*0850*/  BSYNC B0 ;  /* 0x0000000000007941 */ /* 0x000fea0003800000 */
.L_x_5835:
[----:B------:R-:W-:Y:S04]  /*0860*/  BSSY B0, `(.L_x_5837) ;  /* 0x0000005000007945 */ /* 0x000fe80003800000 */
[----:B------:R-:W-:Y:S05]  /*0870*/  @!P6 BRA `(.L_x_5838) ;  /* 0x00000000000ce947 */ /* 0x000fea0003800000 */
[----:B-----5:R-:W-:-:S05]  /*0880*/  HADD2.F32 R22, -RZ, R19.H0_H0 ;  /* 0x20000013ff167230 */ /* 0x020fca0000004100 */
[----:B------:R-:W-:-:S04]  /*0890*/  FMUL.FTZ R22, R22, UR6 ;  /* 0x0000000616167c20 */ /* 0x000fc80008410000 */
[----:B------:R-:W-:-:S07]  /*08a0*/  @P0 FADD.FTZ R22, R14, R22 ;  /* 0x000000160e160221 */ /* 0x000fce0000010000 */
.L_x_5838:
[----:B------:R-:W-:Y:S05]  /*08b0*/  BSYNC B0 ;  /* 0x0000000000007941 */ /* 0x000fea0003800000 */
.L_x_5837:
[----:B------:R-:W-:Y:S04]  /*08c0*/  BSSY B0, `(.L_x_5839) ;  /* 0x0000005000007945 */ /* 0x000fe80003800000 */
[----:B------:R-:W-:Y:S05]  /*08d0*/  @!P6 BRA `(.L_x_5840) ;  /* 0x00000000000ce947 */ /* 0x000fea0003800000 */
[----:B-----5:R-:W-:-:S05]  /*08e0*/  HADD2.F32 R23, -RZ, R19.H1_H1 ;  /* 0x30000013ff177230 */ /* 0x020fca0000004100 */
[----:B------:R-:W-:-:S04]  /*08f0*/  FMUL.FTZ R23, R23, UR6 ;  /* 0x0000000617177c20 */ /* 0x000fc80008410000 */
[----:B------:R-:W-:-:S07]  /*0900*/  @P0 FADD.FTZ R23, R15, R23 ;  /* 0x000000170f170221 */ /* 0x000fce0000010000 */
.L_x_5840:
[----:B------:R-:W-:Y:S05]  /*0910*/  BSYNC B0 ;  /* 0x0000000000007941 */ /* 0x000fea0003800000 */
.L_x_5839:
        /* <DEDUP_REMOVED lines=52> */
.L_x_5856:
        /* <DEDUP_REMOVED lines=49> */
[----:B------:R-:W-:-:S02]  /*0f70*/  F2FP.F16.F32.PACK_AB R23, R36, R23 ;  /* 0x000000172417723e */ /* 0x000fc400000000ff */
[----:B------:R-:W-:Y:S02]  /*0f80*/  F2FP.F16.F32.PACK_AB R22, R37, R22 ;  /* 0x000000162516723e */ /* 0x000fe400000000ff */
[----:B------:R-:W-:Y:S02]  /*0f90*/  F2FP.F16.F32.PACK_AB R21, R21, R44 ;  /* 0x0000002c1515723e */ /* 0x000fe400000000ff */
[----:B------:R-:W-:-:S05]  /*0fa0*/  F2FP.F16.F32.PACK_AB R20, R27, R26 ;  /* 0x0000001a1b14723e */ /* 0x000fca00000000ff */
[----:B------:R1:W-:Y:S02]  /*0fb0*/  STG.E.128 desc[UR4][R24.64], R20 ;  /* 0x0000001418007986 */ /* 0x0003e4000c101d04 */
.L_x_5843:
[----:B------:R-:W-:Y:S05]  /*0fc0*/  BSYNC B0 ;  /* 0x0000000000007941 */ /* 0x000fea0003800000 */
.L_x_5842:
[----:B-1----:R-:W1:Y:S02]  /*0fd0*/  LDC.64 R20, c[0x0][0x210] ;  /* 0x00008400ff147b82 */ /* 0x002e640000000a00 */
[----:B-1----:R-:W-:-:S04]  /*0fe0*/  LEA R2, R20, R2, 0x2 ;  /* 0x0000000214027211 */ /* 0x002fc800078e10ff */
[----:B------:R-:W-:-:S13]  /*0ff0*/  ISETP.GE.AND P0, PT, R2, R21, PT ;  /* 0x000000150200720c */ /* 0x000fda0003f06270 */
[----:B------:R-:W-:Y:S05]  /*1000*/  @!P0 BRA `(.L_x_5844) ;  /* 0xfffffff000ac8947 */ /* 0x000fea000383ffff */
[----:B------:R-:W-:Y:S05]  /*1010*/  EXIT ;  /* 0x000000000000794d */ /* 0x000fea0003800000 */
.L_x_5841:
        /* <DEDUP_REMOVED lines=8> */
.L_x_5846:
[----:B------:R-:W-:Y:S05]  /*10a0*/  BSYNC B0 ;  /* 0x0000000000007941 */ /* 0x000fea0003800000 */
.L_x_5845:
        /* <DEDUP_REMOVED lines=8> */
.L_x_5847:
[----:B------:R-:W-:Y:S01]  /*1130*/  HFMA2.MMA R39, -RZ, RZ, 0, 2.384185791015625e-07 ;  /* 0x00000004ff277435 */ /* 0x000fe200000001ff */
[----:B------:R-:W-:-:S05]  /*1140*/  FADD.FTZ R49, R48, R36 ;  /* 0x0000002430317221 */ /* 0x000fca0000010000 */
[----:B------:R-:W-:-:S07]  /*1150*/  MOV R48, R49 ;  /* 0x0000003100307202 */ /* 0x000fce0000000f00 */
[----:B------:R-:W-:Y:S05]  /*1160*/  WARPSYNC.COLLECTIVE R37, `(.L_x_5848) ;  /* 0x0000000025087348 */ /* 0x000fea0003c00000 */
[----:B------:R0:W1:Y:S02]  /*1170*/  SHFL.BFLY P1, R36, R48, R39, R46 ;  /* 0x0c00002730247389 */ /* 0x000064000002002e */
[----:B01----:R-:W-:Y:S01]  /*1180*/  ENDCOLLECTIVE ;  /* 0x000000000000791b */ /* 0x003fe20003800000 */
.L_x_5848:
[----:B------:R-:W-:Y:S01]  /*1190*/  HFMA2.MMA R39, -RZ, RZ, 0, 4.76837158203125e-07 ;  /* 0x00000008ff277435 */ /* 0x000fe200000001ff */
[----:B------:R-:W-:-:S05]  /*11a0*/  FADD.FTZ R50, R49, R36 ;  /* 0x0000002431327221 */ /* 0x000fca0000010000 */
[----:B------:R-:W-:-:S07]  /*11b0*/  MOV R48, R50 ;  /* 0x0000003200307202 */ /* 0x000fce0000000f00 */
[----:B------:R-:W-:Y:S05]  /*11c0*/  WARPSYNC.COLLECTIVE R37, `(.L_x_5849) ;  /* 0x0000000025087348 */ /* 0x000fea0003c00000 */
[----:B------:R0:W1:Y:S02]  /*11d0*/  SHFL.BFLY P1, R36, R48, R39, R46 ;  /* 0x0c00002730247389 */ /* 0x000064000002002e */
[----:B01----:R-:W-:Y:S01]  /*11e0*/  ENDCOLLECTIVE ;  /* 0x000000000000791b */ /* 0x003fe20003800000 */
.L_x_5849:
[----:B------:R-:W-:Y:S01]  /*11f0*/  HFMA2.MMA R39, -RZ, RZ, 0, 9.5367431640625e-07 ;  /* 0x00000010ff277435 */ /* 0x000fe200000001ff */
[----:B------:R-:W-:-:S05]  /*1200*/  FADD.FTZ R51, R50, R36 ;  /* 0x0000002432337221 */ /* 0x000fca0000010000 */
[----:B------:R-:W-:-:S07]  /*1210*/  MOV R48, R51 ;  /* 0x0000003300307202 */ /* 0x000fce0000000f00 */
[----:B------:R-:W-:Y:S05]  /*1220*/  WARPSYNC.COLLECTIVE R37, `(.L_x_5850) ;  /* 0x0000000025087348 */ /* 0x000fea0003c00000 */
[----:B------:R0:W1:Y:S02]  /*1230*/  SHFL.BFLY P1, R36, R48, R39, R46 ;  /* 0x0c00002730247389 */ /* 0x000064000002002e */
[----:B01----:R-:W-:Y:S01]  /*1240*/  ENDCOLLECTIVE ;  /* 0x000000000000791b */ /* 0x003fe20003800000 */
.L_x_5850:
        /* <DEDUP_REMOVED lines=23> */
.L_x_5851:
[----:B------:R-:W-:Y:S01]  /*13c0*/  HFMA2.MMA R39, -RZ, RZ, 0, 1.1920928955078125e-07 ;  /* 0x00000002ff277435 */ /* 0x000fe200000001ff */
[----:B------:R-:W-:-:S05]  /*13d0*/  FADD.FTZ R49, R48, R36 ;  /* 0x0000002430317221 */ /* 0x000fca0000010000 */
[----:B------:R-:W-:-:S07]  /*13e0*/  MOV R48, R49 ;  /* 0x0000003100307202 */ /* 0x000fce0000000f00 */
[----:B------:R-:W-:Y:S05]  /*13f0*/  WARPSYNC.COLLECTIVE R37, `(.L_x_5852) ;  /* 0x0000000025087348 */ /* 0x000fea0003c00000 */
[----:B------:R0:W1:Y:S02]  /*1400*/  SHFL.BFLY P1, R36, R48, R39, R46 ;  /* 0x0c00002730247389 */ /* 0x000064000002002e */
[----:B01----:R-:W-:Y:S01]  /*1410*/  ENDCOLLECTIVE ;  /* 0x000000000000791b */ /* 0x003fe20003800000 */
.L_x_5852:
[----:B------:R-:W-:Y:S01]  /*1420*/  HFMA2.MMA R39, -RZ, RZ, 0, 2.384185791015625e-07 ;  /* 0x00000004ff277435 */ /* 0x000fe200000001ff */
[----:B------:R-:W-:-:S05]  /*1430*/  FADD.FTZ R50, R49, R36 ;  /* 0x0000002431327221 */ /* 0x000fca0000010000 */
[----:B------:R-:W-:-:S07]  /*1440*/  MOV R48, R50 ;  /* 0x0000003200307202 */ /* 0x000fce0000000f00 */
[----:B------:R-:W-:Y:S05]  /*1450*/  WARPSYNC.COLLECTIVE R37, `(.L_x_5853) ;  /* 0x0000000025087348 */ /* 0x000fea0003c00000 */
[----:B------:R0:W1:Y:S02]  /*1460*/  SHFL.BFLY P1, R36, R48, R39, R46 ;  /* 0x0c00002730247389 */ /* 0x000064000002002e */
[----:B01----:R-:W-:Y:S01]  /*1470*/  ENDCOLLECTIVE ;  /* 0x000000000000791b */ /* 0x003fe20003800000 */
.L_x_5853:
[----:B------:R-:W-:Y:S01]  /*1480*/  HFMA2.MMA R39, -RZ, RZ, 0, 4.76837158203125e-07 ;  /* 0x00000008ff277435 */ /* 0x000fe200000001ff */
[----:B------:R-:W-:-:S05]  /*1490*/  FADD.FTZ R51, R50, R36 ;  /* 0x0000002432337221 */ /* 0x000fca0000010000 */
[----:B------:R-:W-:-:S07]  /*14a0*/  MOV R48, R51 ;  /* 0x0000003300307202 */ /* 0x000fce0000000f00 */
[----:B------:R-:W-:Y:S05]  /*14b0*/  WARPSYNC.COLLECTIVE R37, `(.L_x_5854) ;  /* 0x0000000025087348 */ /* 0x000fea0003c00000 */
[----:B------:R0:W1:Y:S02]  /*14c0*/  SHFL.BFLY P1, R36, R48, R39, R46 ;  /* 0x0c00002730247389 */ /* 0x000064000002002e */
[----:B01----:R-:W-:Y:S01]  /*14d0*/  ENDCOLLECTIVE ;  /* 0x000000000000791b */ /* 0x003fe20003800000 */
.L_x_5854:
[----:B------:R-:W-:Y:S01]  /*14e0*/  HFMA2.MMA R39, -RZ, RZ, 0, 9.5367431640625e-07 ;  /* 0x00000010ff277435 */ /* 0x000fe200000001ff */
[----:B------:R-:W-:-:S05]  /*14f0*/  FADD.FTZ R52, R51, R36 ;  /* 0x0000002433347221 */ /* 0x000fca0000010000 */
[----:B------:R-:W-:-:S07]  /*1500*/  MOV R48, R52 ;  /* 0x0000003400307202 */ /* 0x000fce0000000f00 */
[----:B------:R-:W-:Y:S05]  /*1510*/  WARPSYNC.COLLECTIVE R37, `(.L_x_5855) ;  /* 0x0000000025087348 */ /* 0x000fea0003c00000 */
[----:B------:R0:W1:Y:S02]  /*1520*/  SHFL.BFLY P1, R36, R48, R39, R46 ;  /* 0x0c00002730247389 */ /* 0x000064000002002e */
[----:B01----:R-:W-:Y:S01]  /*1530*/  ENDCOLLECTIVE ;  /* 0x000000000000791b */ /* 0x003fe20003800000 */
.L_x_5855:
[----:B------:R-:W-:Y:S05]  /*1540*/  BRA `(.L_x_5856) ;  /* 0xfffffff400c47947 */ /* 0x000fea000383ffff */
.L_x_5857:
        /* <DEDUP_REMOVED lines=11> */
.L_x_9595:


//--------------------- .text._ZN10layer_norm13ln_fwd_kernelINS_13Kernel_traitsI6__halfS2_fS2_fjLj256ELj1ELj4ELj1ELj16ENS_18Kernel_traits_baseILj256ES2_S2_fS2_fjLj128EEEEELb0ELb1ELb0ELb0EEEvNS_9FwdParamsE --------------------------
	.section	.text._ZN10layer_norm13ln_fwd_kernelINS_13Kernel_traitsI6__halfS2_fS2_fjLj256ELj1ELj4ELj1ELj16ENS_18Kernel_traits_baseILj256ES2_S2_fS2_fjLj128EEEEELb0ELb1ELb0ELb0EEEvNS_9FwdParamsE,"ax",@progbits
	.align	128
        .global         _ZN10layer_norm13ln_fwd_kernelINS_13Kernel_traitsI6__halfS2_fS2_fjLj256ELj1ELj4ELj1ELj16ENS_18Kernel_traits_baseILj256ES2_S2_fS2_fjLj128EEEEELb0ELb1ELb0ELb0EEEvNS_9FwdParamsE
        .type           _ZN10layer_norm13ln_fwd_kernelINS_13Kernel_traitsI6__halfS2_fS2_fjLj256ELj1ELj4ELj1ELj16ENS_18Kernel_traits_baseILj256ES2_S2_fS2_fjLj128EEEEELb0ELb1ELb0ELb0EEEvNS_9FwdParamsE,@function
        .size           _ZN10layer_norm13ln_fwd_kernelINS_13Kernel_traitsI6__halfS2_fS2_fjLj256ELj1ELj4ELj1ELj16ENS_18Kernel_traits_baseILj256ES2_S2_fS2_fjLj128EEEEELb0ELb1ELb0ELb0EEEvNS_9FwdParamsE,(.L_x_9596 - _ZN10layer_norm13ln_fwd_kernelINS_13Kernel_traitsI6__halfS2_fS2_fjLj256ELj1ELj4ELj1ELj16ENS_18Kernel_traits_baseILj256ES2_S2_fS2_fjLj128EEEEELb0ELb1ELb0ELb0EEEvNS_9FwdParamsE)
        .other          _ZN10layer_norm13ln_fwd_kernelINS_13Kernel_traitsI6__halfS2_fS2_fjLj256ELj1ELj4ELj1ELj16ENS_18Kernel_traits_baseILj256ES2_S2_fS2_fjLj128EEEEELb0ELb1ELb0ELb0EEEvNS_9FwdParamsE,@"STO_CUDA_ENTRY STV_DEFAULT"
_ZN10layer_norm13ln_fwd_kernelINS_13Kernel_traitsI6__halfS2_fS2_fjLj256ELj1ELj4ELj1ELj16ENS_18Kernel_traits_baseILj256ES2_S2_fS2_fjLj128EEEEELb0ELb1ELb0ELb0EEEvNS_9FwdParamsE:
.text._ZN10layer_norm13ln_fwd_kernelINS_13Kernel_traitsI6__halfS2_fS2_fjLj256ELj1ELj4ELj1ELj16ENS_18Kernel_traits_baseILj256ES2_S2_fS2_fjLj128EEEEELb0ELb1ELb0ELb0EEEvNS_9FwdParamsE:
        /* <DEDUP_REMOVED lines=30> */
.L_x_5859:
[----:B------:R-:W-:Y:S05]  /*01e0*/  BSYNC B0 ;  /* 0x0000000000007941 */ /* 0x000fea0003800000 */
.L_x_5858:
        /* <DEDUP_REMOVED lines=35> */
[----:B------:R-:W-:-:S07]  /*0420*/  HADD2.F32 R47, -RZ, R11.H1_H1 ;  /* 0x3000000bff2f7230 */ /* 0x000fce0000004100 */
.L_x_5865:
[----:B------:R-:W0:Y:S02]  /*0430*/  @P0 LDC.64 R24, c[0x0][0x270] ;  /* 0x00009c00ff180b82 */ /* 0x000e240000000a00 */
        /* <DEDUP_REMOVED lines=23> */
[----:B------:R-:W-:Y:S02]  /*05b0*/  HADD2.F32 R46, -RZ, R19.H0_H0 ;  /* 0x20000013ff2e7230 */ /* 0x000fe40000004100 */
[----:B------:R-:W-:Y:S02]  /*05c0*/  HADD2.F32 R25, -RZ, R16.H1_H1 ;  /* 0x30000010ff197230 */ /* 0x000fe40000004100 */
[-C--:B------:R-:W-:Y:S01]  /*05d0*/  FMUL.FTZ R16, R23, R26.reuse ;  /* 0x0000001a17107220 */ /* 0x080fe20000410000 */
[--C-:B------:R-:W-:Y:S02]  /*05e0*/  HADD2.F32 R27, -RZ, R17.reuse.H0_H0 ;  /* 0x20000011ff1b7230 */ /* 0x100fe40000004100 */
[-C--:B------:R-:W-:Y:S01]  /*05f0*/  FMUL.FTZ R46, R46, R26.reuse ;  /* 0x0000001a2e2e7220 */ /* 0x080fe20000410000 */
[----:B------:R-:W-:Y:S02]  /*0600*/  HADD2.F32 R49, -RZ, R17.H1_H1 ;  /* 0x30000011ff317230 */ /* 0x000fe40000004100 */
[----:B------:R-:W-:Y:S01]  /*0610*/  FMUL.FTZ R17, R25, R26 ;  /* 0x0000001a19117220 */ /* 0x000fe20000410000 */
[----:B------:R-:W-:-:S02]  /*0620*/  HADD2.F32 R53, -RZ, R18.H0_H0 ;  /* 0x20000012ff357230 */ /* 0x000fc40000004100 */
[----:B------:R-:W-:Y:S01]  /*0630*/  FMUL.FTZ R16, R29, R16 ;  /* 0x000000101d107220 */ /* 0x000fe20000410000 */
[----:B------:R-:W-:Y:S02]  /*0640*/  HADD2.F32 R22, -RZ, R18.H1_H1 ;  /* 0x30000012ff167230 */ /* 0x000fe40000004100 */
[-C--:B------:R-:W-:Y:S01]  /*0650*/  FMUL.FTZ R18, R27, R26.reuse ;  /* 0x0000001a1b127220 */ /* 0x080fe20000410000 */
[----:B------:R-:W-:Y:S02]  /*0660*/  HADD2.F32 R19, -RZ, R19.H1_H1 ;  /* 0x30000013ff137230 */ /* 0x000fe40000004100 */
[-C--:B------:R-:W-:Y:S01]  /*0670*/  FMUL.FTZ R49, R49, R26.reuse ;  /* 0x0000001a31317220 */ /* 0x080fe20000410000 */
[-C--:B0-----:R-:W-:Y:S01]  /*0680*/  FMUL.FTZ R20, R53, R26.reuse ;  /* 0x0000001a35147220 */ /* 0x081fe20000410000 */
        /* <DEDUP_REMOVED lines=20> */
.L_x_5861:
[----:B------:R-:W-:Y:S05]  /*07d0*/  BSYNC B0 ;  /* 0x0000000000007941 */ /* 0x000fea0003800000 */
.L_x_5860:
        /* <DEDUP_REMOVED lines=50> */
.L_x_5877:
[----:B-1----:R-:W-:Y:S01]  /*0b00*/  FADD.FTZ R24, R53, R24 ;  /* 0x0000001835187221 */ /* 0x002fe20000010000 */
[----:B------:R-:W1:Y:S01]  /*0b10*/  @!P1 LDC.64 R26, c[0x0][0x250] ;  /* 0x00009400ff1a9b82 */ /* 0x000e620000000a00 */
[----:B------:R-:W-:Y:S02]  /*0b20*/  BSSY B0, `(.L_x_5863) ;  /* 0x000002c000007945 */ /* 0x000fe40003800000 */
[----:B------:R-:W-:Y:S01]  /*0b30*/  FFMA.FTZ R46, R24, R25, UR10 ;  /* 0x0000000a182e7e23 */ /* 0x000fe20008010019 */
[----:B------:R-:W-:-:S05]  /*0b40*/  FMUL.FTZ R24, R49, R49 ;  /* 0x0000003131187220 */ /* 0x000fca0000410000 */
[----:B0-----:R-:W-:Y:S02]  /*0b50*/  FSEL R53, R24, RZ, P3 ;  /* 0x000000ff18357208 */ /* 0x001fe40001800000 */
[----:B------:R-:W0:Y:S03]  /*0b60*/  @!P1 LDC.64 R24, c[0x0][0x258] ;  /* 0x00009600ff189b82 */ /* 0x000e260000000a00 */
[----:B------:R-:W-:-:S06]  /*0b70*/  FADD.FTZ R53, R46, R53 ;  /* 0x000000352e357221 */ /* 0x000fcc0000010000 */
[----:B------:R-:W2:Y:S01]  /*0b80*/  MUFU.RSQ R53, R53 ;  /* 0x0000003500357308 */ /* 0x000ea20000001400 */
[----:B-1----:R-:W-:-:S05]  /*0b90*/  @!P1 IMAD.WIDE R26, R31, 0x4, R26 ;  /* 0x000000041f1a9825 */ /* 0x002fca00078e021a */
[----:B------:R1:W-:Y:S01]  /*0ba0*/  @!P1 STG.E desc[UR4][R26.64], R49 ;  /* 0x000000311a009986 */ /* 0x0003e2000c101904 */
[----:B0-----:R-:W-:-:S05]  /*0bb0*/  @!P1 IMAD.WIDE R24, R31, 0x4, R24 ;  /* 0x000000041f189825 */ /* 0x001fca00078e0218 */
[----:B--2---:R1:W-:Y:S01]  /*0bc0*/  @!P1 STG.E desc[UR4][R24.64], R53 ;  /* 0x0000003518009986 */ /* 0x0043e2000c101904 */
        /* <DEDUP_REMOVED lines=28> */
[----:B------:R-:W0:Y:S01]  /*0d90*/  LDC.64 R48, c[0x0][0x2b8] ;  /* 0x0000ae00ff307b82 */ /* 0x000e220000000a00 */
[----:B------:R-:W-:Y:S02]  /*0da0*/  F2FP.F16.F32.PACK_AB R27, R50, R27 ;  /* 0x0000001b321b723e */ /* 0x000fe400000000ff */
[----:B------:R-:W-:Y:S01]  /*0db0*/  F2FP.F16.F32.PACK_AB R24, R53, R24 ;  /* 0x000000183518723e */ /* 0x000fe200000000ff */
[----:B0-----:R-:W-:-:S05]  /*0dc0*/  IMAD.WIDE.U32 R48, R51, 0x10, R48 ;  /* 0x0000001033307825 */ /* 0x001fca00078e0030 */
[----:B------:R0:W-:Y:S02]  /*0dd0*/  STG.E.128 desc[UR4][R48.64], R24 ;  /* 0x0000001830007986 */ /* 0x0001e4000c101d04 */
.L_x_5864:
[----:B------:R-:W-:Y:S05]  /*0de0*/  BSYNC B0 ;  /* 0x0000000000007941 */ /* 0x000fea0003800000 */
.L_x_5863:
[----:B01----:R-:W0:Y:S02]  /*0df0*/  LDC.64 R24, c[0x0][0x210] ;  /* 0x00008400ff187b82 */ /* 0x003e240000000a00 */
[----:B0-----:R-:W-:-:S04]  /*0e00*/  LEA R31, R24, R31, 0x2 ;  /* 0x0000001f181f7211 */ /* 0x001fc800078e10ff */
[----:B------:R-:W-:-:S13]  /*0e10*/  ISETP.GE.AND P1, PT, R31, R25, PT ;  /* 0x000000191f00720c */ /* 0x000fda0003f26270 */
[----:B------:R-:W-:Y:S05]  /*0e20*/  @!P1 BRA `(.L_x_5865) ;  /* 0xfffffff400809947 */ /* 0x000fea000383ffff */
[----:B------:R-:W-:Y:S05]  /*0e30*/  EXIT ;  /* 0x000000000000794d */ /* 0x000fea0003800000 */
.L_x_5862:
[----:B------:R-:W-:Y:S01]  /*0e40*/  HFMA2.MMA R46, -RZ, RZ, 0, 5.9604644775390625e-08 ;  /* 0x00000001ff2e7435 */ /* 0x000fe200000001ff */
[----:B------:R-:W-:Y:S01]  /*0e50*/  BSSY B0, `(.L_x_5866) ;  /* 0x0000006000007945 */ /* 0x000fe20003800000 */
[----:B------:R-:W-:Y:S02]  /*0e60*/  MOV R27, 0x1f ;  /* 0x0000001f001b7802 */ /* 0x000fe40000000f00 */
[----:B------:R-:W-:-:S07]  /*0e70*/  MOV R26, 0xffffffff ;  /* 0xffffffff001a7802 */ /* 0x000fce0000000f00 */
[----:B------:R-:W-:Y:S05]  /*0e80*/  WARPSYNC.COLLECTIVE R26, `(.L_x_5867) ;  /* 0x000000001a087348 */ /* 0x000fea0003c00000 */
[----:B------:R0:W1:Y:S02]  /*0e90*/  SHFL.BFLY P4, R24, R48, R46, R27 ;  /* 0x0c00002e30187389 */ /* 0x000064000008001b */
[----:B01----:R-:W-:Y:S01]  /*0ea0*/  ENDCOLLECTIVE ;  /* 0x000000000000791b */ /* 0x003fe20003800000 */
.L_x_5867:
[----:B------:R-:W-:Y:S05]  /*0eb0*/  BSYNC B0 ;  /* 0x0000000000007941 */ /* 0x000fea0003800000 */
.L_x_5866:
        /* <DEDUP_REMOVED lines=9> */
.L_x_5868:
[----:B------:R-:W-:Y:S01]  /*0f50*/  HFMA2.MMA R46, -RZ, RZ, 0, 2.384185791015625e-07 ;  /* 0x00000004ff2e7435 */ /* 0x000fe200000001ff */
[----:B------:R-:W-:-:S05]  /*0f60*/  FADD.FTZ R52, R50, R24 ;  /* 0x0000001832347221 */ /* 0x000fca0000010000 */
[----:B------:R-:W-:-:S07]  /*0f70*/  MOV R48, R52 ;  /* 0x0000003400307202 */ /* 0x000fce0000000f00 */
[----:B------:R-:W-:Y:S05]  /*0f80*/  WARPSYNC.COLLECTIVE R26, `(.L_x_5869) ;  /* 0x000000001a087348 */ /* 0x000fea0003c00000 */
[----:B------:R0:W1:Y:S02]  /*0f90*/  SHFL.BFLY P4, R24, R48, R46, R27 ;  /* 0x0c00002e30187389 */ /* 0x000064000008001b */
[----:B01----:R-:W-:Y:S01]  /*0fa0*/  ENDCOLLECTIVE ;  /* 0x000000000000791b */ /* 0x003fe20003800000 */
.L_x_5869:
[----:B------:R-:W-:Y:S01]  /*0fb0*/  HFMA2.MMA R46, -RZ, RZ, 0, 4.76837158203125e-07 ;  /* 0x00000008ff2e7435 */ /* 0x000fe200000001ff */
[----:B------:R-:W-:-:S05]  /*0fc0*/  FADD.FTZ R53, R52, R24 ;  /* 0x0000001834357221 */ /* 0x000fca0000010000 */
[----:B------:R-:W-:-:S07]  /*0fd0*/  MOV R48, R53 ;  /* 0x0000003500307202 */ /* 0x000fce0000000f00 */
[----:B------:R-:W-:Y:S05]  /*0fe0*/  WARPSYNC.COLLECTIVE R26, `(.L_x_5870) ;  /* 0x000000001a087348 */ /* 0x000fea0003c00000 */
[----:B------:R0:W1:Y:S02]  /*0ff0*/  SHFL.BFLY P4, R24, R48, R46, R27 ;  /* 0x0c00002e30187389 */ /* 0x000064000008001b */
[----:B01----:R-:W-:Y:S01]  /*1000*/  ENDCOLLECTIVE ;  /* 0x000000000000791b */ /* 0x003fe20003800000 */
.L_x_5870:
[----:B------:R-:W-:Y:S01]  /*1010*/  HFMA2.MMA R46, -RZ, RZ, 0, 9.5367431640625e-07 ;  /* 0x00000010ff2e7435 */ /* 0x000fe200000001ff */
[----:B------:R-:W-:-:S05]  /*1020*/  FADD.FTZ R53, R53, R24 ;  /* 0x0000001835357221 */ /* 0x000fca0000010000 */
[----:B------:R-:W-:-:S07]  /*1030*/  MOV R48, R53 ;  /* 0x0000003500307202 */ /* 0x000fce0000000f00 */
[----:B------:R-:W-:Y:S05]  /*1040*/  WARPSYNC.COLLECTIVE R26, `(.L_x_5871) ;  /* 0x000000001a087348 */ /* 0x000fea0003c00000 */
[----:B------:R0:W1:Y:S02]  /*1050*/  SHFL.BFLY P4, R24, R48, R46, R27 ;  /* 0x0c00002e30187389 */ /* 0x000064000008001b */
[----:B01----:R-:W-:Y:S01]  /*1060*/  ENDCOLLECTIVE ;  /* 0x000000000000791b */ /* 0x003fe20003800000 */
.L_x_5871:
        /* <DEDUP_REMOVED lines=24> */
.L_x_5872:
[----:B------:R-:W-:Y:S01]  /*11f0*/  HFMA2.MMA R46, -RZ, RZ, 0, 1.1920928955078125e-07 ;  /* 0x00000002ff2e7435 */ /* 0x000fe200000001ff */
[----:B------:R-:W-:-:S05]  /*1200*/  FADD.FTZ R50, R48, R24 ;  /* 0x0000001830327221 */ /* 0x000fca0000010000 */
[----:B------:R-:W-:-:S07]  /*1210*/  MOV R48, R50 ;  /* 0x0000003200307202 */ /* 0x000fce0000000f00 */
[----:B------:R-:W-:Y:S05]  /*1220*/  WARPSYNC.COLLECTIVE R26, `(.L_x_5873) ;  /* 0x000000001a087348 */ /* 0x000fea0003c00000 */
[----:B------:R0:W1:Y:S02]  /*1230*/  SHFL.BFLY P4, R24, R48, R46, R27 ;  /* 0x0c00002e30187389 */ /* 0x000064000008001b */
[----:B01----:R-:W-:Y:S01]  /*1240*/  ENDCOLLECTIVE ;  /* 0x000000000000791b */ /* 0x003fe20003800000 */
.L_x_5873:
[----:B------:R-:W-:Y:S01]  /*1250*/  HFMA2.MMA R46, -RZ, RZ, 0, 2.384185791015625e-07 ;  /* 0x00000004ff2e7435 */ /* 0x000fe200000001ff */
[----:B------:R-:W-:-:S05]  /*1260*/  FADD.FTZ R52, R50, R24 ;  /* 0x0000001832347221 */ /* 0x000fca0000010000 */
[----:B------:R-:W-:-:S07]  /*1270*/  MOV R48, R52 ;  /* 0x0000003400307202 */ /* 0x000fce0000000f00 */
[----:B------:R-:W-:Y:S05]  /*1280*/  WARPSYNC.COLLECTIVE R26, `(.L_x_5874) ;  /* 0x000000001a087348 */ /* 0x000fea0003c00000 */
[----:B------:R0:W1:Y:S02]  /*1290*/  SHFL.BFLY P4, R24, R48, R46, R27 ;  /* 0x0c00002e30187389 */ /* 0x000064000008001b */
[----:B01----:R-:W-:Y:S01]  /*12a0*/  ENDCOLLECTIVE ;  /* 0x000000000000791b */ /* 0x003fe20003800000 */
.L_x_5874:
[----:B------:R-:W-:Y:S01]  /*12b0*/  HFMA2.MMA R46, -RZ, RZ, 0, 4.76837158203125e-07 ;  /* 0x00000008ff2e7435 */ /* 0x000fe200000001ff */
[----:B------:R-:W-:-:S05]  /*12c0*/  FADD.FTZ R53, R52, R24 ;  /* 0x0000001834357221 */ /* 0x000fca0000010000 */
[----:B------:R-:W-:-:S07]  /*12d0*/  MOV R48, R53 ;  /* 0x0000003500307202 */ /* 0x000fce0000000f00 */
[----:B------:R-:W-:Y:S05]  /*12e0*/  WARPSYNC.COLLECTIVE R26, `(.L_x_5875) ;  /* 0x000000001a087348 */ /* 0x000fea0003c00000 */
[----:B------:R0:W1:Y:S02]  /*12f0*/  SHFL.BFLY P4, R24, R48, R46, R27 ;  /* 0x0c00002e30187389 */ /* 0x000064000008001b */
[----:B01----:R-:W-:Y:S01]  /*1300*/  ENDCOLLECTIVE ;  /* 0x000000000000791b */ /* 0x003fe20003800000 */
.L_x_5875:
[----:B------:R-:W-:Y:S01]  /*1310*/  HFMA2.MMA R46, -RZ, RZ, 0, 9.5367431640625e-07 ;  /* 0x00000010ff2e7435 */ /* 0x000fe200000001ff */
[----:B------:R-:W-:-:S05]  /*1320*/  FADD.FTZ R53, R53, R24 ;  /* 0x0000001835357221 */ /* 0x000fca0000010000 */
[----:B------:R-:W-:-:S07]  /*1330*/  MOV R48, R53 ;  /* 0x0000003500307202 */ /* 0x000fce0000000f00 */
[----:B------:R-:W-:Y:S05]  /*1340*/  WARPSYNC.COLLECTIVE R26, `(.L_x_5876) ;  /* 0x000000001a087348 */ /* 0x000fea0003c00000 */
[----:B------:R0:W1:Y:S02]  /*1350*/  SHFL.BFLY P4, R24, R48, R46, R27 ;  /* 0x0c00002e30187389 */ /* 0x000064000008001b */
[----:B01----:R-:W-:Y:S01]  /*1360*/  ENDCOLLECTIVE ;  /* 0x000000000000791b */ /* 0x003fe20003800000 */
.L_x_5876:
[----:B------:R-:W-:Y:S05]  /*1370*/  BRA `(.L_x_5877) ;  /* 0xfffffff400e07947 */ /* 0x000fea000383ffff */
.L_x_5878:
        /* <DEDUP_REMOVED lines=16> */
.L_x_9596:


//--------------------- .text._ZN10layer_norm13ln_fwd_kernelINS_13Kernel_traitsI6__halfS2_fS2_fjLj256ELj1ELj4ELj1ELj16ENS_18Kernel_traits_baseILj256ES2_S2_fS2_fjLj128EEEEELb0ELb1ELb0ELb1EEEvNS_9FwdParamsE --------------------------
	.section	.text._ZN10layer_norm13ln_fwd_kernelINS_13Kernel_traitsI6__halfS2_fS2_fjLj256ELj1ELj4ELj1ELj16ENS_18Kernel_traits_baseILj256ES2_S2_fS2_fjLj128EEEEELb0ELb1ELb0ELb1EEEvNS_9FwdParamsE,"ax",@progbits
	.align	128
        .global         _ZN10layer_norm13ln_fwd_kernelINS_13Kernel_traitsI6__halfS2_fS2_fjLj256ELj1ELj4ELj1ELj16ENS_18Kernel_traits_baseILj256ES2_S2_fS2_fjLj128EEEEELb0ELb1ELb0ELb1EEEvNS_9FwdParamsE
        .type           _ZN10layer_norm13ln_fwd_kernelINS_13Kernel_traitsI6__halfS2_fS2_fjLj256ELj1ELj4ELj1ELj16ENS_18Kernel_traits_baseILj256ES2_S2_fS2_fjLj128EEEEELb0ELb1ELb0ELb1EEEvNS_9FwdParamsE,@function
        .size           _ZN10layer_norm13ln_fwd_kernelINS_13Kernel_traitsI6__halfS2_fS2_fjLj256ELj1ELj4ELj1ELj16ENS_18Kernel_traits_baseILj256ES2_S2_fS2_fjLj128EEEEELb0ELb1ELb0ELb1EEEvNS_9FwdParamsE,(.L_x_9597 - _ZN10layer_norm13ln_fwd_kernelINS_13Kernel_traitsI6__halfS2_fS2_fjLj256ELj1ELj4ELj1ELj16ENS_18Kernel_traits_baseILj256ES2_S2_fS2_fjLj128EEEEELb0ELb1ELb0ELb1EEEvNS_9FwdParamsE)
        .other          _ZN10layer_norm13ln_fwd_kernelINS_13Kernel_traitsI6__halfS2_fS2_fjLj256ELj1ELj4ELj1ELj16ENS_18Kernel_traits_baseILj256ES2_S2_fS2_fjLj128EEEEELb0ELb1ELb0ELb1EEEvNS_9FwdParamsE,@"STO_CUDA_ENTRY STV_DEFAULT"
_ZN10layer_norm13ln_fwd_kernelINS_13Kernel_traitsI6__halfS2_fS2_fjLj256ELj1ELj4ELj1ELj16ENS_18Kernel_traits_baseILj256ES2_S2_fS2_fjLj128EEEEELb0ELb1ELb0ELb1EEEvNS_9FwdParamsE:
.text._ZN10layer_norm13ln_fwd_kernelINS_13Kernel_traitsI6__halfS2_fS2_fjLj256ELj1ELj4ELj1ELj16ENS_18Kernel_traits_baseILj256ES2_S2_fS2_fjLj128EEEEELb0ELb1ELb0ELb1EEEvNS_9FwdParamsE:
        /* <DEDUP_REMOVED lines=16> */
[----:B------:R-:W-:Y:S01]  /*0100*/  ULDC.64 UR6, c[0x0][0x260] ;  /* 0x0000980000067ab9 */ /* 0x000fe20000000a00 */
        /* <DEDUP_REMOVED lines=29> */
[--C-:B--2---:R-:W-:Y:S02]  /*02e0*/  HADD2.F32 R0, -RZ, R12.reuse.H0_H0 ;  /* 0x2000000cff007230 */ /* 0x104fe40000004100 */
[----:B------:R-:W-:Y:S02]  /*02f0*/  HADD2.F32 R29, -RZ, R12.H1_H1 ;  /* 0x3000000cff1d7230 */ /* 0x000fe40000004100 */
[--C-:B------:R-:W-:Y:S02]  /*0300*/  HADD2.F32 R28, -RZ, R13.reuse.H0_H0 ;  /* 0x2000000dff1c7230 */ /* 0x100fe40000004100 */
[----:B------:R-:W-:Y:S02]  /*0310*/  HADD2.F32 R31, -RZ, R13.H1_H1 ;  /* 0x3000000dff1f7230 */ /* 0x000fe40000004100 */
[----:B------:R-:W-:-:S02]  /*0320*/  HADD2.F32 R30, -RZ, R14.H0_H0 ;  /* 0x2000000eff1e7230 */ /* 0x000fc40000004100 */
[----:B------:R-:W-:Y:S02]  /*0330*/  HADD2.F32 R33, -RZ, R14.H1_H1 ;  /* 0x3000000eff217230 */ /* 0x000fe40000004100 */
[--C-:B------:R-:W-:Y:S02]  /*0340*/  HADD2.F32 R32, -RZ, R15.reuse.H0_H0 ;  /* 0x2000000fff207230 */ /* 0x100fe40000004100 */
[----:B------:R-:W-:Y:S02]  /*0350*/  HADD2.F32 R35, -RZ, R15.H1_H1 ;  /* 0x3000000fff237230 */ /* 0x000fe40000004100 */
[--C-:B---3--:R-:W-:Y:S02]  /*0360*/  HADD2.F32 R34, -RZ, R16.reuse.H0_H0 ;  /* 0x20000010ff227230 */ /* 0x108fe40000004100 */
[----:B------:R-:W-:Y:S02]  /*0370*/  HADD2.F32 R37, -RZ, R16.H1_H1 ;  /* 0x30000010ff257230 */ /* 0x000fe40000004100 */
[----:B------:R-:W-:-:S02]  /*0380*/  HADD2.F32 R36, -RZ, R17.H0_H0 ;  /* 0x20000011ff247230 */ /* 0x000fc40000004100 */
[----:B------:R-:W-:Y:S02]  /*0390*/  HADD2.F32 R39, -RZ, R17.H1_H1 ;  /* 0x30000011ff277230 */ /* 0x000fe40000004100 */
[--C-:B------:R-:W-:Y:S02]  /*03a0*/  HADD2.F32 R38, -RZ, R18.reuse.H0_H0 ;  /* 0x20000012ff267230 */ /* 0x100fe40000004100 */
[----:B------:R-:W-:Y:S02]  /*03b0*/  HADD2.F32 R41, -RZ, R18.H1_H1 ;  /* 0x30000012ff297230 */ /* 0x000fe40000004100 */
[--C-:B------:R-:W-:Y:S02]  /*03c0*/  HADD2.F32 R40, -RZ, R19.reuse.H0_H0 ;  /* 0x20000013ff287230 */ /* 0x100fe40000004100 */
[----:B------:R-:W-:-:S07]  /*03d0*/  HADD2.F32 R43, -RZ, R19.H1_H1 ;  /* 0x30000013ff2b7230 */ /* 0x000fce0000004100 */
.L_x_5880:
        /* <DEDUP_REMOVED lines=10> */
[----:B-1----:R-:W-:-:S05]  /*0480*/  IMAD.WIDE.U32 R20, R42, 0x10, R20 ;  /* 0x000000102a147825 */ /* 0x002fca00078e0014 */
[C---:B------:R-:W-:Y:S01]  /*0490*/  @P1 LEA R24, P3, R42.reuse, UR8, 0x5 ;  /* 0x000000082a181c11 */ /* 0x040fe2000f8628ff */
[----:B------:R-:W3:Y:S03]  /*04a0*/  LDG.E.128 R20, desc[UR4][R20.64] ;  /* 0x0000000414147981 */ /* 0x000ee6000c1e1d00 */
        /* <DEDUP_REMOVED lines=8> */
[----:B--2---:R-:W-:Y:S02]  /*0530*/  @P0 HADD2.F32 R45, -RZ, R26.H0_H0 ;  /* 0x2000001aff2d0230 */ /* 0x004fe40000004100 */
[--C-:B---3--:R-:W-:Y:S02]  /*0540*/  HADD2.F32 R26, -RZ, R20.reuse.H0_H0 ;  /* 0x20000014ff1a7230 */ /* 0x108fe40000004100 */
[----:B------:R-:W-:Y:S02]  /*0550*/  HADD2.F32 R46, -RZ, R20.H1_H1 ;  /* 0x30000014ff2e7230 */ /* 0x000fe40000004100 */
[----:B------:R-:W-:-:S02]  /*0560*/  HADD2.F32 R20, -RZ, R21.H0_H0 ;  /* 0x20000015ff147230 */ /* 0x000fc40000004100 */
[----:B------:R-:W-:Y:S02]  /*0570*/  HADD2.F32 R48, -RZ, R21.H1_H1 ;  /* 0x30000015ff307230 */ /* 0x000fe40000004100 */
[-C--:B------:R-:W-:Y:S01]  /*0580*/  FMUL.FTZ R21, R26, R45.reuse ;  /* 0x0000002d1a157220 */ /* 0x080fe20000410000 */
[--C-:B------:R-:W-:Y:S02]  /*0590*/  HADD2.F32 R50, -RZ, R22.reuse.H0_H0 ;  /* 0x20000016ff327230 */ /* 0x100fe40000004100 */
[----:B------:R-:W-:Y:S02]  /*05a0*/  HADD2.F32 R22, -RZ, R22.H1_H1 ;  /* 0x30000016ff167230 */ /* 0x000fe40000004100 */
[--C-:B------:R-:W-:Y:S02]  /*05b0*/  HADD2.F32 R52, -RZ, R23.reuse.H0_H0 ;  /* 0x20000017ff347230 */ /* 0x100fe40000004100 */
[----:B0-----:R-:W-:Y:S02]  /*05c0*/  HADD2.F32 R24, -RZ, R23.H1_H1 ;  /* 0x30000017ff187230 */ /* 0x001fe40000004100 */
[-C--:B------:R-:W-:Y:S01]  /*05d0*/  FMUL.FTZ R23, R20, R45.reuse ;  /* 0x0000002d14177220 */ /* 0x080fe20000410000 */
[-C--:B------:R-:W-:Y:S01]  /*05e0*/  FMUL.FTZ R46, R46, R45.reuse ;  /* 0x0000002d2e2e7220 */ /* 0x080fe20000410000 */
[----:B------:R-:W-:Y:S01]  /*05f0*/  FMUL.FTZ R25, R50, R45 ;  /* 0x0000002d32197220 */ /* 0x000fe20000410000 */
[----:B------:R-:W-:Y:S01]  /*0600*/  FMUL.FTZ R20, R0, R21 ;  /* 0x0000001500147220 */ /* 0x000fe20000410000 */
[-C--:B------:R-:W-:Y:S01]  /*0610*/  FMUL.FTZ R26, R22, R45.reuse ;  /* 0x0000002d161a7220 */ /* 0x080fe20000410000 */
[-C--:B------:R-:W-:Y:S01]  /*0620*/  FMUL.FTZ R27, R52, R45.reuse ;  /* 0x0000002d341b7220 */ /* 0x080fe20000410000 */
[-C--:B------:R-:W-:Y:S01]  /*0630*/  FMUL.FTZ R48, R48, R45.reuse ;  /* 0x0000002d30307220 */ /* 0x080fe20000410000 */
[----:B------:R-:W-:Y:S01]  /*0640*/  FMUL.FTZ R50, R24, R45 ;  /* 0x0000002d18327220 */ /* 0x000fe20000410000 */
[----:B------:R-:W-:Y:S01]  /*0650*/  FMUL.FTZ R21, R29, R46 ;  /* 0x0000002e1d157220 */ /* 0x000fe20000410000 */
[----:B------:R-:W-:Y:S01]  /*0660*/  FMUL.FTZ R24, R30, R25 ;  /* 0x000000191e187220 */ /* 0x000fe20000410000 */
[----:B----4-:R-:W-:Y:S01]  /*0670*/  @P1 FADD.FTZ R20, R12, R20 ;  /* 0x000000140c141221 */ /* 0x010fe20000010000 */
[----:B------:R-:W-:Y:S01]  /*0680*/  FMUL.FTZ R25, R33, R26 ;  /* 0x0000001a21197220 */ /* 0x000fe20000410000 */
[----:B------:R-:W-:Y:S01]  /*0690*/  FMUL.FTZ R22, R28, R23 ;  /* 0x000000171c167220 */ /* 0x000fe20000410000 */
[----:B------:R-:W-:Y:S01]  /*06a0*/  FMUL.FTZ R26, R32, R27 ;  /* 0x0000001b201a7220 */ /* 0x000fe20000410000 */
[----:B------:R-:W-:Y:S01]  /*06b0*/  FMUL.FTZ R23, R31, R48 ;  /* 0x000000301f177220 */ /* 0x000fe20000410000 */
        /* <DEDUP_REMOVED lines=58> */
.L_x_5892:
        /* <DEDUP_REMOVED lines=19> */
[----:B------:R-:W-:Y:S01]  /*0b90*/  FMUL.FTZ R25, R44, R25 ;  /* 0x000000192c197220 */ /* 0x000fe20000410000 */
[----:B------:R-:W-:Y:S01]  /*0ba0*/  FFMA.FTZ R20, R20, R38, R5 ;  /* 0x0000002614147223 */ /* 0x000fe20000010005 */
[----:B------:R-:W-:Y:S01]  /*0bb0*/  FFMA.FTZ R24, R24, R40, R3 ;  /* 0x0000002818187223 */ /* 0x000fe20000010003 */
[----:B------:R-:W-:Y:S01]  /*0bc0*/  FFMA.FTZ R51, R51, R43, R2 ;  /* 0x0000002b33337223 */ /* 0x000fe20000010002 */
[----:B------:R-:W-:Y:S01]  /*0bd0*/  FFMA.FTZ R25, R25, R41, R4 ;  /* 0x0000002919197223 */ /* 0x000fe20000010004 */
[----:B------:R0:W-:Y:S01]  /*0be0*/  @!P1 STG.E desc[UR4][R46.64], R45 ;  /* 0x0000002d2e009986 */ /* 0x0001e2000c101904 */
[----:B------:R-:W-:Y:S01]  /*0bf0*/  FMUL.FTZ R21, R44, R21 ;  /* 0x000000152c157220 */ /* 0x000fe20000410000 */
[----:B--2---:R-:W-:-:S05]  /*0c00*/  @!P1 IMAD.WIDE R26, R10, 0x4, R26 ;  /* 0x000000040a1a9825 */ /* 0x004fca00078e021a */
[----:B------:R1:W-:Y:S01]  /*0c10*/  @!P1 STG.E desc[UR4][R26.64], R44 ;  /* 0x0000002c1a009986 */ /* 0x0003e2000c101904 */
[--C-:B0-----:R-:W-:Y:S01]  /*0c20*/  FADD.FTZ R45, R22, -R48.reuse ;  /* 0x80000030162d7221 */ /* 0x101fe20000010000 */
[----:B------:R-:W-:Y:S01]  /*0c30*/  FADD.FTZ R47, R23, -R48 ;  /* 0x80000030172f7221 */ /* 0x000fe20000010000 */
[----:B------:R-:W-:Y:S02]  /*0c40*/  F2FP.F16.F32.PACK_AB R23, R51, R24 ;  /* 0x000000183317723e */ /* 0x000fe400000000ff */
[----:B------:R-:W-:Y:S01]  /*0c50*/  F2FP.F16.F32.PACK_AB R22, R25, R20 ;  /* 0x000000141916723e */ /* 0x000fe200000000ff */
[C---:B------:R-:W-:Y:S01]  /*0c60*/  FMUL.FTZ R46, R44.reuse, R45 ;  /* 0x0000002d2c2e7220 */ /* 0x040fe20000410000 */
[----:B------:R-:W0:Y:S01]  /*0c70*/  LDC.64 R24, c[0x0][0x210] ;  /* 0x00008400ff187b82 */ /* 0x000e220000000a00 */
[C---:B------:R-:W-:Y:S01]  /*0c80*/  FMUL.FTZ R45, R44.reuse, R47 ;  /* 0x0000002f2c2d7220 */ /* 0x040fe20000410000 */
[----:B------:R-:W-:Y:S01]  /*0c90*/  FMUL.FTZ R20, R44, R49 ;  /* 0x000000312c147220 */ /* 0x000fe20000410000 */
[----:B------:R-:W-:Y:S01]  /*0ca0*/  FFMA.FTZ R47, R46, R36, R7 ;  /* 0x000000242e2f7223 */ /* 0x000fe20000010007 */
[----:B------:R-:W-:Y:S01]  /*0cb0*/  LEA R46, P3, R42, UR12, 0x4 ;  /* 0x0000000c2a2e7c11 */ /* 0x000fe2000f8620ff */
[----:B------:R-:W-:Y:S01]  /*0cc0*/  FFMA.FTZ R48, R45, R39, R6 ;  /* 0x000000272d307223 */ /* 0x000fe20000010006 */
[----:B------:R-:W-:Y:S01]  /*0cd0*/  FFMA.FTZ R20, R20, R34, R9 ;  /* 0x0000002214147223 */ /* 0x000fe20000010009 */
[----:B------:R-:W-:-:S03]  /*0ce0*/  FFMA.FTZ R45, R21, R37, R8 ;  /* 0x00000025152d7223 */ /* 0x000fc60000010008 */
[----:B------:R-:W-:Y:S02]  /*0cf0*/  F2FP.F16.F32.PACK_AB R21, R48, R47 ;  /* 0x0000002f3015723e */ /* 0x000fe400000000ff */
[----:B------:R-:W-:Y:S02]  /*0d00*/  LEA.HI.X R47, R42, UR13, RZ, 0x4, P3 ;  /* 0x0000000d2a2f7c11 */ /* 0x000fe400098f24ff */
[----:B------:R-:W-:-:S05]  /*0d10*/  F2FP.F16.F32.PACK_AB R20, R45, R20 ;  /* 0x000000142d14723e */ /* 0x000fca00000000ff */
[----:B------:R1:W-:Y:S01]  /*0d20*/  STG.E.128 desc[UR4][R46.64], R20 ;  /* 0x000000142e007986 */ /* 0x0003e2000c101d04 */
[----:B0-----:R-:W-:-:S04]  /*0d30*/  LEA R10, R24, R10, 0x2 ;  /* 0x0000000a180a7211 */ /* 0x001fc800078e10ff */
[----:B------:R-:W-:-:S13]  /*0d40*/  ISETP.GE.AND P1, PT, R10, R25, PT ;  /* 0x000000190a00720c */ /* 0x000fda0003f26270 */
[----:B-1----:R-:W-:Y:S05]  /*0d50*/  @!P1 BRA `(.L_x_5880) ;  /* 0xfffffff400a09947 */ /* 0x002fea000383ffff */
[----:B------:R-:W-:Y:S05]  /*0d60*/  EXIT ;  /* 0x000000000000794d */ /* 0x000fea0003800000 */
.L_x_5879:
[----:B------:R-:W-:Y:S01]  /*0d70*/  BSSY B0, `(.L_x_5881) ;  /* 0x0000007000007945 */ /* 0x000fe20003800000 */
[----:B------:R-:W-:Y:S02]  /*0d80*/  MOV R49, 0x1 ;  /* 0x0000000100317802 */ /* 0x000fe40000000f00 */
[----:B------:R-:W-:Y:S02]  /*0d90*/  MOV R48, 0x1f ;  /* 0x0000001f00307802 */ /* 0x000fe40000000f00 */
[----:B------:R-:W-:-:S07]  /*0da0*/  MOV R47, 0xffffffff ;  /* 0xffffffff002f7802 */ /* 0x000fce0000000f00 */
[----:B------:R-:W-:Y:S05]  /*0db0*/  WARPSYNC.COLLECTIVE R47, `(.L_x_5882) ;  /* 0x000000002f087348 */ /* 0x000fea0003c00000 */
[----:B------:R0:W1:Y:S02]  /*0dc0*/  SHFL.BFLY P3, R44, R50, R49, R48 ;  /* 0x0c000031322c7389 */ /* 0x0000640000060030 */
[----:B01----:R-:W-:Y:S01]  /*0dd0*/  ENDCOLLECTIVE ;  /* 0x000000000000791b */ /* 0x003fe20003800000 */
.L_x_5882:
[----:B------:R-:W-:Y:S05]  /*0de0*/  BSYNC B0 ;  /* 0x0000000000007941 */ /* 0x000fea0003800000 */
.L_x_5881:
        /* <DEDUP_REMOVED lines=9> */
.L_x_5883:
[----:B------:R-:W-:Y:S01]  /*0e80*/  HFMA2.MMA R49, -RZ, RZ, 0, 2.384185791015625e-07 ;  /* 0x00000004ff317435 */ /* 0x000fe200000001ff */
[----:B------:R-:W-:-:S05]  /*0e90*/  FADD.FTZ R52, R51, R44 ;  /* 0x0000002c33347221 */ /* 0x000fca0000010000 */
[----:B------:R-:W-:-:S07]  /*0ea0*/  MOV R50, R52 ;  /* 0x0000003400327202 */ /* 0x000fce0000000f00 */
[----:B------:R-:W-:Y:S05]  /*0eb0*/  WARPSYNC.COLLECTIVE R47, `(.L_x_5884) ;  /* 0x000000002f087348 */ /* 0x000fea0003c00000 */
[----:B------:R0:W1:Y:S02]  /*0ec0*/  SHFL.BFLY P3, R44, R50, R49, R48 ;  /* 0x0c000031322c7389 */ /* 0x0000640000060030 */
[----:B01----:R-:W-:Y:S01]  /*0ed0*/  ENDCOLLECTIVE ;  /* 0x000000000000791b */ /* 0x003fe20003800000 */
.L_x_5884:
[----:B------:R-:W-:Y:S01]  /*0ee0*/  HFMA2.MMA R49, -RZ, RZ, 0, 4.76837158203125e-07 ;  /* 0x00000008ff317435 */ /* 0x000fe200000001ff */
[----:B------:R-:W-:-:S05]  /*0ef0*/  FADD.FTZ R53, R52, R44 ;  /* 0x0000002c34357221 */ /* 0x000fca0000010000 */
[----:B------:R-:W-:-:S07]  /*0f00*/  MOV R50, R53 ;  /* 0x0000003500327202 */ /* 0x000fce0000000f00 */
[----:B------:R-:W-:Y:S05]  /*0f10*/  WARPSYNC.COLLECTIVE R47, `(.L_x_5885) ;  /* 0x000000002f087348 */ /* 0x000fea0003c00000 */
[----:B------:R0:W1:Y:S02]  /*0f20*/  SHFL.BFLY P3, R44, R50, R49, R48 ;  /* 0x0c000031322c7389 */ /* 0x0000640000060030 */
[----:B01----:R-:W-:Y:S01]  /*0f30*/  ENDCOLLECTIVE ;  /* 0x000000000000791b */ /* 0x003fe20003800000 */
.L_x_5885:
[----:B------:R-:W-:Y:S01]  /*0f40*/  HFMA2.MMA R49, -RZ, RZ, 0, 9.5367431640625e-07 ;  /* 0x00000010ff317435 */ /* 0x000fe200000001ff */
[----:B------:R-:W-:-:S05]  /*0f50*/  FADD.FTZ R53, R53, R44 ;  /* 0x0000002c35357221 */ /* 0x000fca0000010000 */
[----:B------:R-:W-:-:S07]  /*0f60*/  MOV R50, R53 ;  /* 0x0000003500327202 */ /* 0x000fce0000000f00 */
[----:B------:R-:W-:Y:S05]  /*0f70*/  WARPSYNC.COLLECTIVE R47, `(.L_x_5886) ;  /* 0x000000002f087348 */ /* 0x000fea0003c00000 */
[----:B------:R0:W1:Y:S02]  /*0f80*/  SHFL.BFLY P3, R44, R50, R49, R48 ;  /* 0x0c000031322c7389 */ /* 0x0000640000060030 */
[----:B01----:R-:W-:Y:S01]  /*0f90*/  ENDCOLLECTIVE ;  /* 0x000000000000791b */ /* 0x003fe20003800000 */
.L_x_5886:
        /* <DEDUP_REMOVED lines=23> */
.L_x_5887:
[----:B------:R-:W-:Y:S01]  /*1110*/  HFMA2.MMA R49, -RZ, RZ, 0, 1.1920928955078125e-07 ;  /* 0x00000002ff317435 */ /* 0x000fe200000001ff */
[----:B------:R-:W-:-:S05]  /*1120*/  FADD.FTZ R51, R50, R44 ;  /* 0x0000002c32337221 */ /* 0x000fca0000010000 */
[----:B------:R-:W-:-:S07]  /*1130*/  MOV R50, R51 ;  /* 0x0000003300327202 */ /* 0x000fce0000000f00 */
[----:B------:R-:W-:Y:S05]  /*1140*/  WARPSYNC.COLLECTIVE R47, `(.L_x_5888) ;  /* 0x000000002f087348 */ /* 0x000fea0003c00000 */
[----:B------:R0:W1:Y:S02]  /*1150*/  SHFL.BFLY P3, R44, R50, R49, R48 ;  /* 0x0c000031322c7389 */ /* 0x0000640000060030 */
[----:B01----:R-:W-:Y:S01]  /*1160*/  ENDCOLLECTIVE ;  /* 0x000000000000791b */ /* 0x003fe20003800000 */
.L_x_5888:
[----:B------:R-:W-:Y:S01]  /*1170*/  HFMA2.MMA R49, -RZ, RZ, 0, 2.384185791015625e-07 ;  /* 0x00000004ff317435 */ /* 0x000fe200000001ff */
[----:B------:R-:W-:-:S05]  /*1180*/  FADD.FTZ R52, R51, R44 ;  /* 0x0000002c33347221 */ /* 0x000fca0000010000 */
[----:B------:R-:W-:-:S07]  /*1190*/  MOV R50, R52 ;  /* 0x0000003400327202 */ /* 0x000fce0000000f00 */
[----:B------:R-:W-:Y:S05]  /*11a0*/  WARPSYNC.COLLECTIVE R47, `(.L_x_5889) ;  /* 0x000000002f087348 */ /* 0x000fea0003c00000 */
[----:B------:R0:W1:Y:S02]  /*11b0*/  SHFL.BFLY P3, R44, R50, R49, R48 ;  /* 0x0c000031322c7389 */ /* 0x0000640000060030 */
[----:B01----:R-:W-:Y:S01]  /*11c0*/  ENDCOLLECTIVE ;  /* 0x000000000000791b */ /* 0x003fe20003800000 */
.L_x_5889:
[----:B------:R-:W-:Y:S01]  /*11d0*/  HFMA2.MMA R49, -RZ, RZ, 0, 4.76837158203125e-07 ;  /* 0x00000008ff317435 */ /* 0x000fe200000001ff */
[----:B------:R-:W-:-:S05]  /*11e0*/  FADD.FTZ R53, R52, R44 ;  /* 0x0000002c34357221 */ /* 0x000fca0000010000 */
[----:B------:R-:W-:-:S07]  /*11f0*/  MOV R50, R53 ;  /* 0x0000003500327202 */ /* 0x000fce0000000f00 */
[----:B------:R-:W-:Y:S05]  /*1200*/  WARPSYNC.COLLECTIVE R47, `(.L_x_5890) ;  /* 0x000000002f087348 */ /* 0x000fea0003c00000 */
[----:B------:R0:W1:Y:S02]  /*1210*/  SHFL.BFLY P3, R44, R50, R49, R48 ;  /* 0x0c000031322c7389 */ /* 0x0000640000060030 */
[----:B01----:R-:W-:Y:S01]  /*1220*/  ENDCOLLECTIVE ;  /* 0x000000000000791b */ /* 0x003fe20003800000 */
.L_x_5890:
[----:B------:R-:W-:Y:S01]  /*1230*/  HFMA2.MMA R49, -RZ, RZ, 0, 9.5367431640625e-07 ;  /* 0x00000010ff317435 */ /* 0x000fe200000001ff */
[----:B------:R-:W-:-:S05]  /*1240*/  FADD.FTZ R53, R53, R44 ;  /* 0x0000002c35357221 */ /* 0x000fca0000010000 */
[----:B------:R-:W-:-:S07]  /*1250*/  MOV R50, R53 ;  /* 0x0000003500327202 */ /* 0x000fce0000000f00 */
[----:B------:R-:W-:Y:S05]  /*1260*/  WARPSYNC.COLLECTIVE R47, `(.L_x_5891) ;  /* 0x000000002f087348 */ /* 0x000fea0003c00000 */
[----:B------:R0:W1:Y:S02]  /*1270*/  SHFL.BFLY P3, R44, R50, R49, R48 ;  /* 0x0c000031322c7389 */ /* 0x0000640000060030 */
[----:B01----:R-:W-:Y:S01]  /*1280*/  ENDCOLLECTIVE ;  /* 0x000000000000791b */ /* 0x003fe20003800000 */
.L_x_5891:
[----:B------:R-:W-:Y:S05]  /*1290*/  BRA `(.L_x_5892) ;  /* 0xfffffff400f07947 */ /* 0x000fea000383ffff */
.L_x_5893:
        /* <DEDUP_REMOVED lines=14> */
.L_x_9597:


//--------------------- .text._ZN10layer_norm13ln_fwd_kernelINS_13Kernel_traitsI6__halfS2_fS2_fjLj256ELj1ELj4ELj1ELj16ENS_18Kernel_traits_baseILj256ES2_S2_fS2_fjLj128EEEEELb0ELb1ELb1ELb0EEEvNS_9FwdParamsE --------------------------
	.section	.text._ZN10layer_norm13ln_fwd_kernelINS_13Kernel_traitsI6__halfS2_fS2_fjLj256ELj1ELj4ELj1ELj16ENS_18Kernel_traits_baseILj256ES2_S2_fS2_fjLj128EEEEELb0ELb1ELb1ELb0EEEvNS_9FwdParamsE,"ax",@progbits
	.align	128
        .global         _ZN10layer_norm13ln_fwd_kernelINS_13Kernel_traitsI6__halfS2_fS2_fjLj256ELj1ELj4ELj1ELj16ENS_18Kernel_traits_baseILj256ES2_S2_fS2_fjLj128EEEEELb0ELb1ELb1ELb0EEEvNS_9FwdParamsE
        .type           _ZN10layer_norm13ln_fwd_kernelINS_13Kernel_traitsI6__halfS2_fS2_fjLj256ELj1ELj4ELj1ELj16ENS_18Kernel_traits_baseILj256ES2_S2_fS2_fjLj128EEEEELb0ELb1ELb1ELb0EEEvNS_9FwdParamsE,@function
        .size           _ZN10layer_norm13ln_fwd_kernelINS_13Kernel_traitsI6__halfS2_fS2_fjLj256ELj1ELj4ELj1ELj16ENS_18Kernel_traits_baseILj256ES2_S2_fS2_fjLj128EEEEELb0ELb1ELb1ELb0EEEvNS_9FwdParamsE,(.L_x_9598 - _ZN10layer_norm13ln_fwd_kernelINS_13Kernel_traitsI6__halfS2_fS2_fjLj256ELj1ELj4ELj1ELj16ENS_18Kernel_traits_baseILj256ES2_S2_fS2_fjLj128EEEEELb0ELb1ELb1ELb0EEEvNS_9FwdParamsE)
        .other          _ZN10layer_norm13ln_fwd_kernelINS_13Kernel_traitsI6__halfS2_fS2_fjLj256ELj1ELj4ELj1ELj16ENS_18Kernel_traits_baseILj256ES2_S2_fS2_fjLj128EEEEELb0ELb1ELb1ELb0EEEvNS_9FwdParamsE,@"STO_CUDA_ENTRY STV_DEFAULT"
_ZN10layer_norm13ln_fwd_kernelINS_13Kernel_traitsI6__halfS2_fS2_fjLj256ELj1ELj4ELj1ELj16ENS_18Kernel_traits_baseILj256ES2_S2_fS2_fjLj128EEEEELb0ELb1ELb1ELb0EEEvNS_9FwdParamsE:
.text._ZN10layer_norm13ln_fwd_kernelINS_13Kernel_traitsI6__halfS2_fS2_fjLj256ELj1ELj4ELj1ELj16ENS_18Kernel_traits_baseILj256ES2_S2_fS2_fjLj128EEEEELb0ELb1ELb1ELb0EEEvNS_9FwdParamsE:
        /* <DEDUP_REMOVED lines=30> */
.L_x_5895:
[----:B------:R-:W-:Y:S05]  /*01e0*/  BSYNC B0 ;  /* 0x0000000000007941 */ /* 0x000fea0003800000 */
.L_x_5894:
        /* <DEDUP_REMOVED lines=31> */
.L_x_5917:
        /* <DEDUP_REMOVED lines=62> */
[----:B------:R-:W-:-:S04]  /*07c0*/  FMUL.FTZ R28, R3, R28 ;  /* 0x0000001c031c7220 */ /* 0x000fc80000410000 */
[----:B------:R-:W-:-:S07]  /*07d0*/  @P0 FADD.FTZ R28, R12, R28 ;  /* 0x0000001c0c1c0221 */ /* 0x000fce0000010000 */
.L_x_5899:
[----:B------:R-:W-:Y:S05]  /*07e0*/  BSYNC B1 ;  /* 0x0000000000017941 */ /* 0x000fea0003800000 */
.L_x_5898:
[----:B------:R-:W-:Y:S04]  /*07f0*/  BSSY B1, `(.L_x_5900) ;  /* 0x0000006000017945 */ /* 0x000fe80003800000 */
[----:B------:R-:W-:Y:S05]  /*0800*/  @!P6 BRA `(.L_x_5901) ;  /* 0x000000000010e947 */ /* 0x000fea0003800000 */
[----:B-----5:R-:W-:-:S05]  /*0810*/  HADD2.F32 R29, -RZ, R20.H1_H1 ;  /* 0x30000014ff1d7230 */ /* 0x020fca0000004100 */
[----:B------:R-:W-:-:S04]  /*0820*/  FMUL.FTZ R29, R29, UR6 ;  /* 0x000000061d1d7c20 */ /* 0x000fc80008410000 */
[----:B------:R-:W-:-:S04]  /*0830*/  FMUL.FTZ R29, R4, R29 ;  /* 0x0000001d041d7220 */ /* 0x000fc80000410000 */
[----:B------:R-:W-:-:S07]  /*0840*/  @P0 FADD.FTZ R29, R13, R29 ;  /* 0x0000001d0d1d0221 */ /* 0x000fce0000010000 */
.L_x_5901:
[----:B------:R-:W-:Y:S05]  /*0850*/  BSYNC B1 ;  /* 0x0000000000017941 */ /* 0x000fea0003800000 */
.L_x_5900:
[----:B------:R-:W-:Y:S04]  /*0860*/  BSSY B1, `(.L_x_5902) ;  /* 0x0000006000017945 */ /* 0x000fe80003800000 */
[----:B------:R-:W-:Y:S05]  /*0870*/  @!P6 BRA `(.L_x_5903) ;  /* 0x000000000010e947 */ /* 0x000fea0003800000 */
[----:B-----5:R-:W-:-:S05]  /*0880*/  HADD2.F32 R30, -RZ, R21.H0_H0 ;  /* 0x20000015ff1e7230 */ /* 0x020fca0000004100 */
[----:B------:R-:W-:-:S04]  /*0890*/  FMUL.FTZ R30, R30, UR6 ;  /* 0x000000061e1e7c20 */ /* 0x000fc80008410000 */
[----:B------:R-:W-:-:S04]  /*08a0*/  FMUL.FTZ R30, R5, R30 ;  /* 0x0000001e051e7220 */ /* 0x000fc80000410000 */
[----:B------:R-:W-:-:S07]  /*08b0*/  @P0 FADD.FTZ R30, R14, R30 ;  /* 0x0000001e0e1e0221 */ /* 0x000fce0000010000 */
.L_x_5903:
[----:B------:R-:W-:Y:S05]  /*08c0*/  BSYNC B1 ;  /* 0x0000000000017941 */ /* 0x000fea0003800000 */
.L_x_5902:
[----:B------:R-:W-:Y:S04]  /*08d0*/  BSSY B1, `(.L_x_5904) ;  /* 0x0000006000017945 */ /* 0x000fe80003800000 */
[----:B------:R-:W-:Y:S05]  /*08e0*/  @!P6 BRA `(.L_x_5905) ;  /* 0x000000000010e947 */ /* 0x000fea0003800000 */
[----:B-----5:R-:W-:-:S05]  /*08f0*/  HADD2.F32 R31, -RZ, R21.H1_H1 ;  /* 0x30000015ff1f7230 */ /* 0x020fca0000004100 */
[----:B------:R-:W-:-:S04]  /*0900*/  FMUL.FTZ R31, R31, UR6 ;  /* 0x000000061f1f7c20 */ /* 0x000fc80008410000 */
[----:B------:R-:W-:-:S04]  /*0910*/  FMUL.FTZ R31, R6, R31 ;  /* 0x0000001f061f7220 */ /* 0x000fc80000410000 */
[----:B------:R-:W-:-:S07]  /*0920*/  @P0 FADD.FTZ R31, R15, R31 ;  /* 0x0000001f0f1f0221 */ /* 0x000fce0000010000 */
.L_x_5905:
[----:B------:R-:W-:Y:S05]  /*0930*/  BSYNC B1 ;  /* 0x0000000000017941 */ /* 0x000fea0003800000 */
.L_x_5904:
[----:B------:R-:W-:Y:S04]  /*0940*/  BSSY B1, `(.L_x_5906) ;  /* 0x0000006000017945 */ /* 0x000fe80003800000 */
[----:B------:R-:W-:Y:S05]  /*0950*/  @!P6 BRA `(.L_x_5907) ;  /* 0x000000000010e947 */ /* 0x000fea0003800000 */
[----:B-----5:R-:W-:-:S05]  /*0960*/  HADD2.F32 R24, -RZ, R22.H0_H0 ;  /* 0x20000016ff187230 */ /* 0x020fca0000004100 */
[----:B------:R-:W-:-:S04]  /*0970*/  FMUL.FTZ R24, R24, UR6 ;  /* 0x0000000618187c20 */ /* 0x000fc80008410000 */
[----:B------:R-:W-:-:S04]  /*0980*/  FMUL.FTZ R24, R7, R24 ;  /* 0x0000001807187220 */ /* 0x000fc80000410000 */
[----:B------:R-:W-:-:S07]  /*0990*/  @P0 FADD.FTZ R24, R16, R24 ;  /* 0x0000001810180221 */ /* 0x000fce0000010000 */
.L_x_5907:
[----:B------:R-:W-:Y:S05]  /*09a0*/  BSYNC B1 ;  /* 0x0000000000017941 */ /* 0x000fea0003800000 */
.L_x_5906:
[----:B------:R-:W-:Y:S04]  /*09b0*/  BSSY B1, `(.L_x_5908) ;  /* 0x0000006000017945 */ /* 0x000fe80003800000 */
[----:B------:R-:W-:Y:S05]  /*09c0*/  @!P6 BRA `(.L_x_5909) ;  /* 0x000000000010e947 */ /* 0x000fea0003800000 */
[----:B-----5:R-:W-:-:S05]  /*09d0*/  HADD2.F32 R25, -RZ, R22.H1_H1 ;  /* 0x30000016ff197230 */ /* 0x020fca0000004100 */
[----:B------:R-:W-:-:S04]  /*09e0*/  FMUL.FTZ R25, R25, UR6 ;  /* 0x0000000619197c20 */ /* 0x000fc80008410000 */
[----:B------:R-:W-:-:S04]  /*09f0*/  FMUL.FTZ R25, R8, R25 ;  /* 0x0000001908197220 */ /* 0x000fc80000410000 */
[----:B------:R-:W-:-:S07]  /*0a00*/  @P0 FADD.FTZ R25, R17, R25 ;  /* 0x0000001911190221 */ /* 0x000fce0000010000 */
.L_x_5909:
[----:B------:R-:W-:Y:S05]  /*0a10*/  BSYNC B1 ;  /* 0x0000000000017941 */ /* 0x000fea0003800000 */
.L_x_5908:
[----:B------:R-:W-:Y:S04]  /*0a20*/  BSSY B1, `(.L_x_5910) ;  /* 0x0000006000017945 */ /* 0x000fe80003800000 */
[----:B------:R-:W-:Y:S05]  /*0a30*/  @!P6 BRA `(.L_x_5911) ;  /* 0x000000000010e947 */ /* 0x000fea0003800000 */
[----:B-----5:R-:W-:-:S05]  /*0a40*/  HADD2.F32 R26, -RZ, R23.H0_H0 ;  /* 0x20000017ff1a7230 */ /* 0x020fca0000004100 */
[----:B------:R-:W-:-:S04]  /*0a50*/  FMUL.FTZ R26, R26, UR6 ;  /* 0x000000061a1a7c20 */ /* 0x000fc80008410000 */
[----:B------:R-:W-:-:S04]  /*0a60*/  FMUL.FTZ R26, R9, R26 ;  /* 0x0000001a091a7220 */ /* 0x000fc80000410000 */
[----:B------:R-:W-:-:S07]  /*0a70*/  @P0 FADD.FTZ R26, R18, R26 ;  /* 0x0000001a121a0221 */ /* 0x000fce0000010000 */
.L_x_5911:
[----:B------:R-:W-:Y:S05]  /*0a80*/  BSYNC B1 ;  /* 0x0000000000017941 */ /* 0x000fea0003800000 */
.L_x_5910:
[----:B------:R-:W-:Y:S04]  /*0a90*/  BSSY B1, `(.L_x_5912) ;  /* 0x0000006000017945 */ /* 0x000fe80003800000 */
[----:B------:R-:W-:Y:S05]  /*0aa0*/  @!P6 BRA `(.L_x_5913) ;  /* 0x000000000010e947 */ /* 0x000fea0003800000 */
[----:B-----5:R-:W-:-:S05]  /*0ab0*/  HADD2.F32 R27, -RZ, R23.H1_H1 ;  /* 0x30000017ff1b7230 */ /* 0x020fca0000004100 */
[----:B------:R-:W-:-:S04]  /*0ac0*/  FMUL.FTZ R27, R27, UR6 ;  /* 0x000000061b1b7c20 */ /* 0x000fc80008410000 */
[----:B------:R-:W-:-:S04]  /*0ad0*/  FMUL.FTZ R27, R10, R27 ;  /* 0x0000001b0a1b7220 */ /* 0x000fc80000410000 */
[----:B------:R-:W-:-:S07]  /*0ae0*/  @P0 FADD.FTZ R27, R19, R27 ;  /* 0x0000001b131b0221 */ /* 0x000fce0000010000 */
.L_x_5913:
[----:B------:R-:W-:Y:S05]  /*0af0*/  BSYNC B1 ;  /* 0x0000000000017941 */ /* 0x000fea0003800000 */
.L_x_5912:
[----:B------:R0:W-:Y:S04]  /*0b00*/  STG.E.128 desc[UR4][R32.64], R28 ;  /* 0x0000001c20007986 */ /* 0x0001e8000c101d04 */
[----:B------:R0:W-:Y:S02]  /*0b10*/  STG.E.128 desc[UR4][R32.64+0x10], R24 ;  /* 0x0000101820007986 */ /* 0x0001e4000c101d04 */
.L_x_5897:
[----:B------:R-:W-:Y:S05]  /*0b20*/  BSYNC B0 ;  /* 0x0000000000007941 */ /* 0x000fea0003800000 */
.L_x_5896:
        /* <DEDUP_REMOVED lines=50> */
.L_x_5929:
        /* <DEDUP_REMOVED lines=55> */
.L_x_5916:
[----:B------:R-:W-:Y:S05]  /*11c0*/  BSYNC B0 ;  /* 0x0000000000007941 */ /* 0x000fea0003800000 */
.L_x_5915:
[----:B-1----:R-:W1:Y:S02]  /*11d0*/  LDC.64 R32, c[0x0][0x210] ;  /* 0x00008400ff207b82 */ /* 0x002e640000000a00 */
[----:B-1----:R-:W-:-:S04]  /*11e0*/  LEA R0, R32, R0, 0x2 ;  /* 0x0000000020007211 */ /* 0x002fc800078e10ff */
[----:B------:R-:W-:-:S13]  /*11f0*/  ISETP.GE.AND P0, PT, R0, R33, PT ;  /* 0x000000210000720c */ /* 0x000fda0003f06270 */
[----:B------:R-:W-:Y:S05]  /*1200*/  @!P0 BRA `(.L_x_5917) ;  /* 0xfffffff000748947 */ /* 0x000fea000383ffff */
[----:B------:R-:W-:Y:S05]  /*1210*/  EXIT ;  /* 0x000000000000794d */ /* 0x000fea0003800000 */
.L_x_5914:
        /* <DEDUP_REMOVED lines=8> */
.L_x_5919:
[----:B------:R-:W-:Y:S05]  /*12a0*/  BSYNC B0 ;  /* 0x0000000000007941 */ /* 0x000fea0003800000 */
.L_x_5918:
        /* <DEDUP_REMOVED lines=8> */
.L_x_5920:
[----:B------:R-:W-:Y:S01]  /*1330*/  HFMA2.MMA R35, -RZ, RZ, 0, 2.384185791015625e-07 ;  /* 0x00000004ff237435 */ /* 0x000fe200000001ff */
[----:B------:R-:W-:-:S05]  /*1340*/  FADD.FTZ R58, R56, R32 ;  /* 0x00000020383a7221 */ /* 0x000fca0000010000 */
[----:B------:R-:W-:-:S07]  /*1350*/  MOV R56, R58 ;  /* 0x0000003a00387202 */ /* 0x000fce0000000f00 */
[----:B------:R-:W-:Y:S05]  /*1360*/  WARPSYNC.COLLECTIVE R33, `(.L_x_5921) ;  /* 0x0000000021087348 */ /* 0x000fea0003c00000 */
[----:B------:R0:W1:Y:S02]  /*1370*/  SHFL.BFLY P1, R32, R56, R35, R54 ;  /* 0x0c00002338207389 */ /* 0x0000640000020036 */
[----:B01----:R-:W-:Y:S01]  /*1380*/  ENDCOLLECTIVE ;  /* 0x000000000000791b */ /* 0x003fe20003800000 */
.L_x_5921:
[----:B------:R-:W-:Y:S01]  /*1390*/  HFMA2.MMA R35, -RZ, RZ, 0, 4.76837158203125e-07 ;  /* 0x00000008ff237435 */ /* 0x000fe200000001ff */
[----:B------:R-:W-:-:S05]  /*13a0*/  FADD.FTZ R59, R58, R32 ;  /* 0x000000203a3b7221 */ /* 0x000fca0000010000 */
[----:B------:R-:W-:-:S07]  /*13b0*/  MOV R56, R59 ;  /* 0x0000003b00387202 */ /* 0x000fce0000000f00 */
[----:B------:R-:W-:Y:S05]  /*13c0*/  WARPSYNC.COLLECTIVE R33, `(.L_x_5922) ;  /* 0x0000000021087348 */ /* 0x000fea0003c00000 */
[----:B------:R0:W1:Y:S02]  /*13d0*/  SHFL.BFLY P1, R32, R56, R35, R54 ;  /* 0x0c00002338207389 */ /* 0x0000640000020036 */
[----:B01----:R-:W-:Y:S01]  /*13e0*/  ENDCOLLECTIVE ;  /* 0x000000000000791b */ /* 0x003fe20003800000 */
.L_x_5922:
[----:B------:R-:W-:Y:S01]  /*13f0*/  HFMA2.MMA R35, -RZ, RZ, 0, 9.5367431640625e-07 ;  /* 0x00000010ff237435 */ /* 0x000fe200000001ff */
[----:B------:R-:W-:-:S05]  /*1400*/  FADD.FTZ R60, R59, R32 ;  /* 0x000000203b3c7221 */ /* 0x000fca0000010000 */
[----:B------:R-:W-:-:S07]  /*1410*/  MOV R56, R60 ;  /* 0x0000003c00387202 */ /* 0x000fce0000000f00 */
[----:B------:R-:W-:Y:S05]  /*1420*/  WARPSYNC.COLLECTIVE R33, `(.L_x_5923) ;  /* 0x0000000021087348 */ /* 0x000fea0003c00000 */
[----:B------:R0:W1:Y:S02]  /*1430*/  SHFL.BFLY P1, R32, R56, R35, R54 ;  /* 0x0c00002338207389 */ /* 0x0000640000020036 */
[----:B01----:R-:W-:Y:S01]  /*1440*/  ENDCOLLECTIVE ;  /* 0x000000000000791b */ /* 0x003fe20003800000 */
.L_x_5923:
        /* <DEDUP_REMOVED lines=25> */
.L_x_5924:
[----:B------:R-:W-:Y:S01]  /*15e0*/  HFMA2.MMA R35, -RZ, RZ, 0, 1.1920928955078125e-07 ;  /* 0x00000002ff237435 */ /* 0x000fe200000001ff */
[----:B------:R-:W-:-:S10]  /*15f0*/  FADD.FTZ R56, R55, R32 ;  /* 0x0000002037387221 */ /* 0x000fd40000010000 */
[----:B------:R-:W-:Y:S05]  /*1600*/  WARPSYNC.COLLECTIVE R33, `(.L_x_5925) ;  /* 0x0000000021087348 */ /* 0x000fea0003c00000 */
[----:B------:R0:W1:Y:S02]  /*1610*/  SHFL.BFLY P1, R32, R56, R35, R54 ;  /* 0x0c00002338207389 */ /* 0x0000640000020036 */
[----:B01----:R-:W-:Y:S01]  /*1620*/  ENDCOLLECTIVE ;  /* 0x000000000000791b */ /* 0x003fe20003800000 */
.L_x_5925:
[----:B------:R-:W-:Y:S01]  /*1630*/  HFMA2.MMA R35, -RZ, RZ, 0, 2.384185791015625e-07 ;  /* 0x00000004ff237435 */ /* 0x000fe200000001ff */
[----:B------:R-:W-:-:S05]  /*1640*/  FADD.FTZ R58, R56, R32 ;  /* 0x00000020383a7221 */ /* 0x000fca0000010000 */
[----:B------:R-:W-:-:S07]  /*1650*/  MOV R56, R58 ;  /* 0x0000003a00387202 */ /* 0x000fce0000000f00 */
[----:B------:R-:W-:Y:S05]  /*1660*/  WARPSYNC.COLLECTIVE R33, `(.L_x_5926) ;  /* 0x0000000021087348 */ /* 0x000fea0003c00000 */
[----:B------:R0:W1:Y:S02]  /*1670*/  SHFL.BFLY P1, R32, R56, R35, R54 ;  /* 0x0c00002338207389 */ /* 0x0000640000020036 */
[----:B01----:R-:W-:Y:S01]  /*1680*/  ENDCOLLECTIVE ;  /* 0x000000000000791b */ /* 0x003fe20003800000 */
.L_x_5926:
[----:B------:R-:W-:Y:S01]  /*1690*/  HFMA2.MMA R35, -RZ, RZ, 0, 4.76837158203125e-07 ;  /* 0x00000008ff237435 */ /* 0x000fe200000001ff */
[----:B------:R-:W-:-:S05]  /*16a0*/  FADD.FTZ R59, R58, R32 ;  /* 0x000000203a3b7221 */ /* 0x000fca0000010000 */
[----:B------:R-:W-:-:S07]  /*16b0*/  MOV R56, R59 ;  /* 0x0000003b00387202 */ /* 0x000fce0000000f00 */
[----:B------:R-:W-:Y:S05]  /*16c0*/  WARPSYNC.COLLECTIVE R33, `(.L_x_5927) ;  /* 0x0000000021087348 */ /* 0x000fea0003c00000 */
[----:B------:R0:W1:Y:S02]  /*16d0*/  SHFL.BFLY P1, R32, R56, R35, R54 ;  /* 0x0c00002338207389 */ /* 0x0000640000020036 */
[----:B01----:R-:W-:Y:S01]  /*16e0*/  ENDCOLLECTIVE ;  /* 0x000000000000791b */ /* 0x003fe20003800000 */
.L_x_5927:
[----:B------:R-:W-:Y:S01]  /*16f0*/  HFMA2.MMA R35, -RZ, RZ, 0, 9.5367431640625e-07 ;  /* 0x00000010ff237435 */ /* 0x000fe200000001ff */
[----:B------:R-:W-:-:S05]  /*1700*/  FADD.FTZ R60, R59, R32 ;  /* 0x000000203b3c7221 */ /* 0x000fca0000010000 */
[----:B------:R-:W-:-:S07]  /*1710*/  MOV R56, R60 ;  /* 0x0000003c00387202 */ /* 0x000fce0000000f00 */
[----:B------:R-:W-:Y:S05]  /*1720*/  WARPSYNC.COLLECTIVE R33, `(.L_x_5928) ;  /* 0x0000000021087348 */ /* 0x000fea0003c00000 */
[----:B------:R0:W1:Y:S02]  /*1730*/  SHFL.BFLY P1, R32, R56, R35, R54 ;  /* 0x0c00002338207389 */ /* 0x0000640000020036 */
[----:B01----:R-:W-:Y:S01]  /*1740*/  ENDCOLLECTIVE ;  /* 0x000000000000791b */ /* 0x003fe20003800000 */
.L_x_5928:
[----:B------:R-:W-:Y:S05]  /*1750*/  BRA `(.L_x_5929) ;  /* 0xfffffff400bc7947 */ /* 0x000fea000383ffff */
.L_x_5930:
        /* <DEDUP_REMOVED lines=10> */
.L_x_9598:


//--------------------- .text._ZN10layer_norm13ln_fwd_kernelINS_13Kernel_traitsI6__halfS2_fS2_fjLj256ELj1ELj4ELj1ELj16ENS_18Kernel_traits_baseILj256ES2_S2_fS2_fjLj128EEEEELb0ELb1ELb1ELb1EEEvNS_9FwdParamsE --------------------------
	.section	.text._ZN10layer_norm13ln_fwd_kernelINS_13Kernel_traitsI6__halfS2_fS2_fjLj256ELj1ELj4ELj1ELj16ENS_18Kernel_traits_baseILj256ES2_S2_fS2_fjLj128EEEEELb0ELb1ELb1ELb1EEEvNS_9FwdParamsE,"ax",@progbits
	.align	128
        .global         _ZN10layer_norm13ln_fwd_kernelINS_13Kernel_traitsI6__halfS2_fS2_fjLj256ELj1ELj4ELj1ELj16ENS_18Kernel_traits_baseILj256ES2_S2_fS2_fjLj128EEEEELb0ELb1ELb1ELb1EEEvNS_9FwdParamsE
        .type           _ZN10layer_norm13ln_fwd_kernelINS_13Kernel_traitsI6__halfS2_fS2_fjLj256ELj1ELj4ELj1ELj16ENS_18Kernel_traits_baseILj256ES2_S2_fS2_fjLj128EEEEELb0ELb1ELb1ELb1EEEvNS_9FwdParamsE,@function
        .size           _ZN10layer_norm13ln_fwd_kernelINS_13Kernel_traitsI6__halfS2_fS2_fjLj256ELj1ELj4ELj1ELj16ENS_18Kernel_traits_baseILj256ES2_S2_fS2_fjLj128EEEEELb0ELb1ELb1ELb1EEEvNS_9FwdParamsE,(.L_x_9599 - _ZN10layer_norm13ln_fwd_kernelINS_13Kernel_traitsI6__halfS2_fS2_fjLj256ELj1ELj4ELj1ELj16ENS_18Kernel_traits_baseILj256ES2_S2_fS2_fjLj128EEEEELb0ELb1ELb1ELb1EEEvNS_9FwdParamsE)
        .other          _ZN10layer_norm13ln_fwd_kernelINS_13Kernel_traitsI6__halfS2_fS2_fjLj256ELj1ELj4ELj1ELj16ENS_18Kernel_traits_baseILj256ES2_S2_fS2_fjLj128EEEEELb0ELb1ELb1ELb1EEEvNS_9FwdParamsE,@"STO_CUDA_ENTRY STV_DEFAULT"
_ZN10layer_norm13ln_fwd_kernelINS_13Kernel_traitsI6__halfS2_fS2_fjLj256ELj1ELj4ELj1ELj16ENS_18Kernel_traits_baseILj256ES2_S2_fS2_fjLj128EEEEELb0ELb1ELb1ELb1EEEvNS_9FwdParamsE:
.text._ZN10layer_norm13ln_fwd_kernelINS_13Kernel_traitsI6__halfS2_fS2_fjLj256ELj1ELj4ELj1ELj16ENS_18Kernel_traits_baseILj256ES2_S2_fS2_fjLj128EEEEELb0ELb1ELb1ELb1EEEvNS_9FwdParamsE:
[----:B------:R-:W-:Y:S01]  /*0000*/  LDC R1, c[0x0][0x28] ;  /* 0x00000a00ff017b82 */ /* 0x000fe20000000800 */
[----:B------:R-:W0:Y:S01]  /*0010*/  S2R R0, SR_TID.X ;  /* 0x0000000000007919 */ /* 0x000e220000002100 */
[----:B------:R-:W-:Y:S01]  /*0020*/  ULDC.64 UR6, c[0x0][0x2c8] ;  /* 0x0000b20000067ab9 */ /* 0x000fe20000000a00 */
[----:B------:R-:W-:Y:S01]  /*0030*/  ULDC.64 UR4, c[0x0][0x208] ;  /* 0x0000820000047ab9 */ /* 0x000fe20000000a00 */
[----:B------:R-:W-:Y:S01]  /*0040*/  ISETP.NE.U32.AND P0, PT, RZ, UR6, PT ;  /* 0x00000006ff007c0c */ /* 0x000fe2000bf05070 */
[----:B------:R-:W1:Y:S01]  /*0050*/  S2R R3, SR_CTAID.X ;  /* 0x0000000000037919 */ /* 0x000e620000002500 */
[----:B------:R-:W-:Y:S01]  /*0060*/  ULDC UR10, c[0x0][0x214] ;  /* 0x00008500000a7ab9 */ /* 0x000fe20000000800 */
        /* <DEDUP_REMOVED lines=13> */
[----:B------:R-:W-:Y:S02]  /*0140*/  IADD3.X R29, RZ, UR9, RZ, P2, !PT ;  /* 0x00000009ff1d7c10 */ /* 0x000fe400097fe4ff */
        /* <DEDUP_REMOVED lines=19> */
[--C-:B--2---:R-:W-:Y:S02]  /*0280*/  HADD2.F32 R0, -RZ, R31.reuse.H0_H0 ;  /* 0x2000001fff007230 */ /* 0x104fe40000004100 */
[----:B------:R-:W-:Y:S02]  /*0290*/  HADD2.F32 R31, -RZ, R31.H1_H1 ;  /* 0x3000001fff1f7230 */ /* 0x000fe40000004100 */
[--C-:B---3--:R-:W-:Y:S02]  /*02a0*/  HADD2.F32 R40, -RZ, R32.reuse.H0_H0 ;  /* 0x20000020ff287230 */ /* 0x108fe40000004100 */
[----:B------:R-:W-:Y:S02]  /*02b0*/  HADD2.F32 R41, -RZ, R32.H1_H1 ;  /* 0x30000020ff297230 */ /* 0x000fe40000004100 */
[----:B------:R-:W-:-:S02]  /*02c0*/  HADD2.F32 R42, -RZ, R33.H0_H0 ;  /* 0x20000021ff2a7230 */ /* 0x000fc40000004100 */
[----:B------:R-:W-:Y:S02]  /*02d0*/  HADD2.F32 R43, -RZ, R33.H1_H1 ;  /* 0x30000021ff2b7230 */ /* 0x000fe40000004100 */
[--C-:B------:R-:W-:Y:S02]  /*02e0*/  HADD2.F32 R44, -RZ, R34.reuse.H0_H0 ;  /* 0x20000022ff2c7230 */ /* 0x100fe40000004100 */
[----:B------:R-:W-:-:S07]  /*02f0*/  HADD2.F32 R45, -RZ, R34.H1_H1 ;  /* 0x30000022ff2d7230 */ /* 0x000fce0000004100 */
.L_x_5950:
        /* <DEDUP_REMOVED lines=17> */
[----:B------:R0:W5:Y:S02]  /*0410*/  LDG.E R34, desc[UR4][R32.64] ;  /* 0x0000000420227981 */ /* 0x000164000c1e1900 */
[----:B0-----:R-:W0:Y:S01]  /*0420*/  LDC.64 R32, c[0x0][0x238] ;  /* 0x00008e00ff207b82 */ /* 0x001e220000000a00 */
[----:B------:R-:W-:Y:S01]  /*0430*/  BSSY B0, `(.L_x_5931) ;  /* 0x0000029000007945 */ /* 0x000fe20003800000 */
[----:B---3--:R-:W-:-:S13]  /*0440*/  ISETP.GE.AND P1, PT, R46, 0x1, PT ;  /* 0x000000012e00780c */ /* 0x008fda0003f26270 */
[----:B------:R-:W-:Y:S01]  /*0450*/  @P1 IADD3 R22, R46, -0x1, RZ ;  /* 0xffffffff2e161810 */ /* 0x000fe20007ffe0ff */
[----:B------:R-:W1:Y:S04]  /*0460*/  @P1 LDC.64 R20, c[0x0][0x220] ;  /* 0x00008800ff141b82 */ /* 0x000e680000000a00 */
[----:B------:R-:W-:-:S05]  /*0470*/  @P1 IMAD R22, R22, R47, RZ ;  /* 0x0000002f16161224 */ /* 0x000fca00078e02ff */
[----:B------:R-:W-:-:S04]  /*0480*/  @P1 SHF.R.S32.HI R23, RZ, 0x1f, R22 ;  /* 0x0000001fff171819 */ /* 0x000fc80000011416 */
[----:B------:R-:W-:Y:S01]  /*0490*/  @P1 LEA.HI R22, R23, R22, RZ, 0x3 ;  /* 0x0000001617161211 */ /* 0x000fe200078f18ff */
[----:B------:R-:W-:Y:S01]  /*04a0*/  HFMA2.MMA R23, -RZ, RZ, 0, 0 ;  /* 0x00000000ff177435 */ /* 0x000fe200000001ff */
[----:B------:R-:W-:-:S05]  /*04b0*/  ISETP.GT.AND P6, PT, R46, RZ, PT ;  /* 0x000000ff2e00720c */ /* 0x000fca0003fc4270 */
[----:B------:R-:W-:-:S05]  /*04c0*/  @P1 LEA.HI.SX32 R23, R22, R39, 0x1d ;  /* 0x0000002716171211 */ /* 0x000fca00078feaff */
[----:B-1----:R-:W-:-:S03]  /*04d0*/  @P1 IMAD.WIDE.U32 R22, R23, 0x10, R20 ;  /* 0x0000001017161825 */ /* 0x002fc600078e0014 */
        /* <DEDUP_REMOVED lines=10> */
[----:B-1----:R-:W-:Y:S02]  /*0580*/  @!P6 FSEL R23, R11, RZ, P4 ;  /* 0x000000ff0b17e208 */ /* 0x002fe40002000000 */
        /* <DEDUP_REMOVED lines=13> */
[----:B0-----:R-:W-:Y:S06]  /*0660*/  @!P6 BRA `(.L_x_5932) ;  /* 0x000000000014e947 */ /* 0x001fec0003800000 */
[----:B-----5:R-:W-:Y:S02]  /*0670*/  HADD2.F32 R20, -RZ, R16.H0_H0 ;  /* 0x20000010ff147230 */ /* 0x020fe40000004100 */
[----:B------:R-:W-:-:S03]  /*0680*/  HADD2.F32 R27, -RZ, R28.H0_H0 ;  /* 0x2000001cff1b7230 */ /* 0x000fc60000004100 */
[----:B------:R-:W-:-:S04]  /*0690*/  FMUL.FTZ R20, R20, UR6 ;  /* 0x0000000614147c20 */ /* 0x000fc80008410000 */
[----:B------:R-:W-:-:S04]  /*06a0*/  FMUL.FTZ R20, R20, R27 ;  /* 0x0000001b14147220 */ /* 0x000fc80000410000 */
[----:B------:R-:W-:-:S07]  /*06b0*/  @P0 FADD.FTZ R20, R8, R20 ;  /* 0x0000001408140221 */ /* 0x000fce0000010000 */
.L_x_5932:
[----:B------:R-:W-:Y:S05]  /*06c0*/  BSYNC B0 ;  /* 0x0000000000007941 */ /* 0x000fea0003800000 */
.L_x_5931:
[----:B------:R-:W-:Y:S04]  /*06d0*/  BSSY B0, `(.L_x_5933) ;  /* 0x0000007000007945 */ /* 0x000fe80003800000 */
[----:B------:R-:W-:Y:S05]  /*06e0*/  @!P6 BRA `(.L_x_5934) ;  /* 0x000000000014e947 */ /* 0x000fea0003800000 */
[----:B-----5:R-:W-:Y:S02]  /*06f0*/  HADD2.F32 R21, -RZ, R16.H1_H1 ;  /* 0x30000010ff157230 */ /* 0x020fe40000004100 */
[----:B------:R-:W-:-:S03]  /*0700*/  HADD2.F32 R46, -RZ, R28.H1_H1 ;  /* 0x3000001cff2e7230 */ /* 0x000fc60000004100 */
[----:B------:R-:W-:-:S04]  /*0710*/  FMUL.FTZ R21, R21, UR6 ;  /* 0x0000000615157c20 */ /* 0x000fc80008410000 */
[----:B------:R-:W-:-:S04]  /*0720*/  FMUL.FTZ R21, R21, R46 ;  /* 0x0000002e15157220 */ /* 0x000fc80000410000 */
[----:B------:R-:W-:-:S07]  /*0730*/  @P0 FADD.FTZ R21, R9, R21 ;  /* 0x0000001509150221 */ /* 0x000fce0000010000 */
.L_x_5934:
[----:B------:R-:W-:Y:S05]  /*0740*/  BSYNC B0 ;  /* 0x0000000000007941 */ /* 0x000fea0003800000 */
.L_x_5933:
[----:B------:R-:W-:Y:S04]  /*0750*/  BSSY B0, `(.L_x_5935) ;  /* 0x0000007000007945 */ /* 0x000fe80003800000 */
[----:B------:R-:W-:Y:S05]  /*0760*/  @!P6 BRA `(.L_x_5936) ;  /* 0x000000000014e947 */ /* 0x000fea0003800000 */
[----:B-----5:R-:W-:Y:S02]  /*0770*/  HADD2.F32 R22, -RZ, R17.H0_H0 ;  /* 0x20000011ff167230 */ /* 0x020fe40000004100 */
[----:B------:R-:W-:-:S03]  /*0780*/  HADD2.F32 R27, -RZ, R29.H0_H0 ;  /* 0x2000001dff1b7230 */ /* 0x000fc60000004100 */
[----:B------:R-:W-:-:S04]  /*0790*/  FMUL.FTZ R22, R22, UR6 ;  /* 0x0000000616167c20 */ /* 0x000fc80008410000 */
[----:B------:R-:W-:-:S04]  /*07a0*/  FMUL.FTZ R22, R22, R27 ;  /* 0x0000001b16167220 */ /* 0x000fc80000410000 */
[----:B------:R-:W-:-:S07]  /*07b0*/  @P0 FADD.FTZ R22, R10, R22 ;  /* 0x000000160a160221 */ /* 0x000fce0000010000 */
.L_x_5936:
[----:B------:R-:W-:Y:S05]  /*07c0*/  BSYNC B0 ;  /* 0x0000000000007941 */ /* 0x000fea0003800000 */
.L_x_5935:
[----:B------:R-:W-:Y:S04]  /*07d0*/  BSSY B0, `(.L_x_5937) ;  /* 0x0000007000007945 */ /* 0x000fe80003800000 */
[----:B------:R-:W-:Y:S05]  /*07e0*/  @!P6 BRA `(.L_x_5938) ;  /* 0x000000000014e947 */ /* 0x000fea0003800000 */
[----:B-----5:R-:W-:Y:S02]  /*07f0*/  HADD2.F32 R23, -RZ, R17.H1_H1 ;  /* 0x30000011ff177230 */ /* 0x020fe40000004100 */
[----:B------:R-:W-:-:S03]  /*0800*/  HADD2.F32 R46, -RZ, R29.H1_H1 ;  /* 0x3000001dff2e7230 */ /* 0x000fc60000004100 */
[----:B------:R-:W-:-:S04]  /*0810*/  FMUL.FTZ R23, R23, UR6 ;  /* 0x0000000617177c20 */ /* 0x000fc80008410000 */
[----:B------:R-:W-:-:S04]  /*0820*/  FMUL.FTZ R23, R23, R46 ;  /* 0x0000002e17177220 */ /* 0x000fc80000410000 */
[----:B------:R-:W-:-:S07]  /*0830*/  @P0 FADD.FTZ R23, R11, R23 ;  /* 0x000000170b170221 */ /* 0x000fce0000010000 */
.L_x_5938:
[----:B------:R-:W-:Y:S05]  /*0840*/  BSYNC B0 ;  /* 0x0000000000007941 */ /* 0x000fea0003800000 */
.L_x_5937:
[----:B------:R-:W-:Y:S04]  /*0850*/  BSSY B0, `(.L_x_5939) ;  /* 0x0000007000007945 */ /* 0x000fe80003800000 */
[----:B------:R-:W-:Y:S05]  /*0860*/  @!P6 BRA `(.L_x_5940) ;  /* 0x000000000014e947 */ /* 0x000fea0003800000 */
[----:B-----5:R-:W-:Y:S02]  /*0870*/  HADD2.F32 R24, -RZ, R18.H0_H0 ;  /* 0x20000012ff187230 */ /* 0x020fe40000004100 */
[----:B------:R-:W-:-:S03]  /*0880*/  HADD2.F32 R27, -RZ, R30.H0_H0 ;  /* 0x2000001eff1b7230 */ /* 0x000fc60000004100 */
[----:B------:R-:W-:-:S04]  /*0890*/  FMUL.FTZ R24, R24, UR6 ;  /* 0x0000000618187c20 */ /* 0x000fc80008410000 */
[----:B------:R-:W-:-:S04]  /*08a0*/  FMUL.FTZ R24, R24, R27 ;  /* 0x0000001b18187220 */ /* 0x000fc80000410000 */
[----:B------:R-:W-:-:S07]  /*08b0*/  @P0 FADD.FTZ R24, R12, R24 ;  /* 0x000000180c180221 */ /* 0x000fce0000010000 */
.L_x_5940:
[----:B------:R-:W-:Y:S05]  /*08c0*/  BSYNC B0 ;  /* 0x0000000000007941 */ /* 0x000fea0003800000 */
.L_x_5939:
[----:B------:R-:W-:Y:S04]  /*08d0*/  BSSY B0, `(.L_x_5941) ;  /* 0x0000007000007945 */ /* 0x000fe80003800000 */
[----:B------:R-:W-:Y:S05]  /*08e0*/  @!P6 BRA `(.L_x_5942) ;  /* 0x000000000014e947 */ /* 0x000fea0003800000 */
[----:B-----5:R-:W-:Y:S02]  /*08f0*/  HADD2.F32 R25, -RZ, R18.H1_H1 ;  /* 0x30000012ff197230 */ /* 0x020fe40000004100 */
[----:B------:R-:W-:-:S03]  /*0900*/  HADD2.F32 R46, -RZ, R30.H1_H1 ;  /* 0x3000001eff2e7230 */ /* 0x000fc60000004100 */
[----:B------:R-:W-:-:S04]  /*0910*/  FMUL.FTZ R25, R25, UR6 ;  /* 0x0000000619197c20 */ /* 0x000fc80008410000 */
[----:B------:R-:W-:-:S04]  /*0920*/  FMUL.FTZ R25, R46, R25 ;  /* 0x000000192e197220 */ /* 0x000fc80000410000 */
[----:B------:R-:W-:-:S07]  /*0930*/  @P0 FADD.FTZ R25, R13, R25 ;  /* 0x000000190d190221 */ /* 0x000fce0000010000 */
.L_x_5942:
[----:B------:R-:W-:Y:S05]  /*0940*/  BSYNC B0 ;  /* 0x0000000000007941 */ /* 0x000fea0003800000 */
.L_x_5941:
[----:B------:R-:W-:Y:S04]  /*0950*/  BSSY B0, `(.L_x_5943) ;  /* 0x0000006000007945 */ /* 0x000fe80003800000 */
[----:B------:R-:W-:Y:S05]  /*0960*/  @!P6 BRA `(.L_x_5944) ;  /* 0x000000000010e947 */ /* 0x000fea0003800000 */
[----:B-----5:R-:W-:-:S05]  /*0970*/  HADD2.F32 R26, -RZ, R19.H0_H0 ;  /* 0x20000013ff1a7230 */ /* 0x020fca0000004100 */
[----:B------:R-:W-:-:S04]  /*0980*/  FMUL.FTZ R27, R26, UR6 ;  /* 0x000000061a1b7c20 */ /* 0x000fc80008410000 */
[----:B------:R-:W-:-:S04]  /*0990*/  FMUL.FTZ R26, R0, R27 ;  /* 0x0000001b001a7220 */ /* 0x000fc80000410000 */
[----:B------:R-:W-:-:S07]  /*09a0*/  @P0 FADD.FTZ R26, R14, R26 ;  /* 0x0000001a0e1a0221 */ /* 0x000fce0000010000 */
.L_x_5944:
[----:B------:R-:W-:Y:S05]  /*09b0*/  BSYNC B0 ;  /* 0x0000000000007941 */ /* 0x000fea0003800000 */
.L_x_5943:
[----:B------:R-:W-:Y:S01]  /*09c0*/  BSSY B0, `(.L_x_5945) ;  /* 0x0000007000007945 */ /* 0x000fe20003800000 */
[----:B------:R-:W-:-:S03]  /*09d0*/  @!P6 FSEL R27, R15, RZ, P2 ;  /* 0x000000ff0f1be208 */ /* 0x000fc60001000000 */
[----:B------:R-:W-:Y:S05]  /*09e0*/  @!P6 BRA `(.L_x_5946) ;  /* 0x000000000010e947 */ /* 0x000fea0003800000 */
[----:B-----5:R-:W-:-:S05]  /*09f0*/  HADD2.F32 R27, -RZ, R19.H1_H1 ;  /* 0x30000013ff1b7230 */ /* 0x020fca0000004100 */
[----:B------:R-:W-:-:S04]  /*0a00*/  FMUL.FTZ R46, R27, UR6 ;  /* 0x000000061b2e7c20 */ /* 0x000fc80008410000 */
[----:B------:R-:W-:-:S04]  /*0a10*/  FMUL.FTZ R27, R31, R46 ;  /* 0x0000002e1f1b7220 */ /* 0x000fc80000410000 */
[----:B------:R-:W-:-:S07]  /*0a20*/  @P0 FADD.FTZ R27, R15, R27 ;  /* 0x0000001b0f1b0221 */ /* 0x000fce0000010000 */
.L_x_5946:
[----:B------:R-:W-:Y:S05]  /*0a30*/  BSYNC B0 ;  /* 0x0000000000007941 */ /* 0x000fea0003800000 */
.L_x_5945:
        /* <DEDUP_REMOVED lines=52> */
.L_x_5962:
        /* <DEDUP_REMOVED lines=17> */
[----:B------:R-:W-:Y:S02]  /*0e90*/  IADD3 R34, R34, -0x1, RZ ;  /* 0xffffffff22227810 */ /* 0x000fe40007ffe0ff */
[----:B------:R-:W-:-:S03]  /*0ea0*/  FSEL R46, R46, RZ, !P5 ;  /* 0x000000ff2e2e7208 */ /* 0x000fc60006800000 */
[----:B------:R-:W-:Y:S02]  /*0eb0*/  IMAD R47, R34, R47, RZ ;  /* 0x0000002f222f7224 */ /* 0x000fe400078e02ff */
[C---:B------:R-:W-:Y:S01]  /*0ec0*/  FADD.FTZ R34, -R46.reuse, R24 ;  /* 0x000000182e227221 */ /* 0x040fe20000010100 */
[C---:B------:R-:W-:Y:S01]  /*0ed0*/  FADD.FTZ R50, -R46.reuse, R25 ;  /* 0x000000192e327221 */ /* 0x040fe20000010100 */
[C---:B------:R-:W-:Y:S01]  /*0ee0*/  FADD.FTZ R26, -R46.reuse, R26 ;  /* 0x0000001a2e1a7221 */ /* 0x040fe20000010100 */
[----:B------:R-:W0:Y:S01]  /*0ef0*/  LDC.64 R24, c[0x0][0x2b8] ;  /* 0x0000ae00ff187b82 */ /* 0x000e220000000a00 */
[C---:B------:R-:W-:Y:S01]  /*0f00*/  FADD.FTZ R32, -R46.reuse, R20 ;  /* 0x000000142e207221 */ /* 0x040fe20000010100 */
[C---:B------:R-:W-:Y:S01]  /*0f10*/  FADD.FTZ R22, -R46.reuse, R22 ;  /* 0x000000162e167221 */ /* 0x040fe20000010100 */
[C---:B------:R-:W-:Y:S01]  /*0f20*/  FADD.FTZ R20, -R46.reuse, R21 ;  /* 0x000000152e147221 */ /* 0x040fe20000010100 */
[C---:B------:R-:W-:Y:S01]  /*0f30*/  FADD.FTZ R48, -R46.reuse, R23 ;  /* 0x000000172e307221 */ /* 0x040fe20000010100 */
[C---:B------:R-:W-:Y:S01]  /*0f40*/  FMUL.FTZ R33, R49.reuse, R34 ;  /* 0x0000002231217220 */ /* 0x040fe20000410000 */
        /* <DEDUP_REMOVED lines=8> */
[----:B------:R-:W-:Y:S01]  /*0fd0*/  FMUL.FTZ R49, R49, R46 ;  /* 0x0000002e31317220 */ /* 0x000fe20000410000 */
[--C-:B------:R-:W-:Y:S01]  /*0fe0*/  HADD2.F32 R23, -RZ, R35.reuse.H0_H0 ;  /* 0x20000023ff177230 */ /* 0x100fe20000004100 */
[----:B------:R-:W-:Y:S01]  /*0ff0*/  LEA.HI R46, R26, R47, RZ, 0x3 ;  /* 0x0000002f1a2e7211 */ /* 0x000fe200078f18ff */
[----:B------:R-:W-:-:S02]  /*1000*/  HADD2.F32 R48, -RZ, R35.H1_H1 ;  /* 0x30000023ff307230 */ /* 0x000fc40000004100 */
        /* <DEDUP_REMOVED lines=15> */
.L_x_5949:
[----:B------:R-:W-:Y:S05]  /*1100*/  BSYNC B0 ;  /* 0x0000000000007941 */ /* 0x000fea0003800000 */
.L_x_5948:
[----:B0-----:R-:W0:Y:S02]  /*1110*/  LDC.64 R20, c[0x0][0x210] ;  /* 0x00008400ff147b82 */ /* 0x001e240000000a00 */
[----:B0-----:R-:W-:-:S04]  /*1120*/  LEA R38, R20, R38, 0x2 ;  /* 0x0000002614267211 */ /* 0x001fc800078e10ff */
[----:B------:R-:W-:-:S13]  /*1130*/  ISETP.GE.AND P0, PT, R38, R21, PT ;  /* 0x000000152600720c */ /* 0x000fda0003f06270 */
[----:B------:R-:W-:Y:S05]  /*1140*/  @!P0 BRA `(.L_x_5950) ;  /* 0xfffffff0006c8947 */ /* 0x000fea000383ffff */
[----:B------:R-:W-:Y:S05]  /*1150*/  EXIT ;  /* 0x000000000000794d */ /* 0x000fea0003800000 */
.L_x_5947:
        /* <DEDUP_REMOVED lines=8> */
.L_x_5952:
[----:B------:R-:W-:Y:S05]  /*11e0*/  BSYNC B0 ;  /* 0x0000000000007941 */ /* 0x000fea0003800000 */
.L_x_5951:
        /* <DEDUP_REMOVED lines=8> */
.L_x_5953:
[----:B------:R-:W-:Y:S01]  /*1270*/  HFMA2.MMA R51, -RZ, RZ, 0, 2.384185791015625e-07 ;  /* 0x00000004ff337435 */ /* 0x000fe200000001ff */
[----:B------:R-:W-:-:S05]  /*1280*/  FADD.FTZ R53, R52, R32 ;  /* 0x0000002034357221 */ /* 0x000fca0000010000 */
[----:B------:R-:W-:-:S07]  /*1290*/  MOV R52, R53 ;  /* 0x0000003500347202 */ /* 0x000fce0000000f00 */
[----:B------:R-:W-:Y:S05]  /*12a0*/  WARPSYNC.COLLECTIVE R33, `(.L_x_5954) ;  /* 0x0000000021087348 */ /* 0x000fea0003c00000 */
[----:B------:R0:W1:Y:S02]  /*12b0*/  SHFL.BFLY P1, R32, R52, R51, R50 ;  /* 0x0c00003334207389 */ /* 0x0000640000020032 */
[----:B01----:R-:W-:Y:S01]  /*12c0*/  ENDCOLLECTIVE ;  /* 0x000000000000791b */ /* 0x003fe20003800000 */
.L_x_5954:
[----:B------:R-:W-:Y:S01]  /*12d0*/  HFMA2.MMA R51, -RZ, RZ, 0, 4.76837158203125e-07 ;  /* 0x00000008ff337435 */ /* 0x000fe200000001ff */
[----:B------:R-:W-:-:S05]  /*12e0*/  FADD.FTZ R53, R53, R32 ;  /* 0x0000002035357221 */ /* 0x000fca0000010000 */
[----:B------:R-:W-:-:S07]  /*12f0*/  MOV R52, R53 ;  /* 0x0000003500347202 */ /* 0x000fce0000000f00 */
[----:B------:R-:W-:Y:S05]  /*1300*/  WARPSYNC.COLLECTIVE R33, `(.L_x_5955) ;  /* 0x0000000021087348 */ /* 0x000fea0003c00000 */
[----:B------:R0:W1:Y:S02]  /*1310*/  SHFL.BFLY P1, R32, R52, R51, R50 ;  /* 0x0c00003334207389 */ /* 0x0000640000020032 */
[----:B01----:R-:W-:Y:S01]  /*1320*/  ENDCOLLECTIVE ;  /* 0x000000000000791b */ /* 0x003fe20003800000 */
.L_x_5955:
[----:B------:R-:W-:Y:S01]  /*1330*/  MOV R51, 0x10 ;  /* 0x0000001000337802 */ /* 0x000fe20000000f00 */
[----:B------:R-:W-:-:S07]  /*1340*/  FADD.FTZ R52, R53, R32 ;  /* 0x0000002035347221 */ /* 0x000fce0000010000 */
[----:B------:R-:W-:Y:S05]  /*1350*/  WARPSYNC.COLLECTIVE R33, `(.L_x_5956) ;  /* 0x0000000021087348 */ /* 0x000fea0003c00000 */
[----:B------:R0:W1:Y:S02]  /*1360*/  SHFL.BFLY P1, R32, R52, R51, R50 ;  /* 0x0c00003334207389 */ /* 0x0000640000020032 */
[----:B01----:R-:W-:Y:S01]  /*1370*/  ENDCOLLECTIVE ;  /* 0x000000000000791b */ /* 0x003fe20003800000 */
.L_x_5956:
        /* <DEDUP_REMOVED lines=23> */
.L_x_5957:
[----:B------:R-:W-:Y:S01]  /*14f0*/  HFMA2.MMA R51, -RZ, RZ, 0, 1.1920928955078125e-07 ;  /* 0x00000002ff337435 */ /* 0x000fe200000001ff */
[----:B------:R-:W-:-:S05]  /*1500*/  FADD.FTZ R53, R52, R32 ;  /* 0x0000002034357221 */ /* 0x000fca0000010000 */
[----:B------:R-:W-:-:S07]  /*1510*/  MOV R52, R53 ;  /* 0x0000003500347202 */ /* 0x000fce0000000f00 */
[----:B------:R-:W-:Y:S05]  /*1520*/  WARPSYNC.COLLECTIVE R33, `(.L_x_5958) ;  /* 0x0000000021087348 */ /* 0x000fea0003c00000 */
[----:B------:R0:W1:Y:S02]  /*1530*/  SHFL.BFLY P1, R32, R52, R51, R50 ;  /* 0x0c00003334207389 */ /* 0x0000640000020032 */
[----:B01----:R-:W-:Y:S01]  /*1540*/  ENDCOLLECTIVE ;  /* 0x000000000000791b */ /* 0x003fe20003800000 */
.L_x_5958:
[----:B------:R-:W-:Y:S01]  /*1550*/  HFMA2.MMA R51, -RZ, RZ, 0, 2.384185791015625e-07 ;  /* 0x00000004ff337435 */ /* 0x000fe200000001ff */
[----:B------:R-:W-:-:S05]  /*1560*/  FADD.FTZ R53, R53, R32 ;  /* 0x0000002035357221 */ /* 0x000fca0000010000 */
[----:B------:R-:W-:-:S07]  /*1570*/  MOV R52, R53 ;  /* 0x0000003500347202 */ /* 0x000fce0000000f00 */
[----:B------:R-:W-:Y:S05]  /*1580*/  WARPSYNC.COLLECTIVE R33, `(.L_x_5959) ;  /* 0x0000000021087348 */ /* 0x000fea0003c00000 */
[----:B------:R0:W1:Y:S02]  /*1590*/  SHFL.BFLY P1, R32, R52, R51, R50 ;  /* 0x0c00003334207389 */ /* 0x0000640000020032 */
[----:B01----:R-:W-:Y:S01]  /*15a0*/  ENDCOLLECTIVE ;  /* 0x000000000000791b */ /* 0x003fe20003800000 */
.L_x_5959:
[----:B------:R-:W-:Y:S01]  /*15b0*/  MOV R51, 0x8 ;  /* 0x0000000800337802 */ /* 0x000fe20000000f00 */
[----:B------:R-:W-:-:S07]  /*15c0*/  FADD.FTZ R52, R53, R32 ;  /* 0x0000002035347221 */ /* 0x000fce0000010000 */
[----:B------:R-:W-:Y:S05]  /*15d0*/  WARPSYNC.COLLECTIVE R33, `(.L_x_5960) ;  /* 0x0000000021087348 */ /* 0x000fea0003c00000 */
[----:B------:R0:W1:Y:S02]  /*15e0*/  SHFL.BFLY P1, R32, R52, R51, R50 ;  /* 0x0c00003334207389 */ /* 0x0000640000020032 */
[----:B01----:R-:W-:Y:S01]  /*15f0*/  ENDCOLLECTIVE ;  /* 0x000000000000791b */ /* 0x003fe20003800000 */
.L_x_5960:
[----:B------:R-:W-:Y:S01]  /*1600*/  HFMA2.MMA R51, -RZ, RZ, 0, 9.5367431640625e-07 ;  /* 0x00000010ff337435 */ /* 0x000fe200000001ff */
[----:B------:R-:W-:-:S10]  /*1610*/  FADD.FTZ R52, R52, R32 ;  /* 0x0000002034347221 */ /* 0x000fd40000010000 */
[----:B------:R-:W-:Y:S05]  /*1620*/  WARPSYNC.COLLECTIVE R33, `(.L_x_5961) ;  /* 0x0000000021087348 */ /* 0x000fea0003c00000 */
[----:B------:R0:W1:Y:S02]  /*1630*/  SHFL.BFLY P1, R32, R52, R51, R50 ;  /* 0x0c00003334207389 */ /* 0x0000640000020032 */
[----:B01----:R-:W-:Y:S01]  /*1640*/  ENDCOLLECTIVE ;  /* 0x000000000000791b */ /* 0x003fe20003800000 */
.L_x_5961:
[----:B------:R-:W-:Y:S05]  /*1650*/  BRA `(.L_x_5962) ;  /* 0xfffffff400c87947 */ /* 0x000fea000383ffff */
.L_x_5963:
        /* <DEDUP_REMOVED lines=10> */
.L_x_9599:


//--------------------- .text._ZN10layer_norm13ln_fwd_kernelINS_13Kernel_traitsI6__halfS2_fS2_fjLj256ELj1ELj4ELj1ELj16ENS_18Kernel_traits_baseILj256ES2_S2_fS2_fjLj128EEEEELb1ELb0ELb0ELb0EEEvNS_9FwdParamsE --------------------------
	.section	.text._ZN10layer_norm13ln_fwd_kernelINS_13Kernel_traitsI6__halfS2_fS2_fjLj256ELj1ELj4ELj1ELj16ENS_18Kernel_traits_baseILj256ES2_S2_fS2_fjLj128EEEEELb1ELb0ELb0ELb0EEEvNS_9FwdParamsE,"ax",@progbits
	.align	128
        .global         _ZN10layer_norm13ln_fwd_kernelINS_13Kernel_traitsI6__halfS2_fS2_fjLj256ELj1ELj4ELj1ELj16ENS_18Kernel_traits_baseILj256ES2_S2_fS2_fjLj128EEEEELb1ELb0ELb0ELb0EEEvNS_9FwdParamsE
        .type           _ZN10layer_norm13ln_fwd_kernelINS_13Kernel_traitsI6__halfS2_fS2_fjLj256ELj1ELj4ELj1ELj16ENS_18Kernel_traits_baseILj256ES2_S2_fS2_fjLj128EEEEELb1ELb0ELb0ELb0EEEvNS_9FwdParamsE,@function
        .size           _ZN10layer_norm13ln_fwd_kernelINS_13Kernel_traitsI6__halfS2_fS2_fjLj256ELj1ELj4ELj1ELj16ENS_18Kernel_traits_baseILj256ES2_S2_fS2_fjLj128EEEEELb1ELb0ELb0ELb0EEEvNS_9FwdParamsE,(.L_x_9600 - _ZN10layer_norm13ln_fwd_kernelINS_13Kernel_traitsI6__halfS2_fS2_fjLj256ELj1ELj4ELj1ELj16ENS_18Kernel_traits_baseILj256ES2_S2_fS2_fjLj128EEEEELb1ELb0ELb0ELb0EEEvNS_9FwdParamsE)
        .other          _ZN10layer_norm13ln_fwd_kernelINS_13Kernel_traitsI6__halfS2_fS2_fjLj256ELj1ELj4ELj1ELj16ENS_18Kernel_traits_baseILj256ES2_S2_fS2_fjLj128EEEEELb1ELb0ELb0ELb0EEEvNS_9FwdParamsE,@"STO_CUDA_ENTRY STV_DEFAULT"
_ZN10layer_norm13ln_fwd_kernelINS_13Kernel_traitsI6__halfS2_fS2_fjLj256ELj1ELj4ELj1ELj16ENS_18Kernel_traits_baseILj256ES2_S2_fS2_fjLj128EEEEELb1ELb0ELb0ELb0EEEvNS_9FwdParamsE:
.text._ZN10layer_norm13ln_fwd_kernelINS_13Kernel_traitsI6__halfS2_fS2_fjLj256ELj1ELj4ELj1ELj16ENS_18Kernel_traits_baseILj256ES2_S2_fS2_fjLj128EEEEELb1ELb0ELb0ELb0EEEvNS_9FwdParamsE:
[----:B------:R-:W-:Y:S01]  /*0000*/  LDC R1, c[0x0][0x28] ;  /* 0x00000a00ff017b82 */ /* 0x000fe20000000800 */
[----:B------:R-:W-:Y:S01]  /*0010*/  ULDC.U8 UR4, c[0x0][0x2f4] ;  /* 0x0000bd0000047ab9 */ /* 0x000fe20000000000 */
[----:B------:R-:W-:Y:S01]  /*0020*/  ULDC.64 UR6, c[0x0][0x208] ;  /* 0x0000820000067ab9 */ /* 0x000fe20000000a00 */
[----:B------:R-:W-:Y:S01]  /*0030*/  ISETP.NE.AND P2, PT, RZ, UR4, PT ;  /* 0x00000004ff007c0c */ /* 0x000fe2000bf45270 */
[----:B------:R-:W-:Y:S01]  /*0040*/  ULDC.64 UR4, c[0x0][0x2e0] ;  /* 0x0000b80000047ab9 */ /* 0x000fe20000000a00 */
[----:B------:R-:W0:Y:S01]  /*0050*/  S2R R12, SR_TID.X ;  /* 0x00000000000c7919 */ /* 0x000e220000002100 */
[----:B------:R-:W-:Y:S01]  /*0060*/  MOV R2, UR4 ;  /* 0x0000000400027c02 */ /* 0x000fe20008000f00 */
[----:B------:R-:W-:Y:S01]  /*0070*/  IMAD.U32 R3, RZ, RZ, UR5 ;  /* 0x00000005ff037e24 */ /* 0x000fe2000f8e00ff */
[----:B------:R-:W1:Y:S08]  /*0080*/  LDC R5, c[0x0][0x218] ;  /* 0x00008600ff057b82 */ /* 0x000e700000000800 */
[----:B------:R-:W2:Y:S01]  /*0090*/  @P2 LDG.E.64 R2, desc[UR6][R2.64] ;  /* 0x0000000602022981 */ /* 0x000ea2000c1e1b00 */
[----:B------:R-:W3:Y:S01]  /*00a0*/  LDC R15, c[0x0][0x2ec] ;  /* 0x0000bb00ff0f7b82 */ /* 0x000ee20000000800 */
[----:B------:R-:W4:Y:S07]  /*00b0*/  S2R R13, SR_CTAID.X ;  /* 0x00000000000d7919 */ /* 0x000f2e0000002500 */
[----:B------:R-:W4:Y:S01]  /*00c0*/  LDC R46, c[0x0][0x2e8] ;  /* 0x0000ba00ff2e7b82 */ /* 0x000f220000000800 */
[----:B-1----:R-:W-:-:S07]  /*00d0*/  SHF.R.S32.HI R0, RZ, 0x1f, R5 ;  /* 0x0000001fff007819 */ /* 0x002fce0000011405 */
[----:B------:R-:W1:Y:S01]  /*00e0*/  @P2 LDC R17, c[0x0][0x2f0] ;  /* 0x0000bc00ff112b82 */ /* 0x000e620000000800 */
[----:B------:R-:W-:Y:S02]  /*00f0*/  LEA.HI R0, R0, R5, RZ, 0x3 ;  /* 0x0000000500007211 */ /* 0x000fe400078f18ff */
[----:B0-----:R-:W-:-:S04]  /*0100*/  LOP3.LUT R5, R12, 0x1f, RZ, 0xc, !PT ;  /* 0x0000001f0c057812 */ /* 0x001fc800078e0cff */
[----:B------:R-:W-:-:S04]  /*0110*/  LEA.HI.SX32 R0, R0, R5, 0x1d ;  /* 0x0000000500007211 */ /* 0x000fc800078feaff */
[----:B------:R-:W-:Y:S02]  /*0120*/  LOP3.LUT P0, RZ, R0, 0xffffffe0, RZ, 0xc0, !PT ;  /* 0xffffffe000ff7812 */ /* 0x000fe4000780c0ff */
[----:B---3--:R-:W-:Y:S01]  /*0130*/  @P2 MOV R47, R15 ;  /* 0x0000000f002f2202 */ /* 0x008fe20000000f00 */
[----:B------:R-:W-:Y:S04]  /*0140*/  BSSY B0, `(.L_x_5964) ;  /* 0x0000015000007945 */ /* 0x000fe80003800000 */
[----:B----4-:R0:W5:Y:S01]  /*0150*/  @P2 LDG.E.64 R6, desc[UR6][R46.64] ;  /* 0x000000062e062981 */ /* 0x010162000c1e1b00 */
[----:B------:R-:W-:Y:S02]  /*0160*/  LOP3.LUT R5, R12, 0x1f, RZ, 0xc0, !PT ;  /* 0x0000001f0c057812 */ /* 0x000fe400078ec0ff */
[----:B0-----:R-:W-:-:S05]  /*0170*/  SHF.R.U32.HI R47, RZ, 0x5, R12 ;  /* 0x00000005ff2f7819 */ /* 0x001fca000001160c */
[----:B------:R-:W-:Y:S01]  /*0180*/  IMAD R47, R13, 0x4, R47 ;  /* 0x000000040d2f7824 */ /* 0x000fe200078e022f */
[----:B--2---:R-:W-:Y:S02]  /*0190*/  @P2 R2UR UR4, R2 ;  /* 0x00000000020422ca */ /* 0x004fe400000e0000 */
[----:B------:R-:W-:Y:S01]  /*01a0*/  @P2 R2UR UR5, R3 ;  /* 0x00000000030522ca */ /* 0x000fe200000e0000 */
[----:B-1----:R-:W-:-:S14]  /*01b0*/  @!P0 BRA `(.L_x_5965) ;  /* 0x0000000000348947 */ /* 0x002fdc0003800000 */
[----:B------:R-:W-:Y:S01]  /*01c0*/  ULDC.64 UR8, c[0x0][0x2c8] ;  /* 0x0000b20000087ab9 */ /* 0x000fe20000000a00 */
[----:B------:R-:W0:Y:S01]  /*01d0*/  LDC.64 R28, c[0x0][0x260] ;  /* 0x00009800ff1c7b82 */ /* 0x000e220000000a00 */
[----:B------:R-:W-:-:S04]  /*01e0*/  ISETP.NE.U32.AND P1, PT, RZ, UR8, PT ;  /* 0x00000008ff007c0c */ /* 0x000fc8000bf25070 */
[----:B------:R-:W-:-:S13]  /*01f0*/  ISETP.NE.AND.EX P1, PT, RZ, UR9, PT, P1 ;  /* 0x00000009ff007c0c */ /* 0x000fda000bf25310 */
[----:B------:R-:W-:-:S04]  /*0200*/  @P1 SHF.L.U32 R0, R12, 0x4, RZ ;  /* 0x000000040c001819 */ /* 0x000fc800000006ff */
[----:B------:R-:W-:-:S04]  /*0210*/  @P1 LOP3.LUT R0, R0, 0x1f0, RZ, 0xc0, !PT ;  /* 0x000001f000001812 */ /* 0x000fc800078ec0ff */
[----:B------:R-:W-:Y:S01]  /*0220*/  @P1 IADD3 R2, P3, R0, UR8, RZ ;  /* 0x0000000800021c10 */ /* 0x000fe2000ff7e0ff */
[----:B0-----:R-:W-:-:S04]  /*0230*/  IMAD.WIDE.U32 R28, R5, 0x10, R28 ;  /* 0x00000010051c7825 */ /* 0x001fc800078e001c */
[----:B------:R-:W-:Y:S02]  /*0240*/  @P1 IMAD.X R3, RZ, RZ, UR9, P3 ;  /* 0x00000009ff031e24 */ /* 0x000fe400098e06ff */
[----:B------:R-:W5:Y:S04]  /*0250*/  LDG.E.128 R28, desc[UR6][R28.64] ;  /* 0x000000061c1c7981 */ /* 0x000f68000c1e1d00 */
[----:B------:R0:W5:Y:S01]  /*0260*/  @P1 LDG.E.128 R8, desc[UR6][R2.64] ;  /* 0x0000000602081981 */ /* 0x000162000c1e1d00 */
[----:B------:R-:W-:Y:S02]  /*0270*/  @!P1 CS2R R8, SRZ ;  /* 0x0000000000089805 */ /* 0x000fe4000001ff00 */
[----:B0-----:R-:W-:-:S07]  /*0280*/  @!P1 CS2R R10, SRZ ;  /* 0x00000000000a9805 */ /* 0x001fce000001ff00 */
.L_x_5965:
[----:B------:R-:W-:Y:S05]  /*0290*/  BSYNC B0 ;  /* 0x0000000000007941 */ /* 0x000fea0003800000 */
.L_x_5964:
[----:B------:R-:W-:Y:S01]  /*02a0*/  ULDC UR8, c[0x0][0x214] ;  /* 0x0000850000087ab9 */ /* 0x000fe20000000800 */
[----:B-----5:R-:W-:Y:S02]  /*02b0*/  @P2 IADD3 R46, P3, R6, R17, RZ ;  /* 0x00000011062e2210 */ /* 0x020fe40007f7e0ff */
[----:B------:R-:W-:Y:S02]  /*02c0*/  ISETP.GE.AND P1, PT, R47, UR8, PT ;  /* 0x000000082f007c0c */ /* 0x000fe4000bf26270 */
[----:B------:R-:W-:-:S11]  /*02d0*/  @P2 IADD3.X R15, RZ, R7, RZ, P3, !PT ;  /* 0x00000007ff0f2210 */ /* 0x000fd60001ffe4ff */
[----:B------:R-:W-:Y:S05]  /*02e0*/  @P1 EXIT ;  /* 0x000000000000194d */ /* 0x000fea0003800000 */
[----:B------:R-:W-:Y:S01]  /*02f0*/  ULDC UR8, c[0x0][0x0] ;  /* 0x0000000000087ab9 */ /* 0x000fe20000000800 */
[--C-:B------:R-:W-:Y:S01]  /*0300*/  SHF.R.U64 R4, R46, 0x2, R15.reuse ;  /* 0x000000022e047819 */ /* 0x100fe2000000120f */
[----:B------:R-:W-:Y:S01]  /*0310*/  IMAD R3, R13, UR8, R12 ;  /* 0x000000080d037c24 */ /* 0x000fe2000f8e020c */
[----:B------:R-:W-:Y:S01]  /*0320*/  SHF.R.U32.HI R2, RZ, 0x2, R15 ;  /* 0x00000002ff027819 */ /* 0x000fe2000001160f */
[----:B------:R-:W-:Y:S01]  /*0330*/  UIADD3 UR12, UR4, -0x61c88647, URZ ;  /* 0x9e3779b9040c7890 */ /* 0x000fe2000fffe03f */
[----:B------:R-:W-:Y:S01]  /*0340*/  HADD2.F32 R32, -RZ, R30.H1_H1 ;  /* 0x3000001eff207230 */ /* 0x000fe20000004100 */
[----:B------:R-:W-:Y:S01]  /*0350*/  UIADD3 UR13, UR5, -0x4498517b, URZ ;  /* 0xbb67ae85050d7890 */ /* 0x000fe2000fffe03f */
[----:B------:R-:W-:Y:S01]  /*0360*/  IMAD.HI.U32 R0, R4, -0x2daee0ad, RZ ;  /* 0xd2511f5304007827 */ /* 0x000fe200078e00ff */
[----:B------:R-:W-:Y:S01]  /*0370*/  UIADD3 UR14, UR4, 0x3c6ef372, URZ ;  /* 0x3c6ef372040e7890 */ /* 0x000fe2000fffe03f */
[----:B------:R-:W-:Y:S01]  /*0380*/  HFMA2.MMA R44, -RZ, RZ, 0, 0 ;  /* 0x00000000ff2c7435 */ /* 0x000fe200000001ff */
[----:B------:R-:W-:Y:S01]  /*0390*/  UIADD3 UR15, UR5, 0x76cf5d0a, URZ ;  /* 0x76cf5d0a050f7890 */ /* 0x000fe2000fffe03f */
[C---:B------:R-:W-:Y:S01]  /*03a0*/  IMAD.HI.U32 R7, R3.reuse, -0x326172a9, RZ ;  /* 0xcd9e8d5703077827 */ /* 0x040fe200078e00ff */
[----:B------:R-:W-:Y:S01]  /*03b0*/  LOP3.LUT R0, R0, UR5, RZ, 0x3c, !PT ;  /* 0x0000000500007c12 */ /* 0x000fe2000f8e3cff */
[----:B------:R-:W-:Y:S01]  /*03c0*/  UIADD3 UR16, UR4, -0x255992d5, URZ ;  /* 0xdaa66d2b04107890 */ /* 0x000fe2000fffe03f */
[----:B------:R-:W-:Y:S01]  /*03d0*/  BSSY B1, `(.L_x_5966) ;  /* 0x00003a1000017945 */ /* 0x000fe20003800000 */
[----:B------:R-:W-:Y:S01]  /*03e0*/  IMAD R13, R3, -0x326172a9, RZ ;  /* 0xcd9e8d57030d7824 */ /* 0x000fe200078e02ff */
[----:B------:R-:W-:Y:S01]  /*03f0*/  LOP3.LUT R7, R7, UR4, R2, 0x96, !PT ;  /* 0x0000000407077c12 */ /* 0x000fe2000f8e9602 */
[----:B------:R-:W-:Y:S01]  /*0400*/  IMAD.HI.U32 R6, R0, -0x326172a9, RZ ;  /* 0xcd9e8d5700067827 */ /* 0x000fe200078e00ff */
[----:B------:R-:W-:Y:S01]  /*0410*/  UIADD3 UR17, UR5, 0x32370b8f, URZ ;  /* 0x32370b8f05117890 */ /* 0x000fe2000fffe03f */
[----:B------:R-:W-:Y:S01]  /*0420*/  LOP3.LUT R46, R46, 0x3, RZ, 0xc0, !PT ;  /* 0x000000032e2e7812 */ /* 0x000fe200078ec0ff */
        /* <DEDUP_REMOVED lines=8> */
[----:B------:R-:W-:Y:S01]  /*04b0*/  IMAD R7, R0, -0x326172a9, RZ ;  /* 0xcd9e8d5700077824 */ /* 0x000fe200078e02ff */
[----:B------:R-:W-:Y:S01]  /*04c0*/  UIADD3 UR21, UR5, -0x56f99767, URZ ;  /* 0xa906689905157890 */ /* 0x000fe2000fffe03f */
[----:B------:R-:W-:Y:S01]  /*04d0*/  IMAD.HI.U32 R13, R6, -0x2daee0ad, RZ ;  /* 0xd2511f53060d7827 */ /* 0x000fe200078e00ff */
[----:B------:R-:W-:Y:S02]  /*04e0*/  UIADD3 UR22, UR4, -0x4ab325aa, URZ ;  /* 0xb54cda5604167890 */ /* 0x000fe4000fffe03f */
[----:B------:R-:W-:Y:S01]  /*04f0*/  UIADD3 UR23, UR5, 0x646e171e, URZ ;  /* 0x646e171e05177890 */ /* 0x000fe2000fffe03f */
[----:B------:R-:W-:Y:S01]  /*0500*/  IMAD.HI.U32 R0, R12, -0x326172a9, RZ ;  /* 0xcd9e8d570c007827 */ /* 0x000fe200078e00ff */
[----:B------:R-:W-:Y:S01]  /*0510*/  LOP3.LUT R13, R13, UR15, R14, 0x96, !PT ;  /* 0x0000000f0d0d7c12 */ /* 0x000fe2000f8e960e */
[----:B------:R-:W-:-:S02]  /*0520*/  UIADD3 UR24, UR4, 0x5384540f, URZ ;  /* 0x5384540f04187890 */ /* 0x000fc4000fffe03f */
[----:B------:R-:W-:Y:S01]  /*0530*/  IMAD R15, R6, -0x2daee0ad, RZ ;  /* 0xd2511f53060f7824 */ /* 0x000fe200078e02ff */
[----:B------:R-:W-:Y:S01]  /*0540*/  LOP3.LUT R0, R0, UR14, R7, 0x96, !PT ;  /* 0x0000000e00007c12 */ /* 0x000fe2000f8e9607 */
[----:B------:R-:W-:Y:S01]  /*0550*/  IMAD R12, R12, -0x326172a9, RZ ;  /* 0xcd9e8d570c0c7824 */ /* 0x000fe200078e02ff */
[----:B------:R-:W-:Y:S01]  /*0560*/  UIADD3 UR25, UR5, 0x1fd5c5a3, URZ ;  /* 0x1fd5c5a305197890 */ /* 0x000fe2000fffe03f */
        /* <DEDUP_REMOVED lines=9> */
[----:B------:R-:W-:Y:S01]  /*0600*/  UIADD3 UR29, UR5, -0x695add53, URZ ;  /* 0x96a522ad051d7890 */ /* 0x000fe2000fffe03f */
[C---:B------:R-:W-:Y:S01]  /*0610*/  IMAD.HI.U32 R12, R7.reuse, -0x2daee0ad, RZ ;  /* 0xd2511f53070c7827 */ /* 0x040fe200078e00ff */
[----:B------:R-:W-:Y:S01]  /*0620*/  ULDC.64 UR8, c[0x0][0x270] ;  /* 0x00009c0000087ab9 */ /* 0x000fe20000000a00 */
[----:B------:R-:W-:Y:S01]  /*0630*/  ULDC UR30, c[0x0][0x218] ;  /* 0x00008600001e7ab9 */ /* 0x000fe20000000800 */
[----:B------:R-:W-:Y:S01]  /*0640*/  UISETP.NE.U32.AND UP0, UPT, UR8, URZ, UPT ;  /* 0x0000003f0800728c */ /* 0x000fe2000bf05070 */
[----:B------:R-:W-:Y:S01]  /*0650*/  IMAD.HI.U32 R0, R6, -0x326172a9, RZ ;  /* 0xcd9e8d5706007827 */ /* 0x000fe200078e00ff */
[----:B------:R-:W-:Y:S01]  /*0660*/  LOP3.LUT R12, R12, UR19, R15, 0x96, !PT ;  /* 0x000000130c0c7c12 */ /* 0x000fe2000f8e960f */
[----:B------:R-:W-:Y:S01]  /*0670*/  ULDC.U8 UR10, c[0x0][0x2a0] ;  /* 0x0000a800000a7ab9 */ /* 0x000fe20000000000 */
[----:B------:R-:W-:Y:S01]  /*0680*/  UISETP.NE.AND.EX UP0, UPT, UR9, URZ, UPT, UP0 ;  /* 0x0000003f0900728c */ /* 0x000fe2000bf05300 */
        /* <DEDUP_REMOVED lines=28> */
[----:B------:R-:W-:Y:S02]  /*0850*/  HADD2.F32 R28, -RZ, R30.H0_H0 ;  /* 0x2000001eff1c7230 */ /* 0x000fe40000004100 */
[--C-:B------:R-:W-:Y:S02]  /*0860*/  HADD2.F32 R30, -RZ, R31.reuse.H0_H0 ;  /* 0x2000001fff1e7230 */ /* 0x100fe40000004100 */
[----:B------:R-:W-:Y:S02]  /*0870*/  HADD2.F32 R33, -RZ, R31.H1_H1 ;  /* 0x3000001fff217230 */ /* 0x000fe40000004100 */
[----:B------:R-:W-:-:S02]  /*0880*/  HADD2.F32 R31, -RZ, R8.H0_H0 ;  /* 0x20000008ff1f7230 */ /* 0x000fc40000004100 */
[----:B------:R-:W-:Y:S02]  /*0890*/  HADD2.F32 R35, -RZ, R8.H1_H1 ;  /* 0x30000008ff237230 */ /* 0x000fe40000004100 */
[--C-:B------:R-:W-:Y:S02]  /*08a0*/  HADD2.F32 R34, -RZ, R9.reuse.H0_H0 ;  /* 0x20000009ff227230 */ /* 0x100fe40000004100 */
[----:B------:R-:W-:Y:S02]  /*08b0*/  HADD2.F32 R37, -RZ, R9.H1_H1 ;  /* 0x30000009ff257230 */ /* 0x000fe40000004100 */
[----:B------:R-:W-:Y:S02]  /*08c0*/  IMAD R15, R15, -0x326172a9, RZ ;  /* 0xcd9e8d570f0f7824 */ /* 0x000fe400078e02ff */
[----:B------:R-:W-:-:S04]  /*08d0*/  IMAD.WIDE.U32 R8, R16, -0x326172a9, RZ ;  /* 0xcd9e8d5710087825 */ /* 0x000fc800078e00ff */
        /* <DEDUP_REMOVED lines=8> */
[--C-:B------:R-:W-:Y:S02]  /*0960*/  HADD2.F32 R38, -RZ, R11.reuse.H0_H0 ;  /* 0x2000000bff267230 */ /* 0x100fe40000004100 */
[----:B------:R-:W-:-:S02]  /*0970*/  HADD2.F32 R43, -RZ, R11.H1_H1 ;  /* 0x3000000bff2b7230 */ /* 0x000fc40000004100 */
[----:B------:R-:W-:Y:S02]  /*0980*/  IMAD.MOV.U32 R41, RZ, RZ, R8 ;  /* 0x000000ffff297224 */ /* 0x000fe400078e0008 */
[----:B------:R-:W-:-:S07]  /*0990*/  IMAD R45, R13, -0x2daee0ad, RZ ;  /* 0xd2511f530d2d7824 */ /* 0x000fce00078e02ff */
.L_x_6028:
        /* <DEDUP_REMOVED lines=37> */
.L_x_5970:
[----:B------:R-:W-:-:S07]  /*0bf0*/  MOV R49, R41 ;  /* 0x0000002900317202 */ /* 0x000fce0000000f00 */
.L_x_5971:
[----:B------:R-:W-:Y:S05]  /*0c00*/  BSYNC B2 ;  /* 0x0000000000027941 */ /* 0x000fea0003800000 */
.L_x_5969:
        /* <DEDUP_REMOVED lines=16> */
.L_x_5975:
[----:B------:R-:W-:Y:S05]  /*0d10*/  BSYNC B3 ;  /* 0x0000000000037941 */ /* 0x000fea0003800000 */
.L_x_5974:
        /* <DEDUP_REMOVED lines=42> */
[----:B------:R-:W-:Y:S02]  /*0fc0*/  LOP3.LUT R40, R19, UR29, R40, 0x96, !PT ;  /* 0x0000001d13287c12 */ /* 0x000fe4000f8e9628 */
[----:B------:R-:W-:-:S07]  /*0fd0*/  MOV R45, R18 ;  /* 0x00000012002d7202 */ /* 0x000fce0000000f00 */
.L_x_5973:
[----:B------:R-:W-:Y:S05]  /*0fe0*/  BSYNC B2 ;  /* 0x0000000000027941 */ /* 0x000fea0003800000 */
.L_x_5972:
[----:B------:R-:W0:Y:S01]  /*0ff0*/  LDC R26, c[0x0][0x298] ;  /* 0x0000a600ff1a7b82 */ /* 0x000e220000000800 */
[----:B------:R-:W-:Y:S01]  /*1000*/  ISETP.NE.U32.AND P1, PT, R16, RZ, PT ;  /* 0x000000ff1000720c */ /* 0x000fe20003f25070 */
[----:B-----5:R-:W-:Y:S01]  /*1010*/  HADD2.F32 R19, -RZ, R20.H0_H0 ;  /* 0x20000014ff137230 */ /* 0x020fe20000004100 */
[----:B------:R-:W-:Y:S01]  /*1020*/  I2FP.F32.U32 R16, R49 ;  /* 0x0000003100107245 */ /* 0x000fe20000201000 */
[----:B------:R-:W-:Y:S01]  /*1030*/  IMAD.MOV.U32 R27, RZ, RZ, 0x2f800000 ;  /* 0x2f800000ff1b7424 */ /* 0x000fe200078e00ff */
[----:B------:R-:W-:Y:S01]  /*1040*/  ISETP.NE.AND P2, PT, R50, 0x1, PT ;  /* 0x000000013200780c */ /* 0x000fe20003f45270 */
[----:B------:R-:W-:Y:S01]  /*1050*/  BSSY B2, `(.L_x_5976) ;  /* 0x0000015000027945 */ /* 0x000fe20003800000 */
[----:B------:R-:W-:Y:S01]  /*1060*/  FMUL.FTZ R19, R19, R24 ;  /* 0x0000001813137220 */ /* 0x000fe20000410000 */
[----:B------:R-:W1:Y:S01]  /*1070*/  LDC R25, c[0x0][0x294] ;  /* 0x0000a500ff197b82 */ /* 0x000e620000000800 */
[----:B------:R-:W-:Y:S01]  /*1080*/  FFMA.FTZ R16, R16, R27, 1.1641532182693481445e-10 ;  /* 0x2f00000010107423 */ /* 0x000fe2000001001b */
[----:B------:R-:W-:Y:S01]  /*1090*/  ISETP.NE.AND.EX P1, PT, R17, RZ, PT, P1 ;  /* 0x000000ff1100720c */ /* 0x000fe20003f25310 */
[----:B0-----:R-:W-:-:S03]  /*10a0*/  FMUL.FTZ R19, R19, R26 ;  /* 0x0000001a13137220 */ /* 0x001fc60000410000 */
[----:B-1----:R-:W-:-:S04]  /*10b0*/  FSETP.GTU.FTZ.AND P3, PT, R16, R25, PT ;  /* 0x000000191000720b */ /* 0x002fc80003f7c000 */
[----:B------:R-:W-:Y:S02]  /*10c0*/  FSEL R16, R19, RZ, !P3 ;  /* 0x000000ff13107208 */ /* 0x000fe40005800000 */
[----:B------:R-:W-:Y:S02]  /*10d0*/  P2R R49, PR, RZ, 0x8 ;  /* 0x00000008ff317803 */ /* 0x000fe40000000000 */
[----:B------:R-:W-:Y:S01]  /*10e0*/  IADD3 R19, R50, 0x1, RZ ;  /* 0x0000000132137810 */ /* 0x000fe20007ffe0ff */
        /* <DEDUP_REMOVED lines=10> */
.L_x_5977:
[----:B------:R-:W-:-:S07]  /*1190*/  MOV R17, R41 ;  /* 0x0000002900117202 */ /* 0x000fce0000000f00 */
.L_x_5978:
[----:B------:R-:W-:Y:S05]  /*11a0*/  BSYNC B2 ;  /* 0x0000000000027941 */ /* 0x000fea0003800000 */
.L_x_5976:
        /* <DEDUP_REMOVED lines=16> */
.L_x_5982:
[----:B------:R-:W-:Y:S05]  /*12b0*/  BSYNC B3 ;  /* 0x0000000000037941 */ /* 0x000fea0003800000 */
.L_x_5981:
        /* <DEDUP_REMOVED lines=40> */
[----:B------:R-:W-:-:S04]  /*1540*/  MOV R41, R50 ;  /* 0x0000003200297202 */ /* 0x000fc80000000f00 */
[----:B------:R-:W-:Y:S01]  /*1550*/  LOP3.LUT R40, R19, UR29, R40, 0x96, !PT ;  /* 0x0000001d13287c12 */ /* 0x000fe2000f8e9628 */
[----:B------:R-:W-:Y:S01]  /*1560*/  IMAD.MOV.U32 R19, RZ, RZ, RZ ;  /* 0x000000ffff137224 */ /* 0x000fe200078e00ff */
[----:B------:R-:W-:-:S07]  /*1570*/  MOV R45, R18 ;  /* 0x00000012002d7202 */ /* 0x000fce0000000f00 */
.L_x_5980:
[----:B------:R-:W-:Y:S05]  /*1580*/  BSYNC B2 ;  /* 0x0000000000027941 */ /* 0x000fea0003800000 */
.L_x_5979:
        /* <DEDUP_REMOVED lines=21> */
.L_x_5984:
[----:B------:R-:W-:-:S07]  /*16e0*/  MOV R20, R41 ;  /* 0x0000002900147202 */ /* 0x000fce0000000f00 */
.L_x_5985:
[----:B------:R-:W-:Y:S05]  /*16f0*/  BSYNC B2 ;  /* 0x0000000000027941 */ /* 0x000fea0003800000 */
.L_x_5983:
        /* <DEDUP_REMOVED lines=16> */
.L_x_5989:
[----:B------:R-:W-:Y:S05]  /*1800*/  BSYNC B3 ;  /* 0x0000000000037941 */ /* 0x000fea0003800000 */
.L_x_5988:
        /* <DEDUP_REMOVED lines=42> */
[----:B------:R-:W-:Y:S02]  /*1ab0*/  LOP3.LUT R40, R19, UR29, R40, 0x96, !PT ;  /* 0x0000001d13287c12 */ /* 0x000fe4000f8e9628 */
[----:B------:R-:W-:-:S07]  /*1ac0*/  MOV R45, R18 ;  /* 0x00000012002d7202 */ /* 0x000fce0000000f00 */
.L_x_5987:
[----:B------:R-:W-:Y:S05]  /*1ad0*/  BSYNC B2 ;  /* 0x0000000000027941 */ /* 0x000fea0003800000 */
.L_x_5986:
        /* <DEDUP_REMOVED lines=21> */
.L_x_5991:
[----:B------:R-:W-:-:S07]  /*1c30*/  MOV R19, R41 ;  /* 0x0000002900137202 */ /* 0x000fce0000000f00 */
.L_x_5992:
[----:B------:R-:W-:Y:S05]  /*1c40*/  BSYNC B2 ;  /* 0x0000000000027941 */ /* 0x000fea0003800000 */
.L_x_5990:
        /* <DEDUP_REMOVED lines=16> */
.L_x_5996:
[----:B------:R-:W-:Y:S05]  /*1d50*/  BSYNC B3 ;  /* 0x0000000000037941 */ /* 0x000fea0003800000 */
.L_x_5995:
        /* <DEDUP_REMOVED lines=41> */
[----:B------:R-:W-:Y:S01]  /*1ff0*/  IMAD.MOV.U32 R20, RZ, RZ, RZ ;  /* 0x000000ffff147224 */ /* 0x000fe200078e00ff */
[----:B------:R-:W-:Y:S02]  /*2000*/  LOP3.LUT R40, R53, UR29, R40, 0x96, !PT ;  /* 0x0000001d35287c12 */ /* 0x000fe4000f8e9628 */
[----:B------:R-:W-:-:S07]  /*2010*/  MOV R45, R52 ;  /* 0x00000034002d7202 */ /* 0x000fce0000000f00 */
.L_x_5994:
[----:B------:R-:W-:Y:S05]  /*2020*/  BSYNC B2 ;  /* 0x0000000000027941 */ /* 0x000fea0003800000 */
.L_x_5993:
        /* <DEDUP_REMOVED lines=20> */
.L_x_5998:
[----:B------:R-:W-:-:S07]  /*2170*/  MOV R46, R41 ;  /* 0x00000029002e7202 */ /* 0x000fce0000000f00 */
.L_x_5999:
[----:B------:R-:W-:Y:S05]  /*2180*/  BSYNC B2 ;  /* 0x0000000000027941 */ /* 0x000fea0003800000 */
.L_x_5997:
        /* <DEDUP_REMOVED lines=16> */
.L_x_6003:
[----:B------:R-:W-:Y:S05]  /*2290*/  BSYNC B3 ;  /* 0x0000000000037941 */ /* 0x000fea0003800000 */
.L_x_6002:
        /* <DEDUP_REMOVED lines=40> */
[----:B------:R-:W-:Y:S01]  /*2520*/  MOV R41, R20 ;  /* 0x0000001400297202 */ /* 0x000fe20000000f00 */
[----:B------:R-:W-:-:S05]  /*2530*/  IMAD.WIDE.U32 R20, R45, -0x2daee0ad, RZ ;  /* 0xd2511f532d147825 */ /* 0x000fca00078e00ff */
[----:B------:R-:W-:Y:S02]  /*2540*/  LOP3.LUT R40, R21, UR29, R40, 0x96, !PT ;  /* 0x0000001d15287c12 */ /* 0x000fe4000f8e9628 */
[----:B------:R-:W-:-:S07]  /*2550*/  MOV R45, R20 ;  /* 0x00000014002d7202 */ /* 0x000fce0000000f00 */
.L_x_6001:
[----:B------:R-:W-:Y:S05]  /*2560*/  BSYNC B2 ;  /* 0x0000000000027941 */ /* 0x000fea0003800000 */
.L_x_6000:
        /* <DEDUP_REMOVED lines=20> */
.L_x_6005:
[----:B------:R-:W-:-:S07]  /*26b0*/  MOV R21, R41 ;  /* 0x0000002900157202 */ /* 0x000fce0000000f00 */
.L_x_6006:
[----:B------:R-:W-:Y:S05]  /*26c0*/  BSYNC B2 ;  /* 0x0000000000027941 */ /* 0x000fea0003800000 */
.L_x_6004:
        /* <DEDUP_REMOVED lines=16> */
.L_x_6010:
[----:B------:R-:W-:Y:S05]  /*27d0*/  BSYNC B3 ;  /* 0x0000000000037941 */ /* 0x000fea0003800000 */
.L_x_6009:
        /* <DEDUP_REMOVED lines=41> */
[----:B------:R-:W-:-:S04]  /*2a70*/  MOV R41, R54 ;  /* 0x0000003600297202 */ /* 0x000fc80000000f00 */
[----:B------:R-:W-:Y:S02]  /*2a80*/  LOP3.LUT R40, R53, UR29, R40, 0x96, !PT ;  /* 0x0000001d35287c12 */ /* 0x000fe4000f8e9628 */
[----:B------:R-:W-:-:S07]  /*2a90*/  MOV R45, R52 ;  /* 0x00000034002d7202 */ /* 0x000fce0000000f00 */
.L_x_6008:
[----:B------:R-:W-:Y:S05]  /*2aa0*/  BSYNC B2 ;  /* 0x0000000000027941 */ /* 0x000fea0003800000 */
.L_x_6007:
        /* <DEDUP_REMOVED lines=20> */
.L_x_6012:
[----:B------:R-:W-:-:S07]  /*2bf0*/  MOV R22, R41 ;  /* 0x0000002900167202 */ /* 0x000fce0000000f00 */
.L_x_6013:
[----:B------:R-:W-:Y:S05]  /*2c00*/  BSYNC B2 ;  /* 0x0000000000027941 */ /* 0x000fea0003800000 */
.L_x_6011:
        /* <DEDUP_REMOVED lines=16> */
.L_x_6017:
[----:B------:R-:W-:Y:S05]  /*2d10*/  BSYNC B3 ;  /* 0x0000000000037941 */ /* 0x000fea0003800000 */
.L_x_6016:
        /* <DEDUP_REMOVED lines=41> */
[----:B------:R-:W-:Y:S01]  /*2fb0*/  LOP3.LUT R40, R53, UR29, R40, 0x96, !PT ;  /* 0x0000001d35287c12 */ /* 0x000fe2000f8e9628 */
[----:B------:R-:W-:Y:S01]  /*2fc0*/  IMAD.MOV.U32 R53, RZ, RZ, RZ ;  /* 0x000000ffff357224 */ /* 0x000fe200078e00ff */
[----:B------:R-:W-:-:S07]  /*2fd0*/  MOV R45, R52 ;  /* 0x00000034002d7202 */ /* 0x000fce0000000f00 */
.L_x_6015:
[----:B------:R-:W-:Y:S05]  /*2fe0*/  BSYNC B2 ;  /* 0x0000000000027941 */ /* 0x000fea0003800000 */
.L_x_6014:
        /* <DEDUP_REMOVED lines=20> */
.L_x_6019:
[----:B------:R-:W-:-:S07]  /*3130*/  MOV R52, R41 ;  /* 0x0000002900347202 */ /* 0x000fce0000000f00 */
.L_x_6020:
[----:B------:R-:W-:Y:S05]  /*3140*/  BSYNC B2 ;  /* 0x0000000000027941 */ /* 0x000fea0003800000 */
.L_x_6018:
        /* <DEDUP_REMOVED lines=18> */
.L_x_6024:
[----:B------:R-:W-:Y:S05]  /*3270*/  BSYNC B3 ;  /* 0x0000000000037941 */ /* 0x000fea0003800000 */
.L_x_6023:
        /* <DEDUP_REMOVED lines=44> */
.L_x_6022:
[----:B------:R-:W-:Y:S05]  /*3540*/  BSYNC B2 ;  /* 0x0000000000027941 */ /* 0x000fea0003800000 */
.L_x_6021:
[----:B------:R-:W-:Y:S01]  /*3550*/  ISETP.NE.AND P6, PT, R49, RZ, PT ;  /* 0x000000ff3100720c */ /* 0x000fe20003fc5270 */
[----:B------:R-:W-:Y:S01]  /*3560*/  HADD2.F32 R23, -RZ, R23.H1_H1 ;  /* 0x30000017ff177230 */ /* 0x000fe20000004100 */
[----:B------:R-:W-:Y:S02]  /*3570*/  SEL R49, RZ, 0x10000, P5 ;  /* 0x00010000ff317807 */ /* 0x000fe40002800000 */
[----:B------:R-:W-:Y:S02]  /*3580*/  ISETP.NE.AND P5, PT, R50, RZ, PT ;  /* 0x000000ff3200720c */ /* 0x000fe40003fa5270 */
[----:B------:R-:W-:Y:S01]  /*3590*/  I2FP.F32.U32 R50, R52 ;  /* 0x0000003400327245 */ /* 0x000fe20000201000 */
[----:B------:R-:W-:-:S04]  /*35a0*/  FMUL.FTZ R23, R23, R24 ;  /* 0x0000001817177220 */ /* 0x000fc80000410000 */
[----:B------:R-:W-:Y:S01]  /*35b0*/  FFMA.FTZ R52, R50, R27, 1.1641532182693481445e-10 ;  /* 0x2f00000032347423 */ /* 0x000fe2000001001b */
[----:B------:R-:W-:Y:S01]  /*35c0*/  SEL R50, RZ, 0x100, P4 ;  /* 0x00000100ff327807 */ /* 0x000fe20002000000 */
[----:B------:R-:W-:Y:S01]  /*35d0*/  FMUL.FTZ R23, R23, R26 ;  /* 0x0000001a17177220 */ /* 0x000fe20000410000 */
[----:B------:R-:W-:Y:S02]  /*35e0*/  SEL R27, RZ, 0x1, P2 ;  /* 0x00000001ff1b7807 */ /* 0x000fe40001000000 */
[----:B------:R-:W-:Y:S02]  /*35f0*/  FSETP.GTU.FTZ.AND P4, PT, R52, R25, PT ;  /* 0x000000193400720b */ /* 0x000fe40003f9c000 */
[----:B------:R-:W-:Y:S01]  /*3600*/  ISETP.NE.AND P2, PT, R51, RZ, PT ;  /* 0x000000ff3300720c */ /* 0x000fe20003f45270 */
[----:B------:R-:W-:Y:S01]  /*3610*/  IMAD.WIDE.U32 R26, R27, 0x1000000, RZ ;  /* 0x010000001b1a7825 */ /* 0x000fe200078e00ff */
[----:B------:R-:W-:Y:S02]  /*3620*/  SEL R24, RZ, 0x1000000, P4 ;  /* 0x01000000ff187807 */ /* 0x000fe40002000000 */
[----:B------:R-:W-:-:S02]  /*3630*/  SEL R25, RZ, 0x1, P3 ;  /* 0x00000001ff197807 */ /* 0x000fc40001800000 */
        /* <DEDUP_REMOVED lines=19> */
.L_x_5968:
[----:B------:R-:W-:Y:S05]  /*3770*/  BSYNC B0 ;  /* 0x0000000000007941 */ /* 0x000fea0003800000 */
.L_x_5967:
        /* <DEDUP_REMOVED lines=50> */
.L_x_6040:
        /* <DEDUP_REMOVED lines=17> */
[--C-:B------:R-:W-:Y:S01]  /*3bb0*/  FADD.FTZ R57, R17, -R53.reuse ;  /* 0x8000003511397221 */ /* 0x100fe20000010000 */
[--C-:B0-----:R-:W-:Y:S01]  /*3bc0*/  FADD.FTZ R25, R18, -R53.reuse ;  /* 0x8000003512197221 */ /* 0x101fe20000010000 */
        /* <DEDUP_REMOVED lines=18> */
[----:B------:R-:W-:-:S03]  /*3cf0*/  FFMA.FTZ R52, R29, R52, R37 ;  /* 0x000000341d347223 */ /* 0x000fc60000010025 */
[----:B------:R-:W-:Y:S01]  /*3d00*/  F2FP.F16.F32.PACK_AB R27, R50, R27 ;  /* 0x0000001b321b723e */ /* 0x000fe200000000ff */
[----:B------:R-:W-:Y:S01]  /*3d10*/  FFMA.FTZ R50, R32, R51, R39 ;  /* 0x0000003320327223 */ /* 0x000fe20000010027 */
[----:B------:R-:W-:Y:S01]  /*3d20*/  FFMA.FTZ R51, R7, R26, R35 ;  /* 0x0000001a07337223 */ /* 0x000fe20000010023 */
[----:B------:R-:W-:-:S03]  /*3d30*/  F2FP.F16.F32.PACK_AB R25, R52, R25 ;  /* 0x000000193419723e */ /* 0x000fc600000000ff */
[----:B------:R-:W-:Y:S02]  /*3d40*/  F2FP.F16.F32.PACK_AB R26, R50, R49 ;  /* 0x00000031321a723e */ /* 0x000fe400000000ff */
[----:B------:R-:W-:Y:S02]  /*3d50*/  F2FP.F16.F32.PACK_AB R24, R51, R24 ;  /* 0x000000183318723e */ /* 0x000fe400000000ff */
[----:B------:R-:W0:Y:S02]  /*3d60*/  LDC.64 R50, c[0x0][0x2b8] ;  /* 0x0000ae00ff327b82 */ /* 0x000e240000000a00 */
[----:B0-----:R-:W-:-:S05]  /*3d70*/  IMAD.WIDE.U32 R50, R48, 0x10, R50 ;  /* 0x0000001030327825 */ /* 0x001fca00078e0032 */
[----:B------:R1:W-:Y:S02]  /*3d80*/  STG.E.128 desc[UR6][R50.64], R24 ;  /* 0x0000001832007986 */ /* 0x0003e4000c101d06 */
.L_x_6027:
[----:B------:R-:W-:Y:S05]  /*3d90*/  BSYNC B0 ;  /* 0x0000000000007941 */ /* 0x000fea0003800000 */
.L_x_6026:
[----:B01----:R-:W0:Y:S02]  /*3da0*/  LDC.64 R24, c[0x0][0x210] ;  /* 0x00008400ff187b82 */ /* 0x003e240000000a00 */
[----:B0-----:R-:W-:-:S04]  /*3db0*/  LEA R47, R24, R47, 0x2 ;  /* 0x0000002f182f7211 */ /* 0x001fc800078e10ff */
[----:B------:R-:W-:-:S13]  /*3dc0*/  ISETP.GE.AND P1, PT, R47, R25, PT ;  /* 0x000000192f00720c */ /* 0x000fda0003f26270 */
[----:B------:R-:W-:Y:S05]  /*3dd0*/  @!P1 BRA `(.L_x_6028) ;  /* 0xffffffc800f09947 */ /* 0x000fea000383ffff */
[----:B------:R-:W-:Y:S05]  /*3de0*/  BSYNC B1 ;  /* 0x0000000000017941 */ /* 0x000fea0003800000 */
.L_x_5966:
[----:B------:R-:W-:Y:S05]  /*3df0*/  EXIT ;  /* 0x000000000000794d */ /* 0x000fea0003800000 */
.L_x_6025:
        /* <DEDUP_REMOVED lines=8> */
.L_x_6030:
[----:B------:R-:W-:Y:S05]  /*3e80*/  BSYNC B0 ;  /* 0x0000000000007941 */ /* 0x000fea0003800000 */
.L_x_6029:
        /* <DEDUP_REMOVED lines=9> */
.L_x_6031:
[----:B------:R-:W-:Y:S01]  /*3f20*/  HFMA2.MMA R27, -RZ, RZ, 0, 2.384185791015625e-07 ;  /* 0x00000004ff1b7435 */ /* 0x000fe200000001ff */
[----:B------:R-:W-:-:S05]  /*3f30*/  FADD.FTZ R52, R51, R24 ;  /* 0x0000001833347221 */ /* 0x000fca0000010000 */
[----:B------:R-:W-:-:S07]  /*3f40*/  MOV R56, R52 ;  /* 0x0000003400387202 */ /* 0x000fce0000000f00 */
[----:B------:R-:W-:Y:S05]  /*3f50*/  WARPSYNC.COLLECTIVE R25, `(.L_x_6032) ;  /* 0x0000000019087348 */ /* 0x000fea0003c00000 */
[----:B------:R0:W1:Y:S02]  /*3f60*/  SHFL.BFLY P1, R24, R56, R27, R26 ;  /* 0x0c00001b38187389 */ /* 0x000064000002001a */
[----:B01----:R-:W-:Y:S01]  /*3f70*/  ENDCOLLECTIVE ;  /* 0x000000000000791b */ /* 0x003fe20003800000 */
.L_x_6032:
[----:B------:R-:W-:Y:S01]  /*3f80*/  MOV R27, 0x8 ;  /* 0x00000008001b7802 */ /* 0x000fe20000000f00 */
[----:B------:R-:W-:-:S04]  /*3f90*/  FADD.FTZ R53, R52, R24 ;  /* 0x0000001834357221 */ /* 0x000fc80000010000 */
[----:B------:R-:W-:-:S07]  /*3fa0*/  IMAD.MOV.U32 R56, RZ, RZ, R53 ;  /* 0x000000ffff387224 */ /* 0x000fce00078e0035 */
[----:B------:R-:W-:Y:S05]  /*3fb0*/  WARPSYNC.COLLECTIVE R25, `(.L_x_6033) ;  /* 0x0000000019087348 */ /* 0x000fea0003c00000 */
[----:B------:R0:W1:Y:S02]  /*3fc0*/  SHFL.BFLY P1, R24, R56, R27, R26 ;  /* 0x0c00001b38187389 */ /* 0x000064000002001a */
[----:B01----:R-:W-:Y:S01]  /*3fd0*/  ENDCOLLECTIVE ;  /* 0x000000000000791b */ /* 0x003fe20003800000 */
.L_x_6033:
[----:B------:R-:W-:Y:S02]  /*3fe0*/  IMAD.MOV.U32 R27, RZ, RZ, 0x10 ;  /* 0x00000010ff1b7424 */ /* 0x000fe400078e00ff */
[----:B------:R-:W-:-:S05]  /*3ff0*/  FADD.FTZ R54, R53, R24 ;  /* 0x0000001835367221 */ /* 0x000fca0000010000 */
[----:B------:R-:W-:-:S07]  /*4000*/  MOV R56, R54 ;  /* 0x0000003600387202 */ /* 0x000fce0000000f00 */
[----:B------:R-:W-:Y:S05]  /*4010*/  WARPSYNC.COLLECTIVE R25, `(.L_x_6034) ;  /* 0x0000000019087348 */ /* 0x000fea0003c00000 */
[----:B------:R0:W1:Y:S02]  /*4020*/  SHFL.BFLY P1, R24, R56, R27, R26 ;  /* 0x0c00001b38187389 */ /* 0x000064000002001a */
[----:B01----:R-:W-:Y:S01]  /*4030*/  ENDCOLLECTIVE ;  /* 0x000000000000791b */ /* 0x003fe20003800000 */
.L_x_6034:
        /* <DEDUP_REMOVED lines=25> */
.L_x_6035:
[----:B------:R-:W-:Y:S01]  /*41d0*/  HFMA2.MMA R27, -RZ, RZ, 0, 1.1920928955078125e-07 ;  /* 0x00000002ff1b7435 */ /* 0x000fe200000001ff */
[----:B------:R-:W-:-:S05]  /*41e0*/  FADD.FTZ R52, R51, R24 ;  /* 0x0000001833347221 */ /* 0x000fca0000010000 */
[----:B------:R-:W-:-:S07]  /*41f0*/  MOV R56, R52 ;  /* 0x0000003400387202 */ /* 0x000fce0000000f00 */
[----:B------:R-:W-:Y:S05]  /*4200*/  WARPSYNC.COLLECTIVE R25, `(.L_x_6036) ;  /* 0x0000000019087348 */ /* 0x000fea0003c00000 */
[----:B------:R0:W1:Y:S02]  /*4210*/  SHFL.BFLY P1, R24, R56, R27, R26 ;  /* 0x0c00001b38187389 */ /* 0x000064000002001a */
[----:B01----:R-:W-:Y:S01]  /*4220*/  ENDCOLLECTIVE ;  /* 0x000000000000791b */ /* 0x003fe20003800000 */
.L_x_6036:
[----:B------:R-:W-:Y:S01]  /*4230*/  MOV R27, 0x4 ;  /* 0x00000004001b7802 */ /* 0x000fe20000000f00 */
[----:B------:R-:W-:-:S04]  /*4240*/  FADD.FTZ R53, R52, R24 ;  /* 0x0000001834357221 */ /* 0x000fc80000010000 */
[----:B------:R-:W-:-:S07]  /*4250*/  IMAD.MOV.U32 R56, RZ, RZ, R53 ;  /* 0x000000ffff387224 */ /* 0x000fce00078e0035 */
[----:B------:R-:W-:Y:S05]  /*4260*/  WARPSYNC.COLLECTIVE R25, `(.L_x_6037) ;  /* 0x0000000019087348 */ /* 0x000fea0003c00000 */
[----:B------:R0:W1:Y:S02]  /*4270*/  SHFL.BFLY P1, R24, R56, R27, R26 ;  /* 0x0c00001b38187389 */ /* 0x000064000002001a */
[----:B01----:R-:W-:Y:S01]  /*4280*/  ENDCOLLECTIVE ;  /* 0x000000000000791b */ /* 0x003fe20003800000 */
.L_x_6037:
[----:B------:R-:W-:Y:S02]  /*4290*/  IMAD.MOV.U32 R27, RZ, RZ, 0x8 ;  /* 0x00000008ff1b7424 */ /* 0x000fe400078e00ff */
[----:B------:R-:W-:-:S05]  /*42a0*/  FADD.FTZ R54, R53, R24 ;  /* 0x0000001835367221 */ /* 0x000fca0000010000 */
[----:B------:R-:W-:-:S07]  /*42b0*/  MOV R56, R54 ;  /* 0x0000003600387202 */ /* 0x000fce0000000f00 */
[----:B------:R-:W-:Y:S05]  /*42c0*/  WARPSYNC.COLLECTIVE R25, `(.L_x_6038) ;  /* 0x0000000019087348 */ /* 0x000fea0003c00000 */
[----:B------:R0:W1:Y:S02]  /*42d0*/  SHFL.BFLY P1, R24, R56, R27, R26 ;  /* 0x0c00001b38187389 */ /* 0x000064000002001a */
[----:B01----:R-:W-:Y:S01]  /*42e0*/  ENDCOLLECTIVE ;  /* 0x000000000000791b */ /* 0x003fe20003800000 */
.L_x_6038:
[----:B------:R-:W-:Y:S01]  /*42f0*/  HFMA2.MMA R27, -RZ, RZ, 0, 9.5367431640625e-07 ;  /* 0x00000010ff1b7435 */ /* 0x000fe200000001ff */
[----:B------:R-:W-:-:S05]  /*4300*/  FADD.FTZ R55, R54, R24 ;  /* 0x0000001836377221 */ /* 0x000fca0000010000 */
[----:B------:R-:W-:-:S07]  /*4310*/  MOV R56, R55 ;  /* 0x0000003700387202 */ /* 0x000fce0000000f00 */
[----:B------:R-:W-:Y:S05]  /*4320*/  WARPSYNC.COLLECTIVE R25, `(.L_x_6039) ;  /* 0x0000000019087348 */ /* 0x000fea0003c00000 */
[----:B------:R0:W1:Y:S02]  /*4330*/  SHFL.BFLY P1, R24, R56, R27, R26 ;  /* 0x0c00001b38187389 */ /* 0x000064000002001a */
[----:B01----:R-:W-:Y:S01]  /*4340*/  ENDCOLLECTIVE ;  /* 0x000000000000791b */ /* 0x003fe20003800000 */
.L_x_6039:
[----:B------:R-:W-:Y:S05]  /*4350*/  BRA `(.L_x_6040) ;  /* 0xfffffff400d07947 */ /* 0x000fea000383ffff */
.L_x_6041:
        /* <DEDUP_REMOVED lines=10> */
.L_x_9600:


//--------------------- .text._ZN10layer_norm13ln_fwd_kernelINS_13Kernel_traitsI6__halfS2_fS2_fjLj256ELj1ELj4ELj1ELj16ENS_18Kernel_traits_baseILj256ES2_S2_fS2_fjLj128EEEEELb1ELb0ELb0ELb1EEEvNS_9FwdParamsE --------------------------
	.section	.text._ZN10layer_norm13ln_fwd_kernelINS_13Kernel_traitsI6__halfS2_fS2_fjLj256ELj1ELj4ELj1ELj16ENS_18Kernel_traits_baseILj256ES2_S2_fS2_fjLj128EEEEELb1ELb0ELb0ELb1EEEvNS_9FwdParamsE,"ax",@progbits
	.align	128
        .global         _ZN10layer_norm13ln_fwd_kernelINS_13Kernel_traitsI6__halfS2_fS2_fjLj256ELj1ELj4ELj1ELj16ENS_18Kernel_traits_baseILj256ES2_S2_fS2_fjLj128EEEEELb1ELb0ELb0ELb1EEEvNS_9FwdParamsE
        .type           _ZN10layer_norm13ln_fwd_kernelINS_13Kernel_traitsI6__halfS2_fS2_fjLj256ELj1ELj4ELj1ELj16ENS_18Kernel_traits_baseILj256ES2_S2_fS2_fjLj128EEEEELb1ELb0ELb0ELb1EEEvNS_9FwdParamsE,@function
        .size           _ZN10layer_norm13ln_fwd_kernelINS_13Kernel_traitsI6__halfS2_fS2_fjLj256ELj1ELj4ELj1ELj16ENS_18Kernel_traits_baseILj256ES2_S2_fS2_fjLj128EEEEELb1ELb0ELb0ELb1EEEvNS_9FwdParamsE,(.L_x_9601 - _ZN10layer_norm13ln_fwd_kernelINS_13Kernel_traitsI6__halfS2_fS2_fjLj256ELj1ELj4ELj1ELj16ENS_18Kernel_traits_baseILj256ES2_S2_fS2_fjLj128EEEEELb1ELb0ELb0ELb1EEEvNS_9FwdParamsE)
        .other          _ZN10layer_norm13ln_fwd_kernelINS_13Kernel_traitsI6__halfS2_fS2_fjLj256ELj1ELj4ELj1ELj16ENS_18Kernel_traits_baseILj256ES2_S2_fS2_fjLj128EEEEELb1ELb0ELb0ELb1EEEvNS_9FwdParamsE,@"STO_CUDA_ENTRY STV_DEFAULT"
_ZN10layer_norm13ln_fwd_kernelINS_13Kernel_traitsI6__halfS2_fS2_fjLj256ELj1ELj4ELj1ELj16ENS_18Kernel_traits_baseILj256ES2_S2_fS2_fjLj128EEEEELb1ELb0ELb0ELb1EEEvNS_9FwdParamsE:
.text._ZN10layer_norm13ln_fwd_kernelINS_13Kernel_traitsI6__halfS2_fS2_fjLj256ELj1ELj4ELj1ELj16ENS_18Kernel_traits_baseILj256ES2_S2_fS2_fjLj128EEEEELb1ELb0ELb0ELb1EEEvNS_9FwdParamsE:
        /* <DEDUP_REMOVED lines=27> */
[----:B------:R-:W-:Y:S01]  /*01b0*/  IADD3 R16, P3, R3, UR8, RZ ;  /* 0x0000000803107c10 */ /* 0x000fe2000ff7e0ff */
[----:B------:R-:W-:Y:S02]  /*01c0*/  ULDC UR8, c[0x0][0x0] ;  /* 0x0000000000087ab9 */ /* 0x000fe40000000800 */
[----:B------:R-:W-:Y:S02]  /*01d0*/  IMAD R3, R9, UR8, R8 ;  /* 0x0000000809037c24 */ /* 0x000fe4000f8e0208 */
[----:B------:R-:W-:Y:S01]  /*01e0*/  IMAD.X R17, RZ, RZ, UR9, P3 ;  /* 0x00000009ff117e24 */ /* 0x000fe200098e06ff */
[----:B---3--:R-:W-:Y:S02]  /*01f0*/  @P1 R2UR UR6, R4 ;  /* 0x00000000040612ca */ /* 0x008fe400000e0000 */
[----:B------:R-:W-:-:S03]  /*0200*/  @P1 R2UR UR7, R5 ;  /* 0x00000000050712ca */ /* 0x000fc600000e0000 */
[----:B0-----:R-:W-:-:S12]  /*0210*/  @P2 EXIT ;  /* 0x000000000000294d */ /* 0x001fd80003800000 */
[----:B------:R-:W2:Y:S01]  /*0220*/  LDG.E.128 R16, desc[UR4][R16.64] ;  /* 0x0000000410107981 */ /* 0x000ea2000c1e1d00 */
        /* <DEDUP_REMOVED lines=8> */
[----:B------:R-:W-:Y:S01]  /*02b0*/  BSSY B0, `(.L_x_6042) ;  /* 0x000039b000007945 */ /* 0x000fe20003800000 */
[----:B------:R-:W-:Y:S01]  /*02c0*/  UIADD3 UR20, UR7, 0x32370b8f, URZ ;  /* 0x32370b8f07147890 */ /* 0x000fe2000fffe03f */
[----:B------:R-:W-:Y:S01]  /*02d0*/  IMAD.MOV.U32 R42, RZ, RZ, RZ ;  /* 0x000000ffff2a7224 */ /* 0x000fe200078e00ff */
[----:B------:R-:W-:Y:S01]  /*02e0*/  UIADD3 UR30, UR6, -0x255992d5, URZ ;  /* 0xdaa66d2b061e7890 */ /* 0x000fe2000fffe03f */
[----:B------:R-:W-:Y:S01]  /*02f0*/  HADD2.F32 R28, -RZ, R14.H1_H1 ;  /* 0x3000000eff1c7230 */ /* 0x000fe20000004100 */
[----:B------:R-:W-:Y:S01]  /*0300*/  UIADD3 UR21, UR7, -0x126145ec, URZ ;  /* 0xed9eba1407157890 */ /* 0x000fe2000fffe03f */
[----:B------:R-:W-:Y:S01]  /*0310*/  HADD2.F32 R33, -RZ, R15.H1_H1 ;  /* 0x3000000fff217230 */ /* 0x000fe20000004100 */
[----:B------:R-:W-:-:S02]  /*0320*/  UIADD3 UR31, UR6, 0x78dde6e4, URZ ;  /* 0x78dde6e4061f7890 */ /* 0x000fc4000fffe03f */
[----:B------:R-:W-:Y:S02]  /*0330*/  UIADD3 UR22, UR7, -0x56f99767, URZ ;  /* 0xa906689907167890 */ /* 0x000fe4000fffe03f */
[----:B------:R-:W-:Y:S02]  /*0340*/  UIADD3 UR32, UR6, 0x1715609d, URZ ;  /* 0x1715609d06207890 */ /* 0x000fe4000fffe03f */
[----:B------:R-:W-:Y:S02]  /*0350*/  UIADD3 UR23, UR7, 0x646e171e, URZ ;  /* 0x646e171e07177890 */ /* 0x000fe4000fffe03f */
[----:B------:R-:W-:Y:S01]  /*0360*/  UIADD3 UR33, UR6, -0x4ab325aa, URZ ;  /* 0xb54cda5606217890 */ /* 0x000fe2000fffe03f */
[----:B0-----:R-:W-:Y:S01]  /*0370*/  @P1 IADD3 R20, P2, R6, R5, RZ ;  /* 0x0000000506141210 */ /* 0x001fe20007f5e0ff */
[----:B------:R-:W-:Y:S01]  /*0380*/  IMAD.HI.U32 R6, R3, -0x326172a9, RZ ;  /* 0xcd9e8d5703067827 */ /* 0x000fe200078e00ff */
[----:B------:R-:W-:Y:S02]  /*0390*/  UIADD3 UR24, UR7, 0x1fd5c5a3, URZ ;  /* 0x1fd5c5a307187890 */ /* 0x000fe4000fffe03f */
[----:B------:R-:W-:Y:S01]  /*03a0*/  @P1 IADD3.X R21, RZ, R7, RZ, P2, !PT ;  /* 0x00000007ff151210 */ /* 0x000fe200017fe4ff */
[----:B------:R-:W-:Y:S01]  /*03b0*/  UIADD3 UR34, UR6, 0x5384540f, URZ ;  /* 0x5384540f06227890 */ /* 0x000fe2000fffe03f */
        /* <DEDUP_REMOVED lines=12> */
[----:B------:R-:W-:Y:S01]  /*0480*/  ULDC.64 UR8, c[0x0][0x270] ;  /* 0x00009c0000087ab9 */ /* 0x000fe20000000a00 */
[----:B------:R-:W-:Y:S01]  /*0490*/  ULDC UR10, c[0x0][0x218] ;  /* 0x00008600000a7ab9 */ /* 0x000fe20000000800 */
[----:B------:R-:W-:Y:S01]  /*04a0*/  UISETP.NE.U32.AND UP0, UPT, UR8, URZ, UPT ;  /* 0x0000003f0800728c */ /* 0x000fe2000bf05070 */
[C---:B------:R-:W-:Y:S01]  /*04b0*/  IMAD.HI.U32 R8, R7.reuse, -0x326172a9, RZ ;  /* 0xcd9e8d5707087827 */ /* 0x040fe200078e00ff */
[----:B------:R-:W-:Y:S01]  /*04c0*/  LOP3.LUT R10, R10, UR18, R11, 0x96, !PT ;  /* 0x000000120a0a7c12 */ /* 0x000fe2000f8e960b */
[----:B------:R-:W-:Y:S01]  /*04d0*/  ULDC.U8 UR8, c[0x0][0x2a0] ;  /* 0x0000a80000087ab9 */ /* 0x000fe20000000000 */
[----:B------:R-:W-:Y:S01]  /*04e0*/  UISETP.NE.AND.EX UP0, UPT, UR9, URZ, UPT, UP0 ;  /* 0x0000003f0900728c */ /* 0x000fe2000bf05300 */
[----:B------:R-:W-:Y:S01]  /*04f0*/  IMAD R22, R7, -0x326172a9, RZ ;  /* 0xcd9e8d5707167824 */ /* 0x000fe200078e02ff */
[----:B------:R-:W-:Y:S01]  /*0500*/  LOP3.LUT R8, R8, UR28, R9, 0x96, !PT ;  /* 0x0000001c08087c12 */ /* 0x000fe2000f8e9609 */
[----:B------:R-:W-:Y:S01]  /*0510*/  IMAD R9, R6, -0x2daee0ad, RZ ;  /* 0xd2511f5306097824 */ /* 0x000fe200078e02ff */
[----:B------:R-:W-:Y:S01]  /*0520*/  ULDC UR11, c[0x0][0x2d8] ;  /* 0x0000b600000b7ab9 */ /* 0x000fe20000000800 */
[----:B------:R-:W-:Y:S01]  /*0530*/  IMAD.HI.U32 R7, R10, -0x326172a9, RZ ;  /* 0xcd9e8d570a077827 */ /* 0x000fe200078e00ff */
[----:B------:R-:W-:Y:S01]  /*0540*/  UISETP.NE.AND UP1, UPT, UR8, URZ, UPT ;  /* 0x0000003f0800728c */ /* 0x000fe2000bf25270 */
[----:B------:R-:W-:-:S02]  /*0550*/  ULDC.64 UR12, c[0x0][0x238] ;  /* 0x00008e00000c7ab9 */ /* 0x000fc40000000a00 */
[C---:B------:R-:W-:Y:S01]  /*0560*/  IMAD.HI.U32 R6, R8.reuse, -0x2daee0ad, RZ ;  /* 0xd2511f5308067827 */ /* 0x040fe200078e00ff */
        /* <DEDUP_REMOVED lines=33> */
[----:B------:R-:W-:Y:S01]  /*0780*/  HADD2.F32 R10, -RZ, R13.H1_H1 ;  /* 0x3000000dff0a7230 */ /* 0x000fe20000004100 */
[----:B------:R-:W-:Y:S01]  /*0790*/  LOP3.LUT R21, R8, UR34, R9, 0x96, !PT ;  /* 0x0000002208157c12 */ /* 0x000fe2000f8e9609 */
[----:B------:R-:W-:Y:S02]  /*07a0*/  IMAD R9, R6, -0x326172a9, RZ ;  /* 0xcd9e8d5706097824 */ /* 0x000fe400078e02ff */
[----:B------:R-:W-:Y:S02]  /*07b0*/  IMAD R8, R7, -0x2daee0ad, RZ ;  /* 0xd2511f5307087824 */ /* 0x000fe400078e02ff */
[----:B------:R-:W-:-:S04]  /*07c0*/  IMAD.HI.U32 R6, R22, -0x326172a9, RZ ;  /* 0xcd9e8d5716067827 */ /* 0x000fc800078e00ff */
[----:B------:R-:W-:Y:S01]  /*07d0*/  IMAD.HI.U32 R7, R21, -0x2daee0ad, RZ ;  /* 0xd2511f5315077827 */ /* 0x000fe200078e00ff */
[----:B------:R-:W-:-:S03]  /*07e0*/  LOP3.LUT R44, R6, UR35, R9, 0x96, !PT ;  /* 0x00000023062c7c12 */ /* 0x000fc6000f8e9609 */
[----:B------:R-:W-:Y:S01]  /*07f0*/  IMAD R21, R21, -0x2daee0ad, RZ ;  /* 0xd2511f5315157824 */ /* 0x000fe200078e02ff */
[----:B------:R-:W-:Y:S01]  /*0800*/  LOP3.LUT R30, R7, UR25, R8, 0x96, !PT ;  /* 0x00000019071e7c12 */ /* 0x000fe2000f8e9608 */
[----:B------:R-:W-:Y:S02]  /*0810*/  HADD2.F32 R8, -RZ, R13.H0_H0 ;  /* 0x2000000dff087230 */ /* 0x000fe40000004100 */
[----:B------:R-:W-:Y:S02]  /*0820*/  IMAD R13, R22, -0x326172a9, RZ ;  /* 0xcd9e8d57160d7824 */ /* 0x000fe400078e02ff */
[----:B------:R-:W-:-:S04]  /*0830*/  IMAD.HI.U32 R32, R44, -0x2daee0ad, RZ ;  /* 0xd2511f532c207827 */ /* 0x000fc800078e00ff */
[----:B------:R-:W-:Y:S01]  /*0840*/  IMAD.WIDE.U32 R30, R30, -0x326172a9, RZ ;  /* 0xcd9e8d571e1e7825 */ /* 0x000fe200078e00ff */
[----:B------:R-:W-:-:S03]  /*0850*/  LOP3.LUT R32, R32, UR27, R21, 0x96, !PT ;  /* 0x0000001b20207c12 */ /* 0x000fc6000f8e9615 */
[--C-:B------:R-:W-:Y:S01]  /*0860*/  HADD2.F32 R6, -RZ, R12.reuse.H0_H0 ;  /* 0x2000000cff067230 */ /* 0x100fe20000004100 */
[----:B------:R-:W-:Y:S01]  /*0870*/  LOP3.LUT R31, R31, UR26, R13, 0x96, !PT ;  /* 0x0000001a1f1f7c12 */ /* 0x000fe2000f8e960d */
[----:B------:R-:W-:Y:S02]  /*0880*/  HADD2.F32 R7, -RZ, R12.H1_H1 ;  /* 0x3000000cff077230 */ /* 0x000fe40000004100 */
[----:B------:R-:W-:Y:S02]  /*0890*/  HADD2.F32 R9, -RZ, R14.H0_H0 ;  /* 0x2000000eff097230 */ /* 0x000fe40000004100 */
[----:B------:R-:W-:Y:S02]  /*08a0*/  HADD2.F32 R11, -RZ, R15.H0_H0 ;  /* 0x2000000fff0b7230 */ /* 0x000fe40000004100 */
        /* <DEDUP_REMOVED lines=8> */
[----:B------:R-:W-:-:S07]  /*0930*/  HADD2.F32 R40, -RZ, R19.H1_H1 ;  /* 0x30000013ff287230 */ /* 0x000fce0000004100 */
.L_x_6100:
[----:B0-----:R-:W0:Y:S01]  /*0940*/  LDC.64 R14, c[0x0][0x220] ;  /* 0x00008800ff0e7b82 */ /* 0x001e220000000a00 */
        /* <DEDUP_REMOVED lines=22> */
[----:B------:R-:W-:Y:S01]  /*0ab0*/  IMAD.MOV.U32 R47, RZ, RZ, 0x3f800000 ;  /* 0x3f800000ff2f7424 */ /* 0x000fe200078e00ff */
[----:B------:R-:W-:Y:S02]  /*0ac0*/  IADD3 R52, R43, 0x1, RZ ;  /* 0x000000012b347810 */ /* 0x000fe40007ffe0ff */
[----:B--2---:R-:W-:-:S08]  /*0ad0*/  @P1 HADD2.F32 R47, -RZ, R50.H0_H0 ;  /* 0x20000032ff2f1230 */ /* 0x004fd00000004100 */
        /* <DEDUP_REMOVED lines=9> */
.L_x_6044:
[----:B------:R-:W-:-:S07]  /*0b70*/  MOV R48, R30 ;  /* 0x0000001e00307202 */ /* 0x000fce0000000f00 */
.L_x_6045:
[----:B------:R-:W-:Y:S05]  /*0b80*/  BSYNC B1 ;  /* 0x0000000000017941 */ /* 0x000fea0003800000 */
.L_x_6043:
        /* <DEDUP_REMOVED lines=16> */
.L_x_6049:
[----:B------:R-:W-:Y:S05]  /*0c90*/  BSYNC B2 ;  /* 0x0000000000027941 */ /* 0x000fea0003800000 */
.L_x_6048:
        /* <DEDUP_REMOVED lines=42> */
.L_x_6047:
[----:B------:R-:W-:Y:S05]  /*0f40*/  BSYNC B1 ;  /* 0x0000000000017941 */ /* 0x000fea0003800000 */
.L_x_6046:
[----:B------:R-:W0:Y:S01]  /*0f50*/  LDC R46, c[0x0][0x298] ;  /* 0x0000a600ff2e7b82 */ /* 0x000e220000000800 */
[----:B------:R-:W-:Y:S01]  /*0f60*/  I2FP.F32.U32 R15, R48 ;  /* 0x00000030000f7245 */ /* 0x000fe20000201000 */
[----:B------:R-:W-:Y:S01]  /*0f70*/  HFMA2.MMA R48, -RZ, RZ, 0.1171875, 0 ;  /* 0x2f800000ff307435 */ /* 0x000fe200000001ff */
[----:B------:R-:W-:Y:S01]  /*0f80*/  ISETP.NE.U32.AND P0, PT, R12, RZ, PT ;  /* 0x000000ff0c00720c */ /* 0x000fe20003f05070 */
[----:B-----5:R-:W-:Y:S01]  /*0f90*/  HADD2.F32 R14, -RZ, R24.H0_H0 ;  /* 0x20000018ff0e7230 */ /* 0x020fe20000004100 */
[----:B------:R-:W-:Y:S01]  /*0fa0*/  ISETP.NE.AND P1, PT, R52, 0x1, PT ;  /* 0x000000013400780c */ /* 0x000fe20003f25270 */
[----:B------:R-:W-:Y:S01]  /*0fb0*/  BSSY B1, `(.L_x_6050) ;  /* 0x0000015000017945 */ /* 0x000fe20003800000 */
[----:B------:R-:W-:Y:S01]  /*0fc0*/  ISETP.NE.AND.EX P0, PT, R13, RZ, PT, P0 ;  /* 0x000000ff0d00720c */ /* 0x000fe20003f05300 */
[----:B------:R-:W1:Y:S01]  /*0fd0*/  LDC R45, c[0x0][0x294] ;  /* 0x0000a500ff2d7b82 */ /* 0x000e620000000800 */
[----:B------:R-:W-:-:S03]  /*0fe0*/  FMUL.FTZ R13, R14, R47 ;  /* 0x0000002f0e0d7220 */ /* 0x000fc60000410000 */
[----:B------:R-:W-:Y:S01]  /*0ff0*/  FFMA.FTZ R12, R15, R48, 1.1641532182693481445e-10 ;  /* 0x2f0000000f0c7423 */ /* 0x000fe20000010030 */
[----:B------:R-:W-:Y:S01]  /*1000*/  IADD3 R15, R52, 0x1, RZ ;  /* 0x00000001340f7810 */ /* 0x000fe20007ffe0ff */
[----:B0-----:R-:W-:-:S03]  /*1010*/  FMUL.FTZ R13, R13, R46 ;  /* 0x0000002e0d0d7220 */ /* 0x001fc60000410000 */
        /* <DEDUP_REMOVED lines=13> */
.L_x_6051:
[----:B------:R-:W-:-:S07]  /*10f0*/  IMAD.MOV.U32 R13, RZ, RZ, R30 ;  /* 0x000000ffff0d7224 */ /* 0x000fce00078e001e */
.L_x_6052:
[----:B------:R-:W-:Y:S05]  /*1100*/  BSYNC B1 ;  /* 0x0000000000017941 */ /* 0x000fea0003800000 */
.L_x_6050:
        /* <DEDUP_REMOVED lines=16> */
.L_x_6056:
[----:B------:R-:W-:Y:S05]  /*1210*/  BSYNC B2 ;  /* 0x0000000000027941 */ /* 0x000fea0003800000 */
.L_x_6055:
        /* <DEDUP_REMOVED lines=43> */
.L_x_6054:
[----:B------:R-:W-:Y:S05]  /*14d0*/  BSYNC B1 ;  /* 0x0000000000017941 */ /* 0x000fea0003800000 */
.L_x_6053:
        /* <DEDUP_REMOVED lines=21> */
.L_x_6058:
[----:B------:R-:W-:-:S07]  /*1630*/  MOV R24, R30 ;  /* 0x0000001e00187202 */ /* 0x000fce0000000f00 */
.L_x_6059:
[----:B------:R-:W-:Y:S05]  /*1640*/  BSYNC B1 ;  /* 0x0000000000017941 */ /* 0x000fea0003800000 */
.L_x_6057:
        /* <DEDUP_REMOVED lines=16> */
.L_x_6063:
[----:B------:R-:W-:Y:S05]  /*1750*/  BSYNC B2 ;  /* 0x0000000000027941 */ /* 0x000fea0003800000 */
.L_x_6062:
        /* <DEDUP_REMOVED lines=43> */
.L_x_6061:
[----:B------:R-:W-:Y:S05]  /*1a10*/  BSYNC B1 ;  /* 0x0000000000017941 */ /* 0x000fea0003800000 */
.L_x_6060:
[----:B------:R-:W-:Y:S01]  /*1a20*/  I2FP.F32.U32 R15, R24 ;  /* 0x00000018000f7245 */ /* 0x000fe20000201000 */
[----:B------:R-:W-:Y:S01]  /*1a30*/  HADD2.F32 R24, -RZ, R25.H0_H0 ;  /* 0x20000019ff187230 */ /* 0x000fe20000004100 */
[----:B------:R-:W-:Y:S01]  /*1a40*/  ISETP.NE.AND P2, PT, R43, 0x1, PT ;  /* 0x000000012b00780c */ /* 0x000fe20003f45270 */
[----:B------:R-:W-:Y:S02]  /*1a50*/  BSSY B1, `(.L_x_6064) ;  /* 0x0000012000017945 */ /* 0x000fe40003800000 */
        /* <DEDUP_REMOVED lines=16> */
.L_x_6065:
[----:B------:R-:W-:-:S07]  /*1b60*/  MOV R15, R30 ;  /* 0x0000001e000f7202 */ /* 0x000fce0000000f00 */
.L_x_6066:
[----:B------:R-:W-:Y:S05]  /*1b70*/  BSYNC B1 ;  /* 0x0000000000017941 */ /* 0x000fea0003800000 */
.L_x_6064:
        /* <DEDUP_REMOVED lines=16> */
.L_x_6070:
[----:B------:R-:W-:Y:S05]  /*1c80*/  BSYNC B2 ;  /* 0x0000000000027941 */ /* 0x000fea0003800000 */
.L_x_6069:
        /* <DEDUP_REMOVED lines=43> */
.L_x_6068:
[----:B------:R-:W-:Y:S05]  /*1f40*/  BSYNC B1 ;  /* 0x0000000000017941 */ /* 0x000fea0003800000 */
.L_x_6067:
        /* <DEDUP_REMOVED lines=20> */
.L_x_6072:
[----:B------:R-:W-:-:S07]  /*2090*/  IMAD.MOV.U32 R43, RZ, RZ, R30 ;  /* 0x000000ffff2b7224 */ /* 0x000fce00078e001e */
.L_x_6073:
[----:B------:R-:W-:Y:S05]  /*20a0*/  BSYNC B1 ;  /* 0x0000000000017941 */ /* 0x000fea0003800000 */
.L_x_6071:
        /* <DEDUP_REMOVED lines=16> */
.L_x_6077:
[----:B------:R-:W-:Y:S05]  /*21b0*/  BSYNC B2 ;  /* 0x0000000000027941 */ /* 0x000fea0003800000 */
.L_x_6076:
        /* <DEDUP_REMOVED lines=43> */
.L_x_6075:
[----:B------:R-:W-:Y:S05]  /*2470*/  BSYNC B1 ;  /* 0x0000000000017941 */ /* 0x000fea0003800000 */
.L_x_6074:
        /* <DEDUP_REMOVED lines=20> */
.L_x_6079:
[----:B------:R-:W-:-:S07]  /*25c0*/  MOV R25, R30 ;  /* 0x0000001e00197202 */ /* 0x000fce0000000f00 */
.L_x_6080:
[----:B------:R-:W-:Y:S05]  /*25d0*/  BSYNC B1 ;  /* 0x0000000000017941 */ /* 0x000fea0003800000 */
.L_x_6078:
        /* <DEDUP_REMOVED lines=16> */
.L_x_6084:
[----:B------:R-:W-:Y:S05]  /*26e0*/  BSYNC B2 ;  /* 0x0000000000027941 */ /* 0x000fea0003800000 */
.L_x_6083:
        /* <DEDUP_REMOVED lines=41> */
[----:B------:R-:W-:-:S04]  /*2980*/  MOV R44, R52 ;  /* 0x00000034002c7202 */ /* 0x000fc80000000f00 */
[----:B------:R-:W-:-:S07]  /*2990*/  LOP3.LUT R31, R31, UR26, R54, 0x96, !PT ;  /* 0x0000001a1f1f7c12 */ /* 0x000fce000f8e9636 */
.L_x_6082:
[----:B------:R-:W-:Y:S05]  /*29a0*/  BSYNC B1 ;  /* 0x0000000000017941 */ /* 0x000fea0003800000 */
.L_x_6081:
[----:B------:R-:W-:Y:S01]  /*29b0*/  I2FP.F32.U32 R25, R25 ;  /* 0x0000001900197245 */ /* 0x000fe20000201000 */
[----:B------:R-:W-:Y:S01]  /*29c0*/  HADD2.F32 R52, -RZ, R26.H1_H1 ;  /* 0x3000001aff347230 */ /* 0x000fe20000004100 */
        /* <DEDUP_REMOVED lines=18> */
.L_x_6086:
[----:B------:R-:W-:-:S07]  /*2af0*/  MOV R26, R30 ;  /* 0x0000001e001a7202 */ /* 0x000fce0000000f00 */
.L_x_6087:
[----:B------:R-:W-:Y:S05]  /*2b00*/  BSYNC B1 ;  /* 0x0000000000017941 */ /* 0x000fea0003800000 */
.L_x_6085:
        /* <DEDUP_REMOVED lines=16> */
.L_x_6091:
[----:B------:R-:W-:Y:S05]  /*2c10*/  BSYNC B2 ;  /* 0x0000000000027941 */ /* 0x000fea0003800000 */
.L_x_6090:
        /* <DEDUP_REMOVED lines=42> */
[----:B------:R-:W-:-:S07]  /*2ec0*/  LOP3.LUT R31, R31, UR26, R54, 0x96, !PT ;  /* 0x0000001a1f1f7c12 */ /* 0x000fce000f8e9636 */
.L_x_6089:
[----:B------:R-:W-:Y:S05]  /*2ed0*/  BSYNC B1 ;  /* 0x0000000000017941 */ /* 0x000fea0003800000 */
.L_x_6088:
[----:B------:R-:W-:Y:S01]  /*2ee0*/  I2FP.F32.U32 R43, R26 ;  /* 0x0000001a002b7245 */ /* 0x000fe20000201000 */
[----:B------:R-:W-:Y:S01]  /*2ef0*/  HADD2.F32 R54, -RZ, R27.H0_H0 ;  /* 0x2000001bff367230 */ /* 0x000fe20000004100 */
[----:B------:R-:W-:Y:S01]  /*2f00*/  ISETP.NE.AND P6, PT, R52, 0x1, PT ;  /* 0x000000013400780c */ /* 0x000fe20003fc5270 */
[----:B------:R-:W-:Y:S02]  /*2f10*/  BSSY B1, `(.L_x_6092) ;  /* 0x0000012000017945 */ /* 0x000fe40003800000 */
        /* <DEDUP_REMOVED lines=16> */
.L_x_6093:
[----:B------:R-:W-:-:S07]  /*3020*/  IMAD.MOV.U32 R51, RZ, RZ, R30 ;  /* 0x000000ffff337224 */ /* 0x000fce00078e001e */
.L_x_6094:
[----:B------:R-:W-:Y:S05]  /*3030*/  BSYNC B1 ;  /* 0x0000000000017941 */ /* 0x000fea0003800000 */
.L_x_6092:
        /* <DEDUP_REMOVED lines=18> */
.L_x_6098:
[----:B------:R-:W-:Y:S05]  /*3160*/  BSYNC B2 ;  /* 0x0000000000027941 */ /* 0x000fea0003800000 */
.L_x_6097:
        /* <DEDUP_REMOVED lines=42> */
[----:B------:R-:W-:-:S07]  /*3410*/  LOP3.LUT R31, R31, UR26, R52, 0x96, !PT ;  /* 0x0000001a1f1f7c12 */ /* 0x000fce000f8e9634 */
.L_x_6096:
[----:B------:R-:W-:Y:S05]  /*3420*/  BSYNC B1 ;  /* 0x0000000000017941 */ /* 0x000fea0003800000 */
.L_x_6095:
        /* <DEDUP_REMOVED lines=8> */
[----:B------:R-:W-:Y:S01]  /*34b0*/  HADD2.F32 R48, -RZ, R27.H1_H1 ;  /* 0x3000001bff307230 */ /* 0x000fe20000004100 */
        /* <DEDUP_REMOVED lines=72> */
.L_x_6112:
        /* <DEDUP_REMOVED lines=19> */
[C---:B------:R-:W-:Y:S02]  /*3a70*/  FMUL.FTZ R52, R45.reuse, R52 ;  /* 0x000000342d347220 */ /* 0x040fe40000410000 */
[----:B------:R-:W-:Y:S01]  /*3a80*/  FFMA.FTZ R25, R24, R36, R9 ;  /* 0x0000002418197223 */ /* 0x000fe20000010009 */
[----:B-1----:R-:W-:Y:S01]  /*3a90*/  FMUL.FTZ R47, R45, R50 ;  /* 0x000000322d2f7220 */ /* 0x002fe20000410000 */
[--C-:B------:R-:W-:Y:S01]  /*3aa0*/  FADD.FTZ R46, R14, -R48.reuse ;  /* 0x800000300e2e7221 */ /* 0x100fe20000010000 */
[----:B------:R-:W-:Y:S01]  /*3ab0*/  FFMA.FTZ R49, R26, R38, R11 ;  /* 0x000000261a317223 */ /* 0x000fe2000001000b */
[----:B------:R-:W-:Y:S01]  /*3ac0*/  FADD.FTZ R24, R13, -R48 ;  /* 0x800000300d187221 */ /* 0x000fe20000010000 */
[----:B------:R-:W-:Y:S01]  /*3ad0*/  FFMA.FTZ R50, R47, R39, R28 ;  /* 0x000000272f327223 */ /* 0x000fe2000001001c */
[----:B------:R-:W1:Y:S01]  /*3ae0*/  @!P0 LDC.64 R26, c[0x0][0x258] ;  /* 0x00009600ff1a8b82 */ /* 0x000e620000000a00 */
[----:B------:R-:W-:Y:S01]  /*3af0*/  FADD.FTZ R48, R15, -R48 ;  /* 0x800000300f307221 */ /* 0x000fe20000010000 */
[----:B------:R-:W-:Y:S01]  /*3b00*/  FFMA.FTZ R52, R52, R40, R33 ;  /* 0x0000002834347223 */ /* 0x000fe20000010021 */
[C---:B------:R-:W-:Y:S01]  /*3b10*/  FMUL.FTZ R13, R45.reuse, R12 ;  /* 0x0000000c2d0d7220 */ /* 0x040fe20000410000 */
[----:B------:R-:W-:Y:S01]  /*3b20*/  F2FP.F16.F32.PACK_AB R14, R50, R25 ;  /* 0x00000019320e723e */ /* 0x000fe200000000ff */
[C---:B------:R-:W-:Y:S01]  /*3b30*/  FMUL.FTZ R25, R45.reuse, R46 ;  /* 0x0000002e2d197220 */ /* 0x040fe20000410000 */
[C---:B------:R-:W-:Y:S01]  /*3b40*/  FMUL.FTZ R47, R45.reuse, R48 ;  /* 0x000000302d2f7220 */ /* 0x040fe20000410000 */
[----:B------:R-:W-:Y:S01]  /*3b50*/  FMUL.FTZ R46, R45, R24 ;  /* 0x000000182d2e7220 */ /* 0x000fe20000410000 */
[----:B------:R-:W-:Y:S01]  /*3b60*/  F2FP.F16.F32.PACK_AB R15, R52, R49 ;  /* 0x00000031340f723e */ /* 0x000fe200000000ff */
[----:B------:R-:W-:Y:S01]  /*3b70*/  FFMA.FTZ R48, R25, R35, R8 ;  /* 0x0000002319307223 */ /* 0x000fe20000010008 */
[----:B------:R-:W-:Y:S01]  /*3b80*/  FFMA.FTZ R49, R47, R37, R10 ;  /* 0x000000252f317223 */ /* 0x000fe2000001000a */
[----:B------:R-:W2:Y:S01]  /*3b90*/  LDC.64 R24, c[0x0][0x210] ;  /* 0x00008400ff187b82 */ /* 0x000ea20000000a00 */
[----:B------:R-:W-:Y:S01]  /*3ba0*/  FFMA.FTZ R12, R13, R29, R6 ;  /* 0x0000001d0d0c7223 */ /* 0x000fe20000010006 */
[----:B------:R-:W-:Y:S01]  /*3bb0*/  FFMA.FTZ R47, R46, R34, R7 ;  /* 0x000000222e2f7223 */ /* 0x000fe20000010007 */
[----:B------:R-:W-:-:S02]  /*3bc0*/  LEA R46, P1, R41, UR16, 0x4 ;  /* 0x00000010292e7c11 */ /* 0x000fc4000f8220ff */
[----:B------:R-:W-:Y:S02]  /*3bd0*/  F2FP.F16.F32.PACK_AB R13, R49, R48 ;  /* 0x00000030310d723e */ /* 0x000fe400000000ff */
[----:B------:R-:W-:Y:S02]  /*3be0*/  F2FP.F16.F32.PACK_AB R12, R47, R12 ;  /* 0x0000000c2f0c723e */ /* 0x000fe400000000ff */
[----:B------:R-:W-:Y:S01]  /*3bf0*/  LEA.HI.X R47, R41, UR17, RZ, 0x4, P1 ;  /* 0x00000011292f7c11 */ /* 0x000fe200088f24ff */
[----:B-1----:R-:W-:-:S05]  /*3c00*/  @!P0 IMAD.WIDE R26, R0, 0x4, R26 ;  /* 0x00000004001a8825 */ /* 0x002fca00078e021a */
[----:B------:R1:W-:Y:S04]  /*3c10*/  @!P0 STG.E desc[UR4][R26.64], R45 ;  /* 0x0000002d1a008986 */ /* 0x0003e8000c101904 */
[----:B------:R1:W-:Y:S01]  /*3c20*/  STG.E.128 desc[UR4][R46.64], R12 ;  /* 0x0000000c2e007986 */ /* 0x0003e2000c101d04 */
[----:B--2---:R-:W-:-:S04]  /*3c30*/  LEA R0, R24, R0, 0x2 ;  /* 0x0000000018007211 */ /* 0x004fc800078e10ff */
[----:B------:R-:W-:-:S13]  /*3c40*/  ISETP.GE.AND P0, PT, R0, R25, PT ;  /* 0x000000190000720c */ /* 0x000fda0003f06270 */
[----:B-1----:R-:W-:Y:S05]  /*3c50*/  @!P0 BRA `(.L_x_6100) ;  /* 0xffffffcc00388947 */ /* 0x002fea000383ffff */
[----:B------:R-:W-:Y:S05]  /*3c60*/  BSYNC B0 ;  /* 0x0000000000007941 */ /* 0x000fea0003800000 */
.L_x_6042:
[----:B------:R-:W-:Y:S05]  /*3c70*/  EXIT ;  /* 0x000000000000794d */ /* 0x000fea0003800000 */
.L_x_6099:
        /* <DEDUP_REMOVED lines=8> */
.L_x_6102:
[----:B------:R-:W-:Y:S05]  /*3d00*/  BSYNC B1 ;  /* 0x0000000000017941 */ /* 0x000fea0003800000 */
.L_x_6101:
        /* <DEDUP_REMOVED lines=9> */
.L_x_6103:
[----:B------:R-:W-:Y:S01]  /*3da0*/  HFMA2.MMA R50, -RZ, RZ, 0, 2.384185791015625e-07 ;  /* 0x00000004ff327435 */ /* 0x000fe200000001ff */
[----:B------:R-:W-:-:S05]  /*3db0*/  FADD.FTZ R52, R51, R45 ;  /* 0x0000002d33347221 */ /* 0x000fca0000010000 */
[----:B------:R-:W-:-:S07]  /*3dc0*/  MOV R57, R52 ;  /* 0x0000003400397202 */ /* 0x000fce0000000f00 */
[----:B------:R-:W-:Y:S05]  /*3dd0*/  WARPSYNC.COLLECTIVE R46, `(.L_x_6104) ;  /* 0x000000002e087348 */ /* 0x000fea0003c00000 */
[----:B------:R0:W1:Y:S02]  /*3de0*/  SHFL.BFLY P1, R45, R57, R50, R47 ;  /* 0x0c000032392d7389 */ /* 0x000064000002002f */
[----:B01----:R-:W-:Y:S01]  /*3df0*/  ENDCOLLECTIVE ;  /* 0x000000000000791b */ /* 0x003fe20003800000 */
.L_x_6104:
[----:B------:R-:W-:Y:S01]  /*3e00*/  MOV R50, 0x8 ;  /* 0x0000000800327802 */ /* 0x000fe20000000f00 */
[----:B------:R-:W-:-:S04]  /*3e10*/  FADD.FTZ R53, R52, R45 ;  /* 0x0000002d34357221 */ /* 0x000fc80000010000 */
[----:B------:R-:W-:-:S07]  /*3e20*/  IMAD.MOV.U32 R57, RZ, RZ, R53 ;  /* 0x000000ffff397224 */ /* 0x000fce00078e0035 */
[----:B------:R-:W-:Y:S05]  /*3e30*/  WARPSYNC.COLLECTIVE R46, `(.L_x_6105) ;  /* 0x000000002e087348 */ /* 0x000fea0003c00000 */
[----:B------:R0:W1:Y:S02]  /*3e40*/  SHFL.BFLY P1, R45, R57, R50, R47 ;  /* 0x0c000032392d7389 */ /* 0x000064000002002f */
[----:B01----:R-:W-:Y:S01]  /*3e50*/  ENDCOLLECTIVE ;  /* 0x000000000000791b */ /* 0x003fe20003800000 */
.L_x_6105:
[----:B------:R-:W-:Y:S02]  /*3e60*/  IMAD.MOV.U32 R50, RZ, RZ, 0x10 ;  /* 0x00000010ff327424 */ /* 0x000fe400078e00ff */
[----:B------:R-:W-:-:S05]  /*3e70*/  FADD.FTZ R54, R53, R45 ;  /* 0x0000002d35367221 */ /* 0x000fca0000010000 */
[----:B------:R-:W-:-:S07]  /*3e80*/  MOV R57, R54 ;  /* 0x0000003600397202 */ /* 0x000fce0000000f00 */
[----:B------:R-:W-:Y:S05]  /*3e90*/  WARPSYNC.COLLECTIVE R46, `(.L_x_6106) ;  /* 0x000000002e087348 */ /* 0x000fea0003c00000 */
[----:B------:R0:W1:Y:S02]  /*3ea0*/  SHFL.BFLY P1, R45, R57, R50, R47 ;  /* 0x0c000032392d7389 */ /* 0x000064000002002f */
[----:B01----:R-:W-:Y:S01]  /*3eb0*/  ENDCOLLECTIVE ;  /* 0x000000000000791b */ /* 0x003fe20003800000 */
.L_x_6106:
        /* <DEDUP_REMOVED lines=24> */
.L_x_6107:
[----:B------:R-:W-:Y:S01]  /*4040*/  HFMA2.MMA R50, -RZ, RZ, 0, 1.1920928955078125e-07 ;  /* 0x00000002ff327435 */ /* 0x000fe200000001ff */
[----:B------:R-:W-:-:S05]  /*4050*/  FADD.FTZ R53, R52, R45 ;  /* 0x0000002d34357221 */ /* 0x000fca0000010000 */
[----:B------:R-:W-:-:S07]  /*4060*/  MOV R57, R53 ;  /* 0x0000003500397202 */ /* 0x000fce0000000f00 */
[----:B------:R-:W-:Y:S05]  /*4070*/  WARPSYNC.COLLECTIVE R46, `(.L_x_6108) ;  /* 0x000000002e087348 */ /* 0x000fea0003c00000 */
[----:B------:R0:W1:Y:S02]  /*4080*/  SHFL.BFLY P1, R45, R57, R50, R47 ;  /* 0x0c000032392d7389 */ /* 0x000064000002002f */
[----:B01----:R-:W-:Y:S01]  /*4090*/  ENDCOLLECTIVE ;  /* 0x000000000000791b */ /* 0x003fe20003800000 */
.L_x_6108:
[----:B------:R-:W-:Y:S01]  /*40a0*/  MOV R50, 0x4 ;  /* 0x0000000400327802 */ /* 0x000fe20000000f00 */
[----:B------:R-:W-:-:S04]  /*40b0*/  FADD.FTZ R54, R53, R45 ;  /* 0x0000002d35367221 */ /* 0x000fc80000010000 */
[----:B------:R-:W-:-:S07]  /*40c0*/  IMAD.MOV.U32 R57, RZ, RZ, R54 ;  /* 0x000000ffff397224 */ /* 0x000fce00078e0036 */
[----:B------:R-:W-:Y:S05]  /*40d0*/  WARPSYNC.COLLECTIVE R46, `(.L_x_6109) ;  /* 0x000000002e087348 */ /* 0x000fea0003c00000 */
[----:B------:R0:W1:Y:S02]  /*40e0*/  SHFL.BFLY P1, R45, R57, R50, R47 ;  /* 0x0c000032392d7389 */ /* 0x000064000002002f */
[----:B01----:R-:W-:Y:S01]  /*40f0*/  ENDCOLLECTIVE ;  /* 0x000000000000791b */ /* 0x003fe20003800000 */
.L_x_6109:
[----:B------:R-:W-:Y:S02]  /*4100*/  IMAD.MOV.U32 R50, RZ, RZ, 0x8 ;  /* 0x00000008ff327424 */ /* 0x000fe400078e00ff */
[----:B------:R-:W-:-:S05]  /*4110*/  FADD.FTZ R55, R54, R45 ;  /* 0x0000002d36377221 */ /* 0x000fca0000010000 */
[----:B------:R-:W-:-:S07]  /*4120*/  MOV R57, R55 ;  /* 0x0000003700397202 */ /* 0x000fce0000000f00 */
[----:B------:R-:W-:Y:S05]  /*4130*/  WARPSYNC.COLLECTIVE R46, `(.L_x_6110) ;  /* 0x000000002e087348 */ /* 0x000fea0003c00000 */
[----:B------:R0:W1:Y:S02]  /*4140*/  SHFL.BFLY P1, R45, R57, R50, R47 ;  /* 0x0c000032392d7389 */ /* 0x000064000002002f */
[----:B01----:R-:W-:Y:S01]  /*4150*/  ENDCOLLECTIVE ;  /* 0x000000000000791b */ /* 0x003fe20003800000 */
.L_x_6110:
[----:B------:R-:W-:Y:S01]  /*4160*/  HFMA2.MMA R50, -RZ, RZ, 0, 9.5367431640625e-07 ;  /* 0x00000010ff327435 */ /* 0x000fe200000001ff */
[----:B------:R-:W-:-:S05]  /*4170*/  FADD.FTZ R51, R55, R45 ;  /* 0x0000002d37337221 */ /* 0x000fca0000010000 */
[----:B------:R-:W-:-:S07]  /*4180*/  MOV R57, R51 ;  /* 0x0000003300397202 */ /* 0x000fce0000000f00 */
[----:B------:R-:W-:Y:S05]  /*4190*/  WARPSYNC.COLLECTIVE R46, `(.L_x_6111) ;  /* 0x000000002e087348 */ /* 0x000fea0003c00000 */
[----:B------:R0:W1:Y:S02]  /*41a0*/  SHFL.BFLY P1, R45, R57, R50, R47 ;  /* 0x0c000032392d7389 */ /* 0x000064000002002f */
[----:B01----:R-:W-:Y:S01]  /*41b0*/  ENDCOLLECTIVE ;  /* 0x000000000000791b */ /* 0x003fe20003800000 */
.L_x_6111:
[----:B------:R-:W-:Y:S05]  /*41c0*/  BRA `(.L_x_6112) ;  /* 0xfffffff400dc7947 */ /* 0x000fea000383ffff */
.L_x_6113:
        /* <DEDUP_REMOVED lines=11> */
.L_x_9601:


//--------------------- .text._ZN10layer_norm13ln_fwd_kernelINS_13Kernel_traitsI6__halfS2_fS2_fjLj256ELj1ELj4ELj1ELj16ENS_18Kernel_traits_baseILj256ES2_S2_fS2_fjLj128EEEEELb1ELb0ELb1ELb0EEEvNS_9FwdParamsE --------------------------
	.section	.text._ZN10layer_norm13ln_fwd_kernelINS_13Kernel_traitsI6__halfS2_fS2_fjLj256ELj1ELj4ELj1ELj16ENS_18Kernel_traits_baseILj256ES2_S2_fS2_fjLj128EEEEELb1ELb0ELb1ELb0EEEvNS_9FwdParamsE,"ax",@progbits
	.align	128
        .global         _ZN10layer_norm13ln_fwd_kernelINS_13Kernel_traitsI6__halfS2_fS2_fjLj256ELj1ELj4ELj1ELj16ENS_18Kernel_traits_baseILj256ES2_S2_fS2_fjLj128EEEEELb1ELb0ELb1ELb0EEEvNS_9FwdParamsE
        .type           _ZN10layer_norm13ln_fwd_kernelINS_13Kernel_traitsI6__halfS2_fS2_fjLj256ELj1ELj4ELj1ELj16ENS_18Kernel_traits_baseILj256ES2_S2_fS2_fjLj128EEEEELb1ELb0ELb1ELb0EEEvNS_9FwdParamsE,@function
        .size           _ZN10layer_norm13ln_fwd_kernelINS_13Kernel_traitsI6__halfS2_fS2_fjLj256ELj1ELj4ELj1ELj16ENS_18Kernel_traits_baseILj256ES2_S2_fS2_fjLj128EEEEELb1ELb0ELb1ELb0EEEvNS_9FwdParamsE,(.L_x_9602 - _ZN10layer_norm13ln_fwd_kernelINS_13Kernel_traitsI6__halfS2_fS2_fjLj256ELj1ELj4ELj1ELj16ENS_18Kernel_traits_baseILj256ES2_S2_fS2_fjLj128EEEEELb1ELb0ELb1ELb0EEEvNS_9FwdParamsE)
        .other          _ZN10layer_norm13ln_fwd_kernelINS_13Kernel_traitsI6__halfS2_fS2_fjLj256ELj1ELj4ELj1ELj16ENS_18Kernel_traits_baseILj256ES2_S2_fS2_fjLj128EEEEELb1ELb0ELb1ELb0EEEvNS_9FwdParamsE,@"STO_CUDA_ENTRY STV_DEFAULT"
_ZN10layer_norm13ln_fwd_kernelINS_13Kernel_traitsI6__halfS2_fS2_fjLj256ELj1ELj4ELj1ELj16ENS_18Kernel_traits_baseILj256ES2_S2_fS2_fjLj128EEEEELb1ELb0ELb1ELb0EEEvNS_9FwdParamsE:
.text._ZN10layer_norm13ln_fwd_kernelINS_13Kernel_traitsI6__halfS2_fS2_fjLj256ELj1ELj4ELj1ELj16ENS_18Kernel_traits_baseILj256ES2_S2_fS2_fjLj128EEEEELb1ELb0ELb1ELb0EEEvNS_9FwdParamsE:
        /* <DEDUP_REMOVED lines=38> */
.L_x_6115:
[----:B------:R-:W-:Y:S05]  /*0260*/  BSYNC B0 ;  /* 0x0000000000007941 */ /* 0x000fea0003800000 */
.L_x_6114:
        /* <DEDUP_REMOVED lines=80> */
[--C-:B------:R-:W-:Y:S02]  /*0770*/  HADD2.F32 R7, -RZ, R17.reuse.H0_H0 ;  /* 0x20000011ff077230 */ /* 0x100fe40000004100 */
        /* <DEDUP_REMOVED lines=26> */
[----:B------:R-:W-:Y:S02]  /*0920*/  IMAD.MOV.U32 R50, RZ, RZ, RZ ;  /* 0x000000ffff327224 */ /* 0x000fe400078e00ff */
[----:B------:R-:W-:-:S07]  /*0930*/  IMAD R52, R17, -0x2daee0ad, RZ ;  /* 0xd2511f5311347824 */ /* 0x000fce00078e02ff */
.L_x_6194:
        /* <DEDUP_REMOVED lines=50> */
.L_x_6122:
[----:B------:R-:W-:-:S07]  /*0c60*/  IMAD.MOV.U32 R34, RZ, RZ, R48 ;  /* 0x000000ffff227224 */ /* 0x000fce00078e0030 */
.L_x_6123:
[----:B------:R-:W-:Y:S05]  /*0c70*/  BSYNC B3 ;  /* 0x0000000000037941 */ /* 0x000fea0003800000 */
.L_x_6121:
        /* <DEDUP_REMOVED lines=16> */
.L_x_6127:
[----:B------:R-:W-:Y:S05]  /*0d80*/  BSYNC B4 ;  /* 0x0000000000047941 */ /* 0x000fea0003800000 */
.L_x_6126:
        /* <DEDUP_REMOVED lines=43> */
.L_x_6125:
[----:B------:R-:W-:Y:S05]  /*1040*/  BSYNC B3 ;  /* 0x0000000000037941 */ /* 0x000fea0003800000 */
.L_x_6124:
[----:B------:R-:W-:Y:S01]  /*1050*/  I2FP.F32.U32 R24, R34 ;  /* 0x0000002200187245 */ /* 0x000fe20000201000 */
[----:B-----5:R-:W-:Y:S02]  /*1060*/  HADD2.F32 R25, -RZ, R20.H0_H0 ;  /* 0x20000014ff197230 */ /* 0x020fe40000004100 */
[----:B------:R-:W-:-:S03]  /*1070*/  IMAD.MOV.U32 R27, RZ, RZ, 0x2f800000 ;  /* 0x2f800000ff1b7424 */ /* 0x000fc600078e00ff */
[----:B------:R-:W-:Y:S01]  /*1080*/  FMUL.FTZ R25, R25, UR11 ;  /* 0x0000000b19197c20 */ /* 0x000fe20008410000 */
[----:B------:R-:W-:-:S03]  /*1090*/  FFMA.FTZ R24, R24, R27, 1.1641532182693481445e-10 ;  /* 0x2f00000018187423 */ /* 0x000fc6000001001b */
[----:B------:R-:W-:Y:S02]  /*10a0*/  FMUL.FTZ R25, R25, UR10 ;  /* 0x0000000a19197c20 */ /* 0x000fe40008410000 */
[----:B------:R-:W-:-:S04]  /*10b0*/  FSETP.GTU.FTZ.AND P1, PT, R24, UR8, PT ;  /* 0x0000000818007c0b */ /* 0x000fc8000bf3c000 */
[----:B------:R-:W-:Y:S02]  /*10c0*/  FSEL R24, R25, RZ, !P1 ;  /* 0x000000ff19187208 */ /* 0x000fe40004800000 */
[----:B------:R-:W-:-:S03]  /*10d0*/  SEL R51, RZ, 0x1, P1 ;  /* 0x00000001ff337807 */ /* 0x000fc60000800000 */
[----:B------:R-:W-:-:S07]  /*10e0*/  @P0 FADD.FTZ R24, R12, R24 ;  /* 0x000000180c180221 */ /* 0x000fce0000010000 */
.L_x_6120:
[----:B------:R-:W-:Y:S05]  /*10f0*/  BSYNC B2 ;  /* 0x0000000000027941 */ /* 0x000fea0003800000 */
.L_x_6119:
        /* <DEDUP_REMOVED lines=18> */
.L_x_6131:
[----:B------:R-:W-:-:S07]  /*1220*/  IMAD.MOV.U32 R25, RZ, RZ, R48 ;  /* 0x000000ffff197224 */ /* 0x000fce00078e0030 */
.L_x_6132:
[----:B------:R-:W-:Y:S05]  /*1230*/  BSYNC B3 ;  /* 0x0000000000037941 */ /* 0x000fea0003800000 */
.L_x_6130:
        /* <DEDUP_REMOVED lines=16> */
.L_x_6136:
[----:B------:R-:W-:Y:S05]  /*1340*/  BSYNC B4 ;  /* 0x0000000000047941 */ /* 0x000fea0003800000 */
.L_x_6135:
        /* <DEDUP_REMOVED lines=42> */
.L_x_6134:
[----:B------:R-:W-:Y:S05]  /*15f0*/  BSYNC B3 ;  /* 0x0000000000037941 */ /* 0x000fea0003800000 */
.L_x_6133:
[----:B------:R-:W-:Y:S01]  /*1600*/  HFMA2.MMA R28, -RZ, RZ, 0.1171875, 0 ;  /* 0x2f800000ff1c7435 */ /* 0x000fe200000001ff */
[----:B------:R-:W-:Y:S01]  /*1610*/  I2FP.F32.U32 R25, R25 ;  /* 0x0000001900197245 */ /* 0x000fe20000201000 */
[----:B-----5:R-:W-:-:S05]  /*1620*/  HADD2.F32 R26, -RZ, R20.H1_H1 ;  /* 0x30000014ff1a7230 */ /* 0x020fca0000004100 */
[----:B------:R-:W-:-:S03]  /*1630*/  FMUL.FTZ R26, R26, UR11 ;  /* 0x0000000b1a1a7c20 */ /* 0x000fc60008410000 */
[----:B------:R-:W-:Y:S01]  /*1640*/  FFMA.FTZ R25, R25, R28, 1.1641532182693481445e-10 ;  /* 0x2f00000019197423 */ /* 0x000fe2000001001c */
[----:B------:R-:W-:-:S04]  /*1650*/  FMUL.FTZ R26, R26, UR10 ;  /* 0x0000000a1a1a7c20 */ /* 0x000fc80008410000 */
[----:B------:R-:W-:-:S04]  /*1660*/  FSETP.GTU.FTZ.AND P1, PT, R25, UR8, PT ;  /* 0x0000000819007c0b */ /* 0x000fc8000bf3c000 */
[----:B------:R-:W-:Y:S02]  /*1670*/  FSEL R25, R26, RZ, !P1 ;  /* 0x000000ff1a197208 */ /* 0x000fe40004800000 */
[----:B------:R-:W-:-:S03]  /*1680*/  SEL R53, RZ, 0x1, P1 ;  /* 0x00000001ff357807 */ /* 0x000fc60000800000 */
[----:B------:R-:W-:-:S07]  /*1690*/  @P0 FADD.FTZ R25, R13, R25 ;  /* 0x000000190d190221 */ /* 0x000fce0000010000 */
.L_x_6129:
[----:B------:R-:W-:Y:S05]  /*16a0*/  BSYNC B2 ;  /* 0x0000000000027941 */ /* 0x000fea0003800000 */
.L_x_6128:
        /* <DEDUP_REMOVED lines=18> */
.L_x_6140:
[----:B------:R-:W-:-:S07]  /*17d0*/  MOV R34, R48 ;  /* 0x0000003000227202 */ /* 0x000fce0000000f00 */
.L_x_6141:
[----:B------:R-:W-:Y:S05]  /*17e0*/  BSYNC B3 ;  /* 0x0000000000037941 */ /* 0x000fea0003800000 */
.L_x_6139:
        /* <DEDUP_REMOVED lines=16> */
.L_x_6145:
[----:B------:R-:W-:Y:S05]  /*18f0*/  BSYNC B4 ;  /* 0x0000000000047941 */ /* 0x000fea0003800000 */
.L_x_6144:
        /* <DEDUP_REMOVED lines=43> */
.L_x_6143:
[----:B------:R-:W-:Y:S05]  /*1bb0*/  BSYNC B3 ;  /* 0x0000000000037941 */ /* 0x000fea0003800000 */
.L_x_6142:
[----:B------:R-:W-:Y:S01]  /*1bc0*/  HFMA2.MMA R29, -RZ, RZ, 0.1171875, 0 ;  /* 0x2f800000ff1d7435 */ /* 0x000fe200000001ff */
[----:B------:R-:W-:Y:S01]  /*1bd0*/  I2FP.F32.U32 R26, R34 ;  /* 0x00000022001a7245 */ /* 0x000fe20000201000 */
[----:B-----5:R-:W-:-:S05]  /*1be0*/  HADD2.F32 R27, -RZ, R21.H0_H0 ;  /* 0x20000015ff1b7230 */ /* 0x020fca0000004100 */
[----:B------:R-:W-:-:S03]  /*1bf0*/  FMUL.FTZ R27, R27, UR11 ;  /* 0x0000000b1b1b7c20 */ /* 0x000fc60008410000 */
[----:B------:R-:W-:Y:S01]  /*1c00*/  FFMA.FTZ R26, R26, R29, 1.1641532182693481445e-10 ;  /* 0x2f0000001a1a7423 */ /* 0x000fe2000001001d */
[----:B------:R-:W-:-:S04]  /*1c10*/  FMUL.FTZ R27, R27, UR10 ;  /* 0x0000000a1b1b7c20 */ /* 0x000fc80008410000 */
[----:B------:R-:W-:-:S04]  /*1c20*/  FSETP.GTU.FTZ.AND P1, PT, R26, UR8, PT ;  /* 0x000000081a007c0b */ /* 0x000fc8000bf3c000 */
[----:B------:R-:W-:Y:S02]  /*1c30*/  FSEL R26, R27, RZ, !P1 ;  /* 0x000000ff1b1a7208 */ /* 0x000fe40004800000 */
[----:B------:R-:W-:-:S03]  /*1c40*/  SEL R54, RZ, 0x1, P1 ;  /* 0x00000001ff367807 */ /* 0x000fc60000800000 */
[----:B------:R-:W-:-:S07]  /*1c50*/  @P0 FADD.FTZ R26, R14, R26 ;  /* 0x0000001a0e1a0221 */ /* 0x000fce0000010000 */
.L_x_6138:
[----:B------:R-:W-:Y:S05]  /*1c60*/  BSYNC B2 ;  /* 0x0000000000027941 */ /* 0x000fea0003800000 */
.L_x_6137:
        /* <DEDUP_REMOVED lines=18> */
.L_x_6149:
[----:B------:R-:W-:-:S07]  /*1d90*/  MOV R27, R48 ;  /* 0x00000030001b7202 */ /* 0x000fce0000000f00 */
.L_x_6150:
[----:B------:R-:W-:Y:S05]  /*1da0*/  BSYNC B3 ;  /* 0x0000000000037941 */ /* 0x000fea0003800000 */
.L_x_6148:
        /* <DEDUP_REMOVED lines=16> */
.L_x_6154:
[----:B------:R-:W-:Y:S05]  /*1eb0*/  BSYNC B4 ;  /* 0x0000000000047941 */ /* 0x000fea0003800000 */
.L_x_6153:
        /* <DEDUP_REMOVED lines=43> */
.L_x_6152:
[----:B------:R-:W-:Y:S05]  /*2170*/  BSYNC B3 ;  /* 0x0000000000037941 */ /* 0x000fea0003800000 */
.L_x_6151:
        /* <DEDUP_REMOVED lines=10> */
.L_x_6147:
[----:B------:R-:W-:Y:S05]  /*2220*/  BSYNC B2 ;  /* 0x0000000000027941 */ /* 0x000fea0003800000 */
.L_x_6146:
        /* <DEDUP_REMOVED lines=18> */
.L_x_6158:
[----:B------:R-:W-:-:S07]  /*2350*/  MOV R34, R48 ;  /* 0x0000003000227202 */ /* 0x000fce0000000f00 */
.L_x_6159:
[----:B------:R-:W-:Y:S05]  /*2360*/  BSYNC B3 ;  /* 0x0000000000037941 */ /* 0x000fea0003800000 */
.L_x_6157:
        /* <DEDUP_REMOVED lines=16> */
.L_x_6163:
[----:B------:R-:W-:Y:S05]  /*2470*/  BSYNC B4 ;  /* 0x0000000000047941 */ /* 0x000fea0003800000 */
.L_x_6162:
        /* <DEDUP_REMOVED lines=43> */
.L_x_6161:
[----:B------:R-:W-:Y:S05]  /*2730*/  BSYNC B3 ;  /* 0x0000000000037941 */ /* 0x000fea0003800000 */
.L_x_6160:
[----:B------:R-:W-:Y:S01]  /*2740*/  HFMA2.MMA R31, -RZ, RZ, 0.1171875, 0 ;  /* 0x2f800000ff1f7435 */ /* 0x000fe200000001ff */
[----:B------:R-:W-:Y:S01]  /*2750*/  I2FP.F32.U32 R28, R34 ;  /* 0x00000022001c7245 */ /* 0x000fe20000201000 */
[----:B------:R-:W-:-:S05]  /*2760*/  HADD2.F32 R29, -RZ, R22.H0_H0 ;  /* 0x20000016ff1d7230 */ /* 0x000fca0000004100 */
[----:B------:R-:W-:-:S03]  /*2770*/  FMUL.FTZ R29, R29, UR11 ;  /* 0x0000000b1d1d7c20 */ /* 0x000fc60008410000 */
[----:B------:R-:W-:Y:S01]  /*2780*/  FFMA.FTZ R28, R28, R31, 1.1641532182693481445e-10 ;  /* 0x2f0000001c1c7423 */ /* 0x000fe2000001001f */
[----:B------:R-:W-:-:S04]  /*2790*/  FMUL.FTZ R29, R29, UR10 ;  /* 0x0000000a1d1d7c20 */ /* 0x000fc80008410000 */
[----:B------:R-:W-:-:S04]  /*27a0*/  FSETP.GTU.FTZ.AND P1, PT, R28, UR8, PT ;  /* 0x000000081c007c0b */ /* 0x000fc8000bf3c000 */
[----:B------:R-:W-:Y:S02]  /*27b0*/  FSEL R28, R29, RZ, !P1 ;  /* 0x000000ff1d1c7208 */ /* 0x000fe40004800000 */
[----:B------:R-:W-:-:S03]  /*27c0*/  SEL R56, RZ, 0x1, P1 ;  /* 0x00000001ff387807 */ /* 0x000fc60000800000 */
[----:B------:R-:W-:-:S07]  /*27d0*/  @P0 FADD.FTZ R28, R16, R28 ;  /* 0x0000001c101c0221 */ /* 0x000fce0000010000 */
.L_x_6156:
[----:B------:R-:W-:Y:S05]  /*27e0*/  BSYNC B2 ;  /* 0x0000000000027941 */ /* 0x000fea0003800000 */
.L_x_6155:
        /* <DEDUP_REMOVED lines=18> */
.L_x_6167:
[----:B------:R-:W-:-:S07]  /*2910*/  MOV R29, R48 ;  /* 0x00000030001d7202 */ /* 0x000fce0000000f00 */
.L_x_6168:
[----:B------:R-:W-:Y:S05]  /*2920*/  BSYNC B3 ;  /* 0x0000000000037941 */ /* 0x000fea0003800000 */
.L_x_6166:
        /* <DEDUP_REMOVED lines=16> */
.L_x_6172:
[----:B------:R-:W-:Y:S05]  /*2a30*/  BSYNC B4 ;  /* 0x0000000000047941 */ /* 0x000fea0003800000 */
.L_x_6171:
        /* <DEDUP_REMOVED lines=43> */
.L_x_6170:
[----:B------:R-:W-:Y:S05]  /*2cf0*/  BSYNC B3 ;  /* 0x0000000000037941 */ /* 0x000fea0003800000 */
.L_x_6169:
[----:B------:R-:W-:Y:S01]  /*2d00*/  I2FP.F32.U32 R29, R29 ;  /* 0x0000001d001d7245 */ /* 0x000fe20000201000 */
[----:B------:R-:W-:Y:S02]  /*2d10*/  HADD2.F32 R30, -RZ, R22.H1_H1 ;  /* 0x30000016ff1e7230 */ /* 0x000fe40000004100 */
        /* <DEDUP_REMOVED lines=8> */
.L_x_6165:
[----:B------:R-:W-:Y:S05]  /*2da0*/  BSYNC B2 ;  /* 0x0000000000027941 */ /* 0x000fea0003800000 */
.L_x_6164:
        /* <DEDUP_REMOVED lines=18> */
.L_x_6176:
[----:B------:R-:W-:-:S07]  /*2ed0*/  IMAD.MOV.U32 R34, RZ, RZ, R48 ;  /* 0x000000ffff227224 */ /* 0x000fce00078e0030 */
.L_x_6177:
[----:B------:R-:W-:Y:S05]  /*2ee0*/  BSYNC B3 ;  /* 0x0000000000037941 */ /* 0x000fea0003800000 */
.L_x_6175:
        /* <DEDUP_REMOVED lines=16> */
.L_x_6181:
[----:B------:R-:W-:Y:S05]  /*2ff0*/  BSYNC B4 ;  /* 0x0000000000047941 */ /* 0x000fea0003800000 */
.L_x_6180:
        /* <DEDUP_REMOVED lines=43> */
.L_x_6179:
[----:B------:R-:W-:Y:S05]  /*32b0*/  BSYNC B3 ;  /* 0x0000000000037941 */ /* 0x000fea0003800000 */
.L_x_6178:
        /* <DEDUP_REMOVED lines=10> */
.L_x_6174:
[----:B------:R-:W-:Y:S05]  /*3360*/  BSYNC B2 ;  /* 0x0000000000027941 */ /* 0x000fea0003800000 */
.L_x_6173:
        /* <DEDUP_REMOVED lines=18> */
.L_x_6185:
[----:B------:R-:W-:-:S07]  /*3490*/  MOV R31, R48 ;  /* 0x00000030001f7202 */ /* 0x000fce0000000f00 */
.L_x_6186:
[----:B------:R-:W-:Y:S05]  /*34a0*/  BSYNC B3 ;  /* 0x0000000000037941 */ /* 0x000fea0003800000 */
.L_x_6184:
        /* <DEDUP_REMOVED lines=16> */
.L_x_6190:
[----:B------:R-:W-:Y:S05]  /*35b0*/  BSYNC B4 ;  /* 0x0000000000047941 */ /* 0x000fea0003800000 */
.L_x_6189:
        /* <DEDUP_REMOVED lines=43> */
.L_x_6188:
[----:B------:R-:W-:Y:S05]  /*3870*/  BSYNC B3 ;  /* 0x0000000000037941 */ /* 0x000fea0003800000 */
.L_x_6187:
[----:B------:R-:W-:Y:S01]  /*3880*/  I2FP.F32.U32 R31, R31 ;  /* 0x0000001f001f7245 */ /* 0x000fe20000201000 */
[----:B------:R-:W-:Y:S01]  /*3890*/  HADD2.F32 R32, -RZ, R23.H1_H1 ;  /* 0x30000017ff207230 */ /* 0x000fe20000004100 */
[----:B------:R-:W-:-:S04]  /*38a0*/  MOV R34, 0x2f800000 ;  /* 0x2f80000000227802 */ /* 0x000fc80000000f00 */
[----:B------:R-:W-:Y:S01]  /*38b0*/  FMUL.FTZ R32, R32, UR11 ;  /* 0x0000000b20207c20 */ /* 0x000fe20008410000 */
[----:B------:R-:W-:-:S03]  /*38c0*/  FFMA.FTZ R31, R31, R34, 1.1641532182693481445e-10 ;  /* 0x2f0000001f1f7423 */ /* 0x000fc60000010022 */
[----:B------:R-:W-:Y:S02]  /*38d0*/  FMUL.FTZ R32, R32, UR10 ;  /* 0x0000000a20207c20 */ /* 0x000fe40008410000 */
[----:B------:R-:W-:-:S04]  /*38e0*/  FSETP.GTU.FTZ.AND P1, PT, R31, UR8, PT ;  /* 0x000000081f007c0b */ /* 0x000fc8000bf3c000 */
[----:B------:R-:W-:Y:S02]  /*38f0*/  FSEL R31, R32, RZ, !P1 ;  /* 0x000000ff201f7208 */ /* 0x000fe40004800000 */
[----:B------:R-:W-:-:S03]  /*3900*/  SEL R59, RZ, 0x1, P1 ;  /* 0x00000001ff3b7807 */ /* 0x000fc60000800000 */
[----:B------:R-:W-:-:S07]  /*3910*/  @P0 FADD.FTZ R31, R19, R31 ;  /* 0x0000001f131f0221 */ /* 0x000fce0000010000 */
.L_x_6183:
[----:B------:R-:W-:Y:S05]  /*3920*/  BSYNC B2 ;  /* 0x0000000000027941 */ /* 0x000fea0003800000 */
.L_x_6182:
        /* <DEDUP_REMOVED lines=21> */
.L_x_6118:
[----:B------:R-:W-:Y:S05]  /*3a80*/  BSYNC B0 ;  /* 0x0000000000007941 */ /* 0x000fea0003800000 */
.L_x_6117:
        /* <DEDUP_REMOVED lines=50> */
.L_x_6206:
        /* <DEDUP_REMOVED lines=46> */
[----:B------:R-:W-:-:S02]  /*4090*/  F2FP.F16.F32.PACK_AB R35, R68, R35 ;  /* 0x000000234423723e */ /* 0x000fc400000000ff */
[----:B------:R-:W-:Y:S02]  /*40a0*/  F2FP.F16.F32.PACK_AB R34, R63, R34 ;  /* 0x000000223f22723e */ /* 0x000fe400000000ff */
[----:B------:R-:W-:-:S04]  /*40b0*/  SHF.R.S32.HI R63, RZ, 0x1f, R62 ;  /* 0x0000001fff3f7819 */ /* 0x000fc8000001143e */
[----:B------:R-:W-:Y:S01]  /*40c0*/  LEA.HI R62, R63, R62, RZ, 0x3 ;  /* 0x0000003e3f3e7211 */ /* 0x000fe200078f18ff */
[----:B------:R-:W-:Y:S01]  /*40d0*/  FFMA.FTZ R63, R8, R33, R39 ;  /* 0x00000021083f7223 */ /* 0x000fe20000010027 */
[----:B------:R-:W-:Y:S02]  /*40e0*/  F2FP.F16.F32.PACK_AB R33, R65, R64 ;  /* 0x000000404121723e */ /* 0x000fe400000000ff */
[----:B------:R-:W-:Y:S02]  /*40f0*/  LEA.HI.SX32 R67, R62, R37, 0x1d ;  /* 0x000000253e437211 */ /* 0x000fe400078feaff */
[----:B------:R-:W-:-:S03]  /*4100*/  F2FP.F16.F32.PACK_AB R32, R63, R32 ;  /* 0x000000203f20723e */ /* 0x000fc600000000ff */
[----:B-1----:R-:W-:-:S05]  /*4110*/  IMAD.WIDE.U32 R60, R67, 0x10, R60 ;  /* 0x00000010433c7825 */ /* 0x002fca00078e003c */
[----:B------:R1:W-:Y:S02]  /*4120*/  STG.E.128 desc[UR6][R60.64], R32 ;  /* 0x000000203c007986 */ /* 0x0003e4000c101d06 */
.L_x_6193:
[----:B------:R-:W-:Y:S05]  /*4130*/  BSYNC B0 ;  /* 0x0000000000007941 */ /* 0x000fea0003800000 */
.L_x_6192:
[----:B-1----:R-:W1:Y:S02]  /*4140*/  LDC.64 R32, c[0x0][0x210] ;  /* 0x00008400ff207b82 */ /* 0x002e640000000a00 */
[----:B-1----:R-:W-:-:S05]  /*4150*/  IMAD R47, R32, 0x4, R47 ;  /* 0x00000004202f7824 */ /* 0x002fca00078e022f */
[----:B------:R-:W-:-:S13]  /*4160*/  ISETP.GE.AND P0, PT, R47, R33, PT ;  /* 0x000000212f00720c */ /* 0x000fda0003f06270 */
[----:B------:R-:W-:Y:S05]  /*4170*/  @!P0 BRA `(.L_x_6194) ;  /* 0xffffffc400f08947 */ /* 0x000fea000383ffff */
[----:B------:R-:W-:Y:S05]  /*4180*/  BSYNC B1 ;  /* 0x0000000000017941 */ /* 0x000fea0003800000 */
.L_x_6116:
[----:B------:R-:W-:Y:S05]  /*4190*/  EXIT ;  /* 0x000000000000794d */ /* 0x000fea0003800000 */
.L_x_6191:
        /* <DEDUP_REMOVED lines=8> */
.L_x_6196:
[----:B------:R-:W-:Y:S05]  /*4220*/  BSYNC B0 ;  /* 0x0000000000007941 */ /* 0x000fea0003800000 */
.L_x_6195:
        /* <DEDUP_REMOVED lines=9> */
.L_x_6197:
[----:B------:R-:W-:Y:S02]  /*42c0*/  IMAD.MOV.U32 R63, RZ, RZ, 0x4 ;  /* 0x00000004ff3f7424 */ /* 0x000fe400078e00ff */
[----:B------:R-:W-:-:S07]  /*42d0*/  FADD.FTZ R66, R65, R32 ;  /* 0x0000002041427221 */ /* 0x000fce0000010000 */
[----:B------:R-:W-:Y:S05]  /*42e0*/  WARPSYNC.COLLECTIVE R34, `(.L_x_6198) ;  /* 0x0000000022087348 */ /* 0x000fea0003c00000 */
[----:B------:R0:W1:Y:S02]  /*42f0*/  SHFL.BFLY P0, R32, R66, R63, R35 ;  /* 0x0c00003f42207389 */ /* 0x0000640000000023 */
[----:B01----:R-:W-:Y:S01]  /*4300*/  ENDCOLLECTIVE ;  /* 0x000000000000791b */ /* 0x003fe20003800000 */
.L_x_6198:
[----:B------:R-:W-:Y:S01]  /*4310*/  HFMA2.MMA R63, -RZ, RZ, 0, 4.76837158203125e-07 ;  /* 0x00000008ff3f7435 */ /* 0x000fe200000001ff */
[----:B------:R-:W-:-:S05]  /*4320*/  FADD.FTZ R67, R66, R32 ;  /* 0x0000002042437221 */ /* 0x000fca0000010000 */
[----:B------:R-:W-:-:S07]  /*4330*/  MOV R66, R67 ;  /* 0x0000004300427202 */ /* 0x000fce0000000f00 */
[----:B------:R-:W-:Y:S05]  /*4340*/  WARPSYNC.COLLECTIVE R34, `(.L_x_6199) ;  /* 0x0000000022087348 */ /* 0x000fea0003c00000 */
[----:B------:R0:W1:Y:S02]  /*4350*/  SHFL.BFLY P0, R32, R66, R63, R35 ;  /* 0x0c00003f42207389 */ /* 0x0000640000000023 */
[----:B01----:R-:W-:Y:S01]  /*4360*/  ENDCOLLECTIVE ;  /* 0x000000000000791b */ /* 0x003fe20003800000 */
.L_x_6199:
[----:B------:R-:W-:Y:S01]  /*4370*/  MOV R63, 0x10 ;  /* 0x00000010003f7802 */ /* 0x000fe20000000f00 */
[----:B------:R-:W-:-:S04]  /*4380*/  FADD.FTZ R68, R67, R32 ;  /* 0x0000002043447221 */ /* 0x000fc80000010000 */
[----:B------:R-:W-:-:S07]  /*4390*/  IMAD.MOV.U32 R66, RZ, RZ, R68 ;  /* 0x000000ffff427224 */ /* 0x000fce00078e0044 */
[----:B------:R-:W-:Y:S05]  /*43a0*/  WARPSYNC.COLLECTIVE R34, `(.L_x_6200) ;  /* 0x0000000022087348 */ /* 0x000fea0003c00000 */
[----:B------:R0:W1:Y:S02]  /*43b0*/  SHFL.BFLY P0, R32, R66, R63, R35 ;  /* 0x0c00003f42207389 */ /* 0x0000640000000023 */
[----:B01----:R-:W-:Y:S01]  /*43c0*/  ENDCOLLECTIVE ;  /* 0x000000000000791b */ /* 0x003fe20003800000 */
.L_x_6200:
        /* <DEDUP_REMOVED lines=25> */
.L_x_6201:
[----:B------:R-:W-:Y:S01]  /*4560*/  MOV R63, 0x2 ;  /* 0x00000002003f7802 */ /* 0x000fe20000000f00 */
[----:B------:R-:W-:-:S07]  /*4570*/  FADD.FTZ R66, R65, R32 ;  /* 0x0000002041427221 */ /* 0x000fce0000010000 */
[----:B------:R-:W-:Y:S05]  /*4580*/  WARPSYNC.COLLECTIVE R34, `(.L_x_6202) ;  /* 0x0000000022087348 */ /* 0x000fea0003c00000 */
[----:B------:R0:W1:Y:S02]  /*4590*/  SHFL.BFLY P0, R32, R66, R63, R35 ;  /* 0x0c00003f42207389 */ /* 0x0000640000000023 */
[----:B01----:R-:W-:Y:S01]  /*45a0*/  ENDCOLLECTIVE ;  /* 0x000000000000791b */ /* 0x003fe20003800000 */
.L_x_6202:
[----:B------:R-:W-:Y:S01]  /*45b0*/  HFMA2.MMA R63, -RZ, RZ, 0, 2.384185791015625e-07 ;  /* 0x00000004ff3f7435 */ /* 0x000fe200000001ff */
[----:B------:R-:W-:-:S04]  /*45c0*/  FADD.FTZ R67, R66, R32 ;  /* 0x0000002042437221 */ /* 0x000fc80000010000 */
[----:B------:R-:W-:-:S07]  /*45d0*/  IMAD.MOV.U32 R66, RZ, RZ, R67 ;  /* 0x000000ffff427224 */ /* 0x000fce00078e0043 */
[----:B------:R-:W-:Y:S05]  /*45e0*/  WARPSYNC.COLLECTIVE R34, `(.L_x_6203) ;  /* 0x0000000022087348 */ /* 0x000fea0003c00000 */
[----:B------:R0:W1:Y:S02]  /*45f0*/  SHFL.BFLY P0, R32, R66, R63, R35 ;  /* 0x0c00003f42207389 */ /* 0x0000640000000023 */
[----:B01----:R-:W-:Y:S01]  /*4600*/  ENDCOLLECTIVE ;  /* 0x000000000000791b */ /* 0x003fe20003800000 */
.L_x_6203:
[----:B------:R-:W-:Y:S02]  /*4610*/  IMAD.MOV.U32 R63, RZ, RZ, 0x8 ;  /* 0x00000008ff3f7424 */ /* 0x000fe400078e00ff */
[----:B------:R-:W-:-:S05]  /*4620*/  FADD.FTZ R68, R67, R32 ;  /* 0x0000002043447221 */ /* 0x000fca0000010000 */
[----:B------:R-:W-:-:S07]  /*4630*/  MOV R66, R68 ;  /* 0x0000004400427202 */ /* 0x000fce0000000f00 */
[----:B------:R-:W-:Y:S05]  /*4640*/  WARPSYNC.COLLECTIVE R34, `(.L_x_6204) ;  /* 0x0000000022087348 */ /* 0x000fea0003c00000 */
[----:B------:R0:W1:Y:S02]  /*4650*/  SHFL.BFLY P0, R32, R66, R63, R35 ;  /* 0x0c00003f42207389 */ /* 0x0000640000000023 */
[----:B01----:R-:W-:Y:S01]  /*4660*/  ENDCOLLECTIVE ;  /* 0x000000000000791b */ /* 0x003fe20003800000 */
.L_x_6204:
[----:B------:R-:W-:Y:S01]  /*4670*/  HFMA2.MMA R63, -RZ, RZ, 0, 9.5367431640625e-07 ;  /* 0x00000010ff3f7435 */ /* 0x000fe200000001ff */
[----:B------:R-:W-:-:S05]  /*4680*/  FADD.FTZ R69, R68, R32 ;  /* 0x0000002044457221 */ /* 0x000fca0000010000 */
[----:B------:R-:W-:-:S07]  /*4690*/  MOV R66, R69 ;  /* 0x0000004500427202 */ /* 0x000fce0000000f00 */
[----:B------:R-:W-:Y:S05]  /*46a0*/  WARPSYNC.COLLECTIVE R34, `(.L_x_6205) ;  /* 0x0000000022087348 */ /* 0x000fea0003c00000 */
[----:B------:R0:W1:Y:S02]  /*46b0*/  SHFL.BFLY P0, R32, R66, R63, R35 ;  /* 0x0c00003f42207389 */ /* 0x0000640000000023 */
[----:B01----:R-:W-:Y:S01]  /*46c0*/  ENDCOLLECTIVE ;  /* 0x000000000000791b */ /* 0x003fe20003800000 */
.L_x_6205:
[----:B------:R-:W-:Y:S05]  /*46d0*/  BRA `(.L_x_6206) ;  /* 0xfffffff400b47947 */ /* 0x000fea000383ffff */
.L_x_6207:
        /* <DEDUP_REMOVED lines=10> */
.L_x_9602:


//--------------------- .text._ZN10layer_norm13ln_fwd_kernelINS_13Kernel_traitsI6__halfS2_fS2_fjLj256ELj1ELj4ELj1ELj16ENS_18Kernel_traits_baseILj256ES2_S2_fS2_fjLj128EEEEELb1ELb0ELb1ELb1EEEvNS_9FwdParamsE --------------------------
	.section	.text._ZN10layer_norm13ln_fwd_kernelINS_13Kernel_traitsI6__halfS2_fS2_fjLj256ELj1ELj4ELj1ELj16ENS_18Kernel_traits_baseILj256ES2_S2_fS2_fjLj128EEEEELb1ELb0ELb1ELb1EEEvNS_9FwdParamsE,"ax",@progbits
	.align	128
        .global         _ZN10layer_norm13ln_fwd_kernelINS_13Kernel_traitsI6__halfS2_fS2_fjLj256ELj1ELj4ELj1ELj16ENS_18Kernel_traits_baseILj256ES2_S2_fS2_fjLj128EEEEELb1ELb0ELb1ELb1EEEvNS_9FwdParamsE
        .type           _ZN10layer_norm13ln_fwd_kernelINS_13Kernel_traitsI6__halfS2_fS2_fjLj256ELj1ELj4ELj1ELj16ENS_18Kernel_traits_baseILj256ES2_S2_fS2_fjLj128EEEEELb1ELb0ELb1ELb1EEEvNS_9FwdParamsE,@function
        .size           _ZN10layer_norm13ln_fwd_kernelINS_13Kernel_traitsI6__halfS2_fS2_fjLj256ELj1ELj4ELj1ELj16ENS_18Kernel_traits_baseILj256ES2_S2_fS2_fjLj128EEEEELb1ELb0ELb1ELb1EEEvNS_9FwdParamsE,(.L_x_9603 - _ZN10layer_norm13ln_fwd_kernelINS_13Kernel_traitsI6__halfS2_fS2_fjLj256ELj1ELj4ELj1ELj16ENS_18Kernel_traits_baseILj256ES2_S2_fS2_fjLj128EEEEELb1ELb0ELb1ELb1EEEvNS_9FwdParamsE)
        .other          _ZN10layer_norm13ln_fwd_kernelINS_13Kernel_traitsI6__halfS2_fS2_fjLj256ELj1ELj4ELj1ELj16ENS_18Kernel_traits_baseILj256ES2_S2_fS2_fjLj128EEEEELb1ELb0ELb1ELb1EEEvNS_9FwdParamsE,@"STO_CUDA_ENTRY STV_DEFAULT"
_ZN10layer_norm13ln_fwd_kernelINS_13Kernel_traitsI6__halfS2_fS2_fjLj256ELj1ELj4ELj1ELj16ENS_18Kernel_traits_baseILj256ES2_S2_fS2_fjLj128EEEEELb1ELb0ELb1ELb1EEEvNS_9FwdParamsE:
.text._ZN10layer_norm13ln_fwd_kernelINS_13Kernel_traitsI6__halfS2_fS2_fjLj256ELj1ELj4ELj1ELj16ENS_18Kernel_traits_baseILj256ES2_S2_fS2_fjLj128EEEEELb1ELb0ELb1ELb1EEEvNS_9FwdParamsE:
        /* <DEDUP_REMOVED lines=44> */
[----:B------:R-:W-:Y:S01]  /*02c0*/  UIADD3 UR16, UR4, -0x255992d5, URZ ;  /* 0xdaa66d2b04107890 */ /* 0x000fe2000fffe03f */
[----:B------:R-:W-:Y:S01]  /*02d0*/  IMAD.MOV.U32 R42, RZ, RZ, RZ ;  /* 0x000000ffff2a7224 */ /* 0x000fe200078e00ff */
[----:B------:R-:W-:Y:S01]  /*02e0*/  UIADD3 UR17, UR5, 0x32370b8f, URZ ;  /* 0x32370b8f05117890 */ /* 0x000fe2000fffe03f */
[--C-:B------:R-:W-:Y:S01]  /*02f0*/  HADD2.F32 R36, -RZ, R19.reuse.H0_H0 ;  /* 0x20000013ff247230 */ /* 0x100fe20000004100 */
[----:B------:R-:W-:Y:S01]  /*0300*/  UIADD3 UR19, UR5, -0x126145ec, URZ ;  /* 0xed9eba1405137890 */ /* 0x000fe2000fffe03f */
[----:B------:R-:W-:Y:S01]  /*0310*/  HADD2.F32 R37, -RZ, R19.H1_H1 ;  /* 0x30000013ff257230 */ /* 0x000fe20000004100 */
[----:B------:R-:W-:-:S02]  /*0320*/  UIADD3 UR18, UR4, 0x78dde6e4, URZ ;  /* 0x78dde6e404127890 */ /* 0x000fc4000fffe03f */
[----:B------:R-:W-:Y:S02]  /*0330*/  UIADD3 UR20, UR4, 0x1715609d, URZ ;  /* 0x1715609d04147890 */ /* 0x000fe4000fffe03f */
[----:B------:R-:W-:Y:S02]  /*0340*/  UIADD3 UR21, UR5, -0x56f99767, URZ ;  /* 0xa906689905157890 */ /* 0x000fe4000fffe03f */
[----:B------:R-:W-:Y:S02]  /*0350*/  UIADD3 UR23, UR5, 0x646e171e, URZ ;  /* 0x646e171e05177890 */ /* 0x000fe4000fffe03f */
[----:B------:R-:W-:Y:S01]  /*0360*/  UIADD3 UR22, UR4, -0x4ab325aa, URZ ;  /* 0xb54cda5604167890 */ /* 0x000fe2000fffe03f */
[----:B0-----:R-:W-:Y:S01]  /*0370*/  @P1 IADD3 R20, P2, R6, R5, RZ ;  /* 0x0000000506141210 */ /* 0x001fe20007f5e0ff */
[----:B------:R-:W-:Y:S01]  /*0380*/  IMAD.HI.U32 R6, R3, -0x326172a9, RZ ;  /* 0xcd9e8d5703067827 */ /* 0x000fe200078e00ff */
[----:B------:R-:W-:Y:S02]  /*0390*/  UIADD3 UR24, UR4, 0x5384540f, URZ ;  /* 0x5384540f04187890 */ /* 0x000fe4000fffe03f */
[----:B------:R-:W-:Y:S01]  /*03a0*/  @P1 IADD3.X R21, RZ, R7, RZ, P2, !PT ;  /* 0x00000007ff151210 */ /* 0x000fe200017fe4ff */
[----:B------:R-:W-:-:S02]  /*03b0*/  UIADD3 UR25, UR5, 0x1fd5c5a3, URZ ;  /* 0x1fd5c5a305197890 */ /* 0x000fc4000fffe03f */
[----:B------:R-:W-:Y:S01]  /*03c0*/  UIADD3 UR27, UR5, -0x24c28bd8, URZ ;  /* 0xdb3d7428051b7890 */ /* 0x000fe2000fffe03f */
[--C-:B------:R-:W-:Y:S01]  /*03d0*/  SHF.R.U64 R4, R20, 0x2, R21.reuse ;  /* 0x0000000214047819 */ /* 0x100fe20000001215 */
[----:B------:R-:W-:Y:S01]  /*03e0*/  UIADD3 UR26, UR4, -0xe443238, URZ ;  /* 0xf1bbcdc8041a7890 */ /* 0x000fe2000fffe03f */
[----:B------:R-:W-:Y:S01]  /*03f0*/  SHF.R.U32.HI R5, RZ, 0x2, R21 ;  /* 0x00000002ff057819 */ /* 0x000fe20000011615 */
[----:B------:R-:W-:Y:S02]  /*0400*/  UIADD3 UR28, UR4, -0x700cb87f, URZ ;  /* 0x8ff34781041c7890 */ /* 0x000fe4000fffe03f */
        /* <DEDUP_REMOVED lines=49> */
[----:B------:R-:W-:Y:S01]  /*0720*/  HADD2.F32 R10, -RZ, R18.H0_H0 ;  /* 0x20000012ff0a7230 */ /* 0x000fe20000004100 */
        /* <DEDUP_REMOVED lines=18> */
[----:B------:R-:W-:Y:S02]  /*0850*/  HADD2.F32 R11, -RZ, R18.H1_H1 ;  /* 0x30000012ff0b7230 */ /* 0x000fe40000004100 */
[----:B------:R-:W-:-:S07]  /*0860*/  IMAD R48, R48, -0x2daee0ad, RZ ;  /* 0xd2511f5330307824 */ /* 0x000fce00078e02ff */
.L_x_6286:
        /* <DEDUP_REMOVED lines=48> */
.L_x_6212:
[----:B------:R-:W-:-:S07]  /*0b70*/  IMAD.MOV.U32 R43, RZ, RZ, R40 ;  /* 0x000000ffff2b7224 */ /* 0x000fce00078e0028 */
.L_x_6213:
[----:B------:R-:W-:Y:S05]  /*0b80*/  BSYNC B2 ;  /* 0x0000000000027941 */ /* 0x000fea0003800000 */
.L_x_6211:
        /* <DEDUP_REMOVED lines=16> */
.L_x_6217:
[----:B------:R-:W-:Y:S05]  /*0c90*/  BSYNC B3 ;  /* 0x0000000000037941 */ /* 0x000fea0003800000 */
.L_x_6216:
        /* <DEDUP_REMOVED lines=43> */
.L_x_6215:
[----:B------:R-:W-:Y:S05]  /*0f50*/  BSYNC B2 ;  /* 0x0000000000027941 */ /* 0x000fea0003800000 */
.L_x_6214:
        /* <DEDUP_REMOVED lines=10> */
.L_x_6210:
[----:B------:R-:W-:Y:S05]  /*1000*/  BSYNC B1 ;  /* 0x0000000000017941 */ /* 0x000fea0003800000 */
.L_x_6209:
        /* <DEDUP_REMOVED lines=18> */
.L_x_6221:
[----:B------:R-:W-:-:S07]  /*1130*/  IMAD.MOV.U32 R29, RZ, RZ, R40 ;  /* 0x000000ffff1d7224 */ /* 0x000fce00078e0028 */
.L_x_6222:
[----:B------:R-:W-:Y:S05]  /*1140*/  BSYNC B2 ;  /* 0x0000000000027941 */ /* 0x000fea0003800000 */
.L_x_6220:
        /* <DEDUP_REMOVED lines=16> */
.L_x_6226:
[----:B------:R-:W-:Y:S05]  /*1250*/  BSYNC B3 ;  /* 0x0000000000037941 */ /* 0x000fea0003800000 */
.L_x_6225:
        /* <DEDUP_REMOVED lines=42> */
.L_x_6224:
[----:B------:R-:W-:Y:S05]  /*1500*/  BSYNC B2 ;  /* 0x0000000000027941 */ /* 0x000fea0003800000 */
.L_x_6223:
        /* <DEDUP_REMOVED lines=10> */
.L_x_6219:
[----:B------:R-:W-:Y:S05]  /*15b0*/  BSYNC B1 ;  /* 0x0000000000017941 */ /* 0x000fea0003800000 */
.L_x_6218:
        /* <DEDUP_REMOVED lines=18> */
.L_x_6230:
[----:B------:R-:W-:-:S07]  /*16e0*/  MOV R46, R40 ;  /* 0x00000028002e7202 */ /* 0x000fce0000000f00 */
.L_x_6231:
[----:B------:R-:W-:Y:S05]  /*16f0*/  BSYNC B2 ;  /* 0x0000000000027941 */ /* 0x000fea0003800000 */
.L_x_6229:
        /* <DEDUP_REMOVED lines=16> */
.L_x_6235:
[----:B------:R-:W-:Y:S05]  /*1800*/  BSYNC B3 ;  /* 0x0000000000037941 */ /* 0x000fea0003800000 */
.L_x_6234:
        /* <DEDUP_REMOVED lines=43> */
.L_x_6233:
[----:B------:R-:W-:Y:S05]  /*1ac0*/  BSYNC B2 ;  /* 0x0000000000027941 */ /* 0x000fea0003800000 */
.L_x_6232:
        /* <DEDUP_REMOVED lines=10> */
.L_x_6228:
[----:B------:R-:W-:Y:S05]  /*1b70*/  BSYNC B1 ;  /* 0x0000000000017941 */ /* 0x000fea0003800000 */
.L_x_6227:
        /* <DEDUP_REMOVED lines=18> */
.L_x_6239:
[----:B------:R-:W-:-:S07]  /*1ca0*/  MOV R31, R40 ;  /* 0x00000028001f7202 */ /* 0x000fce0000000f00 */
.L_x_6240:
[----:B------:R-:W-:Y:S05]  /*1cb0*/  BSYNC B2 ;  /* 0x0000000000027941 */ /* 0x000fea0003800000 */
.L_x_6238:
        /* <DEDUP_REMOVED lines=16> */
.L_x_6244:
[----:B------:R-:W-:Y:S05]  /*1dc0*/  BSYNC B3 ;  /* 0x0000000000037941 */ /* 0x000fea0003800000 */
.L_x_6243:
        /* <DEDUP_REMOVED lines=43> */
.L_x_6242:
[----:B------:R-:W-:Y:S05]  /*2080*/  BSYNC B2 ;  /* 0x0000000000027941 */ /* 0x000fea0003800000 */
.L_x_6241:
        /* <DEDUP_REMOVED lines=10> */
.L_x_6237:
[----:B------:R-:W-:Y:S05]  /*2130*/  BSYNC B1 ;  /* 0x0000000000017941 */ /* 0x000fea0003800000 */
.L_x_6236:
        /* <DEDUP_REMOVED lines=18> */
.L_x_6248:
[----:B------:R-:W-:-:S07]  /*2260*/  MOV R46, R40 ;  /* 0x00000028002e7202 */ /* 0x000fce0000000f00 */
.L_x_6249:
[----:B------:R-:W-:Y:S05]  /*2270*/  BSYNC B2 ;  /* 0x0000000000027941 */ /* 0x000fea0003800000 */
.L_x_6247:
        /* <DEDUP_REMOVED lines=16> */
.L_x_6253:
[----:B------:R-:W-:Y:S05]  /*2380*/  BSYNC B3 ;  /* 0x0000000000037941 */ /* 0x000fea0003800000 */
.L_x_6252:
        /* <DEDUP_REMOVED lines=43> */
.L_x_6251:
[----:B------:R-:W-:Y:S05]  /*2640*/  BSYNC B2 ;  /* 0x0000000000027941 */ /* 0x000fea0003800000 */
.L_x_6250:
        /* <DEDUP_REMOVED lines=10> */
.L_x_6246:
[----:B------:R-:W-:Y:S05]  /*26f0*/  BSYNC B1 ;  /* 0x0000000000017941 */ /* 0x000fea0003800000 */
.L_x_6245:
        /* <DEDUP_REMOVED lines=18> */
.L_x_6257:
[----:B------:R-:W-:-:S07]  /*2820*/  MOV R33, R40 ;  /* 0x0000002800217202 */ /* 0x000fce0000000f00 */
.L_x_6258:
[----:B------:R-:W-:Y:S05]  /*2830*/  BSYNC B2 ;  /* 0x0000000000027941 */ /* 0x000fea0003800000 */
.L_x_6256:
        /* <DEDUP_REMOVED lines=16> */
.L_x_6262:
[----:B------:R-:W-:Y:S05]  /*2940*/  BSYNC B3 ;  /* 0x0000000000037941 */ /* 0x000fea0003800000 */
.L_x_6261:
        /* <DEDUP_REMOVED lines=43> */
.L_x_6260:
[----:B------:R-:W-:Y:S05]  /*2c00*/  BSYNC B2 ;  /* 0x0000000000027941 */ /* 0x000fea0003800000 */
.L_x_6259:
        /* <DEDUP_REMOVED lines=10> */
.L_x_6255:
[----:B------:R-:W-:Y:S05]  /*2cb0*/  BSYNC B1 ;  /* 0x0000000000017941 */ /* 0x000fea0003800000 */
.L_x_6254:
        /* <DEDUP_REMOVED lines=18> */
.L_x_6266:
[----:B------:R-:W-:-:S07]  /*2de0*/  IMAD.MOV.U32 R54, RZ, RZ, R40 ;  /* 0x000000ffff367224 */ /* 0x000fce00078e0028 */
.L_x_6267:
[----:B------:R-:W-:Y:S05]  /*2df0*/  BSYNC B2 ;  /* 0x0000000000027941 */ /* 0x000fea0003800000 */
.L_x_6265:
        /* <DEDUP_REMOVED lines=16> */
.L_x_6271:
[----:B------:R-:W-:Y:S05]  /*2f00*/  BSYNC B3 ;  /* 0x0000000000037941 */ /* 0x000fea0003800000 */
.L_x_6270:
        /* <DEDUP_REMOVED lines=43> */
.L_x_6269:
[----:B------:R-:W-:Y:S05]  /*31c0*/  BSYNC B2 ;  /* 0x0000000000027941 */ /* 0x000fea0003800000 */
.L_x_6268:
        /* <DEDUP_REMOVED lines=10> */
.L_x_6264:
[----:B------:R-:W-:Y:S05]  /*3270*/  BSYNC B1 ;  /* 0x0000000000017941 */ /* 0x000fea0003800000 */
.L_x_6263:
        /* <DEDUP_REMOVED lines=18> */
.L_x_6275:
[----:B------:R-:W-:-:S07]  /*33a0*/  MOV R35, R40 ;  /* 0x0000002800237202 */ /* 0x000fce0000000f00 */
.L_x_6276:
[----:B------:R-:W-:Y:S05]  /*33b0*/  BSYNC B2 ;  /* 0x0000000000027941 */ /* 0x000fea0003800000 */
.L_x_6274:
        /* <DEDUP_REMOVED lines=16> */
.L_x_6280:
[----:B------:R-:W-:Y:S05]  /*34c0*/  BSYNC B3 ;  /* 0x0000000000037941 */ /* 0x000fea0003800000 */
.L_x_6279:
        /* <DEDUP_REMOVED lines=43> */
.L_x_6278:
[----:B------:R-:W-:Y:S05]  /*3780*/  BSYNC B2 ;  /* 0x0000000000027941 */ /* 0x000fea0003800000 */
.L_x_6277:
        /* <DEDUP_REMOVED lines=10> */
.L_x_6273:
[----:B------:R-:W-:Y:S05]  /*3830*/  BSYNC B1 ;  /* 0x0000000000017941 */ /* 0x000fea0003800000 */
.L_x_6272:
        /* <DEDUP_REMOVED lines=30> */
.L_x_6282:
[----:B------:R-:W-:Y:S05]  /*3a20*/  BSYNC B1 ;  /* 0x0000000000017941 */ /* 0x000fea0003800000 */
.L_x_6281:
        /* <DEDUP_REMOVED lines=40> */
.L_x_6298:
        /* <DEDUP_REMOVED lines=17> */
[----:B------:R-:W-:Y:S01]  /*3dc0*/  IADD3 R56, R56, -0x1, RZ ;  /* 0xffffffff38387810 */ /* 0x000fe20007ffe0ff */
[----:B------:R-:W-:Y:S01]  /*3dd0*/  HADD2.F32 R47, -RZ, R14.H1_H1 ;  /* 0x3000000eff2f7230 */ /* 0x000fe20000004100 */
        /* <DEDUP_REMOVED lines=10> */
[----:B------:R-:W-:Y:S01]  /*3e80*/  FADD.FTZ R30, -R61, R30 ;  /* 0x0000001e3d1e7221 */ /* 0x000fe20000010100 */
[----:B------:R-:W-:Y:S01]  /*3e90*/  FMUL.FTZ R29, R59, R28 ;  /* 0x0000001c3b1d7220 */ /* 0x000fe20000410000 */
[----:B------:R-:W-:-:S02]  /*3ea0*/  HADD2.F32 R61, -RZ, R15.H0_H0 ;  /* 0x2000000fff3d7230 */ /* 0x000fc40000004100 */
[C---:B------:R-:W-:Y:S01]  /*3eb0*/  FMUL.FTZ R28, R59.reuse, R44 ;  /* 0x0000002c3b1c7220 */ /* 0x040fe20000410000 */
[C---:B------:R-:W-:Y:S01]  /*3ec0*/  FMUL.FTZ R45, R59.reuse, R56 ;  /* 0x000000383b2d7220 */ /* 0x040fe20000410000 */
[C---:B------:R-:W-:Y:S01]  /*3ed0*/  FMUL.FTZ R34, R59.reuse, R46 ;  /* 0x0000002e3b227220 */ /* 0x040fe20000410000 */
[C---:B------:R-:W-:Y:S01]  /*3ee0*/  FMUL.FTZ R31, R59.reuse, R60 ;  /* 0x0000003c3b1f7220 */ /* 0x040fe20000410000 */
[----:B------:R-:W-:Y:S02]  /*3ef0*/  HADD2.F32 R56, -RZ, R15.H1_H1 ;  /* 0x3000000fff387230 */ /* 0x000fe40000004100 */
[C---:B------:R-:W-:Y:S01]  /*3f00*/  FMUL.FTZ R58, R59.reuse, R58 ;  /* 0x0000003a3b3a7220 */ /* 0x040fe20000410000 */
[----:B------:R-:W-:Y:S02]  /*3f10*/  HADD2.F32 R44, -RZ, R14.H0_H0 ;  /* 0x2000000eff2c7230 */ /* 0x000fe40000004100 */
        /* <DEDUP_REMOVED lines=8> */
[--C-:B------:R-:W-:Y:S01]  /*3fa0*/  HADD2.F32 R47, -RZ, R13.reuse.H0_H0 ;  /* 0x2000000dff2f7230 */ /* 0x100fe20000004100 */
[----:B------:R-:W-:Y:S01]  /*3fb0*/  F2FP.F16.F32.PACK_AB R31, R31, R30 ;  /* 0x0000001e1f1f723e */ /* 0x000fe200000000ff */
[----:B------:R-:W-:Y:S01]  /*3fc0*/  HADD2.F32 R56, -RZ, R13.H1_H1 ;  /* 0x3000000dff387230 */ /* 0x000fe20000004100 */
[----:B------:R-:W-:Y:S01]  /*3fd0*/  LEA.HI.SX32 R57, R57, R0, 0x1d ;  /* 0x0000000039397211 */ /* 0x000fe200078feaff */
[----:B------:R-:W-:-:S02]  /*3fe0*/  HADD2.F32 R45, -RZ, R12.H0_H0 ;  /* 0x2000000cff2d7230 */ /* 0x000fc40000004100 */
[----:B------:R-:W-:Y:S01]  /*3ff0*/  FFMA.FTZ R35, R35, R47, R8 ;  /* 0x0000002f23237223 */ /* 0x000fe20000010008 */
[----:B------:R-:W-:Y:S02]  /*4000*/  HADD2.F32 R46, -RZ, R12.H1_H1 ;  /* 0x3000000cff2e7230 */ /* 0x000fe40000004100 */
[----:B------:R-:W-:Y:S01]  /*4010*/  FFMA.FTZ R34, R34, R56, R9 ;  /* 0x0000003822227223 */ /* 0x000fe20000010009 */
[----:B0-----:R-:W-:-:S04]  /*4020*/  IMAD.WIDE.U32 R32, R57, 0x10, R32 ;  /* 0x0000001039207825 */ /* 0x001fc800078e0020 */
[----:B------:R-:W-:Y:S01]  /*4030*/  FFMA.FTZ R45, R29, R45, R6 ;  /* 0x0000002d1d2d7223 */ /* 0x000fe20000010006 */
[----:B------:R-:W-:Y:S01]  /*4040*/  F2FP.F16.F32.PACK_AB R30, R59, R44 ;  /* 0x0000002c3b1e723e */ /* 0x000fe200000000ff */
[----:B------:R-:W-:Y:S01]  /*4050*/  FFMA.FTZ R28, R28, R46, R7 ;  /* 0x0000002e1c1c7223 */ /* 0x000fe20000010007 */
[----:B------:R-:W-:-:S04]  /*4060*/  F2FP.F16.F32.PACK_AB R29, R34, R35 ;  /* 0x00000023221d723e */ /* 0x000fc800000000ff */
[----:B------:R-:W-:-:S05]  /*4070*/  F2FP.F16.F32.PACK_AB R28, R28, R45 ;  /* 0x0000002d1c1c723e */ /* 0x000fca00000000ff */
[----:B------:R0:W-:Y:S02]  /*4080*/  STG.E.128 desc[UR6][R32.64], R28 ;  /* 0x0000001c20007986 */ /* 0x0001e4000c101d06 */
.L_x_6285:
[----:B------:R-:W-:Y:S05]  /*4090*/  BSYNC B1 ;  /* 0x0000000000017941 */ /* 0x000fea0003800000 */
.L_x_6284:
[----:B0-----:R-:W0:Y:S02]  /*40a0*/  LDC.64 R28, c[0x0][0x210] ;  /* 0x00008400ff1c7b82 */ /* 0x001e240000000a00 */
[----:B0-----:R-:W-:-:S05]  /*40b0*/  IMAD R2, R28, 0x4, R2 ;  /* 0x000000041c027824 */ /* 0x001fca00078e0202 */
[----:B------:R-:W-:-:S13]  /*40c0*/  ISETP.GE.AND P0, PT, R2, R29, PT ;  /* 0x0000001d0200720c */ /* 0x000fda0003f06270 */
[----:B------:R-:W-:Y:S05]  /*40d0*/  @!P0 BRA `(.L_x_6286) ;  /* 0xffffffc400e48947 */ /* 0x000fea000383ffff */
[----:B------:R-:W-:Y:S05]  /*40e0*/  BSYNC B0 ;  /* 0x0000000000007941 */ /* 0x000fea0003800000 */
.L_x_6208:
[----:B------:R-:W-:Y:S05]  /*40f0*/  EXIT ;  /* 0x000000000000794d */ /* 0x000fea0003800000 */
.L_x_6283:
[----:B01----:R-:W-:Y:S01]  /*4100*/  HFMA2.MMA R45, -RZ, RZ, 0, 5.9604644775390625e-08 ;  /* 0x00000001ff2d7435 */ /* 0x003fe200000001ff */
[----:B------:R-:W-:Y:S01]  /*4110*/  BSSY B1, `(.L_x_6287) ;  /* 0x0000006000017945 */ /* 0x000fe20003800000 */
[----:B------:R-:W-:Y:S01]  /*4120*/  MOV R46, 0x1f ;  /* 0x0000001f002e7802 */ /* 0x000fe20000000f00 */
[----:B------:R-:W-:-:S08]  /*4130*/  IMAD.MOV.U32 R47, RZ, RZ, -0x1 ;  /* 0xffffffffff2f7424 */ /* 0x000fd000078e00ff */
[----:B------:R-:W-:Y:S05]  /*4140*/  WARPSYNC.COLLECTIVE R47, `(.L_x_6288) ;  /* 0x000000002f087348 */ /* 0x000fea0003c00000 */
[----:B------:R0:W1:Y:S02]  /*4150*/  SHFL.BFLY P1, R67, R64, R45, R46 ;  /* 0x0c00002d40437389 */ /* 0x000064000002002e */
[----:B01----:R-:W-:Y:S01]  /*4160*/  ENDCOLLECTIVE ;  /* 0x000000000000791b */ /* 0x003fe20003800000 */
.L_x_6288:
[----:B------:R-:W-:Y:S05]  /*4170*/  BSYNC B1 ;  /* 0x0000000000017941 */ /* 0x000fea0003800000 */
.L_x_6287:
[----:B------:R-:W-:Y:S01]  /*4180*/  MOV R45, R67 ;  /* 0x00000043002d7202 */ /* 0x000fe20000000f00 */
[----:B------:R-:W-:Y:S01]  /*4190*/  HFMA2.MMA R46, -RZ, RZ, 0, 1.847743988037109375e-06 ;  /* 0x0000001fff2e7435 */ /* 0x000fe200000001ff */
[----:B------:R-:W-:-:S03]  /*41a0*/  MOV R47, 0xffffffff ;  /* 0xffffffff002f7802 */ /* 0x000fc60000000f00 */
[----:B------:R-:W-:Y:S01]  /*41b0*/  FADD.FTZ R60, R64, R45 ;  /* 0x0000002d403c7221 */ /* 0x000fe20000010000 */
[----:B------:R-:W-:-:S04]  /*41c0*/  IMAD.MOV.U32 R45, RZ, RZ, 0x2 ;  /* 0x00000002ff2d7424 */ /* 0x000fc800078e00ff */
[----:B------:R-:W-:-:S07]  /*41d0*/  MOV R64, R60 ;  /* 0x0000003c00407202 */ /* 0x000fce0000000f00 */
[----:B------:R-:W-:Y:S05]  /*41e0*/  WARPSYNC.COLLECTIVE R47, `(.L_x_6289) ;  /* 0x000000002f087348 */ /* 0x000fea0003c00000 */
[----:B------:R0:W1:Y:S02]  /*41f0*/  SHFL.BFLY P1, R67, R64, R45, R46 ;  /* 0x0c00002d40437389 */ /* 0x000064000002002e */
[----:B01----:R-:W-:Y:S01]  /*4200*/  ENDCOLLECTIVE ;  /* 0x000000000000791b */ /* 0x003fe20003800000 */
.L_x_6289:
[----:B------:R-:W-:Y:S01]  /*4210*/  HFMA2.MMA R45, -RZ, RZ, 0, 2.384185791015625e-07 ;  /* 0x00000004ff2d7435 */ /* 0x000fe200000001ff */
[----:B------:R-:W-:-:S04]  /*4220*/  IMAD.MOV.U32 R59, RZ, RZ, R67 ;  /* 0x000000ffff3b7224 */ /* 0x000fc800078e0043 */
[----:B------:R-:W-:-:S05]  /*4230*/  FADD.FTZ R62, R60, R59 ;  /* 0x0000003b3c3e7221 */ /* 0x000fca0000010000 */
[----:B------:R-:W-:-:S07]  /*4240*/  MOV R64, R62 ;  /* 0x0000003e00407202 */ /* 0x000fce0000000f00 */
[----:B------:R-:W-:Y:S05]  /*4250*/  WARPSYNC.COLLECTIVE R47, `(.L_x_6290) ;  /* 0x000000002f087348 */ /* 0x000fea0003c00000 */
[----:B------:R0:W1:Y:S02]  /*4260*/  SHFL.BFLY P1, R67, R64, R45, R46 ;  /* 0x0c00002d40437389 */ /* 0x000064000002002e */
[----:B01----:R-:W-:Y:S01]  /*4270*/  ENDCOLLECTIVE ;  /* 0x000000000000791b */ /* 0x003fe20003800000 */
.L_x_6290:
[----:B------:R-:W-:Y:S01]  /*4280*/  HFMA2.MMA R45, -RZ, RZ, 0, 4.76837158203125e-07 ;  /* 0x00000008ff2d7435 */ /* 0x000fe200000001ff */
[----:B------:R-:W-:-:S04]  /*4290*/  IMAD.MOV.U32 R59, RZ, RZ, R67 ;  /* 0x000000ffff3b7224 */ /* 0x000fc800078e0043 */
[----:B------:R-:W-:Y:S02]  /*42a0*/  FADD.FTZ R63, R62, R59 ;  /* 0x0000003b3e3f7221 */ /* 0x000fe40000010000 */
[----:B------:R-:W0:Y:S03]  /*42b0*/  LDC R59, c[0x0][0x290] ;  /* 0x0000a400ff3b7b82 */ /* 0x000e260000000800 */
[----:B------:R-:W-:-:S07]  /*42c0*/  MOV R64, R63 ;  /* 0x0000003f00407202 */ /* 0x000fce0000000f00 */
[----:B0-----:R-:W-:Y:S05]  /*42d0*/  WARPSYNC.COLLECTIVE R47, `(.L_x_6291) ;  /* 0x000000002f087348 */ /* 0x001fea0003c00000 */
[----:B------:R1:W2:Y:S02]  /*42e0*/  SHFL.BFLY P1, R67, R64, R45, R46 ;  /* 0x0c00002d40437389 */ /* 0x0002a4000002002e */
[----:B012---:R-:W-:Y:S01]  /*42f0*/  ENDCOLLECTIVE ;  /* 0x000000000000791b */ /* 0x007fe20003800000 */
.L_x_6291:
[----:B------:R-:W-:Y:S01]  /*4300*/  HFMA2.MMA R45, -RZ, RZ, 0, 9.5367431640625e-07 ;  /* 0x00000010ff2d7435 */ /* 0x000fe200000001ff */
[----:B------:R-:W-:-:S04]  /*4310*/  IMAD.MOV.U32 R44, RZ, RZ, R67 ;  /* 0x000000ffff2c7224 */ /* 0x000fc800078e0043 */
[----:B------:R-:W-:-:S05]  /*4320*/  FADD.FTZ R65, R63, R44 ;  /* 0x0000002c3f417221 */ /* 0x000fca0000010000 */
[----:B------:R-:W-:-:S07]  /*4330*/  MOV R64, R65 ;  /* 0x0000004100407202 */ /* 0x000fce0000000f00 */
[----:B------:R-:W-:Y:S05]  /*4340*/  WARPSYNC.COLLECTIVE R47, `(.L_x_6292) ;  /* 0x000000002f087348 */ /* 0x000fea0003c00000 */
[----:B------:R0:W1:Y:S02]  /*4350*/  SHFL.BFLY P1, R67, R64, R45, R46 ;  /* 0x0c00002d40437389 */ /* 0x000064000002002e */
[----:B01----:R-:W-:Y:S01]  /*4360*/  ENDCOLLECTIVE ;  /* 0x000000000000791b */ /* 0x003fe20003800000 */
.L_x_6292:
        /* <DEDUP_REMOVED lines=24> */
.L_x_6293:
[----:B------:R-:W-:Y:S01]  /*44f0*/  HFMA2.MMA R45, -RZ, RZ, 0, 1.1920928955078125e-07 ;  /* 0x00000002ff2d7435 */ /* 0x000fe200000001ff */
[----:B------:R-:W-:-:S04]  /*4500*/  IMAD.MOV.U32 R63, RZ, RZ, R67 ;  /* 0x000000ffff3f7224 */ /* 0x000fc800078e0043 */
[----:B------:R-:W-:-:S05]  /*4510*/  FADD.FTZ R63, R44, R63 ;  /* 0x0000003f2c3f7221 */ /* 0x000fca0000010000 */
[----:B------:R-:W-:-:S07]  /*4520*/  MOV R64, R63 ;  /* 0x0000003f00407202 */ /* 0x000fce0000000f00 */
[----:B------:R-:W-:Y:S05]  /*4530*/  WARPSYNC.COLLECTIVE R47, `(.L_x_6294) ;  /* 0x000000002f087348 */ /* 0x000fea0003c00000 */
[----:B------:R0:W1:Y:S02]  /*4540*/  SHFL.BFLY P1, R67, R64, R45, R46 ;  /* 0x0c00002d40437389 */ /* 0x000064000002002e */
[----:B01----:R-:W-:Y:S01]  /*4550*/  ENDCOLLECTIVE ;  /* 0x000000000000791b */ /* 0x003fe20003800000 */
.L_x_6294:
[----:B------:R-:W-:Y:S01]  /*4560*/  HFMA2.MMA R45, -RZ, RZ, 0, 2.384185791015625e-07 ;  /* 0x00000004ff2d7435 */ /* 0x000fe200000001ff */
[----:B------:R-:W-:-:S04]  /*4570*/  IMAD.MOV.U32 R60, RZ, RZ, R67 ;  /* 0x000000ffff3c7224 */ /* 0x000fc800078e0043 */
[----:B------:R-:W-:-:S05]  /*4580*/  FADD.FTZ R60, R63, R60 ;  /* 0x0000003c3f3c7221 */ /* 0x000fca0000010000 */
[----:B------:R-:W-:-:S07]  /*4590*/  MOV R64, R60 ;  /* 0x0000003c00407202 */ /* 0x000fce0000000f00 */
[----:B------:R-:W-:Y:S05]  /*45a0*/  WARPSYNC.COLLECTIVE R47, `(.L_x_6295) ;  /* 0x000000002f087348 */ /* 0x000fea0003c00000 */
[----:B------:R0:W1:Y:S02]  /*45b0*/  SHFL.BFLY P1, R67, R64, R45, R46 ;  /* 0x0c00002d40437389 */ /* 0x000064000002002e */
[----:B01----:R-:W-:Y:S01]  /*45c0*/  ENDCOLLECTIVE ;  /* 0x000000000000791b */ /* 0x003fe20003800000 */
.L_x_6295:
[----:B------:R-:W-:Y:S01]  /*45d0*/  HFMA2.MMA R45, -RZ, RZ, 0, 4.76837158203125e-07 ;  /* 0x00000008ff2d7435 */ /* 0x000fe200000001ff */
[----:B------:R-:W-:-:S04]  /*45e0*/  IMAD.MOV.U32 R65, RZ, RZ, R67 ;  /* 0x000000ffff417224 */ /* 0x000fc800078e0043 */
[----:B------:R-:W-:-:S05]  /*45f0*/  FADD.FTZ R65, R60, R65 ;  /* 0x000000413c417221 */ /* 0x000fca0000010000 */
[----:B------:R-:W-:-:S07]  /*4600*/  MOV R64, R65 ;  /* 0x0000004100407202 */ /* 0x000fce0000000f00 */
[----:B------:R-:W-:Y:S05]  /*4610*/  WARPSYNC.COLLECTIVE R47, `(.L_x_6296) ;  /* 0x000000002f087348 */ /* 0x000fea0003c00000 */
[----:B------:R0:W1:Y:S02]  /*4620*/  SHFL.BFLY P1, R67, R64, R45, R46 ;  /* 0x0c00002d40437389 */ /* 0x000064000002002e */
[----:B01----:R-:W-:Y:S01]  /*4630*/  ENDCOLLECTIVE ;  /* 0x000000000000791b */ /* 0x003fe20003800000 */
.L_x_6296:
[----:B------:R-:W-:Y:S01]  /*4640*/  HFMA2.MMA R45, -RZ, RZ, 0, 9.5367431640625e-07 ;  /* 0x00000010ff2d7435 */ /* 0x000fe200000001ff */
[----:B------:R-:W-:-:S04]  /*4650*/  IMAD.MOV.U32 R62, RZ, RZ, R67 ;  /* 0x000000ffff3e7224 */ /* 0x000fc800078e0043 */
[----:B------:R-:W-:-:S05]  /*4660*/  FADD.FTZ R62, R65, R62 ;  /* 0x0000003e413e7221 */ /* 0x000fca0000010000 */
[----:B------:R-:W-:-:S07]  /*4670*/  MOV R64, R62 ;  /* 0x0000003e00407202 */ /* 0x000fce0000000f00 */
[----:B------:R-:W-:Y:S05]  /*4680*/  WARPSYNC.COLLECTIVE R47, `(.L_x_6297) ;  /* 0x000000002f087348 */ /* 0x000fea0003c00000 */
[----:B------:R0:W1:Y:S02]  /*4690*/  SHFL.BFLY P1, R67, R64, R45, R46 ;  /* 0x0c00002d40437389 */ /* 0x000064000002002e */
[----:B01----:R-:W-:Y:S01]  /*46a0*/  ENDCOLLECTIVE ;  /* 0x000000000000791b */ /* 0x003fe20003800000 */
.L_x_6297:
[----:B------:R-:W-:Y:S05]  /*46b0*/  BRA `(.L_x_6298) ;  /* 0xfffffff4007c7947 */ /* 0x000fea000383ffff */
.L_x_6299:
        /* <DEDUP_REMOVED lines=12> */
.L_x_9603:


//--------------------- .text._ZN10layer_norm13ln_fwd_kernelINS_13Kernel_traitsI6__halfS2_fS2_fjLj256ELj1ELj4ELj1ELj16ENS_18Kernel_traits_baseILj256ES2_S2_fS2_fjLj128EEEEELb1ELb1ELb0ELb0EEEvNS_9FwdParamsE --------------------------
	.section	.text._ZN10layer_norm13ln_fwd_kernelINS_13Kernel_traitsI6__halfS2_fS2_fjLj256ELj1ELj4ELj1ELj16ENS_18Kernel_traits_baseILj256ES2_S2_fS2_fjLj128EEEEELb1ELb1ELb0ELb0EEEvNS_9FwdParamsE,"ax",@progbits
	.align	128
        .global         _ZN10layer_norm13ln_fwd_kernelINS_13Kernel_traitsI6__halfS2_fS2_fjLj256ELj1ELj4ELj1ELj16ENS_18Kernel_traits_baseILj256ES2_S2_fS2_fjLj128EEEEELb1ELb1ELb0ELb0EEEvNS_9FwdParamsE
        .type           _ZN10layer_norm13ln_fwd_kernelINS_13Kernel_traitsI6__halfS2_fS2_fjLj256ELj1ELj4ELj1ELj16ENS_18Kernel_traits_baseILj256ES2_S2_fS2_fjLj128EEEEELb1ELb1ELb0ELb0EEEvNS_9FwdParamsE,@function
        .size           _ZN10layer_norm13ln_fwd_kernelINS_13Kernel_traitsI6__halfS2_fS2_fjLj256ELj1ELj4ELj1ELj16ENS_18Kernel_traits_baseILj256ES2_S2_fS2_fjLj128EEEEELb1ELb1ELb0ELb0EEEvNS_9FwdParamsE,(.L_x_9604 - _ZN10layer_norm13ln_fwd_kernelINS_13Kernel_traitsI6__halfS2_fS2_fjLj256ELj1ELj4ELj1ELj16ENS_18Kernel_traits_baseILj256ES2_S2_fS2_fjLj128EEEEELb1ELb1ELb0ELb0EEEvNS_9FwdParamsE)
        .other          _ZN10layer_norm13ln_fwd_kernelINS_13Kernel_traitsI6__halfS2_fS2_fjLj256ELj1ELj4ELj1ELj16ENS_18Kernel_traits_baseILj256ES2_S2_fS2_fjLj128EEEEELb1ELb1ELb0ELb0EEEvNS_9FwdParamsE,@"STO_CUDA_ENTRY STV_DEFAULT"
_ZN10layer_norm13ln_fwd_kernelINS_13Kernel_traitsI6__halfS2_fS2_fjLj256ELj1ELj4ELj1ELj16ENS_18Kernel_traits_baseILj256ES2_S2_fS2_fjLj128EEEEELb1ELb1ELb0ELb0EEEvNS_9FwdParamsE:
.text._ZN10layer_norm13ln_fwd_kernelINS_13Kernel_traitsI6__halfS2_fS2_fjLj256ELj1ELj4ELj1ELj16ENS_18Kernel_traits_baseILj256ES2_S2_fS2_fjLj128EEEEELb1ELb1ELb0ELb0EEEvNS_9FwdParamsE:
        /* <DEDUP_REMOVED lines=23> */
[----:B------:R-:W-:-:S05]  /*0170*/  SHF.R.U32.HI R0, RZ, 0x5, R6 ;  /* 0x00000005ff007819 */ /* 0x000fca0000011606 */
[C---:B----4-:R-:W-:Y:S01]  /*0180*/  IMAD R0, R9.reuse, 0x4, R0 ;  /* 0x0000000409007824 */ /* 0x050fe200078e0200 */
[----:B--2---:R-:W-:Y:S01]  /*0190*/  @P2 R2UR UR4, R2 ;  /* 0x00000000020422ca */ /* 0x004fe200000e0000 */
[----:B------:R-:W-:Y:S01]  /*01a0*/  IMAD R2, R9, UR8, R6 ;  /* 0x0000000809027c24 */ /* 0x000fe2000f8e0206 */
[----:B------:R-:W-:-:S03]  /*01b0*/  @P2 R2UR UR5, R3 ;  /* 0x00000000030522ca */ /* 0x000fc600000e0000 */
[----:B0-----:R-:W-:-:S12]  /*01c0*/  @!P0 BRA `(.L_x_6301) ;  /* 0x00000000003c8947 */ /* 0x001fd80003800000 */
        /* <DEDUP_REMOVED lines=15> */
.L_x_6301:
[----:B------:R-:W-:Y:S05]  /*02c0*/  BSYNC B0 ;  /* 0x0000000000007941 */ /* 0x000fea0003800000 */
.L_x_6300:
[----:B------:R-:W-:Y:S01]  /*02d0*/  ULDC UR8, c[0x0][0x214] ;  /* 0x0000850000087ab9 */ /* 0x000fe20000000800 */
[----:B-----5:R-:W-:Y:S02]  /*02e0*/  @P2 IADD3 R20, P3, R4, R23, RZ ;  /* 0x0000001704142210 */ /* 0x020fe40007f7e0ff */
[----:B------:R-:W-:-:S03]  /*02f0*/  ISETP.GE.AND P1, PT, R0, UR8, PT ;  /* 0x0000000800007c0c */ /* 0x000fc6000bf26270 */
[----:B------:R-:W-:-:S10]  /*0300*/  @P2 IMAD.X R21, RZ, RZ, R5, P3 ;  /* 0x000000ffff152224 */ /* 0x000fd400018e0605 */
[----:B------:R-:W-:Y:S05]  /*0310*/  @P1 EXIT ;  /* 0x000000000000194d */ /* 0x000fea0003800000 */
[----:B------:R-:W-:Y:S01]  /*0320*/  IMAD.HI.U32 R6, R2, -0x326172a9, RZ ;  /* 0xcd9e8d5702067827 */ /* 0x000fe200078e00ff */
[--C-:B------:R-:W-:Y:S01]  /*0330*/  SHF.R.U32.HI R3, RZ, 0x2, R21.reuse ;  /* 0x00000002ff037819 */ /* 0x100fe20000011615 */
[----:B------:R-:W-:Y:S01]  /*0340*/  UIADD3 UR12, UR5, -0x4498517b, URZ ;  /* 0xbb67ae85050c7890 */ /* 0x000fe2000fffe03f */
[----:B------:R-:W-:Y:S01]  /*0350*/  SHF.R.U64 R4, R20, 0x2, R21 ;  /* 0x0000000214047819 */ /* 0x000fe20000001215 */
[----:B------:R-:W-:Y:S02]  /*0360*/  UIADD3 UR11, UR4, -0x61c88647, URZ ;  /* 0x9e3779b9040b7890 */ /* 0x000fe4000fffe03f */
[----:B------:R-:W-:Y:S01]  /*0370*/  LOP3.LUT R6, R6, UR4, R3, 0x96, !PT ;  /* 0x0000000406067c12 */ /* 0x000fe2000f8e9603 */
[----:B------:R-:W-:Y:S01]  /*0380*/  UIADD3 UR13, UR4, 0x3c6ef372, URZ ;  /* 0x3c6ef372040d7890 */ /* 0x000fe2000fffe03f */
[----:B------:R-:W-:Y:S01]  /*0390*/  HADD2.F32 R59, -RZ, R16.H0_H0 ;  /* 0x20000010ff3b7230 */ /* 0x000fe20000004100 */
[----:B------:R-:W-:Y:S01]  /*03a0*/  UIADD3 UR14, UR5, 0x76cf5d0a, URZ ;  /* 0x76cf5d0a050e7890 */ /* 0x000fe2000fffe03f */
[C---:B------:R-:W-:Y:S01]  /*03b0*/  IMAD.HI.U32 R5, R4.reuse, -0x2daee0ad, RZ ;  /* 0xd2511f5304057827 */ /* 0x040fe200078e00ff */
[----:B------:R-:W-:Y:S01]  /*03c0*/  UIADD3 UR16, UR5, 0x32370b8f, URZ ;  /* 0x32370b8f05107890 */ /* 0x000fe2000fffe03f */
[----:B------:R-:W-:Y:S01]  /*03d0*/  HFMA2.MMA R32, -RZ, RZ, 0, 0 ;  /* 0x00000000ff207435 */ /* 0x000fe200000001ff */
[----:B------:R-:W-:Y:S01]  /*03e0*/  UIADD3 UR15, UR4, -0x255992d5, URZ ;  /* 0xdaa66d2b040f7890 */ /* 0x000fe2000fffe03f */
[----:B------:R-:W-:Y:S01]  /*03f0*/  IMAD R22, R4, -0x2daee0ad, RZ ;  /* 0xd2511f5304167824 */ /* 0x000fe200078e02ff */
[----:B------:R-:W-:Y:S01]  /*0400*/  LOP3.LUT R5, R5, UR5, RZ, 0x3c, !PT ;  /* 0x0000000505057c12 */ /* 0x000fe2000f8e3cff */
[----:B------:R-:W-:Y:S01]  /*0410*/  IMAD.HI.U32 R7, R6, -0x2daee0ad, RZ ;  /* 0xd2511f5306077827 */ /* 0x000fe200078e00ff */
[----:B------:R-:W-:Y:S01]  /*0420*/  UIADD3 UR17, UR4, 0x78dde6e4, URZ ;  /* 0x78dde6e404117890 */ /* 0x000fe2000fffe03f */
[----:B------:R-:W-:Y:S01]  /*0430*/  BSSY B1, `(.L_x_6302) ;  /* 0x00003af000017945 */ /* 0x000fe20003800000 */
[----:B------:R-:W-:Y:S01]  /*0440*/  UIADD3 UR18, UR5, -0x126145ec, URZ ;  /* 0xed9eba1405127890 */ /* 0x000fe2000fffe03f */
[----:B------:R-:W-:Y:S01]  /*0450*/  IMAD R24, R5, -0x326172a9, RZ ;  /* 0xcd9e8d5705187824 */ /* 0x000fe200078e02ff */
[----:B------:R-:W-:Y:S01]  /*0460*/  LOP3.LUT R21, R7, UR12, R22, 0x96, !PT ;  /* 0x0000000c07157c12 */ /* 0x000fe2000f8e9616 */
[----:B------:R-:W-:Y:S01]  /*0470*/  IMAD R22, R2, -0x326172a9, RZ ;  /* 0xcd9e8d5702167824 */ /* 0x000fe200078e02ff */
[----:B------:R-:W-:Y:S01]  /*0480*/  UIADD3 UR20, UR5, -0x56f99767, URZ ;  /* 0xa906689905147890 */ /* 0x000fe2000fffe03f */
[----:B------:R-:W-:Y:S01]  /*0490*/  IMAD.HI.U32 R7, R5, -0x326172a9, RZ ;  /* 0xcd9e8d5705077827 */ /* 0x000fe200078e00ff */
[----:B------:R-:W-:Y:S01]  /*04a0*/  UIADD3 UR19, UR4, 0x1715609d, URZ ;  /* 0x1715609d04137890 */ /* 0x000fe2000fffe03f */
[----:B------:R-:W-:Y:S01]  /*04b0*/  LOP3.LUT R41, R20, 0x3, RZ, 0xc0, !PT ;  /* 0x0000000314297812 */ /* 0x000fe200078ec0ff */
[----:B------:R-:W-:Y:S01]  /*04c0*/  UIADD3 UR21, UR4, -0x4ab325aa, URZ ;  /* 0xb54cda5604157890 */ /* 0x000fe2000fffe03f */
[----:B------:R-:W-:Y:S01]  /*04d0*/  IMAD.HI.U32 R5, R21, -0x326172a9, RZ ;  /* 0xcd9e8d5715057827 */ /* 0x000fe200078e00ff */
[----:B------:R-:W-:Y:S01]  /*04e0*/  LOP3.LUT R7, R7, UR11, R22, 0x96, !PT ;  /* 0x0000000b07077c12 */ /* 0x000fe2000f8e9616 */
[----:B------:R-:W-:-:S02]  /*04f0*/  UIADD3 UR22, UR5, 0x646e171e, URZ ;  /* 0x646e171e05167890 */ /* 0x000fc4000fffe03f */
[----:B------:R-:W-:Y:S01]  /*0500*/  IMAD R23, R6, -0x2daee0ad, RZ ;  /* 0xd2511f5306177824 */ /* 0x000fe200078e02ff */
[----:B------:R-:W-:Y:S01]  /*0510*/  LOP3.LUT R5, R5, UR13, R24, 0x96, !PT ;  /* 0x0000000d05057c12 */ /* 0x000fe2000f8e9618 */
[C---:B------:R-:W-:Y:S01]  /*0520*/  IMAD.HI.U32 R6, R7.reuse, -0x2daee0ad, RZ ;  /* 0xd2511f5307067827 */ /* 0x040fe200078e00ff */
[----:B------:R-:W-:Y:S02]  /*0530*/  UIADD3 UR24, UR5, 0x1fd5c5a3, URZ ;  /* 0x1fd5c5a305187890 */ /* 0x000fe4000fffe03f */
[----:B------:R-:W-:Y:S01]  /*0540*/  UIADD3 UR23, UR4, 0x5384540f, URZ ;  /* 0x5384540f04177890 */ /* 0x000fe2000fffe03f */
[----:B------:R-:W-:Y:S01]  /*0550*/  IMAD R22, R7, -0x2daee0ad, RZ ;  /* 0xd2511f5307167824 */ /* 0x000fe200078e02ff */
[----:B------:R-:W-:Y:S01]  /*0560*/  LOP3.LUT R6, R6, UR14, R23, 0x96, !PT ;  /* 0x0000000e06067c12 */ /* 0x000fe2000f8e9617 */
[----:B------:R-:W-:Y:S01]  /*0570*/  IMAD.HI.U32 R7, R5, -0x2daee0ad, RZ ;  /* 0xd2511f5305077827 */ /* 0x000fe200078e00ff */
[----:B------:R-:W-:Y:S02]  /*0580*/  UIADD3 UR25, UR4, -0xe443238, URZ ;  /* 0xf1bbcdc804197890 */ /* 0x000fe4000fffe03f */
[----:B------:R-:W-:Y:S01]  /*0590*/  UIADD3 UR26, UR5, -0x24c28bd8, URZ ;  /* 0xdb3d7428051a7890 */ /* 0x000fe2000fffe03f */
[----:B------:R-:W-:Y:S01]  /*05a0*/  HADD2.F32 R58, -RZ, R16.H1_H1 ;  /* 0x30000010ff3a7230 */ /* 0x000fe20000004100 */
[----:B------:R-:W-:Y:S01]  /*05b0*/  LOP3.LUT R23, R7, UR16, R22, 0x96, !PT ;  /* 0x0000001007177c12 */ /* 0x000fe2000f8e9616 */
[----:B------:R-:W-:Y:S01]  /*05c0*/  IMAD R22, R21, -0x326172a9, RZ ;  /* 0xcd9e8d5715167824 */ /* 0x000fe200078e02ff */
[----:B------:R-:W-:Y:S01]  /*05d0*/  UIADD3 UR27, UR4, -0x700cb87f, URZ ;  /* 0x8ff34781041b7890 */ /* 0x000fe2000fffe03f */
[----:B------:R-:W-:Y:S01]  /*05e0*/  IMAD.HI.U32 R7, R6, -0x326172a9, RZ ;  /* 0xcd9e8d5706077827 */ /* 0x000fe200078e00ff */
[----:B------:R-:W-:Y:S01]  /*05f0*/  UIADD3 UR28, UR5, -0x695add53, URZ ;  /* 0x96a522ad051c7890 */ /* 0x000fe2000fffe03f */
[----:B------:R-:W-:-:S02]  /*0600*/  ULDC.64 UR8, c[0x0][0x270] ;  /* 0x00009c0000087ab9 */ /* 0x000fc40000000a00 */
[----:B------:R-:W-:Y:S01]  /*0610*/  IMAD R21, R6, -0x326172a9, RZ ;  /* 0xcd9e8d5706157824 */ /* 0x000fe200078e02ff */
[----:B------:R-:W-:Y:S01]  /*0620*/  LOP3.LUT R7, R7, UR15, R22, 0x96, !PT ;  /* 0x0000000f07077c12 */ /* 0x000fe2000f8e9616 */
[----:B------:R-:W-:Y:S01]  /*0630*/  IMAD.HI.U32 R6, R23, -0x326172a9, RZ ;  /* 0xcd9e8d5717067827 */ /* 0x000fe200078e00ff */
[----:B------:R-:W-:Y:S01]  /*0640*/  UISETP.NE.U32.AND UP0, UPT, UR8, URZ, UPT ;  /* 0x0000003f0800728c */ /* 0x000fe2000bf05070 */
[----:B------:R-:W-:Y:S02]  /*0650*/  ULDC UR29, c[0x0][0x218] ;  /* 0x00008600001d7ab9 */ /* 0x000fe40000000800 */
[----:B------:R-:W-:Y:S01]  /*0660*/  IMAD R22, R5, -0x2daee0ad, RZ ;  /* 0xd2511f5305167824 */ /* 0x000fe200078e02ff */
[----:B------:R-:W-:Y:S01]  /*0670*/  LOP3.LUT R6, R6, UR17, R21, 0x96, !PT ;  /* 0x0000001106067c12 */ /* 0x000fe2000f8e9615 */
[----:B------:R-:W-:Y:S01]  /*0680*/  IMAD.HI.U32 R5, R7, -0x2daee0ad, RZ ;  /* 0xd2511f5307057827 */ /* 0x000fe200078e00ff */
[----:B------:R-:W-:Y:S01]  /*0690*/  ULDC.U8 UR8, c[0x0][0x2a0] ;  /* 0x0000a80000087ab9 */ /* 0x000fe20000000000 */
[----:B------:R-:W-:-:S02]  /*06a0*/  UISETP.NE.AND.EX UP0, UPT, UR9, URZ, UPT, UP0 ;  /* 0x0000003f0900728c */ /* 0x000fc4000bf05300 */
[----:B------:R-:W-:Y:S01]  /*06b0*/  IMAD R24, R7, -0x2daee0ad, RZ ;  /* 0xd2511f5307187824 */ /* 0x000fe200078e02ff */
[----:B------:R-:W-:Y:S01]  /*06c0*/  LOP3.LUT R5, R5, UR18, R22, 0x96, !PT ;  /* 0x0000001205057c12 */ /* 0x000fe2000f8e9616 */
[----:B------:R-:W-:Y:S01]  /*06d0*/  IMAD.HI.U32 R7, R6, -0x2daee0ad, RZ ;  /* 0xd2511f5306077827 */ /* 0x000fe200078e00ff */
[----:B------:R-:W-:Y:S01]  /*06e0*/  UISETP.NE.AND UP1, UPT, UR8, URZ, UPT ;  /* 0x0000003f0800728c */ /* 0x000fe2000bf25270 */
[----:B------:R-:W-:Y:S02]  /*06f0*/  ULDC UR10, c[0x0][0x2d8] ;  /* 0x0000b600000a7ab9 */ /* 0x000fe40000000800 */
        /* <DEDUP_REMOVED lines=9> */
[--C-:B------:R-:W-:Y:S02]  /*0790*/  HADD2.F32 R51, -RZ, R12.reuse.H0_H0 ;  /* 0x2000000cff337230 */ /* 0x100fe40000004100 */
[----:B------:R-:W-:Y:S01]  /*07a0*/  HADD2.F32 R50, -RZ, R12.H1_H1 ;  /* 0x3000000cff327230 */ /* 0x000fe20000004100 */
[----:B------:R-:W-:Y:S01]  /*07b0*/  LOP3.LUT R12, R5, UR22, R6, 0x96, !PT ;  /* 0x00000016050c7c12 */ /* 0x000fe2000f8e9606 */
        /* <DEDUP_REMOVED lines=14> */
[----:B------:R-:W-:Y:S02]  /*08a0*/  IMAD R15, R12, -0x326172a9, RZ ;  /* 0xcd9e8d570c0f7824 */ /* 0x000fe400078e02ff */
        /* <DEDUP_REMOVED lines=10> */
[--C-:B------:R-:W-:Y:S01]  /*0950*/  HADD2.F32 R35, -RZ, R8.reuse.H0_H0 ;  /* 0x20000008ff237230 */ /* 0x100fe20000004100 */
[----:B------:R-:W-:Y:S01]  /*0960*/  LOP3.LUT R40, R43, UR27, R13, 0x96, !PT ;  /* 0x0000001b2b287c12 */ /* 0x000fe2000f8e960d */
[----:B------:R-:W-:Y:S02]  /*0970*/  HADD2.F32 R5, -RZ, R8.H1_H1 ;  /* 0x30000008ff057230 */ /* 0x000fe40000004100 */
[--C-:B------:R-:W-:Y:S02]  /*0980*/  HADD2.F32 R6, -RZ, R9.reuse.H0_H0 ;  /* 0x20000009ff067230 */ /* 0x100fe40000004100 */
[----:B------:R-:W-:Y:S02]  /*0990*/  HADD2.F32 R7, -RZ, R9.H1_H1 ;  /* 0x30000009ff077230 */ /* 0x000fe40000004100 */
[--C-:B------:R-:W-:Y:S02]  /*09a0*/  HADD2.F32 R8, -RZ, R10.reuse.H0_H0 ;  /* 0x2000000aff087230 */ /* 0x100fe40000004100 */
[----:B------:R-:W-:-:S02]  /*09b0*/  HADD2.F32 R9, -RZ, R10.H1_H1 ;  /* 0x3000000aff097230 */ /* 0x000fc40000004100 */
[----:B------:R-:W-:Y:S02]  /*09c0*/  HADD2.F32 R10, -RZ, R11.H0_H0 ;  /* 0x2000000bff0a7230 */ /* 0x000fe40000004100 */
[--C-:B------:R-:W-:Y:S02]  /*09d0*/  HADD2.F32 R55, -RZ, R18.reuse.H0_H0 ;  /* 0x20000012ff377230 */ /* 0x100fe40000004100 */
[----:B------:R-:W-:Y:S02]  /*09e0*/  HADD2.F32 R54, -RZ, R18.H1_H1 ;  /* 0x30000012ff367230 */ /* 0x000fe40000004100 */
[--C-:B------:R-:W-:Y:S02]  /*09f0*/  HADD2.F32 R53, -RZ, R19.reuse.H0_H0 ;  /* 0x20000013ff357230 */ /* 0x100fe40000004100 */
[----:B------:R-:W-:Y:S02]  /*0a00*/  HADD2.F32 R52, -RZ, R19.H1_H1 ;  /* 0x30000013ff347230 */ /* 0x000fe40000004100 */
[----:B------:R-:W-:-:S02]  /*0a10*/  HADD2.F32 R11, -RZ, R11.H1_H1 ;  /* 0x3000000bff0b7230 */ /* 0x000fc40000004100 */
[----:B------:R-:W-:-:S07]  /*0a20*/  IMAD R39, R12, -0x2daee0ad, RZ ;  /* 0xd2511f530c277824 */ /* 0x000fce00078e02ff */
.L_x_6364:
[----:B------:R-:W-:Y:S01]  /*0a30*/  PLOP3.LUT P1, PT, PT, PT, UP0, 0x80, 0x0 ;  /* 0x000000000000781c */ /* 0x000fe20003f2f008 */
[----:B------:R-:W-:Y:S01]  /*0a40*/  @UP0 ULDC.64 UR8, c[0x0][0x270] ;  /* 0x00009c0000080ab9 */ /* 0x000fe20000000a00 */
[----:B------:R-:W-:Y:S02]  /*0a50*/  PLOP3.LUT P2, PT, PT, PT, UP0, 0x80, 0x0 ;  /* 0x000000000000781c */ /* 0x000fe40003f4f008 */
[----:B------:R-:W-:-:S09]  /*0a60*/  MOV R29, 0x2 ;  /* 0x00000002001d7802 */ /* 0x000fd20000000f00 */
        /* <DEDUP_REMOVED lines=35> */
.L_x_6306:
[----:B------:R-:W-:-:S07]  /*0ca0*/  MOV R22, R42 ;  /* 0x0000002a00167202 */ /* 0x000fce0000000f00 */
.L_x_6307:
[----:B------:R-:W-:Y:S05]  /*0cb0*/  BSYNC B2 ;  /* 0x0000000000027941 */ /* 0x000fea0003800000 */
.L_x_6305:
        /* <DEDUP_REMOVED lines=16> */
.L_x_6311:
[----:B------:R-:W-:Y:S05]  /*0dc0*/  BSYNC B3 ;  /* 0x0000000000037941 */ /* 0x000fea0003800000 */
.L_x_6310:
        /* <DEDUP_REMOVED lines=43> */
.L_x_6309:
[----:B------:R-:W-:Y:S05]  /*1080*/  BSYNC B2 ;  /* 0x0000000000027941 */ /* 0x000fea0003800000 */
.L_x_6308:
[----:B------:R-:W0:Y:S01]  /*1090*/  LDC R61, c[0x0][0x298] ;  /* 0x0000a600ff3d7b82 */ /* 0x000e220000000800 */
[----:B------:R-:W-:Y:S01]  /*10a0*/  I2FP.F32.U32 R23, R22 ;  /* 0x0000001600177245 */ /* 0x000fe20000201000 */
[----:B-----5:R-:W-:Y:S01]  /*10b0*/  HADD2.F32 R29, -RZ, R24.H0_H0 ;  /* 0x20000018ff1d7230 */ /* 0x020fe20000004100 */
[----:B------:R-:W-:Y:S01]  /*10c0*/  ISETP.NE.U32.AND P1, PT, R20, RZ, PT ;  /* 0x000000ff1400720c */ /* 0x000fe20003f25070 */
[----:B------:R-:W-:Y:S01]  /*10d0*/  IMAD.MOV.U32 R60, RZ, RZ, 0x2f800000 ;  /* 0x2f800000ff3c7424 */ /* 0x000fe200078e00ff */
[----:B------:R-:W-:Y:S01]  /*10e0*/  BSSY B2, `(.L_x_6312) ;  /* 0x0000017000027945 */ /* 0x000fe20003800000 */
[----:B------:R-:W-:Y:S01]  /*10f0*/  IADD3 R22, R30, 0x1, RZ ;  /* 0x000000011e167810 */ /* 0x000fe20007ffe0ff */
[----:B------:R-:W-:Y:S01]  /*1100*/  FMUL.FTZ R20, R29, R28 ;  /* 0x0000001c1d147220 */ /* 0x000fe20000410000 */
[----:B------:R-:W1:Y:S01]  /*1110*/  LDC R34, c[0x0][0x294] ;  /* 0x0000a500ff227b82 */ /* 0x000e620000000800 */
[----:B------:R-:W-:Y:S01]  /*1120*/  FFMA.FTZ R23, R23, R60, 1.1641532182693481445e-10 ;  /* 0x2f00000017177423 */ /* 0x000fe2000001003c */
[----:B------:R-:W-:Y:S01]  /*1130*/  ISETP.NE.AND.EX P1, PT, R21, RZ, PT, P1 ;  /* 0x000000ff1500720c */ /* 0x000fe20003f25310 */
        /* <DEDUP_REMOVED lines=16> */
.L_x_6313:
[----:B------:R-:W-:-:S07]  /*1240*/  MOV R21, R42 ;  /* 0x0000002a00157202 */ /* 0x000fce0000000f00 */
.L_x_6314:
[----:B------:R-:W-:Y:S05]  /*1250*/  BSYNC B2 ;  /* 0x0000000000027941 */ /* 0x000fea0003800000 */
.L_x_6312:
        /* <DEDUP_REMOVED lines=16> */
.L_x_6318:
[----:B------:R-:W-:Y:S05]  /*1360*/  BSYNC B3 ;  /* 0x0000000000037941 */ /* 0x000fea0003800000 */
.L_x_6317:
        /* <DEDUP_REMOVED lines=43> */
.L_x_6316:
[----:B------:R-:W-:Y:S05]  /*1620*/  BSYNC B2 ;  /* 0x0000000000027941 */ /* 0x000fea0003800000 */
.L_x_6315:
[----:B------:R-:W-:Y:S01]  /*1630*/  I2FP.F32.U32 R21, R21 ;  /* 0x0000001500157245 */ /* 0x000fe20000201000 */
[----:B------:R-:W-:Y:S01]  /*1640*/  HADD2.F32 R23, -RZ, R24.H1_H1 ;  /* 0x30000018ff177230 */ /* 0x000fe20000004100 */
[----:B------:R-:W-:Y:S03]  /*1650*/  BSSY B2, `(.L_x_6319) ;  /* 0x0000015000027945 */ /* 0x000fe60003800000 */
[----:B------:R-:W-:Y:S01]  /*1660*/  FFMA.FTZ R21, R21, R60, 1.1641532182693481445e-10 ;  /* 0x2f00000015157423 */ /* 0x000fe2000001003c */
[----:B------:R-:W-:-:S04]  /*1670*/  FMUL.FTZ R24, R23, R28 ;  /* 0x0000001c17187220 */ /* 0x000fc80000410000 */
[----:B------:R-:W-:Y:S01]  /*1680*/  FMUL.FTZ R24, R24, R61 ;  /* 0x0000003d18187220 */ /* 0x000fe20000410000 */
[----:B------:R-:W-:Y:S01]  /*1690*/  FSETP.GTU.FTZ.AND P2, PT, R21, R34, PT ;  /* 0x000000221500720b */ /* 0x000fe20003f5c000 */
[----:B------:R-:W-:-:S03]  /*16a0*/  VIADD R34, R22, 0x1 ;  /* 0x0000000116227836 */ /* 0x000fc60000000000 */
        /* <DEDUP_REMOVED lines=14> */
.L_x_6320:
[----:B------:R-:W-:-:S07]  /*1790*/  MOV R24, R42 ;  /* 0x0000002a00187202 */ /* 0x000fce0000000f00 */
.L_x_6321:
[----:B------:R-:W-:Y:S05]  /*17a0*/  BSYNC B2 ;  /* 0x0000000000027941 */ /* 0x000fea0003800000 */
.L_x_6319:
        /* <DEDUP_REMOVED lines=16> */
.L_x_6325:
[----:B------:R-:W-:Y:S05]  /*18b0*/  BSYNC B3 ;  /* 0x0000000000037941 */ /* 0x000fea0003800000 */
.L_x_6324:
        /* <DEDUP_REMOVED lines=43> */
.L_x_6323:
[----:B------:R-:W-:Y:S05]  /*1b70*/  BSYNC B2 ;  /* 0x0000000000027941 */ /* 0x000fea0003800000 */
.L_x_6322:
[----:B------:R-:W0:Y:S01]  /*1b80*/  LDC R43, c[0x0][0x294] ;  /* 0x0000a500ff2b7b82 */ /* 0x000e220000000800 */
[----:B------:R-:W-:Y:S01]  /*1b90*/  I2FP.F32.U32 R23, R24 ;  /* 0x0000001800177245 */ /* 0x000fe20000201000 */
[----:B------:R-:W-:Y:S01]  /*1ba0*/  HADD2.F32 R31, -RZ, R25.H0_H0 ;  /* 0x20000019ff1f7230 */ /* 0x000fe20000004100 */
[----:B------:R-:W-:Y:S01]  /*1bb0*/  BSSY B2, `(.L_x_6326) ;  /* 0x0000015000027945 */ /* 0x000fe20003800000 */
[----:B------:R-:W-:Y:S02]  /*1bc0*/  IADD3 R24, R34, 0x1, RZ ;  /* 0x0000000122187810 */ /* 0x000fe40007ffe0ff */
[----:B------:R-:W-:Y:S01]  /*1bd0*/  FFMA.FTZ R23, R23, R60, 1.1641532182693481445e-10 ;  /* 0x2f00000017177423 */ /* 0x000fe2000001003c */
[----:B------:R-:W-:-:S04]  /*1be0*/  FMUL.FTZ R22, R31, R28 ;  /* 0x0000001c1f167220 */ /* 0x000fc80000410000 */
[----:B------:R-:W-:Y:S01]  /*1bf0*/  FMUL.FTZ R22, R22, R61 ;  /* 0x0000003d16167220 */ /* 0x000fe20000410000 */
[----:B0-----:R-:W-:-:S04]  /*1c00*/  FSETP.GTU.FTZ.AND P2, PT, R23, R43, PT ;  /* 0x0000002b1700720b */ /* 0x001fc80003f5c000 */
        /* <DEDUP_REMOVED lines=14> */
.L_x_6327:
[----:B------:R-:W-:-:S07]  /*1cf0*/  IMAD.MOV.U32 R23, RZ, RZ, R42 ;  /* 0x000000ffff177224 */ /* 0x000fce00078e002a */
.L_x_6328:
[----:B------:R-:W-:Y:S05]  /*1d00*/  BSYNC B2 ;  /* 0x0000000000027941 */ /* 0x000fea0003800000 */
.L_x_6326:
        /* <DEDUP_REMOVED lines=16> */
.L_x_6332:
[----:B------:R-:W-:Y:S05]  /*1e10*/  BSYNC B3 ;  /* 0x0000000000037941 */ /* 0x000fea0003800000 */
.L_x_6331:
        /* <DEDUP_REMOVED lines=44> */
.L_x_6330:
[----:B------:R-:W-:Y:S05]  /*20e0*/  BSYNC B2 ;  /* 0x0000000000027941 */ /* 0x000fea0003800000 */
.L_x_6329:
        /* <DEDUP_REMOVED lines=21> */
.L_x_6334:
[----:B------:R-:W-:-:S07]  /*2240*/  MOV R34, R42 ;  /* 0x0000002a00227202 */ /* 0x000fce0000000f00 */
.L_x_6335:
[----:B------:R-:W-:Y:S05]  /*2250*/  BSYNC B2 ;  /* 0x0000000000027941 */ /* 0x000fea0003800000 */
.L_x_6333:
        /* <DEDUP_REMOVED lines=16> */
.L_x_6339:
[----:B------:R-:W-:Y:S05]  /*2360*/  BSYNC B3 ;  /* 0x0000000000037941 */ /* 0x000fea0003800000 */
.L_x_6338:
        /* <DEDUP_REMOVED lines=43> */
.L_x_6337:
[----:B------:R-:W-:Y:S05]  /*2620*/  BSYNC B2 ;  /* 0x0000000000027941 */ /* 0x000fea0003800000 */
.L_x_6336:
[----:B------:R-:W0:Y:S01]  /*2630*/  LDC R41, c[0x0][0x294] ;  /* 0x0000a500ff297b82 */ /* 0x000e220000000800 */
        /* <DEDUP_REMOVED lines=21> */
.L_x_6341:
[----:B------:R-:W-:-:S07]  /*2790*/  MOV R25, R42 ;  /* 0x0000002a00197202 */ /* 0x000fce0000000f00 */
.L_x_6342:
[----:B------:R-:W-:Y:S05]  /*27a0*/  BSYNC B2 ;  /* 0x0000000000027941 */ /* 0x000fea0003800000 */
.L_x_6340:
        /* <DEDUP_REMOVED lines=16> */
.L_x_6346:
[----:B------:R-:W-:Y:S05]  /*28b0*/  BSYNC B3 ;  /* 0x0000000000037941 */ /* 0x000fea0003800000 */
.L_x_6345:
        /* <DEDUP_REMOVED lines=43> */
.L_x_6344:
[----:B------:R-:W-:Y:S05]  /*2b70*/  BSYNC B2 ;  /* 0x0000000000027941 */ /* 0x000fea0003800000 */
.L_x_6343:
[----:B------:R-:W0:Y:S01]  /*2b80*/  LDC R36, c[0x0][0x294] ;  /* 0x0000a500ff247b82 */ /* 0x000e220000000800 */
[----:B------:R-:W-:Y:S01]  /*2b90*/  I2FP.F32.U32 R25, R25 ;  /* 0x0000001900197245 */ /* 0x000fe20000201000 */
[----:B------:R-:W-:Y:S01]  /*2ba0*/  HADD2.F32 R37, -RZ, R26.H1_H1 ;  /* 0x3000001aff257230 */ /* 0x000fe20000004100 */
[----:B------:R-:W-:Y:S01]  /*2bb0*/  ISETP.NE.AND P5, PT, R34, 0x1, PT ;  /* 0x000000012200780c */ /* 0x000fe20003fa5270 */
[----:B------:R-:W-:Y:S02]  /*2bc0*/  BSSY B2, `(.L_x_6347) ;  /* 0x0000013000027945 */ /* 0x000fe40003800000 */
        /* <DEDUP_REMOVED lines=17> */
.L_x_6348:
[----:B------:R-:W-:-:S07]  /*2ce0*/  MOV R26, R42 ;  /* 0x0000002a001a7202 */ /* 0x000fce0000000f00 */
.L_x_6349:
[----:B------:R-:W-:Y:S05]  /*2cf0*/  BSYNC B2 ;  /* 0x0000000000027941 */ /* 0x000fea0003800000 */
.L_x_6347:
        /* <DEDUP_REMOVED lines=16> */
.L_x_6353:
[----:B------:R-:W-:Y:S05]  /*2e00*/  BSYNC B3 ;  /* 0x0000000000037941 */ /* 0x000fea0003800000 */
.L_x_6352:
        /* <DEDUP_REMOVED lines=39> */
[----:B------:R-:W-:-:S03]  /*3080*/  IMAD.WIDE.U32 R36, R36, -0x2daee0ad, RZ ;  /* 0xd2511f5324247825 */ /* 0x000fc600078e00ff */
[----:B------:R-:W-:Y:S01]  /*3090*/  MOV R39, R36 ;  /* 0x0000002400277202 */ /* 0x000fe20000000f00 */
[----:B------:R-:W-:Y:S01]  /*30a0*/  IMAD.MOV.U32 R36, RZ, RZ, RZ ;  /* 0x000000ffff247224 */ /* 0x000fe200078e00ff */
[----:B------:R-:W-:-:S07]  /*30b0*/  LOP3.LUT R38, R37, UR28, R38, 0x96, !PT ;  /* 0x0000001c25267c12 */ /* 0x000fce000f8e9626 */
.L_x_6351:
[----:B------:R-:W-:Y:S05]  /*30c0*/  BSYNC B2 ;  /* 0x0000000000027941 */ /* 0x000fea0003800000 */
.L_x_6350:
[----:B------:R-:W0:Y:S01]  /*30d0*/  LDC R43, c[0x0][0x294] ;  /* 0x0000a500ff2b7b82 */ /* 0x000e220000000800 */
[----:B------:R-:W-:Y:S01]  /*30e0*/  I2FP.F32.U32 R37, R26 ;  /* 0x0000001a00257245 */ /* 0x000fe20000201000 */
[----:B------:R-:W-:Y:S01]  /*30f0*/  HADD2.F32 R41, -RZ, R27.H0_H0 ;  /* 0x2000001bff297230 */ /* 0x000fe20000004100 */
[C---:B------:R-:W-:Y:S01]  /*3100*/  ISETP.NE.AND P6, PT, R36.reuse, 0x1, PT ;  /* 0x000000012400780c */ /* 0x040fe20003fc5270 */
[----:B------:R-:W-:Y:S02]  /*3110*/  BSSY B2, `(.L_x_6354) ;  /* 0x0000013000027945 */ /* 0x000fe40003800000 */
[----:B------:R-:W-:Y:S01]  /*3120*/  FFMA.FTZ R26, R37, R60, 1.1641532182693481445e-10 ;  /* 0x2f000000251a7423 */ /* 0x000fe2000001003c */
[----:B------:R-:W-:Y:S01]  /*3130*/  FMUL.FTZ R34, R41, R28 ;  /* 0x0000001c29227220 */ /* 0x000fe20000410000 */
[----:B------:R-:W-:-:S03]  /*3140*/  IADD3 R41, R36, 0x1, RZ ;  /* 0x0000000124297810 */ /* 0x000fc60007ffe0ff */
        /* <DEDUP_REMOVED lines=14> */
.L_x_6355:
[----:B------:R-:W-:-:S07]  /*3230*/  MOV R34, R42 ;  /* 0x0000002a00227202 */ /* 0x000fce0000000f00 */
.L_x_6356:
[----:B------:R-:W-:Y:S05]  /*3240*/  BSYNC B2 ;  /* 0x0000000000027941 */ /* 0x000fea0003800000 */
.L_x_6354:
        /* <DEDUP_REMOVED lines=18> */
.L_x_6360:
[----:B------:R-:W-:Y:S05]  /*3370*/  BSYNC B3 ;  /* 0x0000000000037941 */ /* 0x000fea0003800000 */
.L_x_6359:
        /* <DEDUP_REMOVED lines=42> */
[----:B------:R-:W-:Y:S02]  /*3620*/  LOP3.LUT R40, R37, UR27, R40, 0x96, !PT ;  /* 0x0000001b25287c12 */ /* 0x000fe4000f8e9628 */
[----:B------:R-:W-:-:S07]  /*3630*/  MOV R42, R36 ;  /* 0x00000024002a7202 */ /* 0x000fce0000000f00 */
.L_x_6358:
[----:B------:R-:W-:Y:S05]  /*3640*/  BSYNC B2 ;  /* 0x0000000000027941 */ /* 0x000fea0003800000 */
.L_x_6357:
[----:B------:R-:W-:Y:S01]  /*3650*/  I2FP.F32.U32 R37, R34 ;  /* 0x0000002200257245 */ /* 0x000fe20000201000 */
[----:B------:R-:W-:Y:S01]  /*3660*/  HADD2.F32 R27, -RZ, R27.H1_H1 ;  /* 0x3000001bff1b7230 */ /* 0x000fe20000004100 */
[----:B------:R-:W-:Y:S02]  /*3670*/  ISETP.NE.AND P6, PT, R29, RZ, PT ;  /* 0x000000ff1d00720c */ /* 0x000fe40003fc5270 */
[----:B------:R-:W-:Y:S01]  /*3680*/  SEL R29, RZ, 0x10000, P5 ;  /* 0x00010000ff1d7807 */ /* 0x000fe20002800000 */
[----:B------:R-:W-:Y:S01]  /*3690*/  FFMA.FTZ R37, R37, R60, 1.1641532182693481445e-10 ;  /* 0x2f00000025257423 */ /* 0x000fe2000001003c */
[----:B------:R-:W-:Y:S01]  /*36a0*/  ISETP.NE.AND P5, PT, R30, RZ, PT ;  /* 0x000000ff1e00720c */ /* 0x000fe20003fa5270 */
[----:B------:R-:W-:Y:S01]  /*36b0*/  FMUL.FTZ R28, R27, R28 ;  /* 0x0000001c1b1c7220 */ /* 0x000fe20000410000 */
[----:B------:R-:W-:Y:S02]  /*36c0*/  SEL R30, RZ, 0x100, P4 ;  /* 0x00000100ff1e7807 */ /* 0x000fe40002000000 */
[----:B------:R-:W-:Y:S01]  /*36d0*/  FSETP.GTU.FTZ.AND P4, PT, R37, R43, PT ;  /* 0x0000002b2500720b */ /* 0x000fe20003f9c000 */
[----:B------:R-:W-:Y:S01]  /*36e0*/  FMUL.FTZ R61, R28, R61 ;  /* 0x0000003d1c3d7220 */ /* 0x000fe20000410000 */
[----:B------:R-:W-:-:S02]  /*36f0*/  SEL R34, RZ, 0x1, P2 ;  /* 0x00000001ff227807 */ /* 0x000fc40001000000 */
[----:B------:R-:W-:Y:S02]  /*3700*/  SEL R27, RZ, 0x1000000, P4 ;  /* 0x01000000ff1b7807 */ /* 0x000fe40002000000 */
[----:B------:R-:W-:Y:S02]  /*3710*/  ISETP.NE.AND P2, PT, R31, RZ, PT ;  /* 0x000000ff1f00720c */ /* 0x000fe40003f45270 */
[----:B------:R-:W-:Y:S01]  /*3720*/  LOP3.LUT R30, R30, R27, R29, 0xfe, !PT ;  /* 0x0000001b1e1e7212 */ /* 0x000fe200078efe1d */
[----:B------:R-:W-:Y:S01]  /*3730*/  IMAD.WIDE.U32 R28, R34, 0x1000000, RZ ;  /* 0x01000000221c7825 */ /* 0x000fe200078e00ff */
[----:B------:R-:W-:Y:S02]  /*3740*/  SEL R27, RZ, 0x1, P3 ;  /* 0x00000001ff1b7807 */ /* 0x000fe40001800000 */
[----:B------:R-:W-:Y:S02]  /*3750*/  SEL R36, RZ, 0x1, P5 ;  /* 0x00000001ff247807 */ /* 0x000fe40002800000 */
[----:B------:R-:W-:-:S02]  /*3760*/  LOP3.LUT R27, R29, R30, R27, 0xfe, !PT ;  /* 0x0000001e1d1b7212 */ /* 0x000fc400078efe1b */
[----:B------:R-:W-:Y:S01]  /*3770*/  SEL R30, RZ, 0x1, P2 ;  /* 0x00000001ff1e7807 */ /* 0x000fe20001000000 */
[----:B------:R-:W-:Y:S01]  /*3780*/  IMAD.WIDE.U32 R36, R36, 0x100, RZ ;  /* 0x0000010024247825 */ /* 0x000fe200078e00ff */
[----:B------:R-:W-:Y:S02]  /*3790*/  FSEL R61, R61, RZ, !P4 ;  /* 0x000000ff3d3d7208 */ /* 0x000fe40006000000 */
[----:B------:R-:W-:Y:S01]  /*37a0*/  SEL R43, RZ, 0x1, P6 ;  /* 0x00000001ff2b7807 */ /* 0x000fe20003000000 */
        /* <DEDUP_REMOVED lines=13> */
.L_x_6304:
[----:B------:R-:W-:Y:S05]  /*3880*/  BSYNC B0 ;  /* 0x0000000000007941 */ /* 0x000fea0003800000 */
.L_x_6303:
        /* <DEDUP_REMOVED lines=52> */
.L_x_6376:
        /* <DEDUP_REMOVED lines=41> */
[----:B------:R-:W-:-:S03]  /*3e60*/  FFMA.FTZ R37, R50, R29, R5 ;  /* 0x0000001d32257223 */ /* 0x000fc60000010005 */
[----:B------:R-:W-:Y:S02]  /*3e70*/  F2FP.F16.F32.PACK_AB R29, R43, R36 ;  /* 0x000000242b1d723e */ /* 0x000fe400000000ff */
[----:B------:R-:W-:Y:S02]  /*3e80*/  F2FP.F16.F32.PACK_AB R28, R37, R28 ;  /* 0x0000001c251c723e */ /* 0x000fe400000000ff */
[----:B------:R-:W0:Y:S01]  /*3e90*/  LDC.64 R36, c[0x0][0x2b8] ;  /* 0x0000ae00ff247b82 */ /* 0x000e220000000a00 */
[----:B------:R-:W-:Y:S01]  /*3ea0*/  F2FP.F16.F32.PACK_AB R30, R61, R30 ;  /* 0x0000001e3d1e723e */ /* 0x000fe200000000ff */
[----:B0-----:R-:W-:-:S05]  /*3eb0*/  IMAD.WIDE.U32 R36, R33, 0x10, R36 ;  /* 0x0000001021247825 */ /* 0x001fca00078e0024 */
[----:B------:R1:W-:Y:S02]  /*3ec0*/  STG.E.128 desc[UR6][R36.64], R28 ;  /* 0x0000001c24007986 */ /* 0x0003e4000c101d06 */
.L_x_6363:
[----:B------:R-:W-:Y:S05]  /*3ed0*/  BSYNC B0 ;  /* 0x0000000000007941 */ /* 0x000fea0003800000 */
.L_x_6362:
[----:B01----:R-:W0:Y:S02]  /*3ee0*/  LDC.64 R28, c[0x0][0x210] ;  /* 0x00008400ff1c7b82 */ /* 0x003e240000000a00 */
[----:B0-----:R-:W-:-:S05]  /*3ef0*/  IMAD R0, R28, 0x4, R0 ;  /* 0x000000041c007824 */ /* 0x001fca00078e0200 */
[----:B------:R-:W-:-:S13]  /*3f00*/  ISETP.GE.AND P1, PT, R0, R29, PT ;  /* 0x0000001d0000720c */ /* 0x000fda0003f26270 */
[----:B------:R-:W-:Y:S05]  /*3f10*/  @!P1 BRA `(.L_x_6364) ;  /* 0xffffffc800c49947 */ /* 0x000fea000383ffff */
[----:B------:R-:W-:Y:S05]  /*3f20*/  BSYNC B1 ;  /* 0x0000000000017941 */ /* 0x000fea0003800000 */
.L_x_6302:
[----:B------:R-:W-:Y:S05]  /*3f30*/  EXIT ;  /* 0x000000000000794d */ /* 0x000fea0003800000 */
.L_x_6361:
[----:B------:R-:W-:Y:S01]  /*3f40*/  HFMA2.MMA R31, -RZ, RZ, 0, 5.9604644775390625e-08 ;  /* 0x00000001ff1f7435 */ /* 0x000fe200000001ff */
[----:B------:R-:W-:Y:S01]  /*3f50*/  BSSY B0, `(.L_x_6365) ;  /* 0x0000007000007945 */ /* 0x000fe20003800000 */
[----:B------:R-:W-:Y:S01]  /*3f60*/  MOV R37, R34 ;  /* 0x0000002200257202 */ /* 0x000fe20000000f00 */
[----:B------:R-:W-:Y:S01]  /*3f70*/  IMAD.MOV.U32 R29, RZ, RZ, -0x1 ;  /* 0xffffffffff1d7424 */ /* 0x000fe200078e00ff */
[----:B------:R-:W-:-:S07]  /*3f80*/  MOV R30, 0x1f ;  /* 0x0000001f001e7802 */ /* 0x000fce0000000f00 */
[----:B------:R-:W-:Y:S05]  /*3f90*/  WARPSYNC.COLLECTIVE R29, `(.L_x_6366) ;  /* 0x000000001d087348 */ /* 0x000fea0003c00000 */
[----:B------:R0:W1:Y:S02]  /*3fa0*/  SHFL.BFLY P2, R28, R37, R31, R30 ;  /* 0x0c00001f251c7389 */ /* 0x000064000004001e */
[----:B01----:R-:W-:Y:S01]  /*3fb0*/  ENDCOLLECTIVE ;  /* 0x000000000000791b */ /* 0x003fe20003800000 */
.L_x_6366:
[----:B------:R-:W-:Y:S05]  /*3fc0*/  BSYNC B0 ;  /* 0x0000000000007941 */ /* 0x000fea0003800000 */
.L_x_6365:
        /* <DEDUP_REMOVED lines=8> */
.L_x_6367:
[----:B------:R-:W-:Y:S01]  /*4050*/  HFMA2.MMA R31, -RZ, RZ, 0, 2.384185791015625e-07 ;  /* 0x00000004ff1f7435 */ /* 0x000fe200000001ff */
[----:B------:R-:W-:-:S04]  /*4060*/  FADD.FTZ R43, R37, R28 ;  /* 0x0000001c252b7221 */ /* 0x000fc80000010000 */
[----:B------:R-:W-:-:S07]  /*4070*/  IMAD.MOV.U32 R37, RZ, RZ, R43 ;  /* 0x000000ffff257224 */ /* 0x000fce00078e002b */
[----:B------:R-:W-:Y:S05]  /*4080*/  WARPSYNC.COLLECTIVE R29, `(.L_x_6368) ;  /* 0x000000001d087348 */ /* 0x000fea0003c00000 */
[----:B------:R0:W1:Y:S02]  /*4090*/  SHFL.BFLY P2, R28, R37, R31, R30 ;  /* 0x0c00001f251c7389 */ /* 0x000064000004001e */
[----:B01----:R-:W-:Y:S01]  /*40a0*/  ENDCOLLECTIVE ;  /* 0x000000000000791b */ /* 0x003fe20003800000 */
.L_x_6368:
[----:B------:R-:W-:Y:S01]  /*40b0*/  HFMA2.MMA R31, -RZ, RZ, 0, 4.76837158203125e-07 ;  /* 0x00000008ff1f7435 */ /* 0x000fe200000001ff */
[----:B------:R-:W-:-:S05]  /*40c0*/  FADD.FTZ R60, R43, R28 ;  /* 0x0000001c2b3c7221 */ /* 0x000fca0000010000 */
[----:B------:R-:W-:-:S07]  /*40d0*/  MOV R37, R60 ;  /* 0x0000003c00257202 */ /* 0x000fce0000000f00 */
[----:B------:R-:W-:Y:S05]  /*40e0*/  WARPSYNC.COLLECTIVE R29, `(.L_x_6369) ;  /* 0x000000001d087348 */ /* 0x000fea0003c00000 */
[----:B------:R0:W1:Y:S02]  /*40f0*/  SHFL.BFLY P2, R28, R37, R31, R30 ;  /* 0x0c00001f251c7389 */ /* 0x000064000004001e */
[----:B01----:R-:W-:Y:S01]  /*4100*/  ENDCOLLECTIVE ;  /* 0x000000000000791b */ /* 0x003fe20003800000 */
.L_x_6369:
[----:B------:R-:W-:Y:S01]  /*4110*/  MOV R31, 0x10 ;  /* 0x00000010001f7802 */ /* 0x000fe20000000f00 */
[----:B------:R-:W-:-:S04]  /*4120*/  FADD.FTZ R61, R60, R28 ;  /* 0x0000001c3c3d7221 */ /* 0x000fc80000010000 */
[----:B------:R-:W-:-:S07]  /*4130*/  IMAD.MOV.U32 R37, RZ, RZ, R61 ;  /* 0x000000ffff257224 */ /* 0x000fce00078e003d */
[----:B------:R-:W-:Y:S05]  /*4140*/  WARPSYNC.COLLECTIVE R29, `(.L_x_6370) ;  /* 0x000000001d087348 */ /* 0x000fea0003c00000 */
[----:B------:R0:W1:Y:S02]  /*4150*/  SHFL.BFLY P2, R28, R37, R31, R30 ;  /* 0x0c00001f251c7389 */ /* 0x000064000004001e */
[----:B01----:R-:W-:Y:S01]  /*4160*/  ENDCOLLECTIVE ;  /* 0x000000000000791b */ /* 0x003fe20003800000 */
.L_x_6370:
        /* <DEDUP_REMOVED lines=24> */
.L_x_6371:
[----:B------:R-:W-:Y:S01]  /*42f0*/  HFMA2.MMA R31, -RZ, RZ, 0, 1.1920928955078125e-07 ;  /* 0x00000002ff1f7435 */ /* 0x000fe200000001ff */
[----:B------:R-:W-:-:S04]  /*4300*/  FADD.FTZ R43, R37, R28 ;  /* 0x0000001c252b7221 */ /* 0x000fc80000010000 */
[----:B------:R-:W-:-:S07]  /*4310*/  IMAD.MOV.U32 R37, RZ, RZ, R43 ;  /* 0x000000ffff257224 */ /* 0x000fce00078e002b */
[----:B------:R-:W-:Y:S05]  /*4320*/  WARPSYNC.COLLECTIVE R29, `(.L_x_6372) ;  /* 0x000000001d087348 */ /* 0x000fea0003c00000 */
[----:B------:R0:W1:Y:S02]  /*4330*/  SHFL.BFLY P2, R28, R37, R31, R30 ;  /* 0x0c00001f251c7389 */ /* 0x000064000004001e */
[----:B01----:R-:W-:Y:S01]  /*4340*/  ENDCOLLECTIVE ;  /* 0x000000000000791b */ /* 0x003fe20003800000 */
.L_x_6372:
[----:B------:R-:W-:Y:S01]  /*4350*/  HFMA2.MMA R31, -RZ, RZ, 0, 2.384185791015625e-07 ;  /* 0x00000004ff1f7435 */ /* 0x000fe200000001ff */
[----:B------:R-:W-:-:S05]  /*4360*/  FADD.FTZ R60, R43, R28 ;  /* 0x0000001c2b3c7221 */ /* 0x000fca0000010000 */
[----:B------:R-:W-:-:S07]  /*4370*/  MOV R37, R60 ;  /* 0x0000003c00257202 */ /* 0x000fce0000000f00 */
[----:B------:R-:W-:Y:S05]  /*4380*/  WARPSYNC.COLLECTIVE R29, `(.L_x_6373) ;  /* 0x000000001d087348 */ /* 0x000fea0003c00000 */
[----:B------:R0:W1:Y:S02]  /*4390*/  SHFL.BFLY P2, R28, R37, R31, R30 ;  /* 0x0c00001f251c7389 */ /* 0x000064000004001e */
[----:B01----:R-:W-:Y:S01]  /*43a0*/  ENDCOLLECTIVE ;  /* 0x000000000000791b */ /* 0x003fe20003800000 */
.L_x_6373:
[----:B------:R-:W-:Y:S01]  /*43b0*/  MOV R31, 0x8 ;  /* 0x00000008001f7802 */ /* 0x000fe20000000f00 */
[----:B------:R-:W-:-:S04]  /*43c0*/  FADD.FTZ R61, R60, R28 ;  /* 0x0000001c3c3d7221 */ /* 0x000fc80000010000 */
[----:B------:R-:W-:-:S07]  /*43d0*/  IMAD.MOV.U32 R37, RZ, RZ, R61 ;  /* 0x000000ffff257224 */ /* 0x000fce00078e003d */
[----:B------:R-:W-:Y:S05]  /*43e0*/  WARPSYNC.COLLECTIVE R29, `(.L_x_6374) ;  /* 0x000000001d087348 */ /* 0x000fea0003c00000 */
[----:B------:R0:W1:Y:S02]  /*43f0*/  SHFL.BFLY P2, R28, R37, R31, R30 ;  /* 0x0c00001f251c7389 */ /* 0x000064000004001e */
[----:B01----:R-:W-:Y:S01]  /*4400*/  ENDCOLLECTIVE ;  /* 0x000000000000791b */ /* 0x003fe20003800000 */
.L_x_6374:
[----:B------:R-:W-:Y:S01]  /*4410*/  HFMA2.MMA R31, -RZ, RZ, 0, 9.5367431640625e-07 ;  /* 0x00000010ff1f7435 */ /* 0x000fe200000001ff */
[----:B------:R-:W-:-:S05]  /*4420*/  FADD.FTZ R61, R61, R28 ;  /* 0x0000001c3d3d7221 */ /* 0x000fca0000010000 */
[----:B------:R-:W-:-:S07]  /*4430*/  MOV R37, R61 ;  /* 0x0000003d00257202 */ /* 0x000fce0000000f00 */
[----:B------:R-:W-:Y:S05]  /*4440*/  WARPSYNC.COLLECTIVE R29, `(.L_x_6375) ;  /* 0x000000001d087348 */ /* 0x000fea0003c00000 */
[----:B------:R0:W1:Y:S02]  /*4450*/  SHFL.BFLY P2, R28, R37, R31, R30 ;  /* 0x0c00001f251c7389 */ /* 0x000064000004001e */
[----:B01----:R-:W-:Y:S01]  /*4460*/  ENDCOLLECTIVE ;  /* 0x000000000000791b */ /* 0x003fe20003800000 */
.L_x_6375:
[----:B------:R-:W-:Y:S05]  /*4470*/  BRA `(.L_x_6376) ;  /* 0xfffffff400d47947 */ /* 0x000fea000383ffff */
.L_x_6377:
        /* <DEDUP_REMOVED lines=16> */
.L_x_9604:


//--------------------- .text._ZN10layer_norm13ln_fwd_kernelINS_13Kernel_traitsI6__halfS2_fS2_fjLj256ELj1ELj4ELj1ELj16ENS_18Kernel_traits_baseILj256ES2_S2_fS2_fjLj128EEEEELb1ELb1ELb0ELb1EEEvNS_9FwdParamsE --------------------------
	.section	.text._ZN10layer_norm13ln_fwd_kernelINS_13Kernel_traitsI6__halfS2_fS2_fjLj256ELj1ELj4ELj1ELj16ENS_18Kernel_traits_baseILj256ES2_S2_fS2_fjLj128EEEEELb1ELb1ELb0ELb1EEEvNS_9FwdParamsE,"ax",@progbits
	.align	128
        .global         _ZN10layer_norm13ln_fwd_kernelINS_13Kernel_traitsI6__halfS2_fS2_fjLj256ELj1ELj4ELj1ELj16ENS_18Kernel_traits_baseILj256ES2_S2_fS2_fjLj128EEEEELb1ELb1ELb0ELb1EEEvNS_9FwdParamsE
        .type           _ZN10layer_norm13ln_fwd_kernelINS_13Kernel_traitsI6__halfS2_fS2_fjLj256ELj1ELj4ELj1ELj16ENS_18Kernel_traits_baseILj256ES2_S2_fS2_fjLj128EEEEELb1ELb1ELb0ELb1EEEvNS_9FwdParamsE,@function
        .size           _ZN10layer_norm13ln_fwd_kernelINS_13Kernel_traitsI6__halfS2_fS2_fjLj256ELj1ELj4ELj1ELj16ENS_18Kernel_traits_baseILj256ES2_S2_fS2_fjLj128EEEEELb1ELb1ELb0ELb1EEEvNS_9FwdParamsE,(.L_x_9605 - _ZN10layer_norm13ln_fwd_kernelINS_13Kernel_traitsI6__halfS2_fS2_fjLj256ELj1ELj4ELj1ELj16ENS_18Kernel_traits_baseILj256ES2_S2_fS2_fjLj128EEEEELb1ELb1ELb0ELb1EEEvNS_9FwdParamsE)
        .other          _ZN10layer_norm13ln_fwd_kernelINS_13Kernel_traitsI6__halfS2_fS2_fjLj256ELj1ELj4ELj1ELj16ENS_18Kernel_traits_baseILj256ES2_S2_fS2_fjLj128EEEEELb1ELb1ELb0ELb1EEEvNS_9FwdParamsE,@"STO_CUDA_ENTRY STV_DEFAULT"
_ZN10layer_norm13ln_fwd_kernelINS_13Kernel_traitsI6__halfS2_fS2_fjLj256ELj1ELj4ELj1ELj16ENS_18Kernel_traits_baseILj256ES2_S2_fS2_fjLj128EEEEELb1ELb1ELb0ELb1EEEvNS_9FwdParamsE:
.text._ZN10layer_norm13ln_fwd_kernelINS_13Kernel_traitsI6__halfS2_fS2_fjLj256ELj1ELj4ELj1ELj16ENS_18Kernel_traits_baseILj256ES2_S2_fS2_fjLj128EEEEELb1ELb1ELb0ELb1EEEvNS_9FwdParamsE:
        /* <DEDUP_REMOVED lines=14> */
[----:B------:R-:W-:-:S05]  /*00e0*/  ULDC.64 UR10, c[0x0][0x260] ;  /* 0x00009800000a7ab9 */ /* 0x000fca0000000a00 */
[----:B------:R-:W3:Y:S01]  /*00f0*/  @P1 LDG.E.64 R2, desc[UR4][R2.64] ;  /* 0x0000000402021981 */ /* 0x000ee2000c1e1b00 */
[----:B0-----:R-:W-:-:S03]  /*0100*/  LOP3.LUT R14, R7, 0x1f, RZ, 0xc0, !PT ;  /* 0x0000001f070e7812 */ /* 0x001fc600078ec0ff */
[----:B-1----:R0:W5:Y:S01]  /*0110*/  @P1 LDG.E.64 R4, desc[UR4][R16.64] ;  /* 0x0000000410041981 */ /* 0x002162000c1e1b00 */
[----:B------:R-:W-:Y:S02]  /*0120*/  SHF.R.U32.HI R0, RZ, 0x5, R7 ;  /* 0x00000005ff007819 */ /* 0x000fe40000011607 */
[----:B------:R-:W-:Y:S01]  /*0130*/  @P0 LEA R8, P2, R14, UR8, 0x4 ;  /* 0x000000080e080c11 */ /* 0x000fe2000f8420ff */
[----:B------:R-:W-:Y:S01]  /*0140*/  ULDC UR8, c[0x0][0x0] ;  /* 0x0000000000087ab9 */ /* 0x000fe20000000800 */
[----:B------:R-:W-:-:S03]  /*0150*/  SHF.L.U32 R6, R7, 0x4, RZ ;  /* 0x0000000407067819 */ /* 0x000fc600000006ff */
[----:B------:R-:W-:Y:S01]  /*0160*/  @P0 IMAD.X R9, RZ, RZ, UR9, P2 ;  /* 0x00000009ff090e24 */ /* 0x000fe200090e06ff */
[----:B------:R-:W-:Y:S01]  /*0170*/  ULDC UR9, c[0x0][0x214] ;  /* 0x0000850000097ab9 */ /* 0x000fe20000000800 */
[C---:B--2---:R-:W-:Y:S02]  /*0180*/  LEA R0, R13.reuse, R0, 0x2 ;  /* 0x000000000d007211 */ /* 0x044fe400078e10ff */
[----:B------:R-:W-:Y:S02]  /*0190*/  LOP3.LUT R6, R6, 0x1f0, RZ, 0xc0, !PT ;  /* 0x000001f006067812 */ /* 0x000fe400078ec0ff */
[----:B------:R-:W5:Y:S01]  /*01a0*/  @P0 LDG.E.128 R8, desc[UR4][R8.64] ;  /* 0x0000000408080981 */ /* 0x000f62000c1e1d00 */
[----:B------:R-:W-:Y:S02]  /*01b0*/  ISETP.GE.AND P2, PT, R0, UR9, PT ;  /* 0x0000000900007c0c */ /* 0x000fe4000bf46270 */
[----:B------:R-:W-:Y:S01]  /*01c0*/  IADD3 R12, P3, R6, UR10, RZ ;  /* 0x0000000a060c7c10 */ /* 0x000fe2000ff7e0ff */
[----:B------:R-:W-:-:S04]  /*01d0*/  IMAD R6, R13, UR8, R7 ;  /* 0x000000080d067c24 */ /* 0x000fc8000f8e0207 */
[----:B------:R-:W-:Y:S01]  /*01e0*/  IMAD.X R13, RZ, RZ, UR11, P3 ;  /* 0x0000000bff0d7e24 */ /* 0x000fe200098e06ff */
[----:B---3--:R-:W-:Y:S02]  /*01f0*/  @P1 R2UR UR6, R2 ;  /* 0x00000000020612ca */ /* 0x008fe400000e0000 */
[----:B------:R-:W-:-:S03]  /*0200*/  @P1 R2UR UR7, R3 ;  /* 0x00000000030712ca */ /* 0x000fc600000e0000 */
[----:B0-----:R-:W-:-:S12]  /*0210*/  @P2 EXIT ;  /* 0x000000000000294d */ /* 0x001fd80003800000 */
[----:B------:R-:W-:Y:S01]  /*0220*/  ULDC.64 UR8, c[0x0][0x278] ;  /* 0x00009e0000087ab9 */ /* 0x000fe20000000a00 */
[----:B------:R-:W0:Y:S01]  /*0230*/  @P1 LDC R3, c[0x0][0x2f0] ;  /* 0x0000bc00ff031b82 */ /* 0x000e220000000800 */
[----:B------:R-:W-:Y:S01]  /*0240*/  LEA R32, P2, R14, UR8, 0x4 ;  /* 0x000000080e207c11 */ /* 0x000fe2000f8420ff */
[----:B------:R-:W-:Y:S01]  /*0250*/  IMAD.MOV.U32 R2, RZ, RZ, R6 ;  /* 0x000000ffff027224 */ /* 0x000fe200078e0006 */
[----:B------:R-:W2:Y:S01]  /*0260*/  LDG.E.128 R12, desc[UR4][R12.64] ;  /* 0x000000040c0c7981 */ /* 0x000ea2000c1e1d00 */
[----:B------:R-:W-:Y:S01]  /*0270*/  UIADD3 UR23, UR6, -0x61c88647, URZ ;  /* 0x9e3779b906177890 */ /* 0x000fe2000fffe03f */
[----:B------:R-:W-:Y:S01]  /*0280*/  IADD3.X R33, RZ, UR9, RZ, P2, !PT ;  /* 0x00000009ff217c10 */ /* 0x000fe200097fe4ff */
[----:B------:R-:W-:Y:S01]  /*0290*/  UIADD3 UR24, UR7, -0x4498517b, URZ ;  /* 0xbb67ae8507187890 */ /* 0x000fe2000fffe03f */
[----:B------:R-:W-:Y:S01]  /*02a0*/  IMAD R18, R2, -0x326172a9, RZ ;  /* 0xcd9e8d5702127824 */ /* 0x000fe200078e02ff */
[----:B------:R-:W-:Y:S02]  /*02b0*/  UIADD3 UR25, UR6, 0x3c6ef372, URZ ;  /* 0x3c6ef37206197890 */ /* 0x000fe4000fffe03f */
[----:B------:R-:W-:Y:S01]  /*02c0*/  UIADD3 UR26, UR7, 0x76cf5d0a, URZ ;  /* 0x76cf5d0a071a7890 */ /* 0x000fe2000fffe03f */
[----:B------:R-:W3:Y:S01]  /*02d0*/  LDG.E.128 R32, desc[UR4][R32.64] ;  /* 0x0000000420207981 */ /* 0x000ee2000c1e1d00 */
[----:B------:R-:W-:-:S02]  /*02e0*/  UIADD3 UR18, UR7, 0x32370b8f, URZ ;  /* 0x32370b8f07127890 */ /* 0x000fc4000fffe03f */
[----:B------:R-:W-:Y:S02]  /*02f0*/  UIADD3 UR27, UR6, -0x255992d5, URZ ;  /* 0xdaa66d2b061b7890 */ /* 0x000fe4000fffe03f */
[----:B------:R-:W-:Y:S02]  /*0300*/  UIADD3 UR19, UR7, -0x126145ec, URZ ;  /* 0xed9eba1407137890 */ /* 0x000fe4000fffe03f */
[----:B------:R-:W-:Y:S02]  /*0310*/  UIADD3 UR28, UR6, 0x78dde6e4, URZ ;  /* 0x78dde6e4061c7890 */ /* 0x000fe4000fffe03f */
[----:B------:R-:W-:Y:S02]  /*0320*/  UIADD3 UR29, UR6, 0x1715609d, URZ ;  /* 0x1715609d061d7890 */ /* 0x000fe4000fffe03f */
[----:B------:R-:W-:Y:S01]  /*0330*/  UIADD3 UR30, UR7, -0x56f99767, URZ ;  /* 0xa9066899071e7890 */ /* 0x000fe2000fffe03f */
[----:B0----5:R-:W-:Y:S01]  /*0340*/  @P1 IADD3 R16, P2, R4, R3, RZ ;  /* 0x0000000304101210 */ /* 0x021fe20007f5e0ff */
[----:B------:R-:W-:-:S02]  /*0350*/  UIADD3 UR31, UR6, -0x4ab325aa, URZ ;  /* 0xb54cda56061f7890 */ /* 0x000fc4000fffe03f */
[----:B------:R-:W-:Y:S01]  /*0360*/  UIADD3 UR32, UR7, 0x646e171e, URZ ;  /* 0x646e171e07207890 */ /* 0x000fe2000fffe03f */
[----:B------:R-:W-:Y:S01]  /*0370*/  @P1 IADD3.X R17, RZ, R5, RZ, P2, !PT ;  /* 0x00000005ff111210 */ /* 0x000fe200017fe4ff */
[----:B------:R-:W-:Y:S02]  /*0380*/  UIADD3 UR20, UR7, 0x1fd5c5a3, URZ ;  /* 0x1fd5c5a307147890 */ /* 0x000fe4000fffe03f */
[----:B------:R-:W-:Y:S01]  /*0390*/  UIADD3 UR33, UR6, 0x5384540f, URZ ;  /* 0x5384540f06217890 */ /* 0x000fe2000fffe03f */
[--C-:B------:R-:W-:Y:S01]  /*03a0*/  SHF.R.U64 R3, R16, 0x2, R17.reuse ;  /* 0x0000000210037819 */ /* 0x100fe20000001211 */
[----:B------:R-:W-:Y:S01]  /*03b0*/  IMAD.HI.U32 R5, R2, -0x326172a9, RZ ;  /* 0xcd9e8d5702057827 */ /* 0x000fe200078e00ff */
[----:B------:R-:W-:Y:S01]  /*03c0*/  SHF.R.U32.HI R4, RZ, 0x2, R17 ;  /* 0x00000002ff047819 */ /* 0x000fe20000011611 */
[----:B------:R-:W-:Y:S02]  /*03d0*/  UIADD3 UR21, UR7, -0x24c28bd8, URZ ;  /* 0xdb3d742807157890 */ /* 0x000fe4000fffe03f */
[----:B------:R-:W-:Y:S01]  /*03e0*/  IMAD.HI.U32 R6, R3, -0x2daee0ad, RZ ;  /* 0xd2511f5303067827 */ /* 0x000fe200078e00ff */
[----:B------:R-:W-:Y:S01]  /*03f0*/  LOP3.LUT R5, R5, UR6, R4, 0x96, !PT ;  /* 0x0000000605057c12 */ /* 0x000fe2000f8e9604 */
[----:B------:R-:W-:Y:S01]  /*0400*/  UIADD3 UR34, UR6, -0xe443238, URZ ;  /* 0xf1bbcdc806227890 */ /* 0x000fe2000fffe03f */
[----:B------:R-:W-:-:S02]  /*0410*/  @!P0 CS2R R8, SRZ ;  /* 0x0000000000088805 */ /* 0x000fc4000001ff00 */
[----:B------:R-:W-:Y:S02]  /*0420*/  @!P0 CS2R R10, SRZ ;  /* 0x00000000000a8805 */ /* 0x000fe4000001ff00 */
[----:B------:R-:W-:Y:S01]  /*0430*/  LOP3.LUT R6, R6, UR7, RZ, 0x3c, !PT ;  /* 0x0000000706067c12 */ /* 0x000fe2000f8e3cff */
[----:B------:R-:W-:Y:S01]  /*0440*/  IMAD R20, R3, -0x2daee0ad, RZ ;  /* 0xd2511f5303147824 */ /* 0x000fe200078e02ff */
[----:B------:R-:W-:Y:S01]  /*0450*/  UIADD3 UR22, UR7, -0x695add53, URZ ;  /* 0x96a522ad07167890 */ /* 0x000fe2000fffe03f */
[----:B------:R-:W-:Y:S01]  /*0460*/  IMAD.HI.U32 R17, R5, -0x2daee0ad, RZ ;  /* 0xd2511f5305117827 */ /* 0x000fe200078e00ff */
[----:B------:R-:W-:Y:S01]  /*0470*/  UIADD3 UR35, UR6, -0x700cb87f, URZ ;  /* 0x8ff3478106237890 */ /* 0x000fe2000fffe03f */
[----:B------:R-:W-:Y:S01]  /*0480*/  HFMA2.MMA R29, -RZ, RZ, 0, 0 ;  /* 0x00000000ff1d7435 */ /* 0x000fe200000001ff */
        /* <DEDUP_REMOVED lines=54> */
[----:B------:R-:W-:Y:S01]  /*07f0*/  IMAD.WIDE.U32 R36, R6, -0x326172a9, RZ ;  /* 0xcd9e8d5706247825 */ /* 0x000fe200078e00ff */
[----:B------:R-:W-:Y:S01]  /*0800*/  BSSY B0, `(.L_x_6378) ;  /* 0x0000360000007945 */ /* 0x000fe20003800000 */
[----:B------:R-:W-:Y:S01]  /*0810*/  LOP3.LUT R38, R38, UR22, R7, 0x96, !PT ;  /* 0x0000001626267c12 */ /* 0x000fe2000f8e9607 */
[----:B------:R-:W-:Y:S01]  /*0820*/  UISETP.NE.U32.AND UP0, UPT, UR8, URZ, UPT ;  /* 0x0000003f0800728c */ /* 0x000fe2000bf05070 */
[--C-:B------:R-:W-:Y:S01]  /*0830*/  HADD2.F32 R59, -RZ, R8.reuse.H0_H0 ;  /* 0x20000008ff3b7230 */ /* 0x100fe20000004100 */
[----:B------:R-:W-:Y:S01]  /*0840*/  LOP3.LUT R40, R37, UR35, R19, 0x96, !PT ;  /* 0x0000002325287c12 */ /* 0x000fe2000f8e9613 */
[----:B------:R-:W-:Y:S01]  /*0850*/  HADD2.F32 R58, -RZ, R8.H1_H1 ;  /* 0x30000008ff3a7230 */ /* 0x000fe20000004100 */
[----:B------:R-:W-:Y:S01]  /*0860*/  LOP3.LUT R37, R16, 0x3, RZ, 0xc0, !PT ;  /* 0x0000000310257812 */ /* 0x000fe200078ec0ff */
[--C-:B------:R-:W-:Y:S01]  /*0870*/  HADD2.F32 R57, -RZ, R9.reuse.H0_H0 ;  /* 0x20000009ff397230 */ /* 0x100fe20000004100 */
[----:B------:R-:W-:Y:S01]  /*0880*/  ULDC.U8 UR8, c[0x0][0x2a0] ;  /* 0x0000a80000087ab9 */ /* 0x000fe20000000000 */
[----:B------:R-:W-:-:S02]  /*0890*/  HADD2.F32 R56, -RZ, R9.H1_H1 ;  /* 0x30000009ff387230 */ /* 0x000fc40000004100 */
[--C-:B------:R-:W-:Y:S02]  /*08a0*/  HADD2.F32 R55, -RZ, R10.reuse.H0_H0 ;  /* 0x2000000aff377230 */ /* 0x100fe40000004100 */
[----:B------:R-:W-:Y:S02]  /*08b0*/  HADD2.F32 R54, -RZ, R10.H1_H1 ;  /* 0x3000000aff367230 */ /* 0x000fe40000004100 */
[--C-:B------:R-:W-:Y:S02]  /*08c0*/  HADD2.F32 R53, -RZ, R11.reuse.H0_H0 ;  /* 0x2000000bff357230 */ /* 0x100fe40000004100 */
[----:B------:R-:W-:Y:S02]  /*08d0*/  HADD2.F32 R52, -RZ, R11.H1_H1 ;  /* 0x3000000bff347230 */ /* 0x000fe40000004100 */
[----:B------:R-:W-:Y:S01]  /*08e0*/  IMAD R39, R18, -0x2daee0ad, RZ ;  /* 0xd2511f5312277824 */ /* 0x000fe200078e02ff */
[----:B------:R-:W-:Y:S02]  /*08f0*/  UISETP.NE.AND.EX UP0, UPT, UR9, URZ, UPT, UP0 ;  /* 0x0000003f0900728c */ /* 0x000fe4000bf05300 */
[----:B------:R-:W-:Y:S01]  /*0900*/  UISETP.NE.AND UP1, UPT, UR8, URZ, UPT ;  /* 0x0000003f0800728c */ /* 0x000fe2000bf25270 */
[----:B--2---:R-:W-:-:S02]  /*0910*/  HADD2.F32 R5, -RZ, R12.H0_H0 ;  /* 0x2000000cff057230 */ /* 0x004fc40000004100 */
[----:B------:R-:W-:Y:S02]  /*0920*/  HADD2.F32 R6, -RZ, R12.H1_H1 ;  /* 0x3000000cff067230 */ /* 0x000fe40000004100 */
[--C-:B------:R-:W-:Y:S02]  /*0930*/  HADD2.F32 R7, -RZ, R13.reuse.H0_H0 ;  /* 0x2000000dff077230 */ /* 0x100fe40000004100 */
[----:B------:R-:W-:Y:S02]  /*0940*/  HADD2.F32 R8, -RZ, R13.H1_H1 ;  /* 0x3000000dff087230 */ /* 0x000fe40000004100 */
[----:B---3--:R-:W-:Y:S02]  /*0950*/  HADD2.F32 R44, -RZ, R35.H0_H0 ;  /* 0x20000023ff2c7230 */ /* 0x008fe40000004100 */
[--C-:B------:R-:W-:Y:S02]  /*0960*/  HADD2.F32 R60, -RZ, R32.reuse.H0_H0 ;  /* 0x20000020ff3c7230 */ /* 0x100fe40000004100 */
[----:B------:R-:W-:-:S02]  /*0970*/  HADD2.F32 R51, -RZ, R32.H1_H1 ;  /* 0x30000020ff337230 */ /* 0x000fc40000004100 */
[--C-:B------:R-:W-:Y:S02]  /*0980*/  HADD2.F32 R50, -RZ, R33.reuse.H0_H0 ;  /* 0x20000021ff327230 */ /* 0x100fe40000004100 */
[----:B------:R-:W-:Y:S02]  /*0990*/  HADD2.F32 R49, -RZ, R33.H1_H1 ;  /* 0x30000021ff317230 */ /* 0x000fe40000004100 */
[--C-:B------:R-:W-:Y:S02]  /*09a0*/  HADD2.F32 R48, -RZ, R34.reuse.H0_H0 ;  /* 0x20000022ff307230 */ /* 0x100fe40000004100 */
[----:B------:R-:W-:Y:S02]  /*09b0*/  HADD2.F32 R45, -RZ, R34.H1_H1 ;  /* 0x30000022ff2d7230 */ /* 0x000fe40000004100 */
[----:B------:R-:W-:Y:S02]  /*09c0*/  HADD2.F32 R35, -RZ, R35.H1_H1 ;  /* 0x30000023ff237230 */ /* 0x000fe40000004100 */
[----:B------:R-:W-:-:S02]  /*09d0*/  HADD2.F32 R9, -RZ, R14.H0_H0 ;  /* 0x2000000eff097230 */ /* 0x000fc40000004100 */
[----:B------:R-:W-:Y:S02]  /*09e0*/  HADD2.F32 R10, -RZ, R14.H1_H1 ;  /* 0x3000000eff0a7230 */ /* 0x000fe40000004100 */
[--C-:B------:R-:W-:Y:S02]  /*09f0*/  HADD2.F32 R11, -RZ, R15.reuse.H0_H0 ;  /* 0x2000000fff0b7230 */ /* 0x100fe40000004100 */
[----:B------:R-:W-:-:S07]  /*0a00*/  HADD2.F32 R28, -RZ, R15.H1_H1 ;  /* 0x3000000fff1c7230 */ /* 0x000fce0000004100 */
.L_x_6436:
[----:B01----:R-:W0:Y:S01]  /*0a10*/  S2R R24, SR_TID.X ;  /* 0x0000000000187919 */ /* 0x003e220000002100 */
[----:B------:R-:W1:Y:S01]  /*0a20*/  LDC.64 R26, c[0x0][0x220] ;  /* 0x00008800ff1a7b82 */ /* 0x000e620000000a00 */
[----:B------:R-:W-:Y:S01]  /*0a30*/  IMAD R14, R0, UR10, RZ ;  /* 0x0000000a000e7c24 */ /* 0x000fe2000f8e02ff */
[----:B------:R-:W-:Y:S01]  /*0a40*/  PLOP3.LUT P1, PT, PT, PT, UP0, 0x80, 0x0 ;  /* 0x000000000000781c */ /* 0x000fe20003f2f008 */
[----:B------:R-:W-:Y:S01]  /*0a50*/  @UP0 ULDC.64 UR8, c[0x0][0x270] ;  /* 0x00009c0000080ab9 */ /* 0x000fe20000000a00 */
[----:B------:R-:W-:Y:S02]  /*0a60*/  PLOP3.LUT P2, PT, PT, PT, UP0, 0x80, 0x0 ;  /* 0x000000000000781c */ /* 0x000fe40003f4f008 */
[----:B------:R-:W-:Y:S02]  /*0a70*/  SHF.R.S32.HI R15, RZ, 0x1f, R14 ;  /* 0x0000001fff0f7819 */ /* 0x000fe4000001140e */
[----:B------:R-:W-:Y:S01]  /*0a80*/  MOV R25, 0x2 ;  /* 0x0000000200197802 */ /* 0x000fe20000000f00 */
[----:B------:R-:W2:Y:S01]  /*0a90*/  LDC.64 R12, c[0x0][0x230] ;  /* 0x00008c00ff0c7b82 */ /* 0x000ea20000000a00 */
[----:B------:R-:W-:-:S02]  /*0aa0*/  LEA.HI R15, R15, R14, RZ, 0x3 ;  /* 0x0000000e0f0f7211 */ /* 0x000fc400078f18ff */
[----:B0-----:R-:W-:Y:S02]  /*0ab0*/  LOP3.LUT R24, R24, 0x1f, RZ, 0xc0, !PT ;  /* 0x0000001f18187812 */ /* 0x001fe400078ec0ff */
[----:B--2---:R-:W-:Y:S02]  /*0ac0*/  ISETP.NE.U32.AND P0, PT, R12, RZ, PT ;  /* 0x000000ff0c00720c */ /* 0x004fe40003f05070 */
[----:B------:R-:W-:Y:S01]  /*0ad0*/  LEA.HI.SX32 R30, R15, R24, 0x1d ;  /* 0x000000180f1e7211 */ /* 0x000fe200078feaff */
[----:B------:R-:W-:Y:S01]  /*0ae0*/  @P1 IMAD.WIDE R24, R0, R25, UR8 ;  /* 0x0000000800181e25 */ /* 0x000fe2000f8e0219 */
[----:B------:R-:W-:-:S04]  /*0af0*/  ISETP.NE.AND.EX P0, PT, R13, RZ, PT, P0 ;  /* 0x000000ff0d00720c */ /* 0x000fc80003f05300 */
[----:B------:R1:W2:Y:S09]  /*0b00*/  @P2 LDG.E.U16 R31, desc[UR4][R24.64] ;  /* 0x00000004181f2981 */ /* 0x0002b2000c1e1500 */
[C---:B------:R-:W-:Y:S01]  /*0b10*/  @P0 LEA R14, P1, R30.reuse, R12, 0x5 ;  /* 0x0000000c1e0e0211 */ /* 0x040fe200078228ff */
[----:B-1----:R-:W-:-:S06]  /*0b20*/  IMAD.WIDE.U32 R24, R30, 0x10, R26 ;  /* 0x000000101e187825 */ /* 0x002fcc00078e001a */
[----:B------:R-:W5:Y:S01]  /*0b30*/  LDG.E.128 R24, desc[UR4][R24.64] ;  /* 0x0000000418187981 */ /* 0x000f62000c1e1d00 */
        /* <DEDUP_REMOVED lines=18> */
.L_x_6380:
[----:B------:R-:W-:-:S07]  /*0c60*/  MOV R14, R36 ;  /* 0x00000024000e7202 */ /* 0x000fce0000000f00 */
.L_x_6381:
[----:B------:R-:W-:Y:S05]  /*0c70*/  BSYNC B1 ;  /* 0x0000000000017941 */ /* 0x000fea0003800000 */
.L_x_6379:
        /* <DEDUP_REMOVED lines=16> */
.L_x_6385:
[----:B------:R-:W-:Y:S05]  /*0d80*/  BSYNC B2 ;  /* 0x0000000000027941 */ /* 0x000fea0003800000 */
.L_x_6384:
[----:B------:R-:W-:Y:S01]  /*0d90*/  IMAD.HI.U32 R15, R2, -0x326172a9, RZ ;  /* 0xcd9e8d57020f7827 */ /* 0x000fe200078e00ff */
        /* <DEDUP_REMOVED lines=42> */
.L_x_6383:
[----:B------:R-:W-:Y:S05]  /*1040*/  BSYNC B1 ;  /* 0x0000000000017941 */ /* 0x000fea0003800000 */
.L_x_6382:
[----:B------:R-:W0:Y:S01]  /*1050*/  LDC R47, c[0x0][0x298] ;  /* 0x0000a600ff2f7b82 */ /* 0x000e220000000800 */
[----:B------:R-:W-:Y:S01]  /*1060*/  I2FP.F32.U32 R15, R14 ;  /* 0x0000000e000f7245 */ /* 0x000fe20000201000 */
[----:B-----5:R-:W-:Y:S01]  /*1070*/  HADD2.F32 R31, -RZ, R24.H0_H0 ;  /* 0x20000018ff1f7230 */ /* 0x020fe20000004100 */
[----:B------:R-:W-:Y:S01]  /*1080*/  ISETP.NE.U32.AND P0, PT, R12, RZ, PT ;  /* 0x000000ff0c00720c */ /* 0x000fe20003f05070 */
[----:B------:R-:W-:Y:S01]  /*1090*/  IMAD.MOV.U32 R46, RZ, RZ, 0x2f800000 ;  /* 0x2f800000ff2e7424 */ /* 0x000fe200078e00ff */
[----:B------:R-:W-:Y:S02]  /*10a0*/  BSSY B1, `(.L_x_6386) ;  /* 0x0000017000017945 */ /* 0x000fe40003800000 */
[----:B------:R-:W-:Y:S01]  /*10b0*/  FMUL.FTZ R14, R31, R32 ;  /* 0x000000201f0e7220 */ /* 0x000fe20000410000 */
[----:B------:R-:W1:Y:S01]  /*10c0*/  LDC R61, c[0x0][0x294] ;  /* 0x0000a500ff3d7b82 */ /* 0x000e620000000800 */
[----:B------:R-:W-:Y:S01]  /*10d0*/  FFMA.FTZ R12, R15, R46, 1.1641532182693481445e-10 ;  /* 0x2f0000000f0c7423 */ /* 0x000fe2000001002e */
[----:B------:R-:W-:-:S02]  /*10e0*/  ISETP.NE.AND.EX P0, PT, R13, RZ, PT, P0 ;  /* 0x000000ff0d00720c */ /* 0x000fc40003f05300 */
[----:B------:R-:W-:Y:S01]  /*10f0*/  IADD3 R15, R33, 0x1, RZ ;  /* 0x00000001210f7810 */ /* 0x000fe20007ffe0ff */
        /* <DEDUP_REMOVED lines=16> */
.L_x_6387:
[----:B------:R-:W-:-:S07]  /*1200*/  MOV R13, R36 ;  /* 0x00000024000d7202 */ /* 0x000fce0000000f00 */
.L_x_6388:
[----:B------:R-:W-:Y:S05]  /*1210*/  BSYNC B1 ;  /* 0x0000000000017941 */ /* 0x000fea0003800000 */
.L_x_6386:
        /* <DEDUP_REMOVED lines=16> */
.L_x_6392:
[----:B------:R-:W-:Y:S05]  /*1320*/  BSYNC B2 ;  /* 0x0000000000027941 */ /* 0x000fea0003800000 */
.L_x_6391:
        /* <DEDUP_REMOVED lines=43> */
.L_x_6390:
[----:B------:R-:W-:Y:S05]  /*15e0*/  BSYNC B1 ;  /* 0x0000000000017941 */ /* 0x000fea0003800000 */
.L_x_6389:
[----:B------:R-:W-:Y:S01]  /*15f0*/  I2FP.F32.U32 R13, R13 ;  /* 0x0000000d000d7245 */ /* 0x000fe20000201000 */
[----:B------:R-:W-:Y:S01]  /*1600*/  HADD2.F32 R33, -RZ, R24.H1_H1 ;  /* 0x30000018ff217230 */ /* 0x000fe20000004100 */
[----:B------:R-:W-:Y:S01]  /*1610*/  BSSY B1, `(.L_x_6393) ;  /* 0x0000015000017945 */ /* 0x000fe20003800000 */
[----:B------:R-:W-:Y:S02]  /*1620*/  VIADD R34, R15, 0x1 ;  /* 0x000000010f227836 */ /* 0x000fe40000000000 */
        /* <DEDUP_REMOVED lines=18> */
.L_x_6394:
[----:B------:R-:W-:-:S07]  /*1750*/  MOV R24, R36 ;  /* 0x0000002400187202 */ /* 0x000fce0000000f00 */
.L_x_6395:
[----:B------:R-:W-:Y:S05]  /*1760*/  BSYNC B1 ;  /* 0x0000000000017941 */ /* 0x000fea0003800000 */
.L_x_6393:
        /* <DEDUP_REMOVED lines=16> */
.L_x_6399:
[----:B------:R-:W-:Y:S05]  /*1870*/  BSYNC B2 ;  /* 0x0000000000027941 */ /* 0x000fea0003800000 */
.L_x_6398:
        /* <DEDUP_REMOVED lines=43> */
.L_x_6397:
[----:B------:R-:W-:Y:S05]  /*1b30*/  BSYNC B1 ;  /* 0x0000000000017941 */ /* 0x000fea0003800000 */
.L_x_6396:
        /* <DEDUP_REMOVED lines=21> */
.L_x_6401:
[----:B------:R-:W-:-:S07]  /*1c90*/  IMAD.MOV.U32 R15, RZ, RZ, R36 ;  /* 0x000000ffff0f7224 */ /* 0x000fce00078e0024 */
.L_x_6402:
[----:B------:R-:W-:Y:S05]  /*1ca0*/  BSYNC B1 ;  /* 0x0000000000017941 */ /* 0x000fea0003800000 */
.L_x_6400:
        /* <DEDUP_REMOVED lines=16> */
.L_x_6406:
[----:B------:R-:W-:Y:S05]  /*1db0*/  BSYNC B2 ;  /* 0x0000000000027941 */ /* 0x000fea0003800000 */
.L_x_6405:
        /* <DEDUP_REMOVED lines=41> */
[----:B------:R-:W-:Y:S02]  /*2050*/  LOP3.LUT R38, R43, UR22, R38, 0x96, !PT ;  /* 0x000000162b267c12 */ /* 0x000fe4000f8e9626 */
[----:B------:R-:W-:-:S07]  /*2060*/  MOV R39, R42 ;  /* 0x0000002a00277202 */ /* 0x000fce0000000f00 */
.L_x_6404:
[----:B------:R-:W-:Y:S05]  /*2070*/  BSYNC B1 ;  /* 0x0000000000017941 */ /* 0x000fea0003800000 */
.L_x_6403:
        /* <DEDUP_REMOVED lines=21> */
.L_x_6408:
[----:B------:R-:W-:-:S07]  /*21d0*/  MOV R34, R36 ;  /* 0x0000002400227202 */ /* 0x000fce0000000f00 */
.L_x_6409:
[----:B------:R-:W-:Y:S05]  /*21e0*/  BSYNC B1 ;  /* 0x0000000000017941 */ /* 0x000fea0003800000 */
.L_x_6407:
        /* <DEDUP_REMOVED lines=16> */
.L_x_6413:
[----:B------:R-:W-:Y:S05]  /*22f0*/  BSYNC B2 ;  /* 0x0000000000027941 */ /* 0x000fea0003800000 */
.L_x_6412:
        /* <DEDUP_REMOVED lines=41> */
[----:B------:R-:W-:Y:S02]  /*2590*/  LOP3.LUT R38, R25, UR22, R38, 0x96, !PT ;  /* 0x0000001619267c12 */ /* 0x000fe4000f8e9626 */
[----:B------:R-:W-:-:S07]  /*25a0*/  MOV R39, R24 ;  /* 0x0000001800277202 */ /* 0x000fce0000000f00 */
.L_x_6411:
[----:B------:R-:W-:Y:S05]  /*25b0*/  BSYNC B1 ;  /* 0x0000000000017941 */ /* 0x000fea0003800000 */
.L_x_6410:
        /* <DEDUP_REMOVED lines=8> */
[----:B------:R-:W-:Y:S01]  /*2640*/  FSEL R25, R34, RZ, !P3 ;  /* 0x000000ff22197208 */ /* 0x000fe20005800000 */
[----:B------:R-:W-:-:S04]  /*2650*/  VIADD R34, R37, 0x1 ;  /* 0x0000000125227836 */ /* 0x000fc80000000000 */
        /* <DEDUP_REMOVED lines=11> */
.L_x_6415:
[----:B------:R-:W-:-:S07]  /*2710*/  MOV R25, R36 ;  /* 0x0000002400197202 */ /* 0x000fce0000000f00 */
.L_x_6416:
[----:B------:R-:W-:Y:S05]  /*2720*/  BSYNC B1 ;  /* 0x0000000000017941 */ /* 0x000fea0003800000 */
.L_x_6414:
        /* <DEDUP_REMOVED lines=16> */
.L_x_6420:
[----:B------:R-:W-:Y:S05]  /*2830*/  BSYNC B2 ;  /* 0x0000000000027941 */ /* 0x000fea0003800000 */
.L_x_6419:
[----:B------:R-:W-:Y:S01]  /*2840*/  LOP3.LUT R34, R34, UR7, R29, 0x96, !PT ;  /* 0x0000000722227c12 */ /* 0x000fe2000f8e961d */
[----:B------:R-:W-:-:S04]  /*2850*/  IMAD.HI.U32 R39, R2, -0x326172a9, RZ ;  /* 0xcd9e8d5702277827 */ /* 0x000fc800078e00ff */
[----:B------:R-:W-:Y:S01]  /*2860*/  IMAD R41, R2, -0x326172a9, RZ ;  /* 0xcd9e8d5702297824 */ /* 0x000fe200078e02ff */
[----:B------:R-:W-:Y:S01]  /*2870*/  LOP3.LUT R39, R39, UR6, R4, 0x96, !PT ;  /* 0x0000000627277c12 */ /* 0x000fe2000f8e9604 */
[----:B------:R-:W-:Y:S01]  /*2880*/  IMAD.WIDE.U32 R36, R34, -0x326172a9, RZ ;  /* 0xcd9e8d5722247825 */ /* 0x000fe200078e00ff */
[----:B------:R-:W-:-:S04]  /*2890*/  HFMA2.MMA R34, -RZ, RZ, 0, 0 ;  /* 0x00000000ff227435 */ /* 0x000fc800000001ff */
        /* <DEDUP_REMOVED lines=36> */
[----:B------:R-:W-:-:S07]  /*2ae0*/  LOP3.LUT R38, R43, UR22, R38, 0x96, !PT ;  /* 0x000000162b267c12 */ /* 0x000fce000f8e9626 */
.L_x_6418:
[----:B------:R-:W-:Y:S05]  /*2af0*/  BSYNC B1 ;  /* 0x0000000000017941 */ /* 0x000fea0003800000 */
.L_x_6417:
        /* <DEDUP_REMOVED lines=21> */
.L_x_6422:
[----:B------:R-:W-:-:S07]  /*2c50*/  IMAD.MOV.U32 R26, RZ, RZ, R36 ;  /* 0x000000ffff1a7224 */ /* 0x000fce00078e0024 */
.L_x_6423:
[----:B------:R-:W-:Y:S05]  /*2c60*/  BSYNC B1 ;  /* 0x0000000000017941 */ /* 0x000fea0003800000 */
.L_x_6421:
        /* <DEDUP_REMOVED lines=16> */
.L_x_6427:
[----:B------:R-:W-:Y:S05]  /*2d70*/  BSYNC B2 ;  /* 0x0000000000027941 */ /* 0x000fea0003800000 */
.L_x_6426:
        /* <DEDUP_REMOVED lines=37> */
[----:B------:R-:W-:Y:S01]  /*2fd0*/  IMAD.WIDE.U32 R36, R37, -0x326172a9, RZ ;  /* 0xcd9e8d5725247825 */ /* 0x000fe200078e00ff */
[----:B------:R-:W-:-:S03]  /*2fe0*/  HFMA2.MMA R41, -RZ, RZ, 0, 0 ;  /* 0x00000000ff297435 */ /* 0x000fc600000001ff */
[----:B------:R-:W-:Y:S01]  /*2ff0*/  IMAD.WIDE.U32 R42, R42, -0x2daee0ad, RZ ;  /* 0xd2511f532a2a7825 */ /* 0x000fe200078e00ff */
[----:B------:R-:W-:-:S03]  /*3000*/  LOP3.LUT R40, R37, UR35, R40, 0x96, !PT ;  /* 0x0000002325287c12 */ /* 0x000fc6000f8e9628 */
[----:B------:R-:W-:Y:S01]  /*3010*/  IMAD.MOV.U32 R39, RZ, RZ, R42 ;  /* 0x000000ffff277224 */ /* 0x000fe200078e002a */
[----:B------:R-:W-:-:S07]  /*3020*/  LOP3.LUT R38, R43, UR22, R38, 0x96, !PT ;  /* 0x000000162b267c12 */ /* 0x000fce000f8e9626 */
.L_x_6425:
[----:B------:R-:W-:Y:S05]  /*3030*/  BSYNC B1 ;  /* 0x0000000000017941 */ /* 0x000fea0003800000 */
.L_x_6424:
        /* <DEDUP_REMOVED lines=21> */
.L_x_6429:
[----:B------:R-:W-:-:S07]  /*3190*/  MOV R34, R36 ;  /* 0x0000002400227202 */ /* 0x000fce0000000f00 */
.L_x_6430:
[----:B------:R-:W-:Y:S05]  /*31a0*/  BSYNC B1 ;  /* 0x0000000000017941 */ /* 0x000fea0003800000 */
.L_x_6428:
        /* <DEDUP_REMOVED lines=12> */
[----:B------:R-:W-:Y:S01]  /*3270*/  @!P6 IMAD.MOV.U32 R4, RZ, RZ, RZ ;  /* 0x000000ffff04e224 */ /* 0x000fe200078e00ff */
[----:B------:R-:W-:Y:S02]  /*3280*/  @!P6 IADD3 R38, R29, 0x1, RZ ;  /* 0x000000011d26e810 */ /* 0x000fe40007ffe0ff */
[----:B------:R-:W-:-:S13]  /*3290*/  ISETP.NE.AND P0, PT, R2, RZ, !P6 ;  /* 0x000000ff0200720c */ /* 0x000fda0007705270 */
[----:B------:R-:W-:Y:S02]  /*32a0*/  @P0 IADD3 R38, R29, RZ, RZ ;  /* 0x000000ff1d260210 */ /* 0x000fe40007ffe0ff */
[----:B------:R-:W-:Y:S02]  /*32b0*/  ISETP.NE.AND P0, PT, R37, RZ, PT ;  /* 0x000000ff2500720c */ /* 0x000fe40003f05270 */
[----:B------:R-:W-:-:S11]  /*32c0*/  @!P6 MOV R29, R38 ;  /* 0x00000026001de202 */ /* 0x000fd60000000f00 */
.L_x_6434:
[----:B------:R-:W-:Y:S05]  /*32d0*/  BSYNC B2 ;  /* 0x0000000000027941 */ /* 0x000fea0003800000 */
.L_x_6433:
        /* <DEDUP_REMOVED lines=40> */
[----:B------:R-:W-:-:S05]  /*3560*/  IMAD.WIDE.U32 R36, R42, -0x326172a9, RZ ;  /* 0xcd9e8d572a247825 */ /* 0x000fca00078e00ff */
[----:B------:R-:W-:Y:S01]  /*3570*/  LOP3.LUT R40, R37, UR35, R40, 0x96, !PT ;  /* 0x0000002325287c12 */ /* 0x000fe2000f8e9628 */
[----:B------:R-:W-:-:S11]  /*3580*/  HFMA2.MMA R37, -RZ, RZ, 0, 0 ;  /* 0x00000000ff257435 */ /* 0x000fd600000001ff */
.L_x_6432:
[----:B------:R-:W-:Y:S05]  /*3590*/  BSYNC B1 ;  /* 0x0000000000017941 */ /* 0x000fea0003800000 */
.L_x_6431:
[----:B------:R-:W-:Y:S01]  /*35a0*/  ISETP.NE.AND P6, PT, R31, RZ, PT ;  /* 0x000000ff1f00720c */ /* 0x000fe20003fc5270 */
[----:B------:R-:W-:Y:S01]  /*35b0*/  HADD2.F32 R27, -RZ, R27.H1_H1 ;  /* 0x3000001bff1b7230 */ /* 0x000fe20000004100 */
[----:B------:R-:W-:Y:S01]  /*35c0*/  SEL R31, RZ, 0x10000, P5 ;  /* 0x00010000ff1f7807 */ /* 0x000fe20002800000 */
[----:B------:R-:W0:Y:S01]  /*35d0*/  S2R R41, SR_TID.X ;  /* 0x0000000000297919 */ /* 0x000e220000002100 */
[----:B------:R-:W-:Y:S01]  /*35e0*/  ISETP.NE.AND P5, PT, R33, RZ, PT ;  /* 0x000000ff2100720c */ /* 0x000fe20003fa5270 */
[----:B------:R-:W-:Y:S01]  /*35f0*/  UMOV UR8, 0xffffffff ;  /* 0xffffffff00087882 */ /* 0x000fe20000000000 */
[----:B------:R-:W-:Y:S01]  /*3600*/  I2FP.F32.U32 R33, R34 ;  /* 0x0000002200217245 */ /* 0x000fe20000201000 */
[----:B------:R-:W-:Y:S01]  /*3610*/  FMUL.FTZ R32, R27, R32 ;  /* 0x000000201b207220 */ /* 0x000fe20000410000 */
[----:B------:R-:W-:Y:S02]  /*3620*/  SEL R34, RZ, 0x100, P4 ;  /* 0x00000100ff227807 */ /* 0x000fe40002000000 */
[----:B------:R-:W-:Y:S01]  /*3630*/  SEL R42, RZ, 0x1, P1 ;  /* 0x00000001ff2a7807 */ /* 0x000fe20000800000 */
[----:B------:R-:W-:Y:S01]  /*3640*/  FFMA.FTZ R46, R33, R46, 1.1641532182693481445e-10 ;  /* 0x2f000000212e7423 */ /* 0x000fe2000001002e */
[----:B------:R-:W-:-:S03]  /*3650*/  FMUL.FTZ R27, R32, R47 ;  /* 0x0000002f201b7220 */ /* 0x000fc60000410000 */
[----:B------:R-:W-:Y:S01]  /*3660*/  IMAD.WIDE.U32 R42, R42, 0x10000, RZ ;  /* 0x000100002a2a7825 */ /* 0x000fe200078e00ff */
[----:B------:R-:W-:Y:S02]  /*3670*/  FSETP.GTU.FTZ.AND P4, PT, R46, R61, PT ;  /* 0x0000003d2e00720b */ /* 0x000fe40003f9c000 */
[----:B------:R-:W-:Y:S02]  /*3680*/  SEL R46, RZ, 0x1, P5 ;  /* 0x00000001ff2e7807 */ /* 0x000fe40002800000 */
[----:B------:R-:W-:-:S03]  /*3690*/  SEL R33, RZ, 0x1000000, P4 ;  /* 0x01000000ff217807 */ /* 0x000fc60002000000 */
[----:B------:R-:W-:Y:S01]  /*36a0*/  IMAD.WIDE.U32 R46, R46, 0x100, RZ ;  /* 0x000001002e2e7825 */ /* 0x000fe200078e00ff */
[----:B------:R-:W-:Y:S02]  /*36b0*/  LOP3.LUT R34, R34, R33, R31, 0xfe, !PT ;  /* 0x0000002122227212 */ /* 0x000fe400078efe1f */
[----:B------:R-:W-:Y:S02]  /*36c0*/  SEL R33, RZ, 0x1, P2 ;  /* 0x00000001ff217807 */ /* 0x000fe40001000000 */
[----:B------:R-:W-:-:S03]  /*36d0*/  SEL R31, RZ, 0x1, P3 ;  /* 0x00000001ff1f7807 */ /* 0x000fc60001800000 */
[----:B------:R-:W-:Y:S01]  /*36e0*/  IMAD.WIDE.U32 R32, R33, 0x1000000, RZ ;  /* 0x0100000021207825 */ /* 0x000fe200078e00ff */
[----:B0-----:R-:W-:-:S04]  /*36f0*/  LOP3.LUT R41, R41, 0x1f, RZ, 0xc0, !PT ;  /* 0x0000001f29297812 */ /* 0x001fc800078ec0ff */
[----:B------:R-:W-:Y:S02]  /*3700*/  LOP3.LUT R33, R33, R34, R31, 0xfe, !PT ;  /* 0x0000002221217212 */ /* 0x000fe400078efe1f */
[----:B------:R-:W-:Y:S02]  /*3710*/  FSEL R34, R27, RZ, !P4 ;  /* 0x000000ff1b227208 */ /* 0x000fe40006000000 */
[----:B------:R-:W-:Y:S02]  /*3720*/  LOP3.LUT R31, R46, R32, R42, 0xfe, !PT ;  /* 0x000000202e1f7212 */ /* 0x000fe400078efe2a */
[C---:B------:R-:W-:Y:S01]  /*3730*/  LEA R32, P1, R30.reuse, UR12, 0x5 ;  /* 0x0000000c1e207c11 */ /* 0x040fe2000f8228ff */
[----:B------:R-:W-:Y:S01]  /*3740*/  FMUL.FTZ R27, R35, R34 ;  /* 0x00000022231b7220 */ /* 0x000fe20000410000 */
[----:B------:R-:W-:Y:S02]  /*3750*/  LOP3.LUT R43, R47, R33, R43, 0xfe, !PT ;  /* 0x000000212f2b7212 */ /* 0x000fe400078efe2b */
[----:B------:R-:W-:Y:S01]  /*3760*/  LEA.HI.X R33, R30, UR13, RZ, 0x5, P1 ;  /* 0x0000000d1e217c11 */ /* 0x000fe200088f2cff */
[----:B------:R-:W-:Y:S01]  /*3770*/  @P0 FADD.FTZ R27, R19, R27 ;  /* 0x0000001b131b0221 */ /* 0x000fe20000010000 */
[----:B------:R-:W-:-:S03]  /*3780*/  SEL R34, RZ, 0x1, P6 ;  /* 0x00000001ff227807 */ /* 0x000fc60003000000 */
[----:B------:R-:W-:Y:S01]  /*3790*/  STG.E.128 desc[UR4][R32.64], R12 ;  /* 0x0000000c20007986 */ /* 0x000fe2000c101d04 */
[----:B------:R-:W-:Y:S01]  /*37a0*/  LOP3.LUT R42, R31, R34, RZ, 0xfc, !PT ;  /* 0x000000221f2a7212 */ /* 0x000fe200078efcff */
[----:B------:R-:W-:Y:S02]  /*37b0*/  FADD.FTZ R34, RZ, R12 ;  /* 0x0000000cff227221 */ /* 0x000fe40000010000 */
        /* <DEDUP_REMOVED lines=10> */
[----:B------:R0:W-:Y:S02]  /*3860*/  STG.E.64 desc[UR4][R32.64], R42 ;  /* 0x0000002a20007986 */ /* 0x0001e4000c101b04 */
[----:B------:R-:W-:Y:S01]  /*3870*/  FADD.FTZ R41, R27, R34 ;  /* 0x000000221b297221 */ /* 0x000fe20000010000 */
[----:B------:R-:W-:Y:S09]  /*3880*/  BRA.DIV UR8, `(.L_x_6435) ;  /* 0x0000000608647947 */ /* 0x000ff2000b800000 */
        /* <DEDUP_REMOVED lines=37> */
.L_x_6448:
        /* <DEDUP_REMOVED lines=19> */
[C---:B------:R-:W-:Y:S01]  /*3c10*/  FMUL.FTZ R26, R31.reuse, R26 ;  /* 0x0000001a1f1a7220 */ /* 0x040fe20000410000 */
[----:B------:R-:W-:Y:S01]  /*3c20*/  FMUL.FTZ R12, R31, R12 ;  /* 0x0000000c1f0c7220 */ /* 0x000fe20000410000 */
[----:B------:R-:W-:Y:S01]  /*3c30*/  FFMA.FTZ R27, R24, R9, R55 ;  /* 0x00000009181b7223 */ /* 0x000fe20000010037 */
[----:B-1----:R-:W-:Y:S01]  /*3c40*/  FADD.FTZ R32, R14, -R34 ;  /* 0x800000220e207221 */ /* 0x002fe20000010000 */
[----:B------:R-:W-:Y:S01]  /*3c50*/  FFMA.FTZ R41, R26, R11, R53 ;  /* 0x0000000b1a297223 */ /* 0x000fe20000010035 */
[----:B------:R-:W-:Y:S01]  /*3c60*/  FFMA.FTZ R46, R25, R28, R52 ;  /* 0x0000001c192e7223 */ /* 0x000fe20000010034 */
[----:B------:R-:W-:Y:S01]  /*3c70*/  FMUL.FTZ R33, R31, R42 ;  /* 0x0000002a1f217220 */ /* 0x000fe20000410000 */
[----:B------:R-:W1:Y:S01]  /*3c80*/  @!P0 LDC.64 R24, c[0x0][0x258] ;  /* 0x00009600ff188b82 */ /* 0x000e620000000a00 */
[----:B------:R-:W-:Y:S01]  /*3c90*/  FADD.FTZ R26, R13, -R34 ;  /* 0x800000220d1a7221 */ /* 0x000fe20000010000 */
[----:B------:R-:W-:Y:S01]  /*3ca0*/  FMUL.FTZ R32, R31, R32 ;  /* 0x000000201f207220 */ /* 0x000fe20000410000 */
[----:B------:R-:W-:Y:S01]  /*3cb0*/  FFMA.FTZ R42, R33, R10, R54 ;  /* 0x0000000a212a7223 */ /* 0x000fe20000010036 */
[----:B------:R-:W-:Y:S01]  /*3cc0*/  FADD.FTZ R34, R15, -R34 ;  /* 0x800000220f227221 */ /* 0x000fe20000010000 */
[C---:B------:R-:W-:Y:S01]  /*3cd0*/  FMUL.FTZ R13, R31.reuse, R26 ;  /* 0x0000001a1f0d7220 */ /* 0x040fe20000410000 */
[----:B------:R-:W-:Y:S01]  /*3ce0*/  FFMA.FTZ R26, R32, R7, R57 ;  /* 0x00000007201a7223 */ /* 0x000fe20000010039 */
[----:B------:R-:W-:Y:S01]  /*3cf0*/  F2FP.F16.F32.PACK_AB R15, R46, R41 ;  /* 0x000000292e0f723e */ /* 0x000fe200000000ff */
[----:B------:R-:W2:Y:S01]  /*3d00*/  LDC.64 R32, c[0x0][0x210] ;  /* 0x00008400ff207b82 */ /* 0x000ea20000000a00 */
[----:B------:R-:W-:Y:S01]  /*3d10*/  F2FP.F16.F32.PACK_AB R14, R42, R27 ;  /* 0x0000001b2a0e723e */ /* 0x000fe200000000ff */
[----:B------:R-:W-:Y:S01]  /*3d20*/  FMUL.FTZ R27, R31, R34 ;  /* 0x000000221f1b7220 */ /* 0x000fe20000410000 */
[----:B------:R-:W-:-:S03]  /*3d30*/  FFMA.FTZ R12, R12, R5, R59 ;  /* 0x000000050c0c7223 */ /* 0x000fc6000001003b */
[----:B------:R-:W-:Y:S01]  /*3d40*/  FFMA.FTZ R41, R27, R8, R56 ;  /* 0x000000081b297223 */ /* 0x000fe20000010038 */
[----:B------:R-:W-:-:S04]  /*3d50*/  FFMA.FTZ R27, R13, R6, R58 ;  /* 0x000000060d1b7223 */ /* 0x000fc8000001003a */
[----:B------:R-:W-:Y:S02]  /*3d60*/  F2FP.F16.F32.PACK_AB R13, R41, R26 ;  /* 0x0000001a290d723e */ /* 0x000fe400000000ff */
[----:B------:R-:W-:Y:S02]  /*3d70*/  LEA R26, P1, R30, UR16, 0x4 ;  /* 0x000000101e1a7c11 */ /* 0x000fe4000f8220ff */
[----:B------:R-:W-:Y:S01]  /*3d80*/  F2FP.F16.F32.PACK_AB R12, R27, R12 ;  /* 0x0000000c1b0c723e */ /* 0x000fe200000000ff */
[----:B-1----:R-:W-:Y:S01]  /*3d90*/  @!P0 IMAD.WIDE R24, R0, 0x4, R24 ;  /* 0x0000000400188825 */ /* 0x002fe200078e0218 */
[----:B------:R-:W-:-:S04]  /*3da0*/  LEA.HI.X R27, R30, UR17, RZ, 0x4, P1 ;  /* 0x000000111e1b7c11 */ /* 0x000fc800088f24ff */
[----:B------:R1:W-:Y:S01]  /*3db0*/  @!P0 STG.E desc[UR4][R24.64], R31 ;  /* 0x0000001f18008986 */ /* 0x0003e2000c101904 */
[----:B--2---:R-:W-:-:S03]  /*3dc0*/  IMAD R0, R32, 0x4, R0 ;  /* 0x0000000420007824 */ /* 0x004fc600078e0200 */
[----:B------:R1:W-:Y:S02]  /*3dd0*/  STG.E.128 desc[UR4][R26.64], R12 ;  /* 0x0000000c1a007986 */ /* 0x0003e4000c101d04 */
[----:B------:R-:W-:-:S13]  /*3de0*/  ISETP.GE.AND P0, PT, R0, R33, PT ;  /* 0x000000210000720c */ /* 0x000fda0003f06270 */
[----:B------:R-:W-:Y:S05]  /*3df0*/  @!P0 BRA `(.L_x_6436) ;  /* 0xffffffcc00048947 */ /* 0x000fea000383ffff */
[----:B------:R-:W-:Y:S05]  /*3e00*/  BSYNC B0 ;  /* 0x0000000000007941 */ /* 0x000fea0003800000 */
.L_x_6378:
[----:B------:R-:W-:Y:S05]  /*3e10*/  EXIT ;  /* 0x000000000000794d */ /* 0x000fea0003800000 */
.L_x_6435:
[----:B0-----:R-:W-:Y:S01]  /*3e20*/  HFMA2.MMA R42, -RZ, RZ, 0, 5.9604644775390625e-08 ;  /* 0x00000001ff2a7435 */ /* 0x001fe200000001ff */
[----:B------:R-:W-:Y:S01]  /*3e30*/  BSSY B1, `(.L_x_6437) ;  /* 0x0000007000017945 */ /* 0x000fe20003800000 */
[----:B------:R-:W-:Y:S01]  /*3e40*/  MOV R47, R41 ;  /* 0x00000029002f7202 */ /* 0x000fe20000000f00 */
[----:B------:R-:W-:Y:S01]  /*3e50*/  IMAD.MOV.U32 R32, RZ, RZ, -0x1 ;  /* 0xffffffffff207424 */ /* 0x000fe200078e00ff */
[----:B------:R-:W-:-:S07]  /*3e60*/  MOV R33, 0x1f ;  /* 0x0000001f00217802 */ /* 0x000fce0000000f00 */
[----:B------:R-:W-:Y:S05]  /*3e70*/  WARPSYNC.COLLECTIVE R32, `(.L_x_6438) ;  /* 0x0000000020087348 */ /* 0x000fea0003c00000 */
[----:B------:R0:W1:Y:S02]  /*3e80*/  SHFL.BFLY P1, R31, R47, R42, R33 ;  /* 0x0c00002a2f1f7389 */ /* 0x0000640000020021 */
[----:B01----:R-:W-:Y:S01]  /*3e90*/  ENDCOLLECTIVE ;  /* 0x000000000000791b */ /* 0x003fe20003800000 */
.L_x_6438:
[----:B------:R-:W-:Y:S05]  /*3ea0*/  BSYNC B1 ;  /* 0x0000000000017941 */ /* 0x000fea0003800000 */
.L_x_6437:
        /* <DEDUP_REMOVED lines=9> */
.L_x_6439:
[----:B------:R-:W-:Y:S01]  /*3f40*/  HFMA2.MMA R42, -RZ, RZ, 0, 2.384185791015625e-07 ;  /* 0x00000004ff2a7435 */ /* 0x000fe200000001ff */
[----:B------:R-:W-:-:S05]  /*3f50*/  FADD.FTZ R46, R43, R31 ;  /* 0x0000001f2b2e7221 */ /* 0x000fca0000010000 */
[----:B------:R-:W-:-:S07]  /*3f60*/  MOV R47, R46 ;  /* 0x0000002e002f7202 */ /* 0x000fce0000000f00 */
[----:B------:R-:W-:Y:S05]  /*3f70*/  WARPSYNC.COLLECTIVE R32, `(.L_x_6440) ;  /* 0x0000000020087348 */ /* 0x000fea0003c00000 */
[----:B------:R0:W1:Y:S02]  /*3f80*/  SHFL.BFLY P1, R31, R47, R42, R33 ;  /* 0x0c00002a2f1f7389 */ /* 0x0000640000020021 */
[----:B01----:R-:W-:Y:S01]  /*3f90*/  ENDCOLLECTIVE ;  /* 0x000000000000791b */ /* 0x003fe20003800000 */
.L_x_6440:
[----:B------:R-:W-:Y:S01]  /*3fa0*/  MOV R42, 0x8 ;  /* 0x00000008002a7802 */ /* 0x000fe20000000f00 */
[----:B------:R-:W-:-:S07]  /*3fb0*/  FADD.FTZ R47, R46, R31 ;  /* 0x0000001f2e2f7221 */ /* 0x000fce0000010000 */
[----:B------:R-:W-:Y:S05]  /*3fc0*/  WARPSYNC.COLLECTIVE R32, `(.L_x_6441) ;  /* 0x0000000020087348 */ /* 0x000fea0003c00000 */
[----:B------:R0:W1:Y:S02]  /*3fd0*/  SHFL.BFLY P1, R31, R47, R42, R33 ;  /* 0x0c00002a2f1f7389 */ /* 0x0000640000020021 */
[----:B01----:R-:W-:Y:S01]  /*3fe0*/  ENDCOLLECTIVE ;  /* 0x000000000000791b */ /* 0x003fe20003800000 */
.L_x_6441:
[----:B------:R-:W-:Y:S01]  /*3ff0*/  HFMA2.MMA R42, -RZ, RZ, 0, 9.5367431640625e-07 ;  /* 0x00000010ff2a7435 */ /* 0x000fe200000001ff */
[----:B------:R-:W-:-:S04]  /*4000*/  FADD.FTZ R61, R47, R31 ;  /* 0x0000001f2f3d7221 */ /* 0x000fc80000010000 */
[----:B------:R-:W-:-:S07]  /*4010*/  IMAD.MOV.U32 R47, RZ, RZ, R61 ;  /* 0x000000ffff2f7224 */ /* 0x000fce00078e003d */
[----:B------:R-:W-:Y:S05]  /*4020*/  WARPSYNC.COLLECTIVE R32, `(.L_x_6442) ;  /* 0x0000000020087348 */ /* 0x000fea0003c00000 */
[----:B------:R0:W1:Y:S02]  /*4030*/  SHFL.BFLY P1, R31, R47, R42, R33 ;  /* 0x0c00002a2f1f7389 */ /* 0x0000640000020021 */
[----:B01----:R-:W-:Y:S01]  /*4040*/  ENDCOLLECTIVE ;  /* 0x000000000000791b */ /* 0x003fe20003800000 */
.L_x_6442:
        /* <DEDUP_REMOVED lines=24> */
.L_x_6443:
[----:B------:R-:W-:Y:S01]  /*41d0*/  MOV R42, 0x2 ;  /* 0x00000002002a7802 */ /* 0x000fe20000000f00 */
[----:B------:R-:W-:-:S07]  /*41e0*/  FADD.FTZ R47, R46, R31 ;  /* 0x0000001f2e2f7221 */ /* 0x000fce0000010000 */
[----:B------:R-:W-:Y:S05]  /*41f0*/  WARPSYNC.COLLECTIVE R32, `(.L_x_6444) ;  /* 0x0000000020087348 */ /* 0x000fea0003c00000 */
[----:B------:R0:W1:Y:S02]  /*4200*/  SHFL.BFLY P1, R31, R47, R42, R33 ;  /* 0x0c00002a2f1f7389 */ /* 0x0000640000020021 */
[----:B01----:R-:W-:Y:S01]  /*4210*/  ENDCOLLECTIVE ;  /* 0x000000000000791b */ /* 0x003fe20003800000 */
.L_x_6444:
[----:B------:R-:W-:Y:S01]  /*4220*/  HFMA2.MMA R42, -RZ, RZ, 0, 2.384185791015625e-07 ;  /* 0x00000004ff2a7435 */ /* 0x000fe200000001ff */
[----:B------:R-:W-:-:S05]  /*4230*/  FADD.FTZ R61, R47, R31 ;  /* 0x0000001f2f3d7221 */ /* 0x000fca0000010000 */
[----:B------:R-:W-:-:S07]  /*4240*/  MOV R47, R61 ;  /* 0x0000003d002f7202 */ /* 0x000fce0000000f00 */
[----:B------:R-:W-:Y:S05]  /*4250*/  WARPSYNC.COLLECTIVE R32, `(.L_x_6445) ;  /* 0x0000000020087348 */ /* 0x000fea0003c00000 */
[----:B------:R0:W1:Y:S02]  /*4260*/  SHFL.BFLY P1, R31, R47, R42, R33 ;  /* 0x0c00002a2f1f7389 */ /* 0x0000640000020021 */
[----:B01----:R-:W-:Y:S01]  /*4270*/  ENDCOLLECTIVE ;  /* 0x000000000000791b */ /* 0x003fe20003800000 */
.L_x_6445:
[----:B------:R-:W-:Y:S01]  /*4280*/  MOV R42, 0x8 ;  /* 0x00000008002a7802 */ /* 0x000fe20000000f00 */
[----:B------:R-:W-:-:S04]  /*4290*/  FADD.FTZ R43, R61, R31 ;  /* 0x0000001f3d2b7221 */ /* 0x000fc80000010000 */
[----:B------:R-:W-:-:S07]  /*42a0*/  IMAD.MOV.U32 R47, RZ, RZ, R43 ;  /* 0x000000ffff2f7224 */ /* 0x000fce00078e002b */
[----:B------:R-:W-:Y:S05]  /*42b0*/  WARPSYNC.COLLECTIVE R32, `(.L_x_6446) ;  /* 0x0000000020087348 */ /* 0x000fea0003c00000 */
[----:B------:R0:W1:Y:S02]  /*42c0*/  SHFL.BFLY P1, R31, R47, R42, R33 ;  /* 0x0c00002a2f1f7389 */ /* 0x0000640000020021 */
[----:B01----:R-:W-:Y:S01]  /*42d0*/  ENDCOLLECTIVE ;  /* 0x000000000000791b */ /* 0x003fe20003800000 */
.L_x_6446:
[----:B------:R-:W-:Y:S01]  /*42e0*/  HFMA2.MMA R42, -RZ, RZ, 0, 9.5367431640625e-07 ;  /* 0x00000010ff2a7435 */ /* 0x000fe200000001ff */
[----:B------:R-:W-:-:S05]  /*42f0*/  FADD.FTZ R43, R43, R31 ;  /* 0x0000001f2b2b7221 */ /* 0x000fca0000010000 */
[----:B------:R-:W-:-:S07]  /*4300*/  MOV R47, R43 ;  /* 0x0000002b002f7202 */ /* 0x000fce0000000f00 */
[----:B------:R-:W-:Y:S05]  /*4310*/  WARPSYNC.COLLECTIVE R32, `(.L_x_6447) ;  /* 0x0000000020087348 */ /* 0x000fea0003c00000 */
[----:B------:R0:W1:Y:S02]  /*4320*/  SHFL.BFLY P1, R31, R47, R42, R33 ;  /* 0x0c00002a2f1f7389 */ /* 0x0000640000020021 */
[----:B01----:R-:W-:Y:S01]  /*4330*/  ENDCOLLECTIVE ;  /* 0x000000000000791b */ /* 0x003fe20003800000 */
.L_x_6447:
[----:B------:R-:W-:Y:S05]  /*4340*/  BRA `(.L_x_6448) ;  /* 0xfffffff400e47947 */ /* 0x000fea000383ffff */
.L_x_6449:
        /* <DEDUP_REMOVED lines=11> */
.L_x_9605:


//--------------------- .text._ZN10layer_norm13ln_fwd_kernelINS_13Kernel_traitsI6__halfS2_fS2_fjLj256ELj1ELj4ELj1ELj16ENS_18Kernel_traits_baseILj256ES2_S2_fS2_fjLj128EEEEELb1ELb1ELb1ELb0EEEvNS_9FwdParamsE --------------------------
	.section	.text._ZN10layer_norm13ln_fwd_kernelINS_13Kernel_traitsI6__halfS2_fS2_fjLj256ELj1ELj4ELj1ELj16ENS_18Kernel_traits_baseILj256ES2_S2_fS2_fjLj128EEEEELb1ELb1ELb1ELb0EEEvNS_9FwdParamsE,"ax",@progbits
	.align	128
        .global         _ZN10layer_norm13ln_fwd_kernelINS_13Kernel_traitsI6__halfS2_fS2_fjLj256ELj1ELj4ELj1ELj16ENS_18Kernel_traits_baseILj256ES2_S2_fS2_fjLj128EEEEELb1ELb1ELb1ELb0EEEvNS_9FwdParamsE
        .type           _ZN10layer_norm13ln_fwd_kernelINS_13Kernel_traitsI6__halfS2_fS2_fjLj256ELj1ELj4ELj1ELj16ENS_18Kernel_traits_baseILj256ES2_S2_fS2_fjLj128EEEEELb1ELb1ELb1ELb0EEEvNS_9FwdParamsE,@function
        .size           _ZN10layer_norm13ln_fwd_kernelINS_13Kernel_traitsI6__halfS2_fS2_fjLj256ELj1ELj4ELj1ELj16ENS_18Kernel_traits_baseILj256ES2_S2_fS2_fjLj128EEEEELb1ELb1ELb1ELb0EEEvNS_9FwdParamsE,(.L_x_9606 - _ZN10layer_norm13ln_fwd_kernelINS_13Kernel_traitsI6__halfS2_fS2_fjLj256ELj1ELj4ELj1ELj16ENS_18Kernel_traits_baseILj256ES2_S2_fS2_fjLj128EEEEELb1ELb1ELb1ELb0EEEvNS_9FwdParamsE)
        .other          _ZN10layer_norm13ln_fwd_kernelINS_13Kernel_traitsI6__halfS2_fS2_fjLj256ELj1ELj4ELj1ELj16ENS_18Kernel_traits_baseILj256ES2_S2_fS2_fjLj128EEEEELb1ELb1ELb1ELb0EEEvNS_9FwdParamsE,@"STO_CUDA_ENTRY STV_DEFAULT"
_ZN10layer_norm13ln_fwd_kernelINS_13Kernel_traitsI6__halfS2_fS2_fjLj256ELj1ELj4ELj1ELj16ENS_18Kernel_traits_baseILj256ES2_S2_fS2_fjLj128EEEEELb1ELb1ELb1ELb0EEEvNS_9FwdParamsE:
.text._ZN10layer_norm13ln_fwd_kernelINS_13Kernel_traitsI6__halfS2_fS2_fjLj256ELj1ELj4ELj1ELj16ENS_18Kernel_traits_baseILj256ES2_S2_fS2_fjLj128EEEEELb1ELb1ELb1ELb0EEEvNS_9FwdParamsE:
        /* <DEDUP_REMOVED lines=27> */
[----:B------:R-:W-:Y:S02]  /*01b0*/  @P1 R2UR UR5, R3 ;  /* 0x00000000030512ca */ /* 0x000fe400000e0000 */
[----:B-----5:R-:W-:-:S05]  /*01c0*/  @P1 IADD3 R24, P3, R4, R9, RZ ;  /* 0x0000000904181210 */ /* 0x020fca0007f7e0ff */
[----:B------:R-:W-:Y:S08]  /*01d0*/  @!P2 BRA `(.L_x_6451) ;  /* 0x00000000003ca947 */ /* 0x000ff00003800000 */
[----:B------:R-:W-:Y:S01]  /*01e0*/  ULDC.64 UR8, c[0x0][0x2c8] ;  /* 0x0000b20000087ab9 */ /* 0x000fe20000000a00 */
[----:B------:R-:W0:Y:S01]  /*01f0*/  LDC.64 R40, c[0x0][0x260] ;  /* 0x00009800ff287b82 */ /* 0x000e220000000a00 */
[----:B------:R-:W-:-:S04]  /*0200*/  ISETP.NE.U32.AND P0, PT, RZ, UR8, PT ;  /* 0x00000008ff007c0c */ /* 0x000fc8000bf05070 */
[----:B------:R-:W-:-:S13]  /*0210*/  ISETP.NE.AND.EX P0, PT, RZ, UR9, PT, P0 ;  /* 0x00000009ff007c0c */ /* 0x000fda000bf05300 */
[----:B------:R-:W-:-:S05]  /*0220*/  @P0 LEA R2, P4, R12, UR8, 0x4 ;  /* 0x000000080c020c11 */ /* 0x000fca000f8820ff */
[----:B------:R-:W-:Y:S01]  /*0230*/  @P0 IMAD.X R3, RZ, RZ, UR9, P4 ;  /* 0x00000009ff030e24 */ /* 0x000fe2000a0e06ff */
        /* <DEDUP_REMOVED lines=9> */
.L_x_6451:
[----:B------:R-:W-:Y:S05]  /*02d0*/  BSYNC B0 ;  /* 0x0000000000007941 */ /* 0x000fea0003800000 */
.L_x_6450:
        /* <DEDUP_REMOVED lines=70> */
[--C-:B-----5:R-:W-:Y:S01]  /*0740*/  HADD2.F32 R7, -RZ, R21.reuse.H0_H0 ;  /* 0x20000015ff077230 */ /* 0x120fe20000004100 */
[----:B------:R-:W-:Y:S01]  /*0750*/  LOP3.LUT R25, R0, UR22, R5, 0x96, !PT ;  /* 0x0000001600197c12 */ /* 0x000fe2000f8e9605 */
[----:B------:R-:W-:Y:S02]  /*0760*/  HADD2.F32 R6, -RZ, R21.H1_H1 ;  /* 0x30000015ff067230 */ /* 0x000fe40000004100 */
[----:B------:R-:W-:Y:S02]  /*0770*/  IMAD R15, R4, -0x326172a9, RZ ;  /* 0xcd9e8d57040f7824 */ /* 0x000fe400078e02ff */
[----:B------:R-:W-:-:S04]  /*0780*/  IMAD.HI.U32 R0, R26, -0x326172a9, RZ ;  /* 0xcd9e8d571a007827 */ /* 0x000fc800078e00ff */
[----:B------:R-:W-:Y:S02]  /*0790*/  IMAD R28, R2, -0x2daee0ad, RZ ;  /* 0xd2511f53021c7824 */ /* 0x000fe400078e02ff */
[----:B------:R-:W-:-:S04]  /*07a0*/  IMAD.HI.U32 R21, R25, -0x2daee0ad, RZ ;  /* 0xd2511f5319157827 */ /* 0x000fc800078e00ff */
[--C-:B------:R-:W-:Y:S01]  /*07b0*/  HADD2.F32 R9, -RZ, R20.reuse.H0_H0 ;  /* 0x20000014ff097230 */ /* 0x100fe20000004100 */
[----:B------:R-:W-:Y:S01]  /*07c0*/  LOP3.LUT R21, R21, UR25, R28, 0x96, !PT ;  /* 0x0000001915157c12 */ /* 0x000fe2000f8e961c */
[----:B------:R-:W-:Y:S01]  /*07d0*/  HADD2.F32 R8, -RZ, R20.H1_H1 ;  /* 0x30000014ff087230 */ /* 0x000fe20000004100 */
[----:B------:R-:W-:Y:S01]  /*07e0*/  LOP3.LUT R20, R0, UR24, R15, 0x96, !PT ;  /* 0x0000001800147c12 */ /* 0x000fe2000f8e960f */
[--C-:B------:R-:W-:Y:S02]  /*07f0*/  HADD2.F32 R3, -RZ, R23.reuse.H0_H0 ;  /* 0x20000017ff037230 */ /* 0x100fe40000004100 */
[----:B------:R-:W-:Y:S02]  /*0800*/  HADD2.F32 R2, -RZ, R23.H1_H1 ;  /* 0x30000017ff027230 */ /* 0x000fe40000004100 */
[----:B------:R-:W-:Y:S02]  /*0810*/  IMAD R23, R26, -0x326172a9, RZ ;  /* 0xcd9e8d571a177824 */ /* 0x000fe400078e02ff */
[----:B------:R-:W-:-:S02]  /*0820*/  IMAD R26, R25, -0x2daee0ad, RZ ;  /* 0xd2511f53191a7824 */ /* 0x000fc400078e02ff */
[--C-:B------:R-:W-:Y:S02]  /*0830*/  HADD2.F32 R5, -RZ, R22.reuse.H0_H0 ;  /* 0x20000016ff057230 */ /* 0x100fe40000004100 */
[----:B------:R-:W-:Y:S02]  /*0840*/  HADD2.F32 R4, -RZ, R22.H1_H1 ;  /* 0x30000016ff047230 */ /* 0x000fe40000004100 */
        /* <DEDUP_REMOVED lines=17> */
[----:B------:R-:W-:Y:S02]  /*0960*/  HADD2.F32 R0, -RZ, R40.H0_H0 ;  /* 0x20000028ff007230 */ /* 0x000fe40000004100 */
[----:B------:R-:W-:-:S02]  /*0970*/  HADD2.F32 R42, -RZ, R43.H0_H0 ;  /* 0x2000002bff2a7230 */ /* 0x000fc40000004100 */
[----:B------:R-:W-:Y:S02]  /*0980*/  HADD2.F32 R46, -RZ, R43.H1_H1 ;  /* 0x3000002bff2e7230 */ /* 0x000fe40000004100 */
[----:B------:R-:W-:Y:S02]  /*0990*/  HADD2.F32 R40, -RZ, R40.H1_H1 ;  /* 0x30000028ff287230 */ /* 0x000fe40000004100 */
[--C-:B------:R-:W-:Y:S02]  /*09a0*/  HADD2.F32 R43, -RZ, R16.reuse.H0_H0 ;  /* 0x20000010ff2b7230 */ /* 0x100fe40000004100 */
[----:B------:R-:W-:Y:S02]  /*09b0*/  HADD2.F32 R47, -RZ, R16.H1_H1 ;  /* 0x30000010ff2f7230 */ /* 0x000fe40000004100 */
[--C-:B------:R-:W-:Y:S02]  /*09c0*/  HADD2.F32 R50, -RZ, R18.reuse.H0_H0 ;  /* 0x20000012ff327230 */ /* 0x100fe40000004100 */
[----:B------:R-:W-:-:S02]  /*09d0*/  HADD2.F32 R52, -RZ, R18.H1_H1 ;  /* 0x30000012ff347230 */ /* 0x000fc40000004100 */
[--C-:B------:R-:W-:Y:S02]  /*09e0*/  HADD2.F32 R51, -RZ, R19.reuse.H0_H0 ;  /* 0x20000013ff337230 */ /* 0x100fe40000004100 */
[----:B------:R-:W-:Y:S02]  /*09f0*/  HADD2.F32 R53, -RZ, R19.H1_H1 ;  /* 0x30000013ff357230 */ /* 0x000fe40000004100 */
[----:B------:R-:W-:-:S07]  /*0a00*/  IMAD R60, R22, -0x2daee0ad, RZ ;  /* 0xd2511f53163c7824 */ /* 0x000fce00078e02ff */
.L_x_6530:
        /* <DEDUP_REMOVED lines=12> */
[----:B------:R-:W-:Y:S01]  /*0ad0*/  @P3 VIADD R34, R38, 0xffffffff ;  /* 0xffffffff26223836 */ /* 0x000fe20000000000 */
[----:B------:R-:W-:Y:S01]  /*0ae0*/  MOV R71, RZ ;  /* 0x000000ff00477202 */ /* 0x000fe20000000f00 */
[-C--:B------:R-:W-:Y:S02]  /*0af0*/  IMAD R32, R14, R69.reuse, RZ ;  /* 0x000000450e207224 */ /* 0x080fe400078e02ff */
[----:B------:R-:W-:-:S03]  /*0b00*/  @P3 IMAD R34, R34, R69, RZ ;  /* 0x0000004522223224 */ /* 0x000fc600078e02ff */
[----:B------:R-:W1:Y:S01]  /*0b10*/  @P3 LDC.64 R30, c[0x0][0x220] ;  /* 0x00008800ff1e3b82 */ /* 0x000e620000000a00 */
[----:B------:R-:W-:Y:S02]  /*0b20*/  SHF.R.S32.HI R33, RZ, 0x1f, R32 ;  /* 0x0000001fff217819 */ /* 0x000fe40000011420 */
[----:B------:R-:W-:Y:S02]  /*0b30*/  @P3 SHF.R.S32.HI R35, RZ, 0x1f, R34 ;  /* 0x0000001fff233819 */ /* 0x000fe40000011422 */
[----:B------:R-:W-:Y:S02]  /*0b40*/  LEA.HI R33, R33, R32, RZ, 0x3 ;  /* 0x0000002021217211 */ /* 0x000fe400078f18ff */
[----:B------:R-:W-:Y:S02]  /*0b50*/  @P3 LEA.HI R35, R35, R34, RZ, 0x3 ;  /* 0x0000002223233211 */ /* 0x000fe400078f18ff */
[-C--:B------:R-:W-:Y:S02]  /*0b60*/  LEA.HI.SX32 R39, R33, R12.reuse, 0x1d ;  /* 0x0000000c21277211 */ /* 0x080fe400078feaff */
[----:B------:R-:W-:-:S02]  /*0b70*/  @P3 LEA.HI.SX32 R71, R35, R12, 0x1d ;  /* 0x0000000c23473211 */ /* 0x000fc400078feaff */
        /* <DEDUP_REMOVED lines=27> */
.L_x_6458:
[----:B------:R-:W-:-:S07]  /*0d30*/  MOV R34, R56 ;  /* 0x0000003800227202 */ /* 0x000fce0000000f00 */
.L_x_6459:
[----:B------:R-:W-:Y:S05]  /*0d40*/  BSYNC B3 ;  /* 0x0000000000037941 */ /* 0x000fea0003800000 */
.L_x_6457:
        /* <DEDUP_REMOVED lines=16> */
.L_x_6463:
[----:B------:R-:W-:Y:S05]  /*0e50*/  BSYNC B4 ;  /* 0x0000000000047941 */ /* 0x000fea0003800000 */
.L_x_6462:
        /* <DEDUP_REMOVED lines=43> */
.L_x_6461:
[----:B------:R-:W-:Y:S05]  /*1110*/  BSYNC B3 ;  /* 0x0000000000037941 */ /* 0x000fea0003800000 */
.L_x_6460:
        /* <DEDUP_REMOVED lines=9> */
[----:B------:R-:W-:-:S04]  /*11b0*/  FMUL.FTZ R28, R9, R28 ;  /* 0x0000001c091c7220 */ /* 0x000fc80000410000 */
[----:B------:R-:W-:-:S07]  /*11c0*/  @P0 FADD.FTZ R28, R16, R28 ;  /* 0x0000001c101c0221 */ /* 0x000fce0000010000 */
.L_x_6456:
[----:B------:R-:W-:Y:S05]  /*11d0*/  BSYNC B2 ;  /* 0x0000000000027941 */ /* 0x000fea0003800000 */
.L_x_6455:
        /* <DEDUP_REMOVED lines=18> */
.L_x_6467:
[----:B------:R-:W-:-:S07]  /*1300*/  MOV R29, R56 ;  /* 0x00000038001d7202 */ /* 0x000fce0000000f00 */
.L_x_6468:
[----:B------:R-:W-:Y:S05]  /*1310*/  BSYNC B3 ;  /* 0x0000000000037941 */ /* 0x000fea0003800000 */
.L_x_6466:
        /* <DEDUP_REMOVED lines=16> */
.L_x_6472:
[----:B------:R-:W-:Y:S05]  /*1420*/  BSYNC B4 ;  /* 0x0000000000047941 */ /* 0x000fea0003800000 */
.L_x_6471:
        /* <DEDUP_REMOVED lines=42> */
.L_x_6470:
[----:B------:R-:W-:Y:S05]  /*16d0*/  BSYNC B3 ;  /* 0x0000000000037941 */ /* 0x000fea0003800000 */
.L_x_6469:
[----:B------:R-:W-:Y:S01]  /*16e0*/  I2FP.F32.U32 R29, R29 ;  /* 0x0000001d001d7245 */ /* 0x000fe20000201000 */
[----:B-----5:R-:W-:Y:S02]  /*16f0*/  HADD2.F32 R30, -RZ, R24.H1_H1 ;  /* 0x30000018ff1e7230 */ /* 0x020fe40000004100 */
[----:B------:R-:W-:-:S03]  /*1700*/  IMAD.MOV.U32 R32, RZ, RZ, 0x2f800000 ;  /* 0x2f800000ff207424 */ /* 0x000fc600078e00ff */
        /* <DEDUP_REMOVED lines=8> */
.L_x_6465:
[----:B------:R-:W-:Y:S05]  /*1790*/  BSYNC B2 ;  /* 0x0000000000027941 */ /* 0x000fea0003800000 */
.L_x_6464:
        /* <DEDUP_REMOVED lines=18> */
.L_x_6476:
[----:B------:R-:W-:-:S07]  /*18c0*/  IMAD.MOV.U32 R38, RZ, RZ, R56 ;  /* 0x000000ffff267224 */ /* 0x000fce00078e0038 */
.L_x_6477:
[----:B------:R-:W-:Y:S05]  /*18d0*/  BSYNC B3 ;  /* 0x0000000000037941 */ /* 0x000fea0003800000 */
.L_x_6475:
        /* <DEDUP_REMOVED lines=16> */
.L_x_6481:
[----:B------:R-:W-:Y:S05]  /*19e0*/  BSYNC B4 ;  /* 0x0000000000047941 */ /* 0x000fea0003800000 */
.L_x_6480:
        /* <DEDUP_REMOVED lines=43> */
.L_x_6479:
[----:B------:R-:W-:Y:S05]  /*1ca0*/  BSYNC B3 ;  /* 0x0000000000037941 */ /* 0x000fea0003800000 */
.L_x_6478:
        /* <DEDUP_REMOVED lines=11> */
.L_x_6474:
[----:B------:R-:W-:Y:S05]  /*1d60*/  BSYNC B2 ;  /* 0x0000000000027941 */ /* 0x000fea0003800000 */
.L_x_6473:
        /* <DEDUP_REMOVED lines=18> */
.L_x_6485:
[----:B------:R-:W-:-:S07]  /*1e90*/  IMAD.MOV.U32 R31, RZ, RZ, R56 ;  /* 0x000000ffff1f7224 */ /* 0x000fce00078e0038 */
.L_x_6486:
[----:B------:R-:W-:Y:S05]  /*1ea0*/  BSYNC B3 ;  /* 0x0000000000037941 */ /* 0x000fea0003800000 */
.L_x_6484:
        /* <DEDUP_REMOVED lines=16> */
.L_x_6490:
[----:B------:R-:W-:Y:S05]  /*1fb0*/  BSYNC B4 ;  /* 0x0000000000047941 */ /* 0x000fea0003800000 */
.L_x_6489:
        /* <DEDUP_REMOVED lines=43> */
.L_x_6488:
[----:B------:R-:W-:Y:S05]  /*2270*/  BSYNC B3 ;  /* 0x0000000000037941 */ /* 0x000fea0003800000 */
.L_x_6487:
        /* <DEDUP_REMOVED lines=11> */
.L_x_6483:
[----:B------:R-:W-:Y:S05]  /*2330*/  BSYNC B2 ;  /* 0x0000000000027941 */ /* 0x000fea0003800000 */
.L_x_6482:
        /* <DEDUP_REMOVED lines=18> */
.L_x_6494:
[----:B------:R-:W-:-:S07]  /*2460*/  MOV R38, R56 ;  /* 0x0000003800267202 */ /* 0x000fce0000000f00 */
.L_x_6495:
[----:B------:R-:W-:Y:S05]  /*2470*/  BSYNC B3 ;  /* 0x0000000000037941 */ /* 0x000fea0003800000 */
.L_x_6493:
        /* <DEDUP_REMOVED lines=16> */
.L_x_6499:
[----:B------:R-:W-:Y:S05]  /*2580*/  BSYNC B4 ;  /* 0x0000000000047941 */ /* 0x000fea0003800000 */
.L_x_6498:
        /* <DEDUP_REMOVED lines=43> */
.L_x_6497:
[----:B------:R-:W-:Y:S05]  /*2840*/  BSYNC B3 ;  /* 0x0000000000037941 */ /* 0x000fea0003800000 */
.L_x_6496:
[----:B------:R-:W-:Y:S01]  /*2850*/  I2FP.F32.U32 R32, R38 ;  /* 0x0000002600207245 */ /* 0x000fe20000201000 */
[----:B------:R-:W-:Y:S01]  /*2860*/  HADD2.F32 R33, -RZ, R26.H0_H0 ;  /* 0x2000001aff217230 */ /* 0x000fe20000004100 */
[----:B------:R-:W-:-:S04]  /*2870*/  MOV R35, 0x2f800000 ;  /* 0x2f80000000237802 */ /* 0x000fc80000000f00 */
        /* <DEDUP_REMOVED lines=8> */
.L_x_6492:
[----:B------:R-:W-:Y:S05]  /*2900*/  BSYNC B2 ;  /* 0x0000000000027941 */ /* 0x000fea0003800000 */
.L_x_6491:
        /* <DEDUP_REMOVED lines=18> */
.L_x_6503:
[----:B------:R-:W-:-:S07]  /*2a30*/  MOV R33, R56 ;  /* 0x0000003800217202 */ /* 0x000fce0000000f00 */
.L_x_6504:
[----:B------:R-:W-:Y:S05]  /*2a40*/  BSYNC B3 ;  /* 0x0000000000037941 */ /* 0x000fea0003800000 */
.L_x_6502:
        /* <DEDUP_REMOVED lines=16> */
.L_x_6508:
[----:B------:R-:W-:Y:S05]  /*2b50*/  BSYNC B4 ;  /* 0x0000000000047941 */ /* 0x000fea0003800000 */
.L_x_6507:
        /* <DEDUP_REMOVED lines=43> */
.L_x_6506:
[----:B------:R-:W-:Y:S05]  /*2e10*/  BSYNC B3 ;  /* 0x0000000000037941 */ /* 0x000fea0003800000 */
.L_x_6505:
        /* <DEDUP_REMOVED lines=11> */
.L_x_6501:
[----:B------:R-:W-:Y:S05]  /*2ed0*/  BSYNC B2 ;  /* 0x0000000000027941 */ /* 0x000fea0003800000 */
.L_x_6500:
        /* <DEDUP_REMOVED lines=18> */
.L_x_6512:
[----:B------:R-:W-:-:S07]  /*3000*/  IMAD.MOV.U32 R38, RZ, RZ, R56 ;  /* 0x000000ffff267224 */ /* 0x000fce00078e0038 */
.L_x_6513:
[----:B------:R-:W-:Y:S05]  /*3010*/  BSYNC B3 ;  /* 0x0000000000037941 */ /* 0x000fea0003800000 */
.L_x_6511:
        /* <DEDUP_REMOVED lines=16> */
.L_x_6517:
[----:B------:R-:W-:Y:S05]  /*3120*/  BSYNC B4 ;  /* 0x0000000000047941 */ /* 0x000fea0003800000 */
.L_x_6516:
        /* <DEDUP_REMOVED lines=43> */
.L_x_6515:
[----:B------:R-:W-:Y:S05]  /*33e0*/  BSYNC B3 ;  /* 0x0000000000037941 */ /* 0x000fea0003800000 */
.L_x_6514:
        /* <DEDUP_REMOVED lines=11> */
.L_x_6510:
[----:B------:R-:W-:Y:S05]  /*34a0*/  BSYNC B2 ;  /* 0x0000000000027941 */ /* 0x000fea0003800000 */
.L_x_6509:
        /* <DEDUP_REMOVED lines=18> */
.L_x_6521:
[----:B------:R-:W-:-:S07]  /*35d0*/  MOV R35, R56 ;  /* 0x0000003800237202 */ /* 0x000fce0000000f00 */
.L_x_6522:
[----:B------:R-:W-:Y:S05]  /*35e0*/  BSYNC B3 ;  /* 0x0000000000037941 */ /* 0x000fea0003800000 */
.L_x_6520:
        /* <DEDUP_REMOVED lines=16> */
.L_x_6526:
[----:B------:R-:W-:Y:S05]  /*36f0*/  BSYNC B4 ;  /* 0x0000000000047941 */ /* 0x000fea0003800000 */
.L_x_6525:
        /* <DEDUP_REMOVED lines=43> */
.L_x_6524:
[----:B------:R-:W-:Y:S05]  /*39b0*/  BSYNC B3 ;  /* 0x0000000000037941 */ /* 0x000fea0003800000 */
.L_x_6523:
        /* <DEDUP_REMOVED lines=11> */
.L_x_6519:
[----:B------:R-:W-:Y:S05]  /*3a70*/  BSYNC B2 ;  /* 0x0000000000027941 */ /* 0x000fea0003800000 */
.L_x_6518:
        /* <DEDUP_REMOVED lines=21> */
.L_x_6454:
[----:B------:R-:W-:Y:S05]  /*3bd0*/  BSYNC B0 ;  /* 0x0000000000007941 */ /* 0x000fea0003800000 */
.L_x_6453:
        /* <DEDUP_REMOVED lines=50> */
.L_x_6542:
        /* <DEDUP_REMOVED lines=43> */
[----:B------:R-:W-:Y:S02]  /*41b0*/  F2FP.F16.F32.PACK_AB R39, R76, R39 ;  /* 0x000000274c27723e */ /* 0x000fe400000000ff */
[----:B------:R-:W-:Y:S02]  /*41c0*/  F2FP.F16.F32.PACK_AB R38, R73, R38 ;  /* 0x000000264926723e */ /* 0x000fe400000000ff */
[----:B------:R-:W-:-:S04]  /*41d0*/  SHF.R.S32.HI R73, RZ, 0x1f, R36 ;  /* 0x0000001fff497819 */ /* 0x000fc80000011424 */
[----:B------:R-:W-:Y:S01]  /*41e0*/  LEA.HI R73, R73, R36, RZ, 0x3 ;  /* 0x0000002449497211 */ /* 0x000fe200078f18ff */
[----:B------:R-:W-:Y:S01]  /*41f0*/  FFMA.FTZ R36, R0, R37, R43 ;  /* 0x0000002500247223 */ /* 0x000fe2000001002b */
[----:B------:R-:W-:Y:S01]  /*4200*/  FFMA.FTZ R37, R15, R71, R48 ;  /* 0x000000470f257223 */ /* 0x000fe20000010030 */
[----:B------:R-:W-:Y:S01]  /*4210*/  FFMA.FTZ R71, R40, R70, R47 ;  /* 0x0000004628477223 */ /* 0x000fe2000001002f */
[----:B------:R-:W-:-:S03]  /*4220*/  LEA.HI.SX32 R73, R73, R12, 0x1d ;  /* 0x0000000c49497211 */ /* 0x000fc600078feaff */
[----:B------:R-:W-:Y:S02]  /*4230*/  F2FP.F16.F32.PACK_AB R37, R72, R37 ;  /* 0x000000254825723e */ /* 0x000fe400000000ff */
[----:B------:R-:W-:Y:S01]  /*4240*/  F2FP.F16.F32.PACK_AB R36, R71, R36 ;  /* 0x000000244724723e */ /* 0x000fe200000000ff */
[----:B-1----:R-:W-:-:S05]  /*4250*/  IMAD.WIDE.U32 R68, R73, 0x10, R68 ;  /* 0x0000001049447825 */ /* 0x002fca00078e0044 */
[----:B------:R1:W-:Y:S02]  /*4260*/  STG.E.128 desc[UR6][R68.64], R36 ;  /* 0x0000002444007986 */ /* 0x0003e4000c101d06 */
.L_x_6529:
[----:B------:R-:W-:Y:S05]  /*4270*/  BSYNC B0 ;  /* 0x0000000000007941 */ /* 0x000fea0003800000 */
.L_x_6528:
[----:B-1----:R-:W1:Y:S02]  /*4280*/  LDC.64 R36, c[0x0][0x210] ;  /* 0x00008400ff247b82 */ /* 0x002e640000000a00 */
[----:B-1----:R-:W-:-:S05]  /*4290*/  IMAD R14, R36, 0x4, R14 ;  /* 0x00000004240e7824 */ /* 0x002fca00078e020e */
[----:B------:R-:W-:-:S13]  /*42a0*/  ISETP.GE.AND P0, PT, R14, R37, PT ;  /* 0x000000250e00720c */ /* 0x000fda0003f06270 */
[----:B------:R-:W-:Y:S05]  /*42b0*/  @!P0 BRA `(.L_x_6530) ;  /* 0xffffffc400d48947 */ /* 0x000fea000383ffff */
[----:B------:R-:W-:Y:S05]  /*42c0*/  BSYNC B1 ;  /* 0x0000000000017941 */ /* 0x000fea0003800000 */
.L_x_6452:
[----:B------:R-:W-:Y:S05]  /*42d0*/  EXIT ;  /* 0x000000000000794d */ /* 0x000fea0003800000 */
.L_x_6527:
        /* <DEDUP_REMOVED lines=8> */
.L_x_6532:
[----:B------:R-:W-:Y:S05]  /*4360*/  BSYNC B0 ;  /* 0x0000000000007941 */ /* 0x000fea0003800000 */
.L_x_6531:
        /* <DEDUP_REMOVED lines=8> */
.L_x_6533:
[----:B------:R-:W-:Y:S02]  /*43f0*/  IMAD.MOV.U32 R72, RZ, RZ, 0x4 ;  /* 0x00000004ff487424 */ /* 0x000fe400078e00ff */
[----:B------:R-:W-:-:S05]  /*4400*/  FADD.FTZ R74, R73, R36 ;  /* 0x00000024494a7221 */ /* 0x000fca0000010000 */
[----:B------:R-:W-:-:S07]  /*4410*/  MOV R73, R74 ;  /* 0x0000004a00497202 */ /* 0x000fce0000000f00 */
[----:B------:R-:W-:Y:S05]  /*4420*/  WARPSYNC.COLLECTIVE R38, `(.L_x_6534) ;  /* 0x0000000026087348 */ /* 0x000fea0003c00000 */
[----:B------:R0:W1:Y:S02]  /*4430*/  SHFL.BFLY P1, R36, R73, R72, R39 ;  /* 0x0c00004849247389 */ /* 0x0000640000020027 */
[----:B01----:R-:W-:Y:S01]  /*4440*/  ENDCOLLECTIVE ;  /* 0x000000000000791b */ /* 0x003fe20003800000 */
.L_x_6534:
[----:B------:R-:W-:Y:S01]  /*4450*/  HFMA2.MMA R72, -RZ, RZ, 0, 4.76837158203125e-07 ;  /* 0x00000008ff487435 */ /* 0x000fe200000001ff */
[----:B------:R-:W-:-:S05]  /*4460*/  FADD.FTZ R75, R74, R36 ;  /* 0x000000244a4b7221 */ /* 0x000fca0000010000 */
[----:B------:R-:W-:-:S07]  /*4470*/  MOV R73, R75 ;  /* 0x0000004b00497202 */ /* 0x000fce0000000f00 */
[----:B------:R-:W-:Y:S05]  /*4480*/  WARPSYNC.COLLECTIVE R38, `(.L_x_6535) ;  /* 0x0000000026087348 */ /* 0x000fea0003c00000 */
[----:B------:R0:W1:Y:S02]  /*4490*/  SHFL.BFLY P1, R36, R73, R72, R39 ;  /* 0x0c00004849247389 */ /* 0x0000640000020027 */
[----:B01----:R-:W-:Y:S01]  /*44a0*/  ENDCOLLECTIVE ;  /* 0x000000000000791b */ /* 0x003fe20003800000 */
.L_x_6535:
[----:B------:R-:W-:Y:S01]  /*44b0*/  MOV R72, 0x10 ;  /* 0x0000001000487802 */ /* 0x000fe20000000f00 */
[----:B------:R-:W-:-:S04]  /*44c0*/  FADD.FTZ R76, R75, R36 ;  /* 0x000000244b4c7221 */ /* 0x000fc80000010000 */
[----:B------:R-:W-:-:S07]  /*44d0*/  IMAD.MOV.U32 R73, RZ, RZ, R76 ;  /* 0x000000ffff497224 */ /* 0x000fce00078e004c */
[----:B------:R-:W-:Y:S05]  /*44e0*/  WARPSYNC.COLLECTIVE R38, `(.L_x_6536) ;  /* 0x0000000026087348 */ /* 0x000fea0003c00000 */
[----:B------:R0:W1:Y:S02]  /*44f0*/  SHFL.BFLY P1, R36, R73, R72, R39 ;  /* 0x0c00004849247389 */ /* 0x0000640000020027 */
[----:B01----:R-:W-:Y:S01]  /*4500*/  ENDCOLLECTIVE ;  /* 0x000000000000791b */ /* 0x003fe20003800000 */
.L_x_6536:
        /* <DEDUP_REMOVED lines=24> */
.L_x_6537:
[----:B------:R-:W-:Y:S01]  /*4690*/  HFMA2.MMA R72, -RZ, RZ, 0, 1.1920928955078125e-07 ;  /* 0x00000002ff487435 */ /* 0x000fe200000001ff */
[----:B------:R-:W-:-:S05]  /*46a0*/  FADD.FTZ R74, R73, R36 ;  /* 0x00000024494a7221 */ /* 0x000fca0000010000 */
[----:B------:R-:W-:-:S07]  /*46b0*/  MOV R73, R74 ;  /* 0x0000004a00497202 */ /* 0x000fce0000000f00 */
[----:B------:R-:W-:Y:S05]  /*46c0*/  WARPSYNC.COLLECTIVE R38, `(.L_x_6538) ;  /* 0x0000000026087348 */ /* 0x000fea0003c00000 */
[----:B------:R0:W1:Y:S02]  /*46d0*/  SHFL.BFLY P1, R36, R73, R72, R39 ;  /* 0x0c00004849247389 */ /* 0x0000640000020027 */
[----:B01----:R-:W-:Y:S01]  /*46e0*/  ENDCOLLECTIVE ;  /* 0x000000000000791b */ /* 0x003fe20003800000 */
.L_x_6538:
[----:B------:R-:W-:Y:S01]  /*46f0*/  MOV R72, 0x4 ;  /* 0x0000000400487802 */ /* 0x000fe20000000f00 */
[----:B------:R-:W-:-:S04]  /*4700*/  FADD.FTZ R75, R74, R36 ;  /* 0x000000244a4b7221 */ /* 0x000fc80000010000 */
[----:B------:R-:W-:-:S07]  /*4710*/  IMAD.MOV.U32 R73, RZ, RZ, R75 ;  /* 0x000000ffff497224 */ /* 0x000fce00078e004b */
[----:B------:R-:W-:Y:S05]  /*4720*/  WARPSYNC.COLLECTIVE R38, `(.L_x_6539) ;  /* 0x0000000026087348 */ /* 0x000fea0003c00000 */
[----:B------:R0:W1:Y:S02]  /*4730*/  SHFL.BFLY P1, R36, R73, R72, R39 ;  /* 0x0c00004849247389 */ /* 0x0000640000020027 */
[----:B01----:R-:W-:Y:S01]  /*4740*/  ENDCOLLECTIVE ;  /* 0x000000000000791b */ /* 0x003fe20003800000 */
.L_x_6539:
[----:B------:R-:W-:Y:S02]  /*4750*/  IMAD.MOV.U32 R72, RZ, RZ, 0x8 ;  /* 0x00000008ff487424 */ /* 0x000fe400078e00ff */
[----:B------:R-:W-:-:S05]  /*4760*/  FADD.FTZ R76, R75, R36 ;  /* 0x000000244b4c7221 */ /* 0x000fca0000010000 */
[----:B------:R-:W-:-:S07]  /*4770*/  MOV R73, R76 ;  /* 0x0000004c00497202 */ /* 0x000fce0000000f00 */
[----:B------:R-:W-:Y:S05]  /*4780*/  WARPSYNC.COLLECTIVE R38, `(.L_x_6540) ;  /* 0x0000000026087348 */ /* 0x000fea0003c00000 */
[----:B------:R0:W1:Y:S02]  /*4790*/  SHFL.BFLY P1, R36, R73, R72, R39 ;  /* 0x0c00004849247389 */ /* 0x0000640000020027 */
[----:B01----:R-:W-:Y:S01]  /*47a0*/  ENDCOLLECTIVE ;  /* 0x000000000000791b */ /* 0x003fe20003800000 */
.L_x_6540:
[----:B------:R-:W-:Y:S01]  /*47b0*/  HFMA2.MMA R72, -RZ, RZ, 0, 9.5367431640625e-07 ;  /* 0x00000010ff487435 */ /* 0x000fe200000001ff */
[----:B------:R-:W-:-:S05]  /*47c0*/  FADD.FTZ R77, R76, R36 ;  /* 0x000000244c4d7221 */ /* 0x000fca0000010000 */
[----:B------:R-:W-:-:S07]  /*47d0*/  MOV R73, R77 ;  /* 0x0000004d00497202 */ /* 0x000fce0000000f00 */
[----:B------:R-:W-:Y:S05]  /*47e0*/  WARPSYNC.COLLECTIVE R38, `(.L_x_6541) ;  /* 0x0000000026087348 */ /* 0x000fea0003c00000 */
[----:B------:R0:W1:Y:S02]  /*47f0*/  SHFL.BFLY P1, R36, R73, R72, R39 ;  /* 0x0c00004849247389 */ /* 0x0000640000020027 */
[----:B01----:R-:W-:Y:S01]  /*4800*/  ENDCOLLECTIVE ;  /* 0x000000000000791b */ /* 0x003fe20003800000 */
.L_x_6541:
[----:B------:R-:W-:Y:S05]  /*4810*/  BRA `(.L_x_6542) ;  /* 0xfffffff400b87947 */ /* 0x000fea000383ffff */
.L_x_6543:
        /* <DEDUP_REMOVED lines=14> */
.L_x_9606:


//--------------------- .text._ZN10layer_norm13ln_fwd_kernelINS_13Kernel_traitsI6__halfS2_fS2_fjLj256ELj1ELj4ELj1ELj16ENS_18Kernel_traits_baseILj256ES2_S2_fS2_fjLj128EEEEELb1ELb1ELb1ELb1EEEvNS_9FwdParamsE --------------------------
	.section	.text._ZN10layer_norm13ln_fwd_kernelINS_13Kernel_traitsI6__halfS2_fS2_fjLj256ELj1ELj4ELj1ELj16ENS_18Kernel_traits_baseILj256ES2_S2_fS2_fjLj128EEEEELb1ELb1ELb1ELb1EEEvNS_9FwdParamsE,"ax",@progbits
	.align	128
        .global         _ZN10layer_norm13ln_fwd_kernelINS_13Kernel_traitsI6__halfS2_fS2_fjLj256ELj1ELj4ELj1ELj16ENS_18Kernel_traits_baseILj256ES2_S2_fS2_fjLj128EEEEELb1ELb1ELb1ELb1EEEvNS_9FwdParamsE
        .type           _ZN10layer_norm13ln_fwd_kernelINS_13Kernel_traitsI6__halfS2_fS2_fjLj256ELj1ELj4ELj1ELj16ENS_18Kernel_traits_baseILj256ES2_S2_fS2_fjLj128EEEEELb1ELb1ELb1ELb1EEEvNS_9FwdParamsE,@function
        .size           _ZN10layer_norm13ln_fwd_kernelINS_13Kernel_traitsI6__halfS2_fS2_fjLj256ELj1ELj4ELj1ELj16ENS_18Kernel_traits_baseILj256ES2_S2_fS2_fjLj128EEEEELb1ELb1ELb1ELb1EEEvNS_9FwdParamsE,(.L_x_9607 - _ZN10layer_norm13ln_fwd_kernelINS_13Kernel_traitsI6__halfS2_fS2_fjLj256ELj1ELj4ELj1ELj16ENS_18Kernel_traits_baseILj256ES2_S2_fS2_fjLj128EEEEELb1ELb1ELb1ELb1EEEvNS_9FwdParamsE)
        .other          _ZN10layer_norm13ln_fwd_kernelINS_13Kernel_traitsI6__halfS2_fS2_fjLj256ELj1ELj4ELj1ELj16ENS_18Kernel_traits_baseILj256ES2_S2_fS2_fjLj128EEEEELb1ELb1ELb1ELb1EEEvNS_9FwdParamsE,@"STO_CUDA_ENTRY STV_DEFAULT"
_ZN10layer_norm13ln_fwd_kernelINS_13Kernel_traitsI6__halfS2_fS2_fjLj256ELj1ELj4ELj1ELj16ENS_18Kernel_traits_baseILj256ES2_S2_fS2_fjLj128EEEEELb1ELb1ELb1ELb1EEEvNS_9FwdParamsE:
.text._ZN10layer_norm13ln_fwd_kernelINS_13Kernel_traitsI6__halfS2_fS2_fjLj256ELj1ELj4ELj1ELj16ENS_18Kernel_traits_baseILj256ES2_S2_fS2_fjLj128EEEEELb1ELb1ELb1ELb1EEEvNS_9FwdParamsE:
        /* <DEDUP_REMOVED lines=49> */
[----:B------:R-:W-:Y:S01]  /*0310*/  BSSY B0, `(.L_x_6544) ;  /* 0x00003f1000007945 */ /* 0x000fe20003800000 */
[----:B------:R-:W-:Y:S01]  /*0320*/  UIADD3 UR17, UR5, 0x32370b8f, URZ ;  /* 0x32370b8f05117890 */ /* 0x000fe2000fffe03f */
[--C-:B------:R-:W-:Y:S01]  /*0330*/  HADD2.F32 R40, -RZ, R23.reuse.H0_H0 ;  /* 0x20000017ff287230 */ /* 0x100fe20000004100 */
[----:B------:R-:W-:Y:S01]  /*0340*/  UIADD3 UR19, UR5, -0x126145ec, URZ ;  /* 0xed9eba1405137890 */ /* 0x000fe2000fffe03f */
[----:B------:R-:W-:Y:S01]  /*0350*/  HADD2.F32 R41, -RZ, R23.H1_H1 ;  /* 0x30000017ff297230 */ /* 0x000fe20000004100 */
[----:B------:R-:W-:-:S02]  /*0360*/  UIADD3 UR18, UR4, 0x78dde6e4, URZ ;  /* 0x78dde6e404127890 */ /* 0x000fc4000fffe03f */
[----:B------:R-:W-:Y:S02]  /*0370*/  UIADD3 UR20, UR4, 0x1715609d, URZ ;  /* 0x1715609d04147890 */ /* 0x000fe4000fffe03f */
[----:B------:R-:W-:Y:S01]  /*0380*/  UIADD3 UR21, UR5, -0x56f99767, URZ ;  /* 0xa906689905157890 */ /* 0x000fe2000fffe03f */
[----:B0-----:R-:W-:Y:S01]  /*0390*/  @P1 IADD3 R24, P2, R6, R5, RZ ;  /* 0x0000000506181210 */ /* 0x001fe20007f5e0ff */
[----:B------:R-:W-:Y:S01]  /*03a0*/  IMAD.HI.U32 R6, R3, -0x326172a9, RZ ;  /* 0xcd9e8d5703067827 */ /* 0x000fe200078e00ff */
[----:B------:R-:W-:Y:S02]  /*03b0*/  UIADD3 UR23, UR5, 0x646e171e, URZ ;  /* 0x646e171e05177890 */ /* 0x000fe4000fffe03f */
[----:B------:R-:W-:Y:S01]  /*03c0*/  UIADD3 UR22, UR4, -0x4ab325aa, URZ ;  /* 0xb54cda5604167890 */ /* 0x000fe2000fffe03f */
[----:B------:R-:W-:Y:S01]  /*03d0*/  @P1 IMAD.X R25, RZ, RZ, R7, P2 ;  /* 0x000000ffff191224 */ /* 0x000fe200010e0607 */
[----:B------:R-:W-:Y:S02]  /*03e0*/  UIADD3 UR24, UR4, 0x5384540f, URZ ;  /* 0x5384540f04187890 */ /* 0x000fe4000fffe03f */
[----:B------:R-:W-:-:S02]  /*03f0*/  UIADD3 UR25, UR5, 0x1fd5c5a3, URZ ;  /* 0x1fd5c5a305197890 */ /* 0x000fc4000fffe03f */
        /* <DEDUP_REMOVED lines=75> */
.L_x_6622:
        /* <DEDUP_REMOVED lines=48> */
.L_x_6548:
[----:B------:R-:W-:-:S07]  /*0bb0*/  MOV R38, R44 ;  /* 0x0000002c00267202 */ /* 0x000fce0000000f00 */
.L_x_6549:
[----:B------:R-:W-:Y:S05]  /*0bc0*/  BSYNC B2 ;  /* 0x0000000000027941 */ /* 0x000fea0003800000 */
.L_x_6547:
        /* <DEDUP_REMOVED lines=16> */
.L_x_6553:
[----:B------:R-:W-:Y:S05]  /*0cd0*/  BSYNC B3 ;  /* 0x0000000000037941 */ /* 0x000fea0003800000 */
.L_x_6552:
        /* <DEDUP_REMOVED lines=43> */
.L_x_6551:
[----:B------:R-:W-:Y:S05]  /*0f90*/  BSYNC B2 ;  /* 0x0000000000027941 */ /* 0x000fea0003800000 */
.L_x_6550:
[----:B------:R-:W-:Y:S01]  /*0fa0*/  HFMA2.MMA R35, -RZ, RZ, 0.1171875, 0 ;  /* 0x2f800000ff237435 */ /* 0x000fe200000001ff */
[----:B------:R-:W-:Y:S01]  /*0fb0*/  I2FP.F32.U32 R32, R38 ;  /* 0x0000002600207245 */ /* 0x000fe20000201000 */
[----:B-----5:R-:W-:-:S05]  /*0fc0*/  HADD2.F32 R33, -RZ, R24.H0_H0 ;  /* 0x20000018ff217230 */ /* 0x020fca0000004100 */
[----:B------:R-:W-:-:S03]  /*0fd0*/  FMUL.FTZ R33, R33, UR11 ;  /* 0x0000000b21217c20 */ /* 0x000fc60008410000 */
[----:B------:R-:W-:Y:S01]  /*0fe0*/  FFMA.FTZ R32, R32, R35, 1.1641532182693481445e-10 ;  /* 0x2f00000020207423 */ /* 0x000fe20000010023 */
[----:B------:R-:W-:-:S04]  /*0ff0*/  FMUL.FTZ R33, R33, UR10 ;  /* 0x0000000a21217c20 */ /* 0x000fc80008410000 */
[----:B------:R-:W-:Y:S01]  /*1000*/  FSETP.GTU.FTZ.AND P1, PT, R32, UR8, PT ;  /* 0x0000000820007c0b */ /* 0x000fe2000bf3c000 */
[----:B------:R-:W-:-:S03]  /*1010*/  HADD2.F32 R32, -RZ, R12.H0_H0 ;  /* 0x2000000cff207230 */ /* 0x000fc60000004100 */
[----:B------:R-:W-:Y:S02]  /*1020*/  FSEL R33, R33, RZ, !P1 ;  /* 0x000000ff21217208 */ /* 0x000fe40004800000 */
[----:B------:R-:W-:-:S03]  /*1030*/  SEL R51, RZ, 0x1, P1 ;  /* 0x00000001ff337807 */ /* 0x000fc60000800000 */
[----:B------:R-:W-:-:S04]  /*1040*/  FMUL.FTZ R32, R33, R32 ;  /* 0x0000002021207220 */ /* 0x000fc80000410000 */
[----:B------:R-:W-:-:S07]  /*1050*/  @P0 FADD.FTZ R32, R20, R32 ;  /* 0x0000002014200221 */ /* 0x000fce0000010000 */
.L_x_6546:
[----:B------:R-:W-:Y:S05]  /*1060*/  BSYNC B1 ;  /* 0x0000000000017941 */ /* 0x000fea0003800000 */
.L_x_6545:
        /* <DEDUP_REMOVED lines=18> */
.L_x_6557:
[----:B------:R-:W-:-:S07]  /*1190*/  MOV R33, R44 ;  /* 0x0000002c00217202 */ /* 0x000fce0000000f00 */
.L_x_6558:
[----:B------:R-:W-:Y:S05]  /*11a0*/  BSYNC B2 ;  /* 0x0000000000027941 */ /* 0x000fea0003800000 */
.L_x_6556:
        /* <DEDUP_REMOVED lines=16> */
.L_x_6562:
[----:B------:R-:W-:Y:S05]  /*12b0*/  BSYNC B3 ;  /* 0x0000000000037941 */ /* 0x000fea0003800000 */
.L_x_6561:
        /* <DEDUP_REMOVED lines=42> */
.L_x_6560:
[----:B------:R-:W-:Y:S05]  /*1560*/  BSYNC B2 ;  /* 0x0000000000027941 */ /* 0x000fea0003800000 */
.L_x_6559:
[----:B------:R-:W-:Y:S01]  /*1570*/  I2FP.F32.U32 R33, R33 ;  /* 0x0000002100217245 */ /* 0x000fe20000201000 */
[----:B-----5:R-:W-:Y:S01]  /*1580*/  HADD2.F32 R34, -RZ, R24.H1_H1 ;  /* 0x30000018ff227230 */ /* 0x020fe20000004100 */
[----:B------:R-:W-:-:S04]  /*1590*/  MOV R36, 0x2f800000 ;  /* 0x2f80000000247802 */ /* 0x000fc80000000f00 */
[----:B------:R-:W-:Y:S01]  /*15a0*/  FMUL.FTZ R34, R34, UR11 ;  /* 0x0000000b22227c20 */ /* 0x000fe20008410000 */
[----:B------:R-:W-:-:S03]  /*15b0*/  FFMA.FTZ R33, R33, R36, 1.1641532182693481445e-10 ;  /* 0x2f00000021217423 */ /* 0x000fc60000010024 */
[----:B------:R-:W-:Y:S02]  /*15c0*/  FMUL.FTZ R34, R34, UR10 ;  /* 0x0000000a22227c20 */ /* 0x000fe40008410000 */
[----:B------:R-:W-:Y:S01]  /*15d0*/  FSETP.GTU.FTZ.AND P1, PT, R33, UR8, PT ;  /* 0x0000000821007c0b */ /* 0x000fe2000bf3c000 */
[----:B------:R-:W-:-:S03]  /*15e0*/  HADD2.F32 R33, -RZ, R12.H1_H1 ;  /* 0x3000000cff217230 */ /* 0x000fc60000004100 */
[----:B------:R-:W-:Y:S02]  /*15f0*/  FSEL R34, R34, RZ, !P1 ;  /* 0x000000ff22227208 */ /* 0x000fe40004800000 */
[----:B------:R-:W-:-:S03]  /*1600*/  SEL R53, RZ, 0x1, P1 ;  /* 0x00000001ff357807 */ /* 0x000fc60000800000 */
[----:B------:R-:W-:-:S04]  /*1610*/  FMUL.FTZ R33, R34, R33 ;  /* 0x0000002122217220 */ /* 0x000fc80000410000 */
[----:B------:R-:W-:-:S07]  /*1620*/  @P0 FADD.FTZ R33, R21, R33 ;  /* 0x0000002115210221 */ /* 0x000fce0000010000 */
.L_x_6555:
[----:B------:R-:W-:Y:S05]  /*1630*/  BSYNC B1 ;  /* 0x0000000000017941 */ /* 0x000fea0003800000 */
.L_x_6554:
        /* <DEDUP_REMOVED lines=18> */
.L_x_6566:
[----:B------:R-:W-:-:S07]  /*1760*/  MOV R48, R44 ;  /* 0x0000002c00307202 */ /* 0x000fce0000000f00 */
.L_x_6567:
[----:B------:R-:W-:Y:S05]  /*1770*/  BSYNC B2 ;  /* 0x0000000000027941 */ /* 0x000fea0003800000 */
.L_x_6565:
        /* <DEDUP_REMOVED lines=16> */
.L_x_6571:
[----:B------:R-:W-:Y:S05]  /*1880*/  BSYNC B3 ;  /* 0x0000000000037941 */ /* 0x000fea0003800000 */
.L_x_6570:
        /* <DEDUP_REMOVED lines=43> */
.L_x_6569:
[----:B------:R-:W-:Y:S05]  /*1b40*/  BSYNC B2 ;  /* 0x0000000000027941 */ /* 0x000fea0003800000 */
.L_x_6568:
[----:B------:R-:W-:Y:S01]  /*1b50*/  I2FP.F32.U32 R34, R48 ;  /* 0x0000003000227245 */ /* 0x000fe20000201000 */
[----:B-----5:R-:W-:Y:S02]  /*1b60*/  HADD2.F32 R35, -RZ, R25.H0_H0 ;  /* 0x20000019ff237230 */ /* 0x020fe40000004100 */
[----:B------:R-:W-:-:S03]  /*1b70*/  IMAD.MOV.U32 R37, RZ, RZ, 0x2f800000 ;  /* 0x2f800000ff257424 */ /* 0x000fc600078e00ff */
        /* <DEDUP_REMOVED lines=9> */
.L_x_6564:
[----:B------:R-:W-:Y:S05]  /*1c10*/  BSYNC B1 ;  /* 0x0000000000017941 */ /* 0x000fea0003800000 */
.L_x_6563:
        /* <DEDUP_REMOVED lines=18> */
.L_x_6575:
[----:B------:R-:W-:-:S07]  /*1d40*/  IMAD.MOV.U32 R35, RZ, RZ, R44 ;  /* 0x000000ffff237224 */ /* 0x000fce00078e002c */
.L_x_6576:
[----:B------:R-:W-:Y:S05]  /*1d50*/  BSYNC B2 ;  /* 0x0000000000027941 */ /* 0x000fea0003800000 */
.L_x_6574:
        /* <DEDUP_REMOVED lines=16> */
.L_x_6580:
[----:B------:R-:W-:Y:S05]  /*1e60*/  BSYNC B3 ;  /* 0x0000000000037941 */ /* 0x000fea0003800000 */
.L_x_6579:
        /* <DEDUP_REMOVED lines=43> */
.L_x_6578:
[----:B------:R-:W-:Y:S05]  /*2120*/  BSYNC B2 ;  /* 0x0000000000027941 */ /* 0x000fea0003800000 */
.L_x_6577:
[----:B------:R-:W-:Y:S01]  /*2130*/  HFMA2.MMA R38, -RZ, RZ, 0.1171875, 0 ;  /* 0x2f800000ff267435 */ /* 0x000fe200000001ff */
[----:B------:R-:W-:Y:S01]  /*2140*/  I2FP.F32.U32 R35, R35 ;  /* 0x0000002300237245 */ /* 0x000fe20000201000 */
[----:B-----5:R-:W-:-:S05]  /*2150*/  HADD2.F32 R36, -RZ, R25.H1_H1 ;  /* 0x30000019ff247230 */ /* 0x020fca0000004100 */
[----:B------:R-:W-:-:S03]  /*2160*/  FMUL.FTZ R36, R36, UR11 ;  /* 0x0000000b24247c20 */ /* 0x000fc60008410000 */
[----:B------:R-:W-:Y:S01]  /*2170*/  FFMA.FTZ R35, R35, R38, 1.1641532182693481445e-10 ;  /* 0x2f00000023237423 */ /* 0x000fe20000010026 */
[----:B------:R-:W-:-:S04]  /*2180*/  FMUL.FTZ R36, R36, UR10 ;  /* 0x0000000a24247c20 */ /* 0x000fc80008410000 */
[----:B------:R-:W-:Y:S01]  /*2190*/  FSETP.GTU.FTZ.AND P1, PT, R35, UR8, PT ;  /* 0x0000000823007c0b */ /* 0x000fe2000bf3c000 */
[----:B------:R-:W-:-:S03]  /*21a0*/  HADD2.F32 R35, -RZ, R13.H1_H1 ;  /* 0x3000000dff237230 */ /* 0x000fc60000004100 */
[----:B------:R-:W-:Y:S02]  /*21b0*/  FSEL R36, R36, RZ, !P1 ;  /* 0x000000ff24247208 */ /* 0x000fe40004800000 */
[----:B------:R-:W-:-:S03]  /*21c0*/  SEL R55, RZ, 0x1, P1 ;  /* 0x00000001ff377807 */ /* 0x000fc60000800000 */
[----:B------:R-:W-:-:S04]  /*21d0*/  FMUL.FTZ R35, R36, R35 ;  /* 0x0000002324237220 */ /* 0x000fc80000410000 */
[----:B------:R-:W-:-:S07]  /*21e0*/  @P0 FADD.FTZ R35, R23, R35 ;  /* 0x0000002317230221 */ /* 0x000fce0000010000 */
.L_x_6573:
[----:B------:R-:W-:Y:S05]  /*21f0*/  BSYNC B1 ;  /* 0x0000000000017941 */ /* 0x000fea0003800000 */
.L_x_6572:
        /* <DEDUP_REMOVED lines=18> */
.L_x_6584:
[----:B------:R-:W-:-:S07]  /*2320*/  MOV R48, R44 ;  /* 0x0000002c00307202 */ /* 0x000fce0000000f00 */
.L_x_6585:
[----:B------:R-:W-:Y:S05]  /*2330*/  BSYNC B2 ;  /* 0x0000000000027941 */ /* 0x000fea0003800000 */
.L_x_6583:
        /* <DEDUP_REMOVED lines=16> */
.L_x_6589:
[----:B------:R-:W-:Y:S05]  /*2440*/  BSYNC B3 ;  /* 0x0000000000037941 */ /* 0x000fea0003800000 */
.L_x_6588:
        /* <DEDUP_REMOVED lines=43> */
.L_x_6587:
[----:B------:R-:W-:Y:S05]  /*2700*/  BSYNC B2 ;  /* 0x0000000000027941 */ /* 0x000fea0003800000 */
.L_x_6586:
[----:B------:R-:W-:Y:S01]  /*2710*/  I2FP.F32.U32 R36, R48 ;  /* 0x0000003000247245 */ /* 0x000fe20000201000 */
[----:B------:R-:W-:Y:S01]  /*2720*/  HADD2.F32 R37, -RZ, R26.H0_H0 ;  /* 0x2000001aff257230 */ /* 0x000fe20000004100 */
[----:B------:R-:W-:-:S04]  /*2730*/  MOV R39, 0x2f800000 ;  /* 0x2f80000000277802 */ /* 0x000fc80000000f00 */
        /* <DEDUP_REMOVED lines=9> */
.L_x_6582:
[----:B------:R-:W-:Y:S05]  /*27d0*/  BSYNC B1 ;  /* 0x0000000000017941 */ /* 0x000fea0003800000 */
.L_x_6581:
        /* <DEDUP_REMOVED lines=18> */
.L_x_6593:
[----:B------:R-:W-:-:S07]  /*2900*/  MOV R37, R44 ;  /* 0x0000002c00257202 */ /* 0x000fce0000000f00 */
.L_x_6594:
[----:B------:R-:W-:Y:S05]  /*2910*/  BSYNC B2 ;  /* 0x0000000000027941 */ /* 0x000fea0003800000 */
.L_x_6592:
        /* <DEDUP_REMOVED lines=16> */
.L_x_6598:
[----:B------:R-:W-:Y:S05]  /*2a20*/  BSYNC B3 ;  /* 0x0000000000037941 */ /* 0x000fea0003800000 */
.L_x_6597:
        /* <DEDUP_REMOVED lines=43> */
.L_x_6596:
[----:B------:R-:W-:Y:S05]  /*2ce0*/  BSYNC B2 ;  /* 0x0000000000027941 */ /* 0x000fea0003800000 */
.L_x_6595:
[----:B------:R-:W-:Y:S01]  /*2cf0*/  I2FP.F32.U32 R37, R37 ;  /* 0x0000002500257245 */ /* 0x000fe20000201000 */
[----:B------:R-:W-:Y:S02]  /*2d00*/  HADD2.F32 R38, -RZ, R26.H1_H1 ;  /* 0x3000001aff267230 */ /* 0x000fe40000004100 */
[----:B------:R-:W-:-:S03]  /*2d10*/  IMAD.MOV.U32 R48, RZ, RZ, 0x2f800000 ;  /* 0x2f800000ff307424 */ /* 0x000fc600078e00ff */
        /* <DEDUP_REMOVED lines=9> */
.L_x_6591:
[----:B------:R-:W-:Y:S05]  /*2db0*/  BSYNC B1 ;  /* 0x0000000000017941 */ /* 0x000fea0003800000 */
.L_x_6590:
        /* <DEDUP_REMOVED lines=18> */
.L_x_6602:
[----:B------:R-:W-:-:S07]  /*2ee0*/  IMAD.MOV.U32 R48, RZ, RZ, R44 ;  /* 0x000000ffff307224 */ /* 0x000fce00078e002c */
.L_x_6603:
[----:B------:R-:W-:Y:S05]  /*2ef0*/  BSYNC B2 ;  /* 0x0000000000027941 */ /* 0x000fea0003800000 */
.L_x_6601:
        /* <DEDUP_REMOVED lines=16> */
.L_x_6607:
[----:B------:R-:W-:Y:S05]  /*3000*/  BSYNC B3 ;  /* 0x0000000000037941 */ /* 0x000fea0003800000 */
.L_x_6606:
        /* <DEDUP_REMOVED lines=43> */
.L_x_6605:
[----:B------:R-:W-:Y:S05]  /*32c0*/  BSYNC B2 ;  /* 0x0000000000027941 */ /* 0x000fea0003800000 */
.L_x_6604:
[----:B------:R-:W-:Y:S01]  /*32d0*/  HFMA2.MMA R45, -RZ, RZ, 0.1171875, 0 ;  /* 0x2f800000ff2d7435 */ /* 0x000fe200000001ff */
[----:B------:R-:W-:Y:S01]  /*32e0*/  I2FP.F32.U32 R38, R48 ;  /* 0x0000003000267245 */ /* 0x000fe20000201000 */
[----:B------:R-:W-:-:S05]  /*32f0*/  HADD2.F32 R39, -RZ, R27.H0_H0 ;  /* 0x2000001bff277230 */ /* 0x000fca0000004100 */
        /* <DEDUP_REMOVED lines=9> */
.L_x_6600:
[----:B------:R-:W-:Y:S05]  /*3390*/  BSYNC B1 ;  /* 0x0000000000017941 */ /* 0x000fea0003800000 */
.L_x_6599:
        /* <DEDUP_REMOVED lines=18> */
.L_x_6611:
[----:B------:R-:W-:-:S07]  /*34c0*/  MOV R39, R44 ;  /* 0x0000002c00277202 */ /* 0x000fce0000000f00 */
.L_x_6612:
[----:B------:R-:W-:Y:S05]  /*34d0*/  BSYNC B2 ;  /* 0x0000000000027941 */ /* 0x000fea0003800000 */
.L_x_6610:
        /* <DEDUP_REMOVED lines=16> */
.L_x_6616:
[----:B------:R-:W-:Y:S05]  /*35e0*/  BSYNC B3 ;  /* 0x0000000000037941 */ /* 0x000fea0003800000 */
.L_x_6615:
        /* <DEDUP_REMOVED lines=43> */
.L_x_6614:
[----:B------:R-:W-:Y:S05]  /*38a0*/  BSYNC B2 ;  /* 0x0000000000027941 */ /* 0x000fea0003800000 */
.L_x_6613:
[----:B------:R-:W-:Y:S01]  /*38b0*/  I2FP.F32.U32 R39, R39 ;  /* 0x0000002700277245 */ /* 0x000fe20000201000 */
[----:B------:R-:W-:Y:S01]  /*38c0*/  HADD2.F32 R46, -RZ, R27.H1_H1 ;  /* 0x3000001bff2e7230 */ /* 0x000fe20000004100 */
        /* <DEDUP_REMOVED lines=10> */
.L_x_6609:
[----:B------:R-:W-:Y:S05]  /*3970*/  BSYNC B1 ;  /* 0x0000000000017941 */ /* 0x000fea0003800000 */
.L_x_6608:
        /* <DEDUP_REMOVED lines=22> */
.L_x_6618:
[----:B------:R-:W-:Y:S05]  /*3ae0*/  BSYNC B1 ;  /* 0x0000000000017941 */ /* 0x000fea0003800000 */
.L_x_6617:
        /* <DEDUP_REMOVED lines=48> */
.L_x_6634:
        /* <DEDUP_REMOVED lines=17> */
[----:B------:R-:W-:Y:S02]  /*3f00*/  FSEL R65, R65, RZ, !P2 ;  /* 0x000000ff41417208 */ /* 0x000fe40005000000 */
[----:B------:R-:W-:-:S03]  /*3f10*/  IADD3 R60, R60, -0x1, RZ ;  /* 0xffffffff3c3c7810 */ /* 0x000fc60007ffe0ff */
[C---:B------:R-:W-:Y:S01]  /*3f20*/  FADD.FTZ R38, -R65.reuse, R38 ;  /* 0x0000002641267221 */ /* 0x040fe20000010100 */
[C---:B------:R-:W-:Y:S01]  /*3f30*/  FADD.FTZ R48, -R65.reuse, R34 ;  /* 0x0000002241307221 */ /* 0x040fe20000010100 */
[----:B------:R-:W-:Y:S02]  /*3f40*/  IMAD R61, R60, R61, RZ ;  /* 0x0000003d3c3d7224 */ /* 0x000fe400078e02ff */
[C---:B------:R-:W-:Y:S01]  /*3f50*/  FADD.FTZ R62, -R65.reuse, R36 ;  /* 0x00000024413e7221 */ /* 0x040fe20000010100 */
[C---:B------:R-:W-:Y:S01]  /*3f60*/  FADD.FTZ R34, -R65.reuse, R37 ;  /* 0x0000002541227221 */ /* 0x040fe20000010100 */
[C---:B------:R-:W-:Y:S01]  /*3f70*/  FADD.FTZ R64, -R65.reuse, R39 ;  /* 0x0000002741407221 */ /* 0x040fe20000010100 */
[C---:B------:R-:W-:Y:S01]  /*3f80*/  FADD.FTZ R32, -R65.reuse, R32 ;  /* 0x0000002041207221 */ /* 0x040fe20000010100 */
[C---:B------:R-:W-:Y:S01]  /*3f90*/  FADD.FTZ R60, -R65.reuse, R35 ;  /* 0x00000023413c7221 */ /* 0x040fe20000010100 */
[----:B------:R-:W1:Y:S01]  /*3fa0*/  LDC.64 R36, c[0x0][0x2b8] ;  /* 0x0000ae00ff247b82 */ /* 0x000e620000000a00 */
[----:B------:R-:W-:Y:S01]  /*3fb0*/  FADD.FTZ R46, -R65, R33 ;  /* 0x00000021412e7221 */ /* 0x000fe20000010100 */
[----:B------:R-:W-:-:S02]  /*3fc0*/  HADD2.F32 R35, -RZ, R19.H0_H0 ;  /* 0x20000013ff237230 */ /* 0x000fc40000004100 */
[C---:B------:R-:W-:Y:S01]  /*3fd0*/  FMUL.FTZ R49, R63.reuse, R38 ;  /* 0x000000263f317220 */ /* 0x040fe20000410000 */
[----:B------:R-:W-:Y:S02]  /*3fe0*/  HADD2.F32 R38, -RZ, R19.H1_H1 ;  /* 0x30000013ff267230 */ /* 0x000fe40000004100 */
[C---:B------:R-:W-:Y:S01]  /*3ff0*/  FMUL.FTZ R64, R63.reuse, R64 ;  /* 0x000000403f407220 */ /* 0x040fe20000410000 */
[C---:B------:R-:W-:Y:S01]  /*4000*/  FMUL.FTZ R33, R63.reuse, R32 ;  /* 0x000000203f217220 */ /* 0x040fe20000410000 */
[C---:B------:R-:W-:Y:S01]  /*4010*/  FMUL.FTZ R32, R63.reuse, R46 ;  /* 0x0000002e3f207220 */ /* 0x040fe20000410000 */
[C---:B------:R-:W-:Y:S01]  /*4020*/  FMUL.FTZ R39, R63.reuse, R62 ;  /* 0x0000003e3f277220 */ /* 0x040fe20000410000 */
[----:B------:R-:W-:Y:S01]  /*4030*/  FMUL.FTZ R62, R63, R34 ;  /* 0x000000223f3e7220 */ /* 0x000fe20000410000 */
[----:B------:R-:W-:Y:S01]  /*4040*/  FFMA.FTZ R46, R49, R35, R40 ;  /* 0x00000023312e7223 */ /* 0x000fe20000010028 */
[----:B------:R-:W-:Y:S01]  /*4050*/  FMUL.FTZ R47, R63, R48 ;  /* 0x000000303f2f7220 */ /* 0x000fe20000410000 */
[----:B------:R-:W-:-:S02]  /*4060*/  HADD2.F32 R34, -RZ, R18.H0_H0 ;  /* 0x20000012ff227230 */ /* 0x000fc40000004100 */
[----:B------:R-:W-:Y:S01]  /*4070*/  FFMA.FTZ R35, R64, R38, R41 ;  /* 0x0000002640237223 */ /* 0x000fe20000010029 */
[----:B------:R-:W-:Y:S01]  /*4080*/  FMUL.FTZ R48, R63, R60 ;  /* 0x0000003c3f307220 */ /* 0x000fe20000410000 */
[----:B------:R-:W-:Y:S01]  /*4090*/  HADD2.F32 R49, -RZ, R18.H1_H1 ;  /* 0x30000012ff317230 */ /* 0x000fe20000004100 */
[----:B------:R-:W-:Y:S01]  /*40a0*/  SHF.R.S32.HI R60, RZ, 0x1f, R61 ;  /* 0x0000001fff3c7819 */ /* 0x000fe2000001143d */
[--C-:B------:R-:W-:Y:S02]  /*40b0*/  HADD2.F32 R38, -RZ, R17.reuse.H0_H0 ;  /* 0x20000011ff267230 */ /* 0x100fe40000004100 */
[----:B------:R-:W-:Y:S01]  /*40c0*/  FFMA.FTZ R39, R39, R34, R10 ;  /* 0x0000002227277223 */ /* 0x000fe2000001000a */
[----:B------:R-:W-:Y:S01]  /*40d0*/  F2FP.F16.F32.PACK_AB R35, R35, R46 ;  /* 0x0000002e2323723e */ /* 0x000fe200000000ff */
[----:B------:R-:W-:Y:S01]  /*40e0*/  FFMA.FTZ R34, R62, R49, R11 ;  /* 0x000000313e227223 */ /* 0x000fe2000001000b */
[----:B------:R-:W-:Y:S01]  /*40f0*/  LEA.HI R61, R60, R61, RZ, 0x3 ;  /* 0x0000003d3c3d7211 */ /* 0x000fe200078f18ff */
[----:B------:R-:W-:Y:S01]  /*4100*/  FFMA.FTZ R38, R47, R38, R8 ;  /* 0x000000262f267223 */ /* 0x000fe20000010008 */
[----:B------:R-:W-:-:S02]  /*4110*/  HADD2.F32 R60, -RZ, R17.H1_H1 ;  /* 0x30000011ff3c7230 */ /* 0x000fc40000004100 */
[--C-:B------:R-:W-:Y:S01]  /*4120*/  HADD2.F32 R47, -RZ, R16.reuse.H0_H0 ;  /* 0x20000010ff2f7230 */ /* 0x100fe20000004100 */
[----:B------:R-:W-:Y:S01]  /*4130*/  LEA.HI.SX32 R63, R61, R0, 0x1d ;  /* 0x000000003d3f7211 */ /* 0x000fe200078feaff */
[----:B------:R-:W-:Y:S02]  /*4140*/  HADD2.F32 R49, -RZ, R16.H1_H1 ;  /* 0x30000010ff317230 */ /* 0x000fe40000004100 */
[----:B------:R-:W-:Y:S01]  /*4150*/  FFMA.FTZ R61, R48, R60, R9 ;  /* 0x0000003c303d7223 */ /* 0x000fe20000010009 */
[----:B------:R-:W-:Y:S01]  /*4160*/  F2FP.F16.F32.PACK_AB R34, R34, R39 ;  /* 0x000000272222723e */ /* 0x000fe200000000ff */
[----:B------:R-:W-:Y:S01]  /*4170*/  FFMA.FTZ R47, R33, R47, R6 ;  /* 0x0000002f212f7223 */ /* 0x000fe20000010006 */
[----:B-1----:R-:W-:-:S04]  /*4180*/  IMAD.WIDE.U32 R36, R63, 0x10, R36 ;  /* 0x000000103f247825 */ /* 0x002fc800078e0024 */
[----:B------:R-:W-:Y:S01]  /*4190*/  FFMA.FTZ R32, R32, R49, R7 ;  /* 0x0000003120207223 */ /* 0x000fe20000010007 */
[----:B------:R-:W-:-:S04]  /*41a0*/  F2FP.F16.F32.PACK_AB R33, R61, R38 ;  /* 0x000000263d21723e */ /* 0x000fc800000000ff */
[----:B------:R-:W-:-:S05]  /*41b0*/  F2FP.F16.F32.PACK_AB R32, R32, R47 ;  /* 0x0000002f2020723e */ /* 0x000fca00000000ff */
[----:B------:R1:W-:Y:S02]  /*41c0*/  STG.E.128 desc[UR6][R36.64], R32 ;  /* 0x0000002024007986 */ /* 0x0003e4000c101d06 */
.L_x_6621:
[----:B------:R-:W-:Y:S05]  /*41d0*/  BSYNC B1 ;  /* 0x0000000000017941 */ /* 0x000fea0003800000 */
.L_x_6620:
[----:B-1----:R-:W1:Y:S02]  /*41e0*/  LDC.64 R32, c[0x0][0x210] ;  /* 0x00008400ff207b82 */ /* 0x002e640000000a00 */
[----:B-1----:R-:W-:-:S05]  /*41f0*/  IMAD R2, R32, 0x4, R2 ;  /* 0x0000000420027824 */ /* 0x002fca00078e0202 */
[----:B------:R-:W-:-:S13]  /*4200*/  ISETP.GE.AND P0, PT, R2, R33, PT ;  /* 0x000000210200720c */ /* 0x000fda0003f06270 */
[----:B------:R-:W-:Y:S05]  /*4210*/  @!P0 BRA `(.L_x_6622) ;  /* 0xffffffc400a48947 */ /* 0x000fea000383ffff */
[----:B------:R-:W-:Y:S05]  /*4220*/  BSYNC B0 ;  /* 0x0000000000007941 */ /* 0x000fea0003800000 */
.L_x_6544:
[----:B------:R-:W-:Y:S05]  /*4230*/  EXIT ;  /* 0x000000000000794d */ /* 0x000fea0003800000 */
.L_x_6619:
[----:B------:R-:W-:Y:S01]  /*4240*/  HFMA2.MMA R63, -RZ, RZ, 0, 5.9604644775390625e-08 ;  /* 0x00000001ff3f7435 */ /* 0x000fe200000001ff */
[----:B------:R-:W-:Y:S01]  /*4250*/  BSSY B1, `(.L_x_6623) ;  /* 0x0000006000017945 */ /* 0x000fe20003800000 */
[----:B------:R-:W-:Y:S01]  /*4260*/  MOV R49, 0x1f ;  /* 0x0000001f00317802 */ /* 0x000fe20000000f00 */
[----:B------:R-:W-:-:S08]  /*4270*/  IMAD.MOV.U32 R48, RZ, RZ, -0x1 ;  /* 0xffffffffff307424 */ /* 0x000fd000078e00ff */
[----:B------:R-:W-:Y:S05]  /*4280*/  WARPSYNC.COLLECTIVE R48, `(.L_x_6624) ;  /* 0x0000000030087348 */ /* 0x000fea0003c00000 */
[----:B------:R0:W1:Y:S02]  /*4290*/  SHFL.BFLY P1, R46, R64, R63, R49 ;  /* 0x0c00003f402e7389 */ /* 0x0000640000020031 */
[----:B01----:R-:W-:Y:S01]  /*42a0*/  ENDCOLLECTIVE ;  /* 0x000000000000791b */ /* 0x003fe20003800000 */
.L_x_6624:
[----:B------:R-:W-:Y:S05]  /*42b0*/  BSYNC B1 ;  /* 0x0000000000017941 */ /* 0x000fea0003800000 */
.L_x_6623:
        /* <DEDUP_REMOVED lines=9> */
.L_x_6625:
[----:B------:R-:W-:Y:S02]  /*4350*/  IMAD.MOV.U32 R63, RZ, RZ, 0x4 ;  /* 0x00000004ff3f7424 */ /* 0x000fe400078e00ff */
[----:B------:R-:W-:-:S05]  /*4360*/  FADD.FTZ R67, R66, R46 ;  /* 0x0000002e42437221 */ /* 0x000fca0000010000 */
[----:B------:R-:W-:-:S07]  /*4370*/  MOV R64, R67 ;  /* 0x0000004300407202 */ /* 0x000fce0000000f00 */
[----:B------:R-:W-:Y:S05]  /*4380*/  WARPSYNC.COLLECTIVE R48, `(.L_x_6626) ;  /* 0x0000000030087348 */ /* 0x000fea0003c00000 */
[----:B------:R0:W1:Y:S02]  /*4390*/  SHFL.BFLY P1, R46, R64, R63, R49 ;  /* 0x0c00003f402e7389 */ /* 0x0000640000020031 */
[----:B01----:R-:W-:Y:S01]  /*43a0*/  ENDCOLLECTIVE ;  /* 0x000000000000791b */ /* 0x003fe20003800000 */
.L_x_6626:
[----:B------:R-:W-:Y:S01]  /*43b0*/  HFMA2.MMA R63, -RZ, RZ, 0, 4.76837158203125e-07 ;  /* 0x00000008ff3f7435 */ /* 0x000fe200000001ff */
[----:B------:R-:W-:-:S05]  /*43c0*/  FADD.FTZ R68, R67, R46 ;  /* 0x0000002e43447221 */ /* 0x000fca0000010000 */
[----:B------:R-:W-:-:S07]  /*43d0*/  MOV R64, R68 ;  /* 0x0000004400407202 */ /* 0x000fce0000000f00 */
[----:B------:R-:W-:Y:S05]  /*43e0*/  WARPSYNC.COLLECTIVE R48, `(.L_x_6627) ;  /* 0x0000000030087348 */ /* 0x000fea0003c00000 */
[----:B------:R0:W1:Y:S02]  /*43f0*/  SHFL.BFLY P1, R46, R64, R63, R49 ;  /* 0x0c00003f402e7389 */ /* 0x0000640000020031 */
[----:B01----:R-:W-:Y:S01]  /*4400*/  ENDCOLLECTIVE ;  /* 0x000000000000791b */ /* 0x003fe20003800000 */
.L_x_6627:
[----:B------:R-:W-:Y:S01]  /*4410*/  MOV R63, 0x10 ;  /* 0x00000010003f7802 */ /* 0x000fe20000000f00 */
[----:B------:R-:W-:-:S04]  /*4420*/  FADD.FTZ R69, R68, R46 ;  /* 0x0000002e44457221 */ /* 0x000fc80000010000 */
[----:B------:R-:W-:-:S07]  /*4430*/  IMAD.MOV.U32 R64, RZ, RZ, R69 ;  /* 0x000000ffff407224 */ /* 0x000fce00078e0045 */
[----:B------:R-:W-:Y:S05]  /*4440*/  WARPSYNC.COLLECTIVE R48, `(.L_x_6628) ;  /* 0x0000000030087348 */ /* 0x000fea0003c00000 */
[----:B------:R0:W1:Y:S02]  /*4450*/  SHFL.BFLY P1, R46, R64, R63, R49 ;  /* 0x0c00003f402e7389 */ /* 0x0000640000020031 */
[----:B01----:R-:W-:Y:S01]  /*4460*/  ENDCOLLECTIVE ;  /* 0x000000000000791b */ /* 0x003fe20003800000 */
.L_x_6628:
        /* <DEDUP_REMOVED lines=23> */
.L_x_6629:
[----:B------:R-:W-:Y:S01]  /*45e0*/  HFMA2.MMA R63, -RZ, RZ, 0, 1.1920928955078125e-07 ;  /* 0x00000002ff3f7435 */ /* 0x000fe200000001ff */
[----:B------:R-:W-:-:S05]  /*45f0*/  FADD.FTZ R66, R64, R46 ;  /* 0x0000002e40427221 */ /* 0x000fca0000010000 */
[----:B------:R-:W-:-:S07]  /*4600*/  MOV R64, R66 ;  /* 0x0000004200407202 */ /* 0x000fce0000000f00 */
[----:B------:R-:W-:Y:S05]  /*4610*/  WARPSYNC.COLLECTIVE R48, `(.L_x_6630) ;  /* 0x0000000030087348 */ /* 0x000fea0003c00000 */
[----:B------:R0:W1:Y:S02]  /*4620*/  SHFL.BFLY P1, R46, R64, R63, R49 ;  /* 0x0c00003f402e7389 */ /* 0x0000640000020031 */
[----:B01----:R-:W-:Y:S01]  /*4630*/  ENDCOLLECTIVE ;  /* 0x000000000000791b */ /* 0x003fe20003800000 */
.L_x_6630:
[----:B------:R-:W-:Y:S01]  /*4640*/  MOV R63, 0x4 ;  /* 0x00000004003f7802 */ /* 0x000fe20000000f00 */
[----:B------:R-:W-:-:S04]  /*4650*/  FADD.FTZ R67, R66, R46 ;  /* 0x0000002e42437221 */ /* 0x000fc80000010000 */
[----:B------:R-:W-:-:S07]  /*4660*/  IMAD.MOV.U32 R64, RZ, RZ, R67 ;  /* 0x000000ffff407224 */ /* 0x000fce00078e0043 */
[----:B------:R-:W-:Y:S05]  /*4670*/  WARPSYNC.COLLECTIVE R48, `(.L_x_6631) ;  /* 0x0000000030087348 */ /* 0x000fea0003c00000 */
[----:B------:R0:W1:Y:S02]  /*4680*/  SHFL.BFLY P1, R46, R64, R63, R49 ;  /* 0x0c00003f402e7389 */ /* 0x0000640000020031 */
[----:B01----:R-:W-:Y:S01]  /*4690*/  ENDCOLLECTIVE ;  /* 0x000000000000791b */ /* 0x003fe20003800000 */
.L_x_6631:
[----:B------:R-:W-:Y:S02]  /*46a0*/  IMAD.MOV.U32 R63, RZ, RZ, 0x8 ;  /* 0x00000008ff3f7424 */ /* 0x000fe400078e00ff */
[----:B------:R-:W-:-:S05]  /*46b0*/  FADD.FTZ R68, R67, R46 ;  /* 0x0000002e43447221 */ /* 0x000fca0000010000 */
[----:B------:R-:W-:-:S07]  /*46c0*/  MOV R64, R68 ;  /* 0x0000004400407202 */ /* 0x000fce0000000f00 */
[----:B------:R-:W-:Y:S05]  /*46d0*/  WARPSYNC.COLLECTIVE R48, `(.L_x_6632) ;  /* 0x0000000030087348 */ /* 0x000fea0003c00000 */
[----:B------:R0:W1:Y:S02]  /*46e0*/  SHFL.BFLY P1, R46, R64, R63, R49 ;  /* 0x0c00003f402e7389 */ /* 0x0000640000020031 */
[----:B01----:R-:W-:Y:S01]  /*46f0*/  ENDCOLLECTIVE ;  /* 0x000000000000791b */ /* 0x003fe20003800000 */
.L_x_6632:
[----:B------:R-:W-:Y:S01]  /*4700*/  HFMA2.MMA R63, -RZ, RZ, 0, 9.5367431640625e-07 ;  /* 0x00000010ff3f7435 */ /* 0x000fe200000001ff */
[----:B------:R-:W-:-:S05]  /*4710*/  FADD.FTZ R69, R68, R46 ;  /* 0x0000002e44457221 */ /* 0x000fca0000010000 */
[----:B------:R-:W-:-:S07]  /*4720*/  MOV R64, R69 ;  /* 0x0000004500407202 */ /* 0x000fce0000000f00 */
[----:B------:R-:W-:Y:S05]  /*4730*/  WARPSYNC.COLLECTIVE R48, `(.L_x_6633) ;  /* 0x0000000030087348 */ /* 0x000fea0003c00000 */
[----:B------:R0:W1:Y:S02]  /*4740*/  SHFL.BFLY P1, R46, R64, R63, R49 ;  /* 0x0c00003f402e7389 */ /* 0x0000640000020031 */
[----:B01----:R-:W-:Y:S01]  /*4750*/  ENDCOLLECTIVE ;  /* 0x000000000000791b */ /* 0x003fe20003800000 */
.L_x_6633:
[----:B------:R-:W-:Y:S05]  /*4760*/  BRA `(.L_x_6634) ;  /* 0xfffffff400a07947 */ /* 0x000fea000383ffff */
.L_x_6635:
        /* <DEDUP_REMOVED lines=9> */
.L_x_9607:


//--------------------- .text._ZN10layer_norm13ln_fwd_kernelINS_13Kernel_traitsIf6__halffS2_fjLj256ELj1ELj4ELj1ELj16ENS_18Kernel_traits_baseILj256EfS2_fS2_fjLj128EEEEELb0ELb0ELb0ELb0EEEvNS_9FwdParamsE --------------------------
	.section	.text._ZN10layer_norm13ln_fwd_kernelINS_13Kernel_traitsIf6__halffS2_fjLj256ELj1ELj4ELj1ELj16ENS_18Kernel_traits_baseILj256EfS2_fS2_fjLj128EEEEELb0ELb0ELb0ELb0EEEvNS_9FwdParamsE,"ax",@progbits
	.align	128
        .global         _ZN10layer_norm13ln_fwd_kernelINS_13Kernel_traitsIf6__halffS2_fjLj256ELj1ELj4ELj1ELj16ENS_18Kernel_traits_baseILj256EfS2_fS2_fjLj128EEEEELb0ELb0ELb0ELb0EEEvNS_9FwdParamsE
        .type           _ZN10layer_norm13ln_fwd_kernelINS_13Kernel_traitsIf6__halffS2_fjLj256ELj1ELj4ELj1ELj16ENS_18Kernel_traits_baseILj256EfS2_fS2_fjLj128EEEEELb0ELb0ELb0ELb0EEEvNS_9FwdParamsE,@function
        .size           _ZN10layer_norm13ln_fwd_kernelINS_13Kernel_traitsIf6__halffS2_fjLj256ELj1ELj4ELj1ELj16ENS_18Kernel_traits_baseILj256EfS2_fS2_fjLj128EEEEELb0ELb0ELb0ELb0EEEvNS_9FwdParamsE,(.L_x_9608 - _ZN10layer_norm13ln_fwd_kernelINS_13Kernel_traitsIf6__halffS2_fjLj256ELj1ELj4ELj1ELj16ENS_18Kernel_traits_baseILj256EfS2_fS2_fjLj128EEEEELb0ELb0ELb0ELb0EEEvNS_9FwdParamsE)
        .other          _ZN10layer_norm13ln_fwd_kernelINS_13Kernel_traitsIf6__halffS2_fjLj256ELj1ELj4ELj1ELj16ENS_18Kernel_traits_baseILj256EfS2_fS2_fjLj128EEEEELb0ELb0ELb0ELb0EEEvNS_9FwdParamsE,@"STO_CUDA_ENTRY STV_DEFAULT"
_ZN10layer_norm13ln_fwd_kernelINS_13Kernel_traitsIf6__halffS2_fjLj256ELj1ELj4ELj1ELj16ENS_18Kernel_traits_baseILj256EfS2_fS2_fjLj128EEEEELb0ELb0ELb0ELb0EEEvNS_9FwdParamsE:
.text._ZN10layer_norm13ln_fwd_kernelINS_13Kernel_traitsIf6__halffS2_fjLj256ELj1ELj4ELj1ELj16ENS_18Kernel_traits_baseILj256EfS2_fS2_fjLj128EEEEELb0ELb0ELb0ELb0EEEvNS_9FwdParamsE:
        /* <DEDUP_REMOVED lines=30> */
.L_x_6637:
[----:B------:R-:W-:Y:S05]  /*01e0*/  BSYNC B0 ;  /* 0x0000000000007941 */ /* 0x000fea0003800000 */
.L_x_6636:
        /* <DEDUP_REMOVED lines=12> */
.L_x_6643:
        /* <DEDUP_REMOVED lines=50> */
.L_x_6639:
[----:B------:R-:W-:Y:S05]  /*05d0*/  BSYNC B0 ;  /* 0x0000000000007941 */ /* 0x000fea0003800000 */
.L_x_6638:
        /* <DEDUP_REMOVED lines=50> */
.L_x_6655:
        /* <DEDUP_REMOVED lines=37> */
[----:B------:R-:W-:Y:S02]  /*0b50*/  F2FP.F16.F32.PACK_AB R38, R38, R37 ;  /* 0x000000252626723e */ /* 0x000fe400000000ff */
[----:B------:R-:W-:Y:S02]  /*0b60*/  F2FP.F16.F32.PACK_AB R39, R42, R39 ;  /* 0x000000272a27723e */ /* 0x000fe400000000ff */
[----:B------:R-:W-:Y:S01]  /*0b70*/  F2FP.F16.F32.PACK_AB R37, R36, R43 ;  /* 0x0000002b2425723e */ /* 0x000fe200000000ff */
[----:B------:R-:W-:Y:S01]  /*0b80*/  FFMA.FTZ R36, R12, R41, R4 ;  /* 0x000000290c247223 */ /* 0x000fe20000010004 */
[----:B------:R-:W1:Y:S01]  /*0b90*/  LDC.64 R42, c[0x0][0x2b8] ;  /* 0x0000ae00ff2a7b82 */ /* 0x000e620000000a00 */
[----:B------:R-:W-:-:S05]  /*0ba0*/  FFMA.FTZ R41, R13, R0, R5 ;  /* 0x000000000d297223 */ /* 0x000fca0000010005 */
[----:B------:R-:W-:Y:S01]  /*0bb0*/  F2FP.F16.F32.PACK_AB R36, R41, R36 ;  /* 0x000000242924723e */ /* 0x000fe200000000ff */
[----:B-1----:R-:W-:-:S05]  /*0bc0*/  IMAD.WIDE.U32 R42, R40, 0x10, R42 ;  /* 0x00000010282a7825 */ /* 0x002fca00078e002a */
[----:B------:R2:W-:Y:S02]  /*0bd0*/  STG.E.128 desc[UR4][R42.64], R36 ;  /* 0x000000242a007986 */ /* 0x0005e4000c101d04 */
.L_x_6642:
[----:B------:R-:W-:Y:S05]  /*0be0*/  BSYNC B0 ;  /* 0x0000000000007941 */ /* 0x000fea0003800000 */
.L_x_6641:
[----:B-12---:R-:W1:Y:S02]  /*0bf0*/  LDC.64 R36, c[0x0][0x210] ;  /* 0x00008400ff247b82 */ /* 0x006e640000000a00 */
[----:B-1----:R-:W-:-:S04]  /*0c00*/  LEA R2, R36, R2, 0x2 ;  /* 0x0000000224027211 */ /* 0x002fc800078e10ff */
[----:B------:R-:W-:-:S13]  /*0c10*/  ISETP.GE.AND P1, PT, R2, R37, PT ;  /* 0x000000250200720c */ /* 0x000fda0003f26270 */
[----:B------:R-:W-:Y:S05]  /*0c20*/  @!P1 BRA `(.L_x_6643) ;  /* 0xfffffff400a09947 */ /* 0x000fea000383ffff */
[----:B------:R-:W-:Y:S05]  /*0c30*/  EXIT ;  /* 0x000000000000794d */ /* 0x000fea0003800000 */
.L_x_6640:
        /* <DEDUP_REMOVED lines=8> */
.L_x_6645:
[----:B------:R-:W-:Y:S05]  /*0cc0*/  BSYNC B0 ;  /* 0x0000000000007941 */ /* 0x000fea0003800000 */
.L_x_6644:
        /* <DEDUP_REMOVED lines=8> */
.L_x_6646:
[----:B------:R-:W-:Y:S01]  /*0d50*/  HFMA2.MMA R39, -RZ, RZ, 0, 2.384185791015625e-07 ;  /* 0x00000004ff277435 */ /* 0x000fe200000001ff */
[----:B------:R-:W-:-:S05]  /*0d60*/  FADD.FTZ R43, R41, R0 ;  /* 0x00000000292b7221 */ /* 0x000fca0000010000 */
[----:B------:R-:W-:-:S07]  /*0d70*/  MOV R41, R43 ;  /* 0x0000002b00297202 */ /* 0x000fce0000000f00 */
[----:B------:R-:W-:Y:S05]  /*0d80*/  WARPSYNC.COLLECTIVE R37, `(.L_x_6647) ;  /* 0x0000000025087348 */ /* 0x000fea0003c00000 */
[----:B------:R0:W1:Y:S02]  /*0d90*/  SHFL.BFLY P4, R0, R41, R39, R42 ;  /* 0x0c00002729007389 */ /* 0x000064000008002a */
[----:B01----:R-:W-:Y:S01]  /*0da0*/  ENDCOLLECTIVE ;  /* 0x000000000000791b */ /* 0x003fe20003800000 */
.L_x_6647:
[----:B------:R-:W-:Y:S01]  /*0db0*/  HFMA2.MMA R39, -RZ, RZ, 0, 4.76837158203125e-07 ;  /* 0x00000008ff277435 */ /* 0x000fe200000001ff */
[----:B------:R-:W-:-:S05]  /*0dc0*/  FADD.FTZ R44, R43, R0 ;  /* 0x000000002b2c7221 */ /* 0x000fca0000010000 */
[----:B------:R-:W-:-:S07]  /*0dd0*/  MOV R41, R44 ;  /* 0x0000002c00297202 */ /* 0x000fce0000000f00 */
[----:B------:R-:W-:Y:S05]  /*0de0*/  WARPSYNC.COLLECTIVE R37, `(.L_x_6648) ;  /* 0x0000000025087348 */ /* 0x000fea0003c00000 */
[----:B------:R0:W1:Y:S02]  /*0df0*/  SHFL.BFLY P4, R0, R41, R39, R42 ;  /* 0x0c00002729007389 */ /* 0x000064000008002a */
[----:B01----:R-:W-:Y:S01]  /*0e00*/  ENDCOLLECTIVE ;  /* 0x000000000000791b */ /* 0x003fe20003800000 */
.L_x_6648:
[----:B------:R-:W-:Y:S01]  /*0e10*/  HFMA2.MMA R39, -RZ, RZ, 0, 9.5367431640625e-07 ;  /* 0x00000010ff277435 */ /* 0x000fe200000001ff */
[----:B------:R-:W-:-:S05]  /*0e20*/  FADD.FTZ R45, R44, R0 ;  /* 0x000000002c2d7221 */ /* 0x000fca0000010000 */
[----:B------:R-:W-:-:S07]  /*0e30*/  MOV R41, R45 ;  /* 0x0000002d00297202 */ /* 0x000fce0000000f00 */
[----:B------:R-:W-:Y:S05]  /*0e40*/  WARPSYNC.COLLECTIVE R37, `(.L_x_6649) ;  /* 0x0000000025087348 */ /* 0x000fea0003c00000 */
[----:B------:R0:W1:Y:S02]  /*0e50*/  SHFL.BFLY P4, R0, R41, R39, R42 ;  /* 0x0c00002729007389 */ /* 0x000064000008002a */
[----:B01----:R-:W-:Y:S01]  /*0e60*/  ENDCOLLECTIVE ;  /* 0x000000000000791b */ /* 0x003fe20003800000 */
.L_x_6649:
        /* <DEDUP_REMOVED lines=24> */
.L_x_6650:
[----:B------:R-:W-:Y:S01]  /*0ff0*/  HFMA2.MMA R39, -RZ, RZ, 0, 1.1920928955078125e-07 ;  /* 0x00000002ff277435 */ /* 0x000fe200000001ff */
[----:B------:R-:W-:-:S05]  /*1000*/  FADD.FTZ R43, R41, R0 ;  /* 0x00000000292b7221 */ /* 0x000fca0000010000 */
[----:B------:R-:W-:-:S07]  /*1010*/  MOV R41, R43 ;  /* 0x0000002b00297202 */ /* 0x000fce0000000f00 */
[----:B------:R-:W-:Y:S05]  /*1020*/  WARPSYNC.COLLECTIVE R37, `(.L_x_6651) ;  /* 0x0000000025087348 */ /* 0x000fea0003c00000 */
[----:B------:R0:W1:Y:S02]  /*1030*/  SHFL.BFLY P4, R0, R41, R39, R42 ;  /* 0x0c00002729007389 */ /* 0x000064000008002a */
[----:B01----:R-:W-:Y:S01]  /*1040*/  ENDCOLLECTIVE ;  /* 0x000000000000791b */ /* 0x003fe20003800000 */
.L_x_6651:
[----:B------:R-:W-:Y:S01]  /*1050*/  HFMA2.MMA R39, -RZ, RZ, 0, 2.384185791015625e-07 ;  /* 0x00000004ff277435 */ /* 0x000fe200000001ff */
[----:B------:R-:W-:-:S05]  /*1060*/  FADD.FTZ R44, R43, R0 ;  /* 0x000000002b2c7221 */ /* 0x000fca0000010000 */
[----:B------:R-:W-:-:S07]  /*1070*/  MOV R41, R44 ;  /* 0x0000002c00297202 */ /* 0x000fce0000000f00 */
[----:B------:R-:W-:Y:S05]  /*1080*/  WARPSYNC.COLLECTIVE R37, `(.L_x_6652) ;  /* 0x0000000025087348 */ /* 0x000fea0003c00000 */
[----:B------:R0:W1:Y:S02]  /*1090*/  SHFL.BFLY P4, R0, R41, R39, R42 ;  /* 0x0c00002729007389 */ /* 0x000064000008002a */
[----:B01----:R-:W-:Y:S01]  /*10a0*/  ENDCOLLECTIVE ;  /* 0x000000000000791b */ /* 0x003fe20003800000 */
.L_x_6652:
[----:B------:R-:W-:Y:S01]  /*10b0*/  HFMA2.MMA R39, -RZ, RZ, 0, 4.76837158203125e-07 ;  /* 0x00000008ff277435 */ /* 0x000fe200000001ff */
[----:B------:R-:W-:-:S05]  /*10c0*/  FADD.FTZ R45, R44, R0 ;  /* 0x000000002c2d7221 */ /* 0x000fca0000010000 */
[----:B------:R-:W-:-:S07]  /*10d0*/  MOV R41, R45 ;  /* 0x0000002d00297202 */ /* 0x000fce0000000f00 */
[----:B------:R-:W-:Y:S05]  /*10e0*/  WARPSYNC.COLLECTIVE R37, `(.L_x_6653) ;  /* 0x0000000025087348 */ /* 0x000fea0003c00000 */
[----:B------:R0:W1:Y:S02]  /*10f0*/  SHFL.BFLY P4, R0, R41, R39, R42 ;  /* 0x0c00002729007389 */ /* 0x000064000008002a */
[----:B01----:R-:W-:Y:S01]  /*1100*/  ENDCOLLECTIVE ;  /* 0x000000000000791b */ /* 0x003fe20003800000 */
.L_x_6653:
[----:B------:R-:W-:Y:S01]  /*1110*/  HFMA2.MMA R39, -RZ, RZ, 0, 9.5367431640625e-07 ;  /* 0x00000010ff277435 */ /* 0x000fe200000001ff */
[----:B------:R-:W-:-:S05]  /*1120*/  FADD.FTZ R45, R45, R0 ;  /* 0x000000002d2d7221 */ /* 0x000fca0000010000 */
[----:B------:R-:W-:-:S07]  /*1130*/  MOV R41, R45 ;  /* 0x0000002d00297202 */ /* 0x000fce0000000f00 */
[----:B------:R-:W-:Y:S05]  /*1140*/  WARPSYNC.COLLECTIVE R37, `(.L_x_6654) ;  /* 0x0000000025087348 */ /* 0x000fea0003c00000 */
[----:B------:R0:W1:Y:S02]  /*1150*/  SHFL.BFLY P4, R0, R41, R39, R42 ;  /* 0x0c00002729007389 */ /* 0x000064000008002a */
[----:B01----:R-:W-:Y:S01]  /*1160*/  ENDCOLLECTIVE ;  /* 0x000000000000791b */ /* 0x003fe20003800000 */
.L_x_6654:
[----:B------:R-:W-:Y:S05]  /*1170*/  BRA `(.L_x_6655) ;  /* 0xfffffff400e07947 */ /* 0x000fea000383ffff */
.L_x_6656:
        /* <DEDUP_REMOVED lines=16> */
.L_x_9608:


//--------------------- .text._ZN10layer_norm13ln_fwd_kernelINS_13Kernel_traitsIf6__halffS2_fjLj256ELj1ELj4ELj1ELj16ENS_18Kernel_traits_baseILj256EfS2_fS2_fjLj128EEEEELb0ELb0ELb0ELb1EEEvNS_9FwdParamsE --------------------------
	.section	.text._ZN10layer_norm13ln_fwd_kernelINS_13Kernel_traitsIf6__halffS2_fjLj256ELj1ELj4ELj1ELj16ENS_18Kernel_traits_baseILj256EfS2_fS2_fjLj128EEEEELb0ELb0ELb0ELb1EEEvNS_9FwdParamsE,"ax",@progbits
	.align	128
        .global         _ZN10layer_norm13ln_fwd_kernelINS_13Kernel_traitsIf6__halffS2_fjLj256ELj1ELj4ELj1ELj16ENS_18Kernel_traits_baseILj256EfS2_fS2_fjLj128EEEEELb0ELb0ELb0ELb1EEEvNS_9FwdParamsE
        .type           _ZN10layer_norm13ln_fwd_kernelINS_13Kernel_traitsIf6__halffS2_fjLj256ELj1ELj4ELj1ELj16ENS_18Kernel_traits_baseILj256EfS2_fS2_fjLj128EEEEELb0ELb0ELb0ELb1EEEvNS_9FwdParamsE,@function
        .size           _ZN10layer_norm13ln_fwd_kernelINS_13Kernel_traitsIf6__halffS2_fjLj256ELj1ELj4ELj1ELj16ENS_18Kernel_traits_baseILj256EfS2_fS2_fjLj128EEEEELb0ELb0ELb0ELb1EEEvNS_9FwdParamsE,(.L_x_9609 - _ZN10layer_norm13ln_fwd_kernelINS_13Kernel_traitsIf6__halffS2_fjLj256ELj1ELj4ELj1ELj16ENS_18Kernel_traits_baseILj256EfS2_fS2_fjLj128EEEEELb0ELb0ELb0ELb1EEEvNS_9FwdParamsE)
        .other          _ZN10layer_norm13ln_fwd_kernelINS_13Kernel_traitsIf6__halffS2_fjLj256ELj1ELj4ELj1ELj16ENS_18Kernel_traits_baseILj256EfS2_fS2_fjLj128EEEEELb0ELb0ELb0ELb1EEEvNS_9FwdParamsE,@"STO_CUDA_ENTRY STV_DEFAULT"
_ZN10layer_norm13ln_fwd_kernelINS_13Kernel_traitsIf6__halffS2_fjLj256ELj1ELj4ELj1ELj16ENS_18Kernel_traits_baseILj256EfS2_fS2_fjLj128EEEEELb0ELb0ELb0ELb1EEEvNS_9FwdParamsE:
.text._ZN10layer_norm13ln_fwd_kernelINS_13Kernel_traitsIf6__halffS2_fjLj256ELj1ELj4ELj1ELj16ENS_18Kernel_traits_baseILj256EfS2_fS2_fjLj128EEEEELb0ELb0ELb0ELb1EEEvNS_9FwdParamsE:
        /* <DEDUP_REMOVED lines=38> */
.L_x_6658:
        /* <DEDUP_REMOVED lines=16> */
[----:B------:R-:W-:Y:S01]  /*0360*/  ISETP.NE.U32.AND P1, PT, RZ, UR8, PT ;  /* 0x00000008ff007c0c */ /* 0x000fe2000bf25070 */
[----:B------:R-:W-:-:S03]  /*0370*/  HFMA2.MMA R35, -RZ, RZ, 1.875, 0 ;  /* 0x3f800000ff237435 */ /* 0x000fc600000001ff */
[----:B------:R-:W-:Y:S02]  /*0380*/  ISETP.NE.AND.EX P1, PT, RZ, UR9, PT, P1 ;  /* 0x00000009ff007c0c */ /* 0x000fe4000bf25310 */
[----:B0-----:R-:W-:-:S04]  /*0390*/  LEA R38, P3, R36, UR10, 0x5 ;  /* 0x0000000a24267c11 */ /* 0x001fc8000f8628ff */
[----:B------:R-:W-:Y:S01]  /*03a0*/  LEA.HI.X R39, R36, UR11, RZ, 0x5, P3 ;  /* 0x0000000b24277c11 */ /* 0x000fe200098f2cff */
[----:B------:R-:W-:Y:S01]  /*03b0*/  UMOV UR14, 0xffffffff ;  /* 0xffffffff000e7882 */ /* 0x000fe20000000000 */
[----:B---3--:R-:W-:Y:S02]  /*03c0*/  @P0 HADD2.F32 R35, -RZ, R32.H0_H0 ;  /* 0x20000020ff230230 */ /* 0x008fe40000004100 */
[--C-:B--2---:R-:W-:Y:S02]  /*03d0*/  HADD2.F32 R34, -RZ, R28.reuse.H0_H0 ;  /* 0x2000001cff227230 */ /* 0x104fe40000004100 */
[----:B------:R-:W-:Y:S02]  /*03e0*/  HADD2.F32 R32, -RZ, R28.H1_H1 ;  /* 0x3000001cff207230 */ /* 0x000fe40000004100 */
[--C-:B------:R-:W-:Y:S02]  /*03f0*/  HADD2.F32 R40, -RZ, R29.reuse.H0_H0 ;  /* 0x2000001dff287230 */ /* 0x100fe40000004100 */
[----:B------:R-:W-:Y:S01]  /*0400*/  FMUL.FTZ R28, R34, R35 ;  /* 0x00000023221c7220 */ /* 0x000fe20000410000 */
[----:B------:R-:W-:-:S02]  /*0410*/  HADD2.F32 R42, -RZ, R29.H1_H1 ;  /* 0x3000001dff2a7230 */ /* 0x000fc40000004100 */
[--C-:B------:R-:W-:Y:S02]  /*0420*/  HADD2.F32 R44, -RZ, R30.reuse.H0_H0 ;  /* 0x2000001eff2c7230 */ /* 0x100fe40000004100 */
[----:B------:R-:W-:Y:S02]  /*0430*/  HADD2.F32 R33, -RZ, R30.H1_H1 ;  /* 0x3000001eff217230 */ /* 0x000fe40000004100 */
[--C-:B------:R-:W-:Y:S02]  /*0440*/  HADD2.F32 R3, -RZ, R31.reuse.H0_H0 ;  /* 0x2000001fff037230 */ /* 0x100fe40000004100 */
[----:B------:R-:W-:Y:S02]  /*0450*/  HADD2.F32 R37, -RZ, R31.H1_H1 ;  /* 0x3000001fff257230 */ /* 0x000fe40000004100 */
        /* <DEDUP_REMOVED lines=8> */
[----:B------:R-:W-:Y:S01]  /*04e0*/  @P1 FADD.FTZ R29, R21, R29 ;  /* 0x0000001d151d1221 */ /* 0x000fe20000010000 */
[----:B------:R-:W-:Y:S01]  /*04f0*/  FADD.FTZ R40, RZ, R28 ;  /* 0x0000001cff287221 */ /* 0x000fe20000010000 */
[----:B------:R-:W-:Y:S01]  /*0500*/  @P1 FADD.FTZ R30, R22, R30 ;  /* 0x0000001e161e1221 */ /* 0x000fe20000010000 */
[----:B------:R-:W-:Y:S01]  /*0510*/  @P1 FADD.FTZ R31, R23, R31 ;  /* 0x0000001f171f1221 */ /* 0x000fe20000010000 */
[----:B------:R-:W-:Y:S01]  /*0520*/  @P1 FADD.FTZ R32, R24, R32 ;  /* 0x0000002018201221 */ /* 0x000fe20000010000 */
        /* <DEDUP_REMOVED lines=51> */
.L_x_6670:
        /* <DEDUP_REMOVED lines=26> */
[----:B------:R-:W-:Y:S01]  /*0a00*/  F2FP.F16.F32.PACK_AB R30, R30, R29 ;  /* 0x0000001d1e1e723e */ /* 0x000fe200000000ff */
[C---:B------:R-:W-:Y:S01]  /*0a10*/  FMUL.FTZ R29, R3.reuse, R28 ;  /* 0x0000001c031d7220 */ /* 0x040fe20000410000 */
[C---:B------:R-:W-:Y:S01]  /*0a20*/  FMUL.FTZ R40, R3.reuse, R40 ;  /* 0x0000002803287220 */ /* 0x040fe20000410000 */
[----:B------:R-:W-:Y:S01]  /*0a30*/  F2FP.F16.F32.PACK_AB R31, R32, R31 ;  /* 0x0000001f201f723e */ /* 0x000fe200000000ff */
        /* <DEDUP_REMOVED lines=8> */
[----:B------:R-:W-:-:S02]  /*0ac0*/  F2FP.F16.F32.PACK_AB R28, R41, R28 ;  /* 0x0000001c291c723e */ /* 0x000fc400000000ff */
[----:B------:R-:W-:Y:S02]  /*0ad0*/  F2FP.F16.F32.PACK_AB R29, R44, R29 ;  /* 0x0000001d2c1d723e */ /* 0x000fe400000000ff */
        /* <DEDUP_REMOVED lines=9> */
.L_x_6657:
        /* <DEDUP_REMOVED lines=8> */
.L_x_6660:
[----:B------:R-:W-:Y:S05]  /*0bf0*/  BSYNC B0 ;  /* 0x0000000000007941 */ /* 0x000fea0003800000 */
.L_x_6659:
        /* <DEDUP_REMOVED lines=8> */
.L_x_6661:
[----:B------:R-:W-:Y:S01]  /*0c80*/  HFMA2.MMA R41, -RZ, RZ, 0, 2.384185791015625e-07 ;  /* 0x00000004ff297435 */ /* 0x000fe200000001ff */
[----:B------:R-:W-:-:S05]  /*0c90*/  FADD.FTZ R43, R42, R3 ;  /* 0x000000032a2b7221 */ /* 0x000fca0000010000 */
[----:B------:R-:W-:-:S07]  /*0ca0*/  MOV R42, R43 ;  /* 0x0000002b002a7202 */ /* 0x000fce0000000f00 */
[----:B------:R-:W-:Y:S05]  /*0cb0*/  WARPSYNC.COLLECTIVE R39, `(.L_x_6662) ;  /* 0x0000000027087348 */ /* 0x000fea0003c00000 */
[----:B------:R0:W1:Y:S02]  /*0cc0*/  SHFL.BFLY P3, R3, R42, R41, R40 ;  /* 0x0c0000292a037389 */ /* 0x0000640000060028 */
[----:B01----:R-:W-:Y:S01]  /*0cd0*/  ENDCOLLECTIVE ;  /* 0x000000000000791b */ /* 0x003fe20003800000 */
.L_x_6662:
[----:B------:R-:W-:Y:S01]  /*0ce0*/  HFMA2.MMA R41, -RZ, RZ, 0, 4.76837158203125e-07 ;  /* 0x00000008ff297435 */ /* 0x000fe200000001ff */
[----:B------:R-:W-:-:S05]  /*0cf0*/  FADD.FTZ R44, R43, R3 ;  /* 0x000000032b2c7221 */ /* 0x000fca0000010000 */
[----:B------:R-:W-:-:S07]  /*0d00*/  MOV R42, R44 ;  /* 0x0000002c002a7202 */ /* 0x000fce0000000f00 */
[----:B------:R-:W-:Y:S05]  /*0d10*/  WARPSYNC.COLLECTIVE R39, `(.L_x_6663) ;  /* 0x0000000027087348 */ /* 0x000fea0003c00000 */
[----:B------:R0:W1:Y:S02]  /*0d20*/  SHFL.BFLY P3, R3, R42, R41, R40 ;  /* 0x0c0000292a037389 */ /* 0x0000640000060028 */
[----:B01----:R-:W-:Y:S01]  /*0d30*/  ENDCOLLECTIVE ;  /* 0x000000000000791b */ /* 0x003fe20003800000 */
.L_x_6663:
[----:B------:R-:W-:Y:S01]  /*0d40*/  HFMA2.MMA R41, -RZ, RZ, 0, 9.5367431640625e-07 ;  /* 0x00000010ff297435 */ /* 0x000fe200000001ff */
[----:B------:R-:W-:-:S05]  /*0d50*/  FADD.FTZ R45, R44, R3 ;  /* 0x000000032c2d7221 */ /* 0x000fca0000010000 */
[----:B------:R-:W-:-:S07]  /*0d60*/  MOV R42, R45 ;  /* 0x0000002d002a7202 */ /* 0x000fce0000000f00 */
[----:B------:R-:W-:Y:S05]  /*0d70*/  WARPSYNC.COLLECTIVE R39, `(.L_x_6664) ;  /* 0x0000000027087348 */ /* 0x000fea0003c00000 */
[----:B------:R0:W1:Y:S02]  /*0d80*/  SHFL.BFLY P3, R3, R42, R41, R40 ;  /* 0x0c0000292a037389 */ /* 0x0000640000060028 */
[----:B01----:R-:W-:Y:S01]  /*0d90*/  ENDCOLLECTIVE ;  /* 0x000000000000791b */ /* 0x003fe20003800000 */
.L_x_6664:
        /* <DEDUP_REMOVED lines=23> */
.L_x_6665:
[----:B------:R-:W-:Y:S01]  /*0f10*/  HFMA2.MMA R41, -RZ, RZ, 0, 1.1920928955078125e-07 ;  /* 0x00000002ff297435 */ /* 0x000fe200000001ff */
[----:B------:R-:W-:-:S05]  /*0f20*/  FADD.FTZ R43, R42, R3 ;  /* 0x000000032a2b7221 */ /* 0x000fca0000010000 */
[----:B------:R-:W-:-:S07]  /*0f30*/  MOV R42, R43 ;  /* 0x0000002b002a7202 */ /* 0x000fce0000000f00 */
[----:B------:R-:W-:Y:S05]  /*0f40*/  WARPSYNC.COLLECTIVE R39, `(.L_x_6666) ;  /* 0x0000000027087348 */ /* 0x000fea0003c00000 */
[----:B------:R0:W1:Y:S02]  /*0f50*/  SHFL.BFLY P3, R3, R42, R41, R40 ;  /* 0x0c0000292a037389 */ /* 0x0000640000060028 */
[----:B01----:R-:W-:Y:S01]  /*0f60*/  ENDCOLLECTIVE ;  /* 0x000000000000791b */ /* 0x003fe20003800000 */
.L_x_6666:
[----:B------:R-:W-:Y:S01]  /*0f70*/  HFMA2.MMA R41, -RZ, RZ, 0, 2.384185791015625e-07 ;  /* 0x00000004ff297435 */ /* 0x000fe200000001ff */
[----:B------:R-:W-:-:S05]  /*0f80*/  FADD.FTZ R44, R43, R3 ;  /* 0x000000032b2c7221 */ /* 0x000fca0000010000 */
[----:B------:R-:W-:-:S07]  /*0f90*/  MOV R42, R44 ;  /* 0x0000002c002a7202 */ /* 0x000fce0000000f00 */
[----:B------:R-:W-:Y:S05]  /*0fa0*/  WARPSYNC.COLLECTIVE R39, `(.L_x_6667) ;  /* 0x0000000027087348 */ /* 0x000fea0003c00000 */
[----:B------:R0:W1:Y:S02]  /*0fb0*/  SHFL.BFLY P3, R3, R42, R41, R40 ;  /* 0x0c0000292a037389 */ /* 0x0000640000060028 */
[----:B01----:R-:W-:Y:S01]  /*0fc0*/  ENDCOLLECTIVE ;  /* 0x000000000000791b */ /* 0x003fe20003800000 */
.L_x_6667:
[----:B------:R-:W-:Y:S01]  /*0fd0*/  HFMA2.MMA R41, -RZ, RZ, 0, 4.76837158203125e-07 ;  /* 0x00000008ff297435 */ /* 0x000fe200000001ff */
[----:B------:R-:W-:-:S05]  /*0fe0*/  FADD.FTZ R45, R44, R3 ;  /* 0x000000032c2d7221 */ /* 0x000fca0000010000 */
[----:B------:R-:W-:-:S07]  /*0ff0*/  MOV R42, R45 ;  /* 0x0000002d002a7202 */ /* 0x000fce0000000f00 */
[----:B------:R-:W-:Y:S05]  /*1000*/  WARPSYNC.COLLECTIVE R39, `(.L_x_6668) ;  /* 0x0000000027087348 */ /* 0x000fea0003c00000 */
[----:B------:R0:W1:Y:S02]  /*1010*/  SHFL.BFLY P3, R3, R42, R41, R40 ;  /* 0x0c0000292a037389 */ /* 0x0000640000060028 */
[----:B01----:R-:W-:Y:S01]  /*1020*/  ENDCOLLECTIVE ;  /* 0x000000000000791b */ /* 0x003fe20003800000 */
.L_x_6668:
[----:B------:R-:W-:Y:S01]  /*1030*/  HFMA2.MMA R41, -RZ, RZ, 0, 9.5367431640625e-07 ;  /* 0x00000010ff297435 */ /* 0x000fe200000001ff */
[----:B------:R-:W-:-:S05]  /*1040*/  FADD.FTZ R45, R45, R3 ;  /* 0x000000032d2d7221 */ /* 0x000fca0000010000 */
[----:B------:R-:W-:-:S07]  /*1050*/  MOV R42, R45 ;  /* 0x0000002d002a7202 */ /* 0x000fce0000000f00 */
[----:B------:R-:W-:Y:S05]  /*1060*/  WARPSYNC.COLLECTIVE R39, `(.L_x_6669) ;  /* 0x0000000027087348 */ /* 0x000fea0003c00000 */
[----:B------:R0:W1:Y:S02]  /*1070*/  SHFL.BFLY P3, R3, R42, R41, R40 ;  /* 0x0c0000292a037389 */ /* 0x0000640000060028 */
[----:B01----:R-:W-:Y:S01]  /*1080*/  ENDCOLLECTIVE ;  /* 0x000000000000791b */ /* 0x003fe20003800000 */
.L_x_6669:
[----:B------:R-:W-:Y:S05]  /*1090*/  BRA `(.L_x_6670) ;  /* 0xfffffff400f07947 */ /* 0x000fea000383ffff */
.L_x_6671:
        /* <DEDUP_REMOVED lines=14> */
.L_x_9609:


//--------------------- .text._ZN10layer_norm13ln_fwd_kernelINS_13Kernel_traitsIf6__halffS2_fjLj256ELj1ELj4ELj1ELj16ENS_18Kernel_traits_baseILj256EfS2_fS2_fjLj128EEEEELb0ELb0ELb1ELb0EEEvNS_9FwdParamsE --------------------------
	.section	.text._ZN10layer_norm13ln_fwd_kernelINS_13Kernel_traitsIf6__halffS2_fjLj256ELj1ELj4ELj1ELj16ENS_18Kernel_traits_baseILj256EfS2_fS2_fjLj128EEEEELb0ELb0ELb1ELb0EEEvNS_9FwdParamsE,"ax",@progbits
	.align	128
        .global         _ZN10layer_norm13ln_fwd_kernelINS_13Kernel_traitsIf6__halffS2_fjLj256ELj1ELj4ELj1ELj16ENS_18Kernel_traits_baseILj256EfS2_fS2_fjLj128EEEEELb0ELb0ELb1ELb0EEEvNS_9FwdParamsE
        .type           _ZN10layer_norm13ln_fwd_kernelINS_13Kernel_traitsIf6__halffS2_fjLj256ELj1ELj4ELj1ELj16ENS_18Kernel_traits_baseILj256EfS2_fS2_fjLj128EEEEELb0ELb0ELb1ELb0EEEvNS_9FwdParamsE,@function
        .size           _ZN10layer_norm13ln_fwd_kernelINS_13Kernel_traitsIf6__halffS2_fjLj256ELj1ELj4ELj1ELj16ENS_18Kernel_traits_baseILj256EfS2_fS2_fjLj128EEEEELb0ELb0ELb1ELb0EEEvNS_9FwdParamsE,(.L_x_9610 - _ZN10layer_norm13ln_fwd_kernelINS_13Kernel_traitsIf6__halffS2_fjLj256ELj1ELj4ELj1ELj16ENS_18Kernel_traits_baseILj256EfS2_fS2_fjLj128EEEEELb0ELb0ELb1ELb0EEEvNS_9FwdParamsE)
        .other          _ZN10layer_norm13ln_fwd_kernelINS_13Kernel_traitsIf6__halffS2_fjLj256ELj1ELj4ELj1ELj16ENS_18Kernel_traits_baseILj256EfS2_fS2_fjLj128EEEEELb0ELb0ELb1ELb0EEEvNS_9FwdParamsE,@"STO_CUDA_ENTRY STV_DEFAULT"
_ZN10layer_norm13ln_fwd_kernelINS_13Kernel_traitsIf6__halffS2_fjLj256ELj1ELj4ELj1ELj16ENS_18Kernel_traits_baseILj256EfS2_fS2_fjLj128EEEEELb0ELb0ELb1ELb0EEEvNS_9FwdParamsE:
.text._ZN10layer_norm13ln_fwd_kernelINS_13Kernel_traitsIf6__halffS2_fjLj256ELj1ELj4ELj1ELj16ENS_18Kernel_traits_baseILj256EfS2_fS2_fjLj128EEEEELb0ELb0ELb1ELb0EEEvNS_9FwdParamsE:
        /* <DEDUP_REMOVED lines=30> */
.L_x_6673:
[----:B------:R-:W-:Y:S05]  /*01e0*/  BSYNC B0 ;  /* 0x0000000000007941 */ /* 0x000fea0003800000 */
.L_x_6672:
[----:B------:R-:W-:Y:S02]  /*01f0*/  ULDC UR6, c[0x0][0x214] ;  /* 0x0000850000067ab9 */ /* 0x000fe40000000800 */
[----:B------:R-:W-:-:S13]  /*0200*/  ISETP.GE.AND P0, PT, R2, UR6, PT ;  /* 0x0000000602007c0c */ /* 0x000fda000bf06270 */
[----:B------:R-:W-:Y:S05]  /*0210*/  @P0 EXIT ;  /* 0x000000000000094d */ /* 0x000fea0003800000 */
[----:B------:R-:W-:Y:S01]  /*0220*/  ULDC.U8 UR6, c[0x0][0x2a0] ;  /* 0x0000a80000067ab9 */ /* 0x000fe20000000000 */
[----:B------:R-:W-:Y:S01]  /*0230*/  ULDC UR7, c[0x0][0x2d8] ;  /* 0x0000b60000077ab9 */ /* 0x000fe20000000800 */
[----:B------:R-:W-:Y:S01]  /*0240*/  ISETP.NE.AND P5, PT, RZ, UR6, PT ;  /* 0x00000006ff007c0c */ /* 0x000fe2000bfa5270 */
[----:B------:R-:W-:-:S12]  /*0250*/  ULDC UR6, c[0x0][0x29c] ;  /* 0x0000a70000067ab9 */ /* 0x000fd80000000800 */
.L_x_6695:
        /* <DEDUP_REMOVED lines=60> */
[----:B-----5:R-:W-:-:S05]  /*0620*/  HADD2.F32 R36, -RZ, R28.H0_H0 ;  /* 0x2000001cff247230 */ /* 0x020fca0000004100 */
[----:B------:R-:W-:-:S04]  /*0630*/  FMUL.FTZ R36, R36, UR6 ;  /* 0x0000000624247c20 */ /* 0x000fc80008410000 */
[----:B------:R-:W-:-:S07]  /*0640*/  @P0 FADD.FTZ R36, R20, R36 ;  /* 0x0000002414240221 */ /* 0x000fce0000010000 */
.L_x_6677:
[----:B------:R-:W-:Y:S05]  /*0650*/  BSYNC B1 ;  /* 0x0000000000017941 */ /* 0x000fea0003800000 */
.L_x_6676:
[----:B------:R-:W-:Y:S04]  /*0660*/  BSSY B1, `(.L_x_6678) ;  /* 0x0000005000017945 */ /* 0x000fe80003800000 */
[----:B------:R-:W-:Y:S05]  /*0670*/  @!P6 BRA `(.L_x_6679) ;  /* 0x00000000000ce947 */ /* 0x000fea0003800000 */
[----:B-----5:R-:W-:-:S05]  /*0680*/  HADD2.F32 R37, -RZ, R28.H1_H1 ;  /* 0x3000001cff257230 */ /* 0x020fca0000004100 */
[----:B------:R-:W-:-:S04]  /*0690*/  FMUL.FTZ R37, R37, UR6 ;  /* 0x0000000625257c20 */ /* 0x000fc80008410000 */
[----:B------:R-:W-:-:S07]  /*06a0*/  @P0 FADD.FTZ R37, R21, R37 ;  /* 0x0000002515250221 */ /* 0x000fce0000010000 */
.L_x_6679:
[----:B------:R-:W-:Y:S05]  /*06b0*/  BSYNC B1 ;  /* 0x0000000000017941 */ /* 0x000fea0003800000 */
.L_x_6678:
[----:B------:R-:W-:Y:S04]  /*06c0*/  BSSY B1, `(.L_x_6680) ;  /* 0x0000005000017945 */ /* 0x000fe80003800000 */
[----:B------:R-:W-:Y:S05]  /*06d0*/  @!P6 BRA `(.L_x_6681) ;  /* 0x00000000000ce947 */ /* 0x000fea0003800000 */
[----:B-----5:R-:W-:-:S05]  /*06e0*/  HADD2.F32 R38, -RZ, R29.H0_H0 ;  /* 0x2000001dff267230 */ /* 0x020fca0000004100 */
[----:B------:R-:W-:-:S04]  /*06f0*/  FMUL.FTZ R38, R38, UR6 ;  /* 0x0000000626267c20 */ /* 0x000fc80008410000 */
[----:B------:R-:W-:-:S07]  /*0700*/  @P0 FADD.FTZ R38, R22, R38 ;  /* 0x0000002616260221 */ /* 0x000fce0000010000 */
.L_x_6681:
[----:B------:R-:W-:Y:S05]  /*0710*/  BSYNC B1 ;  /* 0x0000000000017941 */ /* 0x000fea0003800000 */
.L_x_6680:
[----:B------:R-:W-:Y:S04]  /*0720*/  BSSY B1, `(.L_x_6682) ;  /* 0x0000005000017945 */ /* 0x000fe80003800000 */
[----:B------:R-:W-:Y:S05]  /*0730*/  @!P6 BRA `(.L_x_6683) ;  /* 0x00000000000ce947 */ /* 0x000fea0003800000 */
[----:B-----5:R-:W-:-:S05]  /*0740*/  HADD2.F32 R39, -RZ, R29.H1_H1 ;  /* 0x3000001dff277230 */ /* 0x020fca0000004100 */
[----:B------:R-:W-:-:S04]  /*0750*/  FMUL.FTZ R39, R39, UR6 ;  /* 0x0000000627277c20 */ /* 0x000fc80008410000 */
[----:B------:R-:W-:-:S07]  /*0760*/  @P0 FADD.FTZ R39, R23, R39 ;  /* 0x0000002717270221 */ /* 0x000fce0000010000 */
.L_x_6683:
[----:B------:R-:W-:Y:S05]  /*0770*/  BSYNC B1 ;  /* 0x0000000000017941 */ /* 0x000fea0003800000 */
.L_x_6682:
[----:B------:R-:W-:Y:S04]  /*0780*/  BSSY B1, `(.L_x_6684) ;  /* 0x0000005000017945 */ /* 0x000fe80003800000 */
[----:B------:R-:W-:Y:S05]  /*0790*/  @!P6 BRA `(.L_x_6685) ;  /* 0x00000000000ce947 */ /* 0x000fea0003800000 */
[----:B-----5:R-:W-:-:S05]  /*07a0*/  HADD2.F32 R32, -RZ, R30.H0_H0 ;  /* 0x2000001eff207230 */ /* 0x020fca0000004100 */
[----:B------:R-:W-:-:S04]  /*07b0*/  FMUL.FTZ R32, R32, UR6 ;  /* 0x0000000620207c20 */ /* 0x000fc80008410000 */
[----:B------:R-:W-:-:S07]  /*07c0*/  @P0 FADD.FTZ R32, R24, R32 ;  /* 0x0000002018200221 */ /* 0x000fce0000010000 */
.L_x_6685:
[----:B------:R-:W-:Y:S05]  /*07d0*/  BSYNC B1 ;  /* 0x0000000000017941 */ /* 0x000fea0003800000 */
.L_x_6684:
[----:B------:R-:W-:Y:S04]  /*07e0*/  BSSY B1, `(.L_x_6686) ;  /* 0x0000005000017945 */ /* 0x000fe80003800000 */
[----:B------:R-:W-:Y:S05]  /*07f0*/  @!P6 BRA `(.L_x_6687) ;  /* 0x00000000000ce947 */ /* 0x000fea0003800000 */
[----:B-----5:R-:W-:-:S05]  /*0800*/  HADD2.F32 R33, -RZ, R30.H1_H1 ;  /* 0x3000001eff217230 */ /* 0x020fca0000004100 */
[----:B------:R-:W-:-:S04]  /*0810*/  FMUL.FTZ R33, R33, UR6 ;  /* 0x0000000621217c20 */ /* 0x000fc80008410000 */
[----:B------:R-:W-:-:S07]  /*0820*/  @P0 FADD.FTZ R33, R25, R33 ;  /* 0x0000002119210221 */ /* 0x000fce0000010000 */
.L_x_6687:
[----:B------:R-:W-:Y:S05]  /*0830*/  BSYNC B1 ;  /* 0x0000000000017941 */ /* 0x000fea0003800000 */
.L_x_6686:
[----:B------:R-:W-:Y:S04]  /*0840*/  BSSY B1, `(.L_x_6688) ;  /* 0x0000005000017945 */ /* 0x000fe80003800000 */
[----:B------:R-:W-:Y:S05]  /*0850*/  @!P6 BRA `(.L_x_6689) ;  /* 0x00000000000ce947 */ /* 0x000fea0003800000 */
[----:B-----5:R-:W-:-:S05]  /*0860*/  HADD2.F32 R34, -RZ, R31.H0_H0 ;  /* 0x2000001fff227230 */ /* 0x020fca0000004100 */
[----:B------:R-:W-:-:S04]  /*0870*/  FMUL.FTZ R34, R34, UR6 ;  /* 0x0000000622227c20 */ /* 0x000fc80008410000 */
[----:B------:R-:W-:-:S07]  /*0880*/  @P0 FADD.FTZ R34, R26, R34 ;  /* 0x000000221a220221 */ /* 0x000fce0000010000 */
.L_x_6689:
[----:B------:R-:W-:Y:S05]  /*0890*/  BSYNC B1 ;  /* 0x0000000000017941 */ /* 0x000fea0003800000 */
.L_x_6688:
[----:B------:R-:W-:Y:S04]  /*08a0*/  BSSY B1, `(.L_x_6690) ;  /* 0x0000005000017945 */ /* 0x000fe80003800000 */
[----:B------:R-:W-:Y:S05]  /*08b0*/  @!P6 BRA `(.L_x_6691) ;  /* 0x00000000000ce947 */ /* 0x000fea0003800000 */
[----:B-----5:R-:W-:-:S05]  /*08c0*/  HADD2.F32 R35, -RZ, R31.H1_H1 ;  /* 0x3000001fff237230 */ /* 0x020fca0000004100 */
[----:B------:R-:W-:-:S04]  /*08d0*/  FMUL.FTZ R35, R35, UR6 ;  /* 0x0000000623237c20 */ /* 0x000fc80008410000 */
[----:B------:R-:W-:-:S07]  /*08e0*/  @P0 FADD.FTZ R35, R27, R35 ;  /* 0x000000231b230221 */ /* 0x000fce0000010000 */
.L_x_6691:
[----:B------:R-:W-:Y:S05]  /*08f0*/  BSYNC B1 ;  /* 0x0000000000017941 */ /* 0x000fea0003800000 */
.L_x_6690:
[----:B------:R1:W-:Y:S04]  /*0900*/  STG.E.128 desc[UR4][R40.64], R36 ;  /* 0x0000002428007986 */ /* 0x0003e8000c101d04 */
[----:B------:R1:W-:Y:S02]  /*0910*/  STG.E.128 desc[UR4][R40.64+0x10], R32 ;  /* 0x0000102028007986 */ /* 0x0003e4000c101d04 */
.L_x_6675:
[----:B------:R-:W-:Y:S05]  /*0920*/  BSYNC B0 ;  /* 0x0000000000007941 */ /* 0x000fea0003800000 */
.L_x_6674:
        /* <DEDUP_REMOVED lines=50> */
.L_x_6707:
        /* <DEDUP_REMOVED lines=51> */
[----:B--2---:R-:W-:Y:S01]  /*0f80*/  IMAD.WIDE.U32 R44, R45, 0x10, R40 ;  /* 0x000000102d2c7825 */ /* 0x004fe200078e0028 */
[----:B------:R-:W-:Y:S02]  /*0f90*/  F2FP.F16.F32.PACK_AB R41, R46, R51 ;  /* 0x000000332e29723e */ /* 0x000fe400000000ff */
[----:B------:R-:W-:-:S05]  /*0fa0*/  F2FP.F16.F32.PACK_AB R40, R0, R47 ;  /* 0x0000002f0028723e */ /* 0x000fca00000000ff */
[----:B------:R2:W-:Y:S02]  /*0fb0*/  STG.E.128 desc[UR4][R44.64], R40 ;  /* 0x000000282c007986 */ /* 0x0005e4000c101d04 */
.L_x_6694:
[----:B------:R-:W-:Y:S05]  /*0fc0*/  BSYNC B0 ;  /* 0x0000000000007941 */ /* 0x000fea0003800000 */
.L_x_6693:
[----:B--2---:R-:W2:Y:S02]  /*0fd0*/  LDC.64 R40, c[0x0][0x210] ;  /* 0x00008400ff287b82 */ /* 0x004ea40000000a00 */
[----:B--2---:R-:W-:-:S04]  /*0fe0*/  LEA R2, R40, R2, 0x2 ;  /* 0x0000000228027211 */ /* 0x004fc800078e10ff */
[----:B------:R-:W-:-:S13]  /*0ff0*/  ISETP.GE.AND P0, PT, R2, R41, PT ;  /* 0x000000290200720c */ /* 0x000fda0003f06270 */
[----:B------:R-:W-:Y:S05]  /*1000*/  @!P0 BRA `(.L_x_6695) ;  /* 0xfffffff000948947 */ /* 0x000fea000383ffff */
[----:B------:R-:W-:Y:S05]  /*1010*/  EXIT ;  /* 0x000000000000794d */ /* 0x000fea0003800000 */
.L_x_6692:
        /* <DEDUP_REMOVED lines=8> */
.L_x_6697:
[----:B------:R-:W-:Y:S05]  /*10a0*/  BSYNC B0 ;  /* 0x0000000000007941 */ /* 0x000fea0003800000 */
.L_x_6696:
        /* <DEDUP_REMOVED lines=8> */
.L_x_6698:
[----:B------:R-:W-:Y:S01]  /*1130*/  HFMA2.MMA R43, -RZ, RZ, 0, 2.384185791015625e-07 ;  /* 0x00000004ff2b7435 */ /* 0x000fe200000001ff */
[----:B------:R-:W-:-:S05]  /*1140*/  FADD.FTZ R50, R48, R0 ;  /* 0x0000000030327221 */ /* 0x000fca0000010000 */
[----:B------:R-:W-:-:S07]  /*1150*/  MOV R48, R50 ;  /* 0x0000003200307202 */ /* 0x000fce0000000f00 */
[----:B------:R-:W-:Y:S05]  /*1160*/  WARPSYNC.COLLECTIVE R40, `(.L_x_6699) ;  /* 0x0000000028087348 */ /* 0x000fea0003c00000 */
[----:B------:R0:W1:Y:S02]  /*1170*/  SHFL.BFLY P1, R0, R48, R43, R41 ;  /* 0x0c00002b30007389 */ /* 0x0000640000020029 */
[----:B01----:R-:W-:Y:S01]  /*1180*/  ENDCOLLECTIVE ;  /* 0x000000000000791b */ /* 0x003fe20003800000 */
.L_x_6699:
[----:B------:R-:W-:Y:S01]  /*1190*/  HFMA2.MMA R43, -RZ, RZ, 0, 4.76837158203125e-07 ;  /* 0x00000008ff2b7435 */ /* 0x000fe200000001ff */
[----:B------:R-:W-:-:S05]  /*11a0*/  FADD.FTZ R51, R50, R0 ;  /* 0x0000000032337221 */ /* 0x000fca0000010000 */
[----:B------:R-:W-:-:S07]  /*11b0*/  MOV R48, R51 ;  /* 0x0000003300307202 */ /* 0x000fce0000000f00 */
[----:B------:R-:W-:Y:S05]  /*11c0*/  WARPSYNC.COLLECTIVE R40, `(.L_x_6700) ;  /* 0x0000000028087348 */ /* 0x000fea0003c00000 */
[----:B------:R0:W1:Y:S02]  /*11d0*/  SHFL.BFLY P1, R0, R48, R43, R41 ;  /* 0x0c00002b30007389 */ /* 0x0000640000020029 */
[----:B01----:R-:W-:Y:S01]  /*11e0*/  ENDCOLLECTIVE ;  /* 0x000000000000791b */ /* 0x003fe20003800000 */
.L_x_6700:
[----:B------:R-:W-:Y:S01]  /*11f0*/  HFMA2.MMA R43, -RZ, RZ, 0, 9.5367431640625e-07 ;  /* 0x00000010ff2b7435 */ /* 0x000fe200000001ff */
[----:B------:R-:W-:-:S05]  /*1200*/  FADD.FTZ R52, R51, R0 ;  /* 0x0000000033347221 */ /* 0x000fca0000010000 */
[----:B------:R-:W-:-:S07]  /*1210*/  MOV R48, R52 ;  /* 0x0000003400307202 */ /* 0x000fce0000000f00 */
[----:B------:R-:W-:Y:S05]  /*1220*/  WARPSYNC.COLLECTIVE R40, `(.L_x_6701) ;  /* 0x0000000028087348 */ /* 0x000fea0003c00000 */
[----:B------:R0:W1:Y:S02]  /*1230*/  SHFL.BFLY P1, R0, R48, R43, R41 ;  /* 0x0c00002b30007389 */ /* 0x0000640000020029 */
[----:B01----:R-:W-:Y:S01]  /*1240*/  ENDCOLLECTIVE ;  /* 0x000000000000791b */ /* 0x003fe20003800000 */
.L_x_6701:
        /* <DEDUP_REMOVED lines=25> */
.L_x_6702:
[----:B------:R-:W-:Y:S01]  /*13e0*/  HFMA2.MMA R43, -RZ, RZ, 0, 1.1920928955078125e-07 ;  /* 0x00000002ff2b7435 */ /* 0x000fe200000001ff */
[----:B------:R-:W-:-:S10]  /*13f0*/  FADD.FTZ R48, R45, R0 ;  /* 0x000000002d307221 */ /* 0x000fd40000010000 */
[----:B------:R-:W-:Y:S05]  /*1400*/  WARPSYNC.COLLECTIVE R40, `(.L_x_6703) ;  /* 0x0000000028087348 */ /* 0x000fea0003c00000 */
[----:B------:R0:W1:Y:S02]  /*1410*/  SHFL.BFLY P1, R0, R48, R43, R41 ;  /* 0x0c00002b30007389 */ /* 0x0000640000020029 */
[----:B01----:R-:W-:Y:S01]  /*1420*/  ENDCOLLECTIVE ;  /* 0x000000000000791b */ /* 0x003fe20003800000 */
.L_x_6703:
[----:B------:R-:W-:Y:S01]  /*1430*/  HFMA2.MMA R43, -RZ, RZ, 0, 2.384185791015625e-07 ;  /* 0x00000004ff2b7435 */ /* 0x000fe200000001ff */
[----:B------:R-:W-:-:S05]  /*1440*/  FADD.FTZ R50, R48, R0 ;  /* 0x0000000030327221 */ /* 0x000fca0000010000 */
[----:B------:R-:W-:-:S07]  /*1450*/  MOV R48, R50 ;  /* 0x0000003200307202 */ /* 0x000fce0000000f00 */
[----:B------:R-:W-:Y:S05]  /*1460*/  WARPSYNC.COLLECTIVE R40, `(.L_x_6704) ;  /* 0x0000000028087348 */ /* 0x000fea0003c00000 */
[----:B------:R0:W1:Y:S02]  /*1470*/  SHFL.BFLY P1, R0, R48, R43, R41 ;  /* 0x0c00002b30007389 */ /* 0x0000640000020029 */
[----:B01----:R-:W-:Y:S01]  /*1480*/  ENDCOLLECTIVE ;  /* 0x000000000000791b */ /* 0x003fe20003800000 */
.L_x_6704:
[----:B------:R-:W-:Y:S01]  /*1490*/  HFMA2.MMA R43, -RZ, RZ, 0, 4.76837158203125e-07 ;  /* 0x00000008ff2b7435 */ /* 0x000fe200000001ff */
[----:B------:R-:W-:-:S05]  /*14a0*/  FADD.FTZ R51, R50, R0 ;  /* 0x0000000032337221 */ /* 0x000fca0000010000 */
[----:B------:R-:W-:-:S07]  /*14b0*/  MOV R48, R51 ;  /* 0x0000003300307202 */ /* 0x000fce0000000f00 */
[----:B------:R-:W-:Y:S05]  /*14c0*/  WARPSYNC.COLLECTIVE R40, `(.L_x_6705) ;  /* 0x0000000028087348 */ /* 0x000fea0003c00000 */
[----:B------:R0:W1:Y:S02]  /*14d0*/  SHFL.BFLY P1, R0, R48, R43, R41 ;  /* 0x0c00002b30007389 */ /* 0x0000640000020029 */
[----:B01----:R-:W-:Y:S01]  /*14e0*/  ENDCOLLECTIVE ;  /* 0x000000000000791b */ /* 0x003fe20003800000 */
.L_x_6705:
[----:B------:R-:W-:Y:S01]  /*14f0*/  HFMA2.MMA R43, -RZ, RZ, 0, 9.5367431640625e-07 ;  /* 0x00000010ff2b7435 */ /* 0x000fe200000001ff */
[----:B------:R-:W-:-:S05]  /*1500*/  FADD.FTZ R52, R51, R0 ;  /* 0x0000000033347221 */ /* 0x000fca0000010000 */
[----:B------:R-:W-:-:S07]  /*1510*/  MOV R48, R52 ;  /* 0x0000003400307202 */ /* 0x000fce0000000f00 */
[----:B------:R-:W-:Y:S05]  /*1520*/  WARPSYNC.COLLECTIVE R40, `(.L_x_6706) ;  /* 0x0000000028087348 */ /* 0x000fea0003c00000 */
[----:B------:R0:W1:Y:S02]  /*1530*/  SHFL.BFLY P1, R0, R48, R43, R41 ;  /* 0x0c00002b30007389 */ /* 0x0000640000020029 */
[----:B01----:R-:W-:Y:S01]  /*1540*/  ENDCOLLECTIVE ;  /* 0x000000000000791b */ /* 0x003fe20003800000 */
.L_x_6706:
[----:B------:R-:W-:Y:S05]  /*1550*/  BRA `(.L_x_6707) ;  /* 0xfffffff400bc7947 */ /* 0x000fea000383ffff */
.L_x_6708:
        /* <DEDUP_REMOVED lines=10> */
.L_x_9610:


//--------------------- .text._ZN10layer_norm13ln_fwd_kernelINS_13Kernel_traitsIf6__halffS2_fjLj256ELj1ELj4ELj1ELj16ENS_18Kernel_traits_baseILj256EfS2_fS2_fjLj128EEEEELb0ELb0ELb1ELb1EEEvNS_9FwdParamsE --------------------------
	.section	.text._ZN10layer_norm13ln_fwd_kernelINS_13Kernel_traitsIf6__halffS2_fjLj256ELj1ELj4ELj1ELj16ENS_18Kernel_traits_baseILj256EfS2_fS2_fjLj128EEEEELb0ELb0ELb1ELb1EEEvNS_9FwdParamsE,"ax",@progbits
	.align	128
        .global         _ZN10layer_norm13ln_fwd_kernelINS_13Kernel_traitsIf6__halffS2_fjLj256ELj1ELj4ELj1ELj16ENS_18Kernel_traits_baseILj256EfS2_fS2_fjLj128EEEEELb0ELb0ELb1ELb1EEEvNS_9FwdParamsE
        .type           _ZN10layer_norm13ln_fwd_kernelINS_13Kernel_traitsIf6__halffS2_fjLj256ELj1ELj4ELj1ELj16ENS_18Kernel_traits_baseILj256EfS2_fS2_fjLj128EEEEELb0ELb0ELb1ELb1EEEvNS_9FwdParamsE,@function
        .size           _ZN10layer_norm13ln_fwd_kernelINS_13Kernel_traitsIf6__halffS2_fjLj256ELj1ELj4ELj1ELj16ENS_18Kernel_traits_baseILj256EfS2_fS2_fjLj128EEEEELb0ELb0ELb1ELb1EEEvNS_9FwdParamsE,(.L_x_9611 - _ZN10layer_norm13ln_fwd_kernelINS_13Kernel_traitsIf6__halffS2_fjLj256ELj1ELj4ELj1ELj16ENS_18Kernel_traits_baseILj256EfS2_fS2_fjLj128EEEEELb0ELb0ELb1ELb1EEEvNS_9FwdParamsE)
        .other          _ZN10layer_norm13ln_fwd_kernelINS_13Kernel_traitsIf6__halffS2_fjLj256ELj1ELj4ELj1ELj16ENS_18Kernel_traits_baseILj256EfS2_fS2_fjLj128EEEEELb0ELb0ELb1ELb1EEEvNS_9FwdParamsE,@"STO_CUDA_ENTRY STV_DEFAULT"
_ZN10layer_norm13ln_fwd_kernelINS_13Kernel_traitsIf6__halffS2_fjLj256ELj1ELj4ELj1ELj16ENS_18Kernel_traits_baseILj256EfS2_fS2_fjLj128EEEEELb0ELb0ELb1ELb1EEEvNS_9FwdParamsE:
.text._ZN10layer_norm13ln_fwd_kernelINS_13Kernel_traitsIf6__halffS2_fjLj256ELj1ELj4ELj1ELj16ENS_18Kernel_traits_baseILj256EfS2_fS2_fjLj128EEEEELb0ELb0ELb1ELb1EEEvNS_9FwdParamsE:
        /* <DEDUP_REMOVED lines=32> */
.L_x_6728:
        /* <DEDUP_REMOVED lines=56> */
[----:B-----5:R-:W-:-:S05]  /*0580*/  HADD2.F32 R36, -RZ, R28.H0_H0 ;  /* 0x2000001cff247230 */ /* 0x020fca0000004100 */
[----:B------:R-:W-:-:S04]  /*0590*/  FMUL.FTZ R36, R36, UR6 ;  /* 0x0000000624247c20 */ /* 0x000fc80008410000 */
[----:B------:R-:W-:-:S07]  /*05a0*/  @P0 FADD.FTZ R36, R20, R36 ;  /* 0x0000002414240221 */ /* 0x000fce0000010000 */
.L_x_6710:
[----:B------:R-:W-:Y:S05]  /*05b0*/  BSYNC B0 ;  /* 0x0000000000007941 */ /* 0x000fea0003800000 */
.L_x_6709:
[----:B------:R-:W-:Y:S04]  /*05c0*/  BSSY B0, `(.L_x_6711) ;  /* 0x0000005000007945 */ /* 0x000fe80003800000 */
[----:B------:R-:W-:Y:S05]  /*05d0*/  @!P6 BRA `(.L_x_6712) ;  /* 0x00000000000ce947 */ /* 0x000fea0003800000 */
[----:B-----5:R-:W-:-:S05]  /*05e0*/  HADD2.F32 R37, -RZ, R28.H1_H1 ;  /* 0x3000001cff257230 */ /* 0x020fca0000004100 */
[----:B------:R-:W-:-:S04]  /*05f0*/  FMUL.FTZ R37, R37, UR6 ;  /* 0x0000000625257c20 */ /* 0x000fc80008410000 */
[----:B------:R-:W-:-:S07]  /*0600*/  @P0 FADD.FTZ R37, R21, R37 ;  /* 0x0000002515250221 */ /* 0x000fce0000010000 */
.L_x_6712:
[----:B------:R-:W-:Y:S05]  /*0610*/  BSYNC B0 ;  /* 0x0000000000007941 */ /* 0x000fea0003800000 */
.L_x_6711:
[----:B------:R-:W-:Y:S04]  /*0620*/  BSSY B0, `(.L_x_6713) ;  /* 0x0000005000007945 */ /* 0x000fe80003800000 */
[----:B------:R-:W-:Y:S05]  /*0630*/  @!P6 BRA `(.L_x_6714) ;  /* 0x00000000000ce947 */ /* 0x000fea0003800000 */
[----:B-----5:R-:W-:-:S05]  /*0640*/  HADD2.F32 R38, -RZ, R29.H0_H0 ;  /* 0x2000001dff267230 */ /* 0x020fca0000004100 */
[----:B------:R-:W-:-:S04]  /*0650*/  FMUL.FTZ R38, R38, UR6 ;  /* 0x0000000626267c20 */ /* 0x000fc80008410000 */
[----:B------:R-:W-:-:S07]  /*0660*/  @P0 FADD.FTZ R38, R22, R38 ;  /* 0x0000002616260221 */ /* 0x000fce0000010000 */
.L_x_6714:
[----:B------:R-:W-:Y:S05]  /*0670*/  BSYNC B0 ;  /* 0x0000000000007941 */ /* 0x000fea0003800000 */
.L_x_6713:
[----:B------:R-:W-:Y:S04]  /*0680*/  BSSY B0, `(.L_x_6715) ;  /* 0x0000005000007945 */ /* 0x000fe80003800000 */
[----:B------:R-:W-:Y:S05]  /*0690*/  @!P6 BRA `(.L_x_6716) ;  /* 0x00000000000ce947 */ /* 0x000fea0003800000 */
[----:B-----5:R-:W-:-:S05]  /*06a0*/  HADD2.F32 R39, -RZ, R29.H1_H1 ;  /* 0x3000001dff277230 */ /* 0x020fca0000004100 */
[----:B------:R-:W-:-:S04]  /*06b0*/  FMUL.FTZ R39, R39, UR6 ;  /* 0x0000000627277c20 */ /* 0x000fc80008410000 */
[----:B------:R-:W-:-:S07]  /*06c0*/  @P0 FADD.FTZ R39, R23, R39 ;  /* 0x0000002717270221 */ /* 0x000fce0000010000 */
.L_x_6716:
[----:B------:R-:W-:Y:S05]  /*06d0*/  BSYNC B0 ;  /* 0x0000000000007941 */ /* 0x000fea0003800000 */
.L_x_6715:
[----:B------:R-:W-:Y:S04]  /*06e0*/  BSSY B0, `(.L_x_6717) ;  /* 0x0000005000007945 */ /* 0x000fe80003800000 */
[----:B------:R-:W-:Y:S05]  /*06f0*/  @!P6 BRA `(.L_x_6718) ;  /* 0x00000000000ce947 */ /* 0x000fea0003800000 */
[----:B-----5:R-:W-:-:S05]  /*0700*/  HADD2.F32 R32, -RZ, R30.H0_H0 ;  /* 0x2000001eff207230 */ /* 0x020fca0000004100 */
[----:B------:R-:W-:-:S04]  /*0710*/  FMUL.FTZ R32, R32, UR6 ;  /* 0x0000000620207c20 */ /* 0x000fc80008410000 */
[----:B------:R-:W-:-:S07]  /*0720*/  @P0 FADD.FTZ R32, R24, R32 ;  /* 0x0000002018200221 */ /* 0x000fce0000010000 */
.L_x_6718:
[----:B------:R-:W-:Y:S05]  /*0730*/  BSYNC B0 ;  /* 0x0000000000007941 */ /* 0x000fea0003800000 */
.L_x_6717:
[----:B------:R-:W-:Y:S04]  /*0740*/  BSSY B0, `(.L_x_6719) ;  /* 0x0000005000007945 */ /* 0x000fe80003800000 */
[----:B------:R-:W-:Y:S05]  /*0750*/  @!P6 BRA `(.L_x_6720) ;  /* 0x00000000000ce947 */ /* 0x000fea0003800000 */
[----:B-----5:R-:W-:-:S05]  /*0760*/  HADD2.F32 R33, -RZ, R30.H1_H1 ;  /* 0x3000001eff217230 */ /* 0x020fca0000004100 */
[----:B------:R-:W-:-:S04]  /*0770*/  FMUL.FTZ R33, R33, UR6 ;  /* 0x0000000621217c20 */ /* 0x000fc80008410000 */
[----:B------:R-:W-:-:S07]  /*0780*/  @P0 FADD.FTZ R33, R25, R33 ;  /* 0x0000002119210221 */ /* 0x000fce0000010000 */
.L_x_6720:
[----:B------:R-:W-:Y:S05]  /*0790*/  BSYNC B0 ;  /* 0x0000000000007941 */ /* 0x000fea0003800000 */
.L_x_6719:
[----:B------:R-:W-:Y:S04]  /*07a0*/  BSSY B0, `(.L_x_6721) ;  /* 0x0000005000007945 */ /* 0x000fe80003800000 */
[----:B------:R-:W-:Y:S05]  /*07b0*/  @!P6 BRA `(.L_x_6722) ;  /* 0x00000000000ce947 */ /* 0x000fea0003800000 */
[----:B-----5:R-:W-:-:S05]  /*07c0*/  HADD2.F32 R34, -RZ, R31.H0_H0 ;  /* 0x2000001fff227230 */ /* 0x020fca0000004100 */
[----:B------:R-:W-:-:S04]  /*07d0*/  FMUL.FTZ R34, R34, UR6 ;  /* 0x0000000622227c20 */ /* 0x000fc80008410000 */
[----:B------:R-:W-:-:S07]  /*07e0*/  @P0 FADD.FTZ R34, R26, R34 ;  /* 0x000000221a220221 */ /* 0x000fce0000010000 */
.L_x_6722:
[----:B------:R-:W-:Y:S05]  /*07f0*/  BSYNC B0 ;  /* 0x0000000000007941 */ /* 0x000fea0003800000 */
.L_x_6721:
[----:B------:R-:W-:Y:S04]  /*0800*/  BSSY B0, `(.L_x_6723) ;  /* 0x0000005000007945 */ /* 0x000fe80003800000 */
[----:B------:R-:W-:Y:S05]  /*0810*/  @!P6 BRA `(.L_x_6724) ;  /* 0x00000000000ce947 */ /* 0x000fea0003800000 */
[----:B-----5:R-:W-:-:S05]  /*0820*/  HADD2.F32 R35, -RZ, R31.H1_H1 ;  /* 0x3000001fff237230 */ /* 0x020fca0000004100 */
[----:B------:R-:W-:-:S04]  /*0830*/  FMUL.FTZ R35, R35, UR6 ;  /* 0x0000000623237c20 */ /* 0x000fc80008410000 */
[----:B------:R-:W-:-:S07]  /*0840*/  @P0 FADD.FTZ R35, R27, R35 ;  /* 0x000000231b230221 */ /* 0x000fce0000010000 */
.L_x_6724:
[----:B------:R-:W-:Y:S05]  /*0850*/  BSYNC B0 ;  /* 0x0000000000007941 */ /* 0x000fea0003800000 */
.L_x_6723:
        /* <DEDUP_REMOVED lines=52> */
.L_x_6740:
        /* <DEDUP_REMOVED lines=54> */
.L_x_6727:
[----:B------:R-:W-:Y:S05]  /*0f00*/  BSYNC B0 ;  /* 0x0000000000007941 */ /* 0x000fea0003800000 */
.L_x_6726:
[----:B-1----:R-:W1:Y:S02]  /*0f10*/  LDC.64 R2, c[0x0][0x210] ;  /* 0x00008400ff027b82 */ /* 0x002e640000000a00 */
[----:B-1----:R-:W-:-:S04]  /*0f20*/  LEA R46, R2, R46, 0x2 ;  /* 0x0000002e022e7211 */ /* 0x002fc800078e10ff */
[----:B------:R-:W-:-:S13]  /*0f30*/  ISETP.GE.AND P0, PT, R46, R3, PT ;  /* 0x000000032e00720c */ /* 0x000fda0003f06270 */
[----:B------:R-:W-:Y:S05]  /*0f40*/  @!P0 BRA `(.L_x_6728) ;  /* 0xfffffff000ac8947 */ /* 0x000fea000383ffff */
[----:B------:R-:W-:Y:S05]  /*0f50*/  EXIT ;  /* 0x000000000000794d */ /* 0x000fea0003800000 */
.L_x_6725:
        /* <DEDUP_REMOVED lines=8> */
.L_x_6730:
[----:B------:R-:W-:Y:S05]  /*0fe0*/  BSYNC B0 ;  /* 0x0000000000007941 */ /* 0x000fea0003800000 */
.L_x_6729:
        /* <DEDUP_REMOVED lines=8> */
.L_x_6731:
[----:B------:R-:W-:Y:S01]  /*1070*/  HFMA2.MMA R41, -RZ, RZ, 0, 2.384185791015625e-07 ;  /* 0x00000004ff297435 */ /* 0x000fe200000001ff */
[----:B------:R-:W-:-:S05]  /*1080*/  FADD.FTZ R49, R48, R0 ;  /* 0x0000000030317221 */ /* 0x000fca0000010000 */
[----:B------:R-:W-:-:S07]  /*1090*/  MOV R48, R49 ;  /* 0x0000003100307202 */ /* 0x000fce0000000f00 */
[----:B------:R-:W-:Y:S05]  /*10a0*/  WARPSYNC.COLLECTIVE R2, `(.L_x_6732) ;  /* 0x0000000002087348 */ /* 0x000fea0003c00000 */
[----:B------:R0:W1:Y:S02]  /*10b0*/  SHFL.BFLY P1, R0, R48, R41, R3 ;  /* 0x0c00002930007389 */ /* 0x0000640000020003 */
[----:B01----:R-:W-:Y:S01]  /*10c0*/  ENDCOLLECTIVE ;  /* 0x000000000000791b */ /* 0x003fe20003800000 */
.L_x_6732:
[----:B------:R-:W-:Y:S01]  /*10d0*/  HFMA2.MMA R41, -RZ, RZ, 0, 4.76837158203125e-07 ;  /* 0x00000008ff297435 */ /* 0x000fe200000001ff */
[----:B------:R-:W-:-:S05]  /*10e0*/  FADD.FTZ R50, R49, R0 ;  /* 0x0000000031327221 */ /* 0x000fca0000010000 */
[----:B------:R-:W-:-:S07]  /*10f0*/  MOV R48, R50 ;  /* 0x0000003200307202 */ /* 0x000fce0000000f00 */
[----:B------:R-:W-:Y:S05]  /*1100*/  WARPSYNC.COLLECTIVE R2, `(.L_x_6733) ;  /* 0x0000000002087348 */ /* 0x000fea0003c00000 */
[----:B------:R0:W1:Y:S02]  /*1110*/  SHFL.BFLY P1, R0, R48, R41, R3 ;  /* 0x0c00002930007389 */ /* 0x0000640000020003 */
[----:B01----:R-:W-:Y:S01]  /*1120*/  ENDCOLLECTIVE ;  /* 0x000000000000791b */ /* 0x003fe20003800000 */
.L_x_6733:
[----:B------:R-:W-:Y:S01]  /*1130*/  HFMA2.MMA R41, -RZ, RZ, 0, 9.5367431640625e-07 ;  /* 0x00000010ff297435 */ /* 0x000fe200000001ff */
[----:B------:R-:W-:-:S05]  /*1140*/  FADD.FTZ R51, R50, R0 ;  /* 0x0000000032337221 */ /* 0x000fca0000010000 */
[----:B------:R-:W-:-:S07]  /*1150*/  MOV R48, R51 ;  /* 0x0000003300307202 */ /* 0x000fce0000000f00 */
[----:B------:R-:W-:Y:S05]  /*1160*/  WARPSYNC.COLLECTIVE R2, `(.L_x_6734) ;  /* 0x0000000002087348 */ /* 0x000fea0003c00000 */
[----:B------:R0:W1:Y:S02]  /*1170*/  SHFL.BFLY P1, R0, R48, R41, R3 ;  /* 0x0c00002930007389 */ /* 0x0000640000020003 */
[----:B01----:R-:W-:Y:S01]  /*1180*/  ENDCOLLECTIVE ;  /* 0x000000000000791b */ /* 0x003fe20003800000 */
.L_x_6734:
        /* <DEDUP_REMOVED lines=23> */
.L_x_6735:
[----:B------:R-:W-:Y:S01]  /*1300*/  HFMA2.MMA R41, -RZ, RZ, 0, 1.1920928955078125e-07 ;  /* 0x00000002ff297435 */ /* 0x000fe200000001ff */
[----:B------:R-:W-:-:S05]  /*1310*/  FADD.FTZ R49, R48, R0 ;  /* 0x0000000030317221 */ /* 0x000fca0000010000 */
[----:B------:R-:W-:-:S07]  /*1320*/  MOV R48, R49 ;  /* 0x0000003100307202 */ /* 0x000fce0000000f00 */
[----:B------:R-:W-:Y:S05]  /*1330*/  WARPSYNC.COLLECTIVE R2, `(.L_x_6736) ;  /* 0x0000000002087348 */ /* 0x000fea0003c00000 */
[----:B------:R0:W1:Y:S02]  /*1340*/  SHFL.BFLY P1, R0, R48, R41, R3 ;  /* 0x0c00002930007389 */ /* 0x0000640000020003 */
[----:B01----:R-:W-:Y:S01]  /*1350*/  ENDCOLLECTIVE ;  /* 0x000000000000791b */ /* 0x003fe20003800000 */
.L_x_6736:
[----:B------:R-:W-:Y:S01]  /*1360*/  HFMA2.MMA R41, -RZ, RZ, 0, 2.384185791015625e-07 ;  /* 0x00000004ff297435 */ /* 0x000fe200000001ff */
[----:B------:R-:W-:-:S05]  /*1370*/  FADD.FTZ R50, R49, R0 ;  /* 0x0000000031327221 */ /* 0x000fca0000010000 */
[----:B------:R-:W-:-:S07]  /*1380*/  MOV R48, R50 ;  /* 0x0000003200307202 */ /* 0x000fce0000000f00 */
[----:B------:R-:W-:Y:S05]  /*1390*/  WARPSYNC.COLLECTIVE R2, `(.L_x_6737) ;  /* 0x0000000002087348 */ /* 0x000fea0003c00000 */
[----:B------:R0:W1:Y:S02]  /*13a0*/  SHFL.BFLY P1, R0, R48, R41, R3 ;  /* 0x0c00002930007389 */ /* 0x0000640000020003 */
[----:B01----:R-:W-:Y:S01]  /*13b0*/  ENDCOLLECTIVE ;  /* 0x000000000000791b */ /* 0x003fe20003800000 */
.L_x_6737:
[----:B------:R-:W-:Y:S01]  /*13c0*/  HFMA2.MMA R41, -RZ, RZ, 0, 4.76837158203125e-07 ;  /* 0x00000008ff297435 */ /* 0x000fe200000001ff */
[----:B------:R-:W-:-:S05]  /*13d0*/  FADD.FTZ R51, R50, R0 ;  /* 0x0000000032337221 */ /* 0x000fca0000010000 */
[----:B------:R-:W-:-:S07]  /*13e0*/  MOV R48, R51 ;  /* 0x0000003300307202 */ /* 0x000fce0000000f00 */
[----:B------:R-:W-:Y:S05]  /*13f0*/  WARPSYNC.COLLECTIVE R2, `(.L_x_6738) ;  /* 0x0000000002087348 */ /* 0x000fea0003c00000 */
[----:B------:R0:W1:Y:S02]  /*1400*/  SHFL.BFLY P1, R0, R48, R41, R3 ;  /* 0x0c00002930007389 */ /* 0x0000640000020003 */
[----:B01----:R-:W-:Y:S01]  /*1410*/  ENDCOLLECTIVE ;  /* 0x000000000000791b */ /* 0x003fe20003800000 */
.L_x_6738:
[----:B------:R-:W-:Y:S01]  /*1420*/  HFMA2.MMA R41, -RZ, RZ, 0, 9.5367431640625e-07 ;  /* 0x00000010ff297435 */ /* 0x000fe200000001ff */
[----:B------:R-:W-:-:S05]  /*1430*/  FADD.FTZ R52, R51, R0 ;  /* 0x0000000033347221 */ /* 0x000fca0000010000 */
[----:B------:R-:W-:-:S07]  /*1440*/  MOV R48, R52 ;  /* 0x0000003400307202 */ /* 0x000fce0000000f00 */
[----:B------:R-:W-:Y:S05]  /*1450*/  WARPSYNC.COLLECTIVE R2, `(.L_x_6739) ;  /* 0x0000000002087348 */ /* 0x000fea0003c00000 */
[----:B------:R0:W1:Y:S02]  /*1460*/  SHFL.BFLY P1, R0, R48, R41, R3 ;  /* 0x0c00002930007389 */ /* 0x0000640000020003 */
[----:B01----:R-:W-:Y:S01]  /*1470*/  ENDCOLLECTIVE ;  /* 0x000000000000791b */ /* 0x003fe20003800000 */
.L_x_6739:
[----:B------:R-:W-:Y:S05]  /*1480*/  BRA `(.L_x_6740) ;  /* 0xfffffff400c47947 */ /* 0x000fea000383ffff */
.L_x_6741:
        /* <DEDUP_REMOVED lines=15> */
.L_x_9611:


//--------------------- .text._ZN10layer_norm13ln_fwd_kernelINS_13Kernel_traitsIf6__halffS2_fjLj256ELj1ELj4ELj1ELj16ENS_18Kernel_traits_baseILj256EfS2_fS2_fjLj128EEEEELb0ELb1ELb0ELb0EEEvNS_9FwdParamsE --------------------------
	.section	.text._ZN10layer_norm13ln_fwd_kernelINS_13Kernel_traitsIf6__halffS2_fjLj256ELj1ELj4ELj1ELj16ENS_18Kernel_traits_baseILj256EfS2_fS2_fjLj128EEEEELb0ELb1ELb0ELb0EEEvNS_9FwdParamsE,"ax",@progbits
	.align	128
        .global         _ZN10layer_norm13ln_fwd_kernelINS_13Kernel_traitsIf6__halffS2_fjLj256ELj1ELj4ELj1ELj16ENS_18Kernel_traits_baseILj256EfS2_fS2_fjLj128EEEEELb0ELb1ELb0ELb0EEEvNS_9FwdParamsE
        .type           _ZN10layer_norm13ln_fwd_kernelINS_13Kernel_traitsIf6__halffS2_fjLj256ELj1ELj4ELj1ELj16ENS_18Kernel_traits_baseILj256EfS2_fS2_fjLj128EEEEELb0ELb1ELb0ELb0EEEvNS_9FwdParamsE,@function
        .size           _ZN10layer_norm13ln_fwd_kernelINS_13Kernel_traitsIf6__halffS2_fjLj256ELj1ELj4ELj1ELj16ENS_18Kernel_traits_baseILj256EfS2_fS2_fjLj128EEEEELb0ELb1ELb0ELb0EEEvNS_9FwdParamsE,(.L_x_9612 - _ZN10layer_norm13ln_fwd_kernelINS_13Kernel_traitsIf6__halffS2_fjLj256ELj1ELj4ELj1ELj16ENS_18Kernel_traits_baseILj256EfS2_fS2_fjLj128EEEEELb0ELb1ELb0ELb0EEEvNS_9FwdParamsE)
        .other          _ZN10layer_norm13ln_fwd_kernelINS_13Kernel_traitsIf6__halffS2_fjLj256ELj1ELj4ELj1ELj16ENS_18Kernel_traits_baseILj256EfS2_fS2_fjLj128EEEEELb0ELb1ELb0ELb0EEEvNS_9FwdParamsE,@"STO_CUDA_ENTRY STV_DEFAULT"
_ZN10layer_norm13ln_fwd_kernelINS_13Kernel_traitsIf6__halffS2_fjLj256ELj1ELj4ELj1ELj16ENS_18Kernel_traits_baseILj256EfS2_fS2_fjLj128EEEEELb0ELb1ELb0ELb0EEEvNS_9FwdParamsE:
.text._ZN10layer_norm13ln_fwd_kernelINS_13Kernel_traitsIf6__halffS2_fjLj256ELj1ELj4ELj1ELj16ENS_18Kernel_traits_baseILj256EfS2_fS2_fjLj128EEEEELb0ELb1ELb0ELb0EEEvNS_9FwdParamsE:
        /* <DEDUP_REMOVED lines=35> */
.L_x_6743:
[----:B------:R-:W-:Y:S05]  /*0230*/  BSYNC B0 ;  /* 0x0000000000007941 */ /* 0x000fea0003800000 */
.L_x_6742:
        /* <DEDUP_REMOVED lines=12> */
.L_x_6749:
        /* <DEDUP_REMOVED lines=25> */
[--C-:B------:R-:W-:Y:S02]  /*0490*/  HADD2.F32 R53, -RZ, R38.reuse.H1_H1 ;  /* 0x30000026ff357230 */ /* 0x100fe40000004100 */
[--C-:B------:R-:W-:Y:S02]  /*04a0*/  HADD2.F32 R45, -RZ, R37.reuse.H0_H0 ;  /* 0x20000025ff2d7230 */ /* 0x100fe40000004100 */
[----:B------:R-:W-:Y:S02]  /*04b0*/  HADD2.F32 R47, -RZ, R37.H1_H1 ;  /* 0x30000025ff2f7230 */ /* 0x000fe40000004100 */
[-C--:B------:R-:W-:Y:S01]  /*04c0*/  FMUL.FTZ R37, R3, R0.reuse ;  /* 0x0000000003257220 */ /* 0x080fe20000410000 */
[----:B------:R-:W-:Y:S02]  /*04d0*/  HADD2.F32 R51, -RZ, R38.H0_H0 ;  /* 0x20000026ff337230 */ /* 0x000fe40000004100 */
[----:B------:R-:W-:Y:S01]  /*04e0*/  FMUL.FTZ R38, R43, R0 ;  /* 0x000000002b267220 */ /* 0x000fe20000410000 */
[----:B------:R-:W-:-:S02]  /*04f0*/  HADD2.F32 R36, -RZ, R39.H0_H0 ;  /* 0x20000027ff247230 */ /* 0x000fc40000004100 */
[-C--:B------:R-:W-:Y:S01]  /*0500*/  FMUL.FTZ R42, R53, R0.reuse ;  /* 0x00000000352a7220 */ /* 0x080fe20000410000 */
[----:B------:R-:W-:Y:S02]  /*0510*/  HADD2.F32 R39, -RZ, R39.H1_H1 ;  /* 0x30000027ff277230 */ /* 0x000fe40000004100 */
[-C--:B------:R-:W-:Y:S01]  /*0520*/  FMUL.FTZ R45, R45, R0.reuse ;  /* 0x000000002d2d7220 */ /* 0x080fe20000410000 */
[-C--:B0-----:R-:W-:Y:S01]  /*0530*/  FMUL.FTZ R40, R47, R0.reuse ;  /* 0x000000002f287220 */ /* 0x081fe20000410000 */
[-C--:B------:R-:W-:Y:S01]  /*0540*/  FMUL.FTZ R51, R51, R0.reuse ;  /* 0x0000000033337220 */ /* 0x080fe20000410000 */
[-C--:B------:R-:W-:Y:S01]  /*0550*/  FMUL.FTZ R43, R36, R0.reuse ;  /* 0x00000000242b7220 */ /* 0x080fe20000410000 */
[----:B------:R-:W-:Y:S01]  /*0560*/  FMUL.FTZ R0, R39, R0 ;  /* 0x0000000027007220 */ /* 0x000fe20000410000 */
[----:B-----5:R-:W-:Y:S01]  /*0570*/  FMUL.FTZ R36, R20, R37 ;  /* 0x0000002514247220 */ /* 0x020fe20000410000 */
        /* <DEDUP_REMOVED lines=18> */
.L_x_6745:
[----:B------:R-:W-:Y:S05]  /*06a0*/  BSYNC B0 ;  /* 0x0000000000007941 */ /* 0x000fea0003800000 */
.L_x_6744:
        /* <DEDUP_REMOVED lines=50> */
.L_x_6761:
        /* <DEDUP_REMOVED lines=37> */
[----:B------:R-:W-:-:S02]  /*0c20*/  F2FP.F16.F32.PACK_AB R46, R46, R3 ;  /* 0x000000032e2e723e */ /* 0x000fc400000000ff */
[----:B------:R-:W-:Y:S02]  /*0c30*/  F2FP.F16.F32.PACK_AB R47, R2, R47 ;  /* 0x0000002f022f723e */ /* 0x000fe400000000ff */
[----:B------:R-:W0:Y:S01]  /*0c40*/  LDC.64 R2, c[0x0][0x2b8] ;  /* 0x0000ae00ff027b82 */ /* 0x000e220000000a00 */
[----:B------:R-:W-:Y:S01]  /*0c50*/  F2FP.F16.F32.PACK_AB R45, R44, R45 ;  /* 0x0000002d2c2d723e */ /* 0x000fe200000000ff */
[----:B------:R-:W-:Y:S01]  /*0c60*/  FFMA.FTZ R44, R12, R51, R4 ;  /* 0x000000330c2c7223 */ /* 0x000fe20000010004 */
[----:B------:R-:W-:-:S05]  /*0c70*/  FFMA.FTZ R51, R13, R0, R5 ;  /* 0x000000000d337223 */ /* 0x000fca0000010005 */
[----:B------:R-:W-:Y:S01]  /*0c80*/  F2FP.F16.F32.PACK_AB R44, R51, R44 ;  /* 0x0000002c332c723e */ /* 0x000fe200000000ff */
[----:B0-----:R-:W-:-:S05]  /*0c90*/  IMAD.WIDE.U32 R2, R49, 0x10, R2 ;  /* 0x0000001031027825 */ /* 0x001fca00078e0002 */
[----:B------:R1:W-:Y:S02]  /*0ca0*/  STG.E.128 desc[UR4][R2.64], R44 ;  /* 0x0000002c02007986 */ /* 0x0003e4000c101d04 */
.L_x_6748:
[----:B------:R-:W-:Y:S05]  /*0cb0*/  BSYNC B0 ;  /* 0x0000000000007941 */ /* 0x000fea0003800000 */
.L_x_6747:
[----:B01----:R-:W0:Y:S02]  /*0cc0*/  LDC.64 R2, c[0x0][0x210] ;  /* 0x00008400ff027b82 */ /* 0x003e240000000a00 */
[----:B0-----:R-:W-:-:S04]  /*0cd0*/  LEA R50, R2, R50, 0x2 ;  /* 0x0000003202327211 */ /* 0x001fc800078e10ff */
[----:B------:R-:W-:-:S13]  /*0ce0*/  ISETP.GE.AND P1, PT, R50, R3, PT ;  /* 0x000000033200720c */ /* 0x000fda0003f26270 */
[----:B------:R-:W-:Y:S05]  /*0cf0*/  @!P1 BRA `(.L_x_6749) ;  /* 0xfffffff400809947 */ /* 0x000fea000383ffff */
[----:B------:R-:W-:Y:S05]  /*0d00*/  EXIT ;  /* 0x000000000000794d */ /* 0x000fea0003800000 */
.L_x_6746:
        /* <DEDUP_REMOVED lines=8> */
.L_x_6751:
[----:B------:R-:W-:Y:S05]  /*0d90*/  BSYNC B0 ;  /* 0x0000000000007941 */ /* 0x000fea0003800000 */
.L_x_6750:
        /* <DEDUP_REMOVED lines=8> */
.L_x_6752:
[----:B------:R-:W-:Y:S01]  /*0e20*/  HFMA2.MMA R46, -RZ, RZ, 0, 2.384185791015625e-07 ;  /* 0x00000004ff2e7435 */ /* 0x000fe200000001ff */
[----:B------:R-:W-:-:S05]  /*0e30*/  FADD.FTZ R51, R47, R0 ;  /* 0x000000002f337221 */ /* 0x000fca0000010000 */
[----:B------:R-:W-:-:S07]  /*0e40*/  MOV R47, R51 ;  /* 0x00000033002f7202 */ /* 0x000fce0000000f00 */
[----:B------:R-:W-:Y:S05]  /*0e50*/  WARPSYNC.COLLECTIVE R44, `(.L_x_6753) ;  /* 0x000000002c087348 */ /* 0x000fea0003c00000 */
[----:B------:R0:W1:Y:S02]  /*0e60*/  SHFL.BFLY P4, R0, R47, R46, R45 ;  /* 0x0c00002e2f007389 */ /* 0x000064000008002d */
[----:B01----:R-:W-:Y:S01]  /*0e70*/  ENDCOLLECTIVE ;  /* 0x000000000000791b */ /* 0x003fe20003800000 */
.L_x_6753:
[----:B------:R-:W-:Y:S01]  /*0e80*/  HFMA2.MMA R46, -RZ, RZ, 0, 4.76837158203125e-07 ;  /* 0x00000008ff2e7435 */ /* 0x000fe200000001ff */
[----:B------:R-:W-:-:S05]  /*0e90*/  FADD.FTZ R52, R51, R0 ;  /* 0x0000000033347221 */ /* 0x000fca0000010000 */
[----:B------:R-:W-:-:S07]  /*0ea0*/  MOV R47, R52 ;  /* 0x00000034002f7202 */ /* 0x000fce0000000f00 */
[----:B------:R-:W-:Y:S05]  /*0eb0*/  WARPSYNC.COLLECTIVE R44, `(.L_x_6754) ;  /* 0x000000002c087348 */ /* 0x000fea0003c00000 */
[----:B------:R0:W1:Y:S02]  /*0ec0*/  SHFL.BFLY P4, R0, R47, R46, R45 ;  /* 0x0c00002e2f007389 */ /* 0x000064000008002d */
[----:B01----:R-:W-:Y:S01]  /*0ed0*/  ENDCOLLECTIVE ;  /* 0x000000000000791b */ /* 0x003fe20003800000 */
.L_x_6754:
[----:B------:R-:W-:Y:S01]  /*0ee0*/  HFMA2.MMA R46, -RZ, RZ, 0, 9.5367431640625e-07 ;  /* 0x00000010ff2e7435 */ /* 0x000fe200000001ff */
[----:B------:R-:W-:-:S05]  /*0ef0*/  FADD.FTZ R53, R52, R0 ;  /* 0x0000000034357221 */ /* 0x000fca0000010000 */
[----:B------:R-:W-:-:S07]  /*0f00*/  MOV R47, R53 ;  /* 0x00000035002f7202 */ /* 0x000fce0000000f00 */
[----:B------:R-:W-:Y:S05]  /*0f10*/  WARPSYNC.COLLECTIVE R44, `(.L_x_6755) ;  /* 0x000000002c087348 */ /* 0x000fea0003c00000 */
[----:B------:R0:W1:Y:S02]  /*0f20*/  SHFL.BFLY P4, R0, R47, R46, R45 ;  /* 0x0c00002e2f007389 */ /* 0x000064000008002d */
[----:B01----:R-:W-:Y:S01]  /*0f30*/  ENDCOLLECTIVE ;  /* 0x000000000000791b */ /* 0x003fe20003800000 */
.L_x_6755:
        /* <DEDUP_REMOVED lines=24> */
.L_x_6756:
[----:B------:R-:W-:Y:S01]  /*10c0*/  HFMA2.MMA R46, -RZ, RZ, 0, 1.1920928955078125e-07 ;  /* 0x00000002ff2e7435 */ /* 0x000fe200000001ff */
[----:B------:R-:W-:-:S05]  /*10d0*/  FADD.FTZ R51, R47, R0 ;  /* 0x000000002f337221 */ /* 0x000fca0000010000 */
[----:B------:R-:W-:-:S07]  /*10e0*/  MOV R47, R51 ;  /* 0x00000033002f7202 */ /* 0x000fce0000000f00 */
[----:B------:R-:W-:Y:S05]  /*10f0*/  WARPSYNC.COLLECTIVE R44, `(.L_x_6757) ;  /* 0x000000002c087348 */ /* 0x000fea0003c00000 */
[----:B------:R0:W1:Y:S02]  /*1100*/  SHFL.BFLY P4, R0, R47, R46, R45 ;  /* 0x0c00002e2f007389 */ /* 0x000064000008002d */
[----:B01----:R-:W-:Y:S01]  /*1110*/  ENDCOLLECTIVE ;  /* 0x000000000000791b */ /* 0x003fe20003800000 */
.L_x_6757:
[----:B------:R-:W-:Y:S01]  /*1120*/  HFMA2.MMA R46, -RZ, RZ, 0, 2.384185791015625e-07 ;  /* 0x00000004ff2e7435 */ /* 0x000fe200000001ff */
[----:B------:R-:W-:-:S05]  /*1130*/  FADD.FTZ R52, R51, R0 ;  /* 0x0000000033347221 */ /* 0x000fca0000010000 */
[----:B------:R-:W-:-:S07]  /*1140*/  MOV R47, R52 ;  /* 0x00000034002f7202 */ /* 0x000fce0000000f00 */
[----:B------:R-:W-:Y:S05]  /*1150*/  WARPSYNC.COLLECTIVE R44, `(.L_x_6758) ;  /* 0x000000002c087348 */ /* 0x000fea0003c00000 */
[----:B------:R0:W1:Y:S02]  /*1160*/  SHFL.BFLY P4, R0, R47, R46, R45 ;  /* 0x0c00002e2f007389 */ /* 0x000064000008002d */
[----:B01----:R-:W-:Y:S01]  /*1170*/  ENDCOLLECTIVE ;  /* 0x000000000000791b */ /* 0x003fe20003800000 */
.L_x_6758:
[----:B------:R-:W-:Y:S01]  /*1180*/  HFMA2.MMA R46, -RZ, RZ, 0, 4.76837158203125e-07 ;  /* 0x00000008ff2e7435 */ /* 0x000fe200000001ff */
[----:B------:R-:W-:-:S05]  /*1190*/  FADD.FTZ R53, R52, R0 ;  /* 0x0000000034357221 */ /* 0x000fca0000010000 */
[----:B------:R-:W-:-:S07]  /*11a0*/  MOV R47, R53 ;  /* 0x00000035002f7202 */ /* 0x000fce0000000f00 */
[----:B------:R-:W-:Y:S05]  /*11b0*/  WARPSYNC.COLLECTIVE R44, `(.L_x_6759) ;  /* 0x000000002c087348 */ /* 0x000fea0003c00000 */
[----:B------:R0:W1:Y:S02]  /*11c0*/  SHFL.BFLY P4, R0, R47, R46, R45 ;  /* 0x0c00002e2f007389 */ /* 0x000064000008002d */
[----:B01----:R-:W-:Y:S01]  /*11d0*/  ENDCOLLECTIVE ;  /* 0x000000000000791b */ /* 0x003fe20003800000 */
.L_x_6759:
[----:B------:R-:W-:Y:S01]  /*11e0*/  HFMA2.MMA R46, -RZ, RZ, 0, 9.5367431640625e-07 ;  /* 0x00000010ff2e7435 */ /* 0x000fe200000001ff */
[----:B------:R-:W-:-:S05]  /*11f0*/  FADD.FTZ R53, R53, R0 ;  /* 0x0000000035357221 */ /* 0x000fca0000010000 */
[----:B------:R-:W-:-:S07]  /*1200*/  MOV R47, R53 ;  /* 0x00000035002f7202 */ /* 0x000fce0000000f00 */
[----:B------:R-:W-:Y:S05]  /*1210*/  WARPSYNC.COLLECTIVE R44, `(.L_x_6760) ;  /* 0x000000002c087348 */ /* 0x000fea0003c00000 */
[----:B------:R0:W1:Y:S02]  /*1220*/  SHFL.BFLY P4, R0, R47, R46, R45 ;  /* 0x0c00002e2f007389 */ /* 0x000064000008002d */
[----:B01----:R-:W-:Y:S01]  /*1230*/  ENDCOLLECTIVE ;  /* 0x000000000000791b */ /* 0x003fe20003800000 */
.L_x_6760:
[----:B------:R-:W-:Y:S05]  /*1240*/  BRA `(.L_x_6761) ;  /* 0xfffffff400e07947 */ /* 0x000fea000383ffff */
.L_x_6762:
        /* <DEDUP_REMOVED lines=11> */
.L_x_9612:


//--------------------- .text._ZN10layer_norm13ln_fwd_kernelINS_13Kernel_traitsIf6__halffS2_fjLj256ELj1ELj4ELj1ELj16ENS_18Kernel_traits_baseILj256EfS2_fS2_fjLj128EEEEELb0ELb1ELb0ELb1EEEvNS_9FwdParamsE --------------------------
	.section	.text._ZN10layer_norm13ln_fwd_kernelINS_13Kernel_traitsIf6__halffS2_fjLj256ELj1ELj4ELj1ELj16ENS_18Kernel_traits_baseILj256EfS2_fS2_fjLj128EEEEELb0ELb1ELb0ELb1EEEvNS_9FwdParamsE,"ax",@progbits
	.align	128
        .global         _ZN10layer_norm13ln_fwd_kernelINS_13Kernel_traitsIf6__halffS2_fjLj256ELj1ELj4ELj1ELj16ENS_18Kernel_traits_baseILj256EfS2_fS2_fjLj128EEEEELb0ELb1ELb0ELb1EEEvNS_9FwdParamsE
        .type           _ZN10layer_norm13ln_fwd_kernelINS_13Kernel_traitsIf6__halffS2_fjLj256ELj1ELj4ELj1ELj16ENS_18Kernel_traits_baseILj256EfS2_fS2_fjLj128EEEEELb0ELb1ELb0ELb1EEEvNS_9FwdParamsE,@function
        .size           _ZN10layer_norm13ln_fwd_kernelINS_13Kernel_traitsIf6__halffS2_fjLj256ELj1ELj4ELj1ELj16ENS_18Kernel_traits_baseILj256EfS2_fS2_fjLj128EEEEELb0ELb1ELb0ELb1EEEvNS_9FwdParamsE,(.L_x_9613 - _ZN10layer_norm13ln_fwd_kernelINS_13Kernel_traitsIf6__halffS2_fjLj256ELj1ELj4ELj1ELj16ENS_18Kernel_traits_baseILj256EfS2_fS2_fjLj128EEEEELb0ELb1ELb0ELb1EEEvNS_9FwdParamsE)
        .other          _ZN10layer_norm13ln_fwd_kernelINS_13Kernel_traitsIf6__halffS2_fjLj256ELj1ELj4ELj1ELj16ENS_18Kernel_traits_baseILj256EfS2_fS2_fjLj128EEEEELb0ELb1ELb0ELb1EEEvNS_9FwdParamsE,@"STO_CUDA_ENTRY STV_DEFAULT"
_ZN10layer_norm13ln_fwd_kernelINS_13Kernel_traitsIf6__halffS2_fjLj256ELj1ELj4ELj1ELj16ENS_18Kernel_traits_baseILj256EfS2_fS2_fjLj128EEEEELb0ELb1ELb0ELb1EEEvNS_9FwdParamsE:
.text._ZN10layer_norm13ln_fwd_kernelINS_13Kernel_traitsIf6__halffS2_fjLj256ELj1ELj4ELj1ELj16ENS_18Kernel_traits_baseILj256EfS2_fS2_fjLj128EEEEELb0ELb1ELb0ELb1EEEvNS_9FwdParamsE:
        /* <DEDUP_REMOVED lines=43> */
.L_x_6764:
        /* <DEDUP_REMOVED lines=21> */
[----:B---3--:R-:W-:Y:S02]  /*0400*/  @P0 HADD2.F32 R0, -RZ, R40.H0_H0 ;  /* 0x20000028ff000230 */ /* 0x008fe40000004100 */
[--C-:B--2---:R-:W-:Y:S02]  /*0410*/  HADD2.F32 R41, -RZ, R36.reuse.H0_H0 ;  /* 0x20000024ff297230 */ /* 0x104fe40000004100 */
[----:B------:R-:W-:Y:S02]  /*0420*/  HADD2.F32 R45, -RZ, R36.H1_H1 ;  /* 0x30000024ff2d7230 */ /* 0x000fe40000004100 */
[----:B------:R-:W-:-:S02]  /*0430*/  HADD2.F32 R47, -RZ, R37.H0_H0 ;  /* 0x20000025ff2f7230 */ /* 0x000fc40000004100 */
[-C--:B------:R-:W-:Y:S01]  /*0440*/  FMUL.FTZ R41, R41, R0.reuse ;  /* 0x0000000029297220 */ /* 0x080fe20000410000 */
[----:B------:R-:W-:Y:S02]  /*0450*/  HADD2.F32 R37, -RZ, R37.H1_H1 ;  /* 0x30000025ff257230 */ /* 0x000fe40000004100 */
[--C-:B------:R-:W-:Y:S02]  /*0460*/  HADD2.F32 R49, -RZ, R38.reuse.H0_H0 ;  /* 0x20000026ff317230 */ /* 0x100fe40000004100 */
[----:B------:R-:W-:Y:S02]  /*0470*/  HADD2.F32 R51, -RZ, R38.H1_H1 ;  /* 0x30000026ff337230 */ /* 0x000fe40000004100 */
[--C-:B------:R-:W-:Y:S02]  /*0480*/  HADD2.F32 R53, -RZ, R39.reuse.H0_H0 ;  /* 0x20000027ff357230 */ /* 0x100fe40000004100 */
[----:B0-----:R-:W-:Y:S02]  /*0490*/  HADD2.F32 R43, -RZ, R39.H1_H1 ;  /* 0x30000027ff2b7230 */ /* 0x001fe40000004100 */
[-C--:B------:R-:W-:Y:S01]  /*04a0*/  FMUL.FTZ R38, R45, R0.reuse ;  /* 0x000000002d267220 */ /* 0x080fe20000410000 */
[----:B-----5:R-:W-:Y:S01]  /*04b0*/  FMUL.FTZ R36, R20, R41 ;  /* 0x0000002914247220 */ /* 0x020fe20000410000 */
[-C--:B------:R-:W-:Y:S01]  /*04c0*/  FMUL.FTZ R39, R47, R0.reuse ;  /* 0x000000002f277220 */ /* 0x080fe20000410000 */
[-C--:B------:R-:W-:Y:S01]  /*04d0*/  FMUL.FTZ R40, R37, R0.reuse ;  /* 0x0000000025287220 */ /* 0x080fe20000410000 */
[-C--:B------:R-:W-:Y:S01]  /*04e0*/  FMUL.FTZ R49, R49, R0.reuse ;  /* 0x0000000031317220 */ /* 0x080fe20000410000 */
[-C--:B------:R-:W-:Y:S01]  /*04f0*/  FMUL.FTZ R42, R51, R0.reuse ;  /* 0x00000000332a7220 */ /* 0x080fe20000410000 */
[-C--:B------:R-:W-:Y:S01]  /*0500*/  FMUL.FTZ R53, R53, R0.reuse ;  /* 0x0000000035357220 */ /* 0x080fe20000410000 */
        /* <DEDUP_REMOVED lines=66> */
.L_x_6776:
        /* <DEDUP_REMOVED lines=28> */
[----:B------:R-:W-:Y:S01]  /*0af0*/  F2FP.F16.F32.PACK_AB R39, R51, R46 ;  /* 0x0000002e3327723e */ /* 0x000fe200000000ff */
[C---:B------:R-:W-:Y:S01]  /*0b00*/  FMUL.FTZ R45, R0.reuse, R45 ;  /* 0x0000002d002d7220 */ /* 0x040fe20000410000 */
[----:B------:R-:W-:Y:S01]  /*0b10*/  F2FP.F16.F32.PACK_AB R38, R43, R36 ;  /* 0x000000242b26723e */ /* 0x000fe200000000ff */
        /* <DEDUP_REMOVED lines=9> */
[----:B------:R-:W-:-:S02]  /*0bb0*/  F2FP.F16.F32.PACK_AB R37, R48, R37 ;  /* 0x000000253025723e */ /* 0x000fc400000000ff */
[----:B------:R-:W-:Y:S02]  /*0bc0*/  LEA.HI.X R47, R44, UR13, RZ, 0x4, P3 ;  /* 0x0000000d2c2f7c11 */ /* 0x000fe400098f24ff */
[----:B------:R-:W-:Y:S01]  /*0bd0*/  F2FP.F16.F32.PACK_AB R36, R45, R36 ;  /* 0x000000242d24723e */ /* 0x000fe200000000ff */
[----:B------:R1:W-:Y:S04]  /*0be0*/  @!P1 STG.E desc[UR4][R40.64], R0 ;  /* 0x0000000028009986 */ /* 0x0003e8000c101904 */
[----:B------:R1:W-:Y:S01]  /*0bf0*/  STG.E.128 desc[UR4][R46.64], R36 ;  /* 0x000000242e007986 */ /* 0x0003e2000c101d04 */
[----:B0-----:R-:W-:-:S04]  /*0c00*/  LEA R3, R42, R3, 0x2 ;  /* 0x000000032a037211 */ /* 0x001fc800078e10ff */
[----:B------:R-:W-:-:S13]  /*0c10*/  ISETP.GE.AND P1, PT, R3, R43, PT ;  /* 0x0000002b0300720c */ /* 0x000fda0003f26270 */
[----:B-1----:R-:W-:Y:S05]  /*0c20*/  @!P1 BRA `(.L_x_6764) ;  /* 0xfffffff400a09947 */ /* 0x002fea000383ffff */
[----:B------:R-:W-:Y:S05]  /*0c30*/  EXIT ;  /* 0x000000000000794d */ /* 0x000fea0003800000 */
.L_x_6763:
        /* <DEDUP_REMOVED lines=8> */
.L_x_6766:
[----:B------:R-:W-:Y:S05]  /*0cc0*/  BSYNC B0 ;  /* 0x0000000000007941 */ /* 0x000fea0003800000 */
.L_x_6765:
        /* <DEDUP_REMOVED lines=8> */
.L_x_6767:
[----:B------:R-:W-:Y:S01]  /*0d50*/  HFMA2.MMA R49, -RZ, RZ, 0, 2.384185791015625e-07 ;  /* 0x00000004ff317435 */ /* 0x000fe200000001ff */
[----:B------:R-:W-:-:S05]  /*0d60*/  FADD.FTZ R51, R50, R0 ;  /* 0x0000000032337221 */ /* 0x000fca0000010000 */
[----:B------:R-:W-:-:S07]  /*0d70*/  MOV R50, R51 ;  /* 0x0000003300327202 */ /* 0x000fce0000000f00 */
[----:B------:R-:W-:Y:S05]  /*0d80*/  WARPSYNC.COLLECTIVE R47, `(.L_x_6768) ;  /* 0x000000002f087348 */ /* 0x000fea0003c00000 */
[----:B------:R0:W1:Y:S02]  /*0d90*/  SHFL.BFLY P3, R0, R50, R49, R48 ;  /* 0x0c00003132007389 */ /* 0x0000640000060030 */
[----:B01----:R-:W-:Y:S01]  /*0da0*/  ENDCOLLECTIVE ;  /* 0x000000000000791b */ /* 0x003fe20003800000 */
.L_x_6768:
[----:B------:R-:W-:Y:S01]  /*0db0*/  HFMA2.MMA R49, -RZ, RZ, 0, 4.76837158203125e-07 ;  /* 0x00000008ff317435 */ /* 0x000fe200000001ff */
[----:B------:R-:W-:-:S05]  /*0dc0*/  FADD.FTZ R52, R51, R0 ;  /* 0x0000000033347221 */ /* 0x000fca0000010000 */
[----:B------:R-:W-:-:S07]  /*0dd0*/  MOV R50, R52 ;  /* 0x0000003400327202 */ /* 0x000fce0000000f00 */
[----:B------:R-:W-:Y:S05]  /*0de0*/  WARPSYNC.COLLECTIVE R47, `(.L_x_6769) ;  /* 0x000000002f087348 */ /* 0x000fea0003c00000 */
[----:B------:R0:W1:Y:S02]  /*0df0*/  SHFL.BFLY P3, R0, R50, R49, R48 ;  /* 0x0c00003132007389 */ /* 0x0000640000060030 */
[----:B01----:R-:W-:Y:S01]  /*0e00*/  ENDCOLLECTIVE ;  /* 0x000000000000791b */ /* 0x003fe20003800000 */
.L_x_6769:
[----:B------:R-:W-:Y:S01]  /*0e10*/  HFMA2.MMA R49, -RZ, RZ, 0, 9.5367431640625e-07 ;  /* 0x00000010ff317435 */ /* 0x000fe200000001ff */
[----:B------:R-:W-:-:S05]  /*0e20*/  FADD.FTZ R53, R52, R0 ;  /* 0x0000000034357221 */ /* 0x000fca0000010000 */
[----:B------:R-:W-:-:S07]  /*0e30*/  MOV R50, R53 ;  /* 0x0000003500327202 */ /* 0x000fce0000000f00 */
[----:B------:R-:W-:Y:S05]  /*0e40*/  WARPSYNC.COLLECTIVE R47, `(.L_x_6770) ;  /* 0x000000002f087348 */ /* 0x000fea0003c00000 */
[----:B------:R0:W1:Y:S02]  /*0e50*/  SHFL.BFLY P3, R0, R50, R49, R48 ;  /* 0x0c00003132007389 */ /* 0x0000640000060030 */
[----:B01----:R-:W-:Y:S01]  /*0e60*/  ENDCOLLECTIVE ;  /* 0x000000000000791b */ /* 0x003fe20003800000 */
.L_x_6770:
        /* <DEDUP_REMOVED lines=23> */
.L_x_6771:
[----:B------:R-:W-:Y:S01]  /*0fe0*/  HFMA2.MMA R49, -RZ, RZ, 0, 1.1920928955078125e-07 ;  /* 0x00000002ff317435 */ /* 0x000fe200000001ff */
[----:B------:R-:W-:-:S05]  /*0ff0*/  FADD.FTZ R51, R50, R0 ;  /* 0x0000000032337221 */ /* 0x000fca0000010000 */
[----:B------:R-:W-:-:S07]  /*1000*/  MOV R50, R51 ;  /* 0x0000003300327202 */ /* 0x000fce0000000f00 */
[----:B------:R-:W-:Y:S05]  /*1010*/  WARPSYNC.COLLECTIVE R47, `(.L_x_6772) ;  /* 0x000000002f087348 */ /* 0x000fea0003c00000 */
[----:B------:R0:W1:Y:S02]  /*1020*/  SHFL.BFLY P3, R0, R50, R49, R48 ;  /* 0x0c00003132007389 */ /* 0x0000640000060030 */
[----:B01----:R-:W-:Y:S01]  /*1030*/  ENDCOLLECTIVE ;  /* 0x000000000000791b */ /* 0x003fe20003800000 */
.L_x_6772:
[----:B------:R-:W-:Y:S01]  /*1040*/  HFMA2.MMA R49, -RZ, RZ, 0, 2.384185791015625e-07 ;  /* 0x00000004ff317435 */ /* 0x000fe200000001ff */
[----:B------:R-:W-:-:S05]  /*1050*/  FADD.FTZ R52, R51, R0 ;  /* 0x0000000033347221 */ /* 0x000fca0000010000 */
[----:B------:R-:W-:-:S07]  /*1060*/  MOV R50, R52 ;  /* 0x0000003400327202 */ /* 0x000fce0000000f00 */
[----:B------:R-:W-:Y:S05]  /*1070*/  WARPSYNC.COLLECTIVE R47, `(.L_x_6773) ;  /* 0x000000002f087348 */ /* 0x000fea0003c00000 */
[----:B------:R0:W1:Y:S02]  /*1080*/  SHFL.BFLY P3, R0, R50, R49, R48 ;  /* 0x0c00003132007389 */ /* 0x0000640000060030 */
[----:B01----:R-:W-:Y:S01]  /*1090*/  ENDCOLLECTIVE ;  /* 0x000000000000791b */ /* 0x003fe20003800000 */
.L_x_6773:
[----:B------:R-:W-:Y:S01]  /*10a0*/  HFMA2.MMA R49, -RZ, RZ, 0, 4.76837158203125e-07 ;  /* 0x00000008ff317435 */ /* 0x000fe200000001ff */
[----:B------:R-:W-:-:S05]  /*10b0*/  FADD.FTZ R53, R52, R0 ;  /* 0x0000000034357221 */ /* 0x000fca0000010000 */
[----:B------:R-:W-:-:S07]  /*10c0*/  MOV R50, R53 ;  /* 0x0000003500327202 */ /* 0x000fce0000000f00 */
[----:B------:R-:W-:Y:S05]  /*10d0*/  WARPSYNC.COLLECTIVE R47, `(.L_x_6774) ;  /* 0x000000002f087348 */ /* 0x000fea0003c00000 */
[----:B------:R0:W1:Y:S02]  /*10e0*/  SHFL.BFLY P3, R0, R50, R49, R48 ;  /* 0x0c00003132007389 */ /* 0x0000640000060030 */
[----:B01----:R-:W-:Y:S01]  /*10f0*/  ENDCOLLECTIVE ;  /* 0x000000000000791b */ /* 0x003fe20003800000 */
.L_x_6774:
[----:B------:R-:W-:Y:S01]  /*1100*/  HFMA2.MMA R49, -RZ, RZ, 0, 9.5367431640625e-07 ;  /* 0x00000010ff317435 */ /* 0x000fe200000001ff */
[----:B------:R-:W-:-:S05]  /*1110*/  FADD.FTZ R53, R53, R0 ;  /* 0x0000000035357221 */ /* 0x000fca0000010000 */
[----:B------:R-:W-:-:S07]  /*1120*/  MOV R50, R53 ;  /* 0x0000003500327202 */ /* 0x000fce0000000f00 */
[----:B------:R-:W-:Y:S05]  /*1130*/  WARPSYNC.COLLECTIVE R47, `(.L_x_6775) ;  /* 0x000000002f087348 */ /* 0x000fea0003c00000 */
[----:B------:R0:W1:Y:S02]  /*1140*/  SHFL.BFLY P3, R0, R50, R49, R48 ;  /* 0x0c00003132007389 */ /* 0x0000640000060030 */
[----:B01----:R-:W-:Y:S01]  /*1150*/  ENDCOLLECTIVE ;  /* 0x000000000000791b */ /* 0x003fe20003800000 */
.L_x_6775:
[----:B------:R-:W-:Y:S05]  /*1160*/  BRA `(.L_x_6776) ;  /* 0xfffffff400f07947 */ /* 0x000fea000383ffff */
.L_x_6777:
        /* <DEDUP_REMOVED lines=9> */
.L_x_9613:


//--------------------- .text._ZN10layer_norm13ln_fwd_kernelINS_13Kernel_traitsIf6__halffS2_fjLj256ELj1ELj4ELj1ELj16ENS_18Kernel_traits_baseILj256EfS2_fS2_fjLj128EEEEELb0ELb1ELb1ELb0EEEvNS_9FwdParamsE --------------------------
	.section	.text._ZN10layer_norm13ln_fwd_kernelINS_13Kernel_traitsIf6__halffS2_fjLj256ELj1ELj4ELj1ELj16ENS_18Kernel_traits_baseILj256EfS2_fS2_fjLj128EEEEELb0ELb1ELb1ELb0EEEvNS_9FwdParamsE,"ax",@progbits
	.align	128
        .global         _ZN10layer_norm13ln_fwd_kernelINS_13Kernel_traitsIf6__halffS2_fjLj256ELj1ELj4ELj1ELj16ENS_18Kernel_traits_baseILj256EfS2_fS2_fjLj128EEEEELb0ELb1ELb1ELb0EEEvNS_9FwdParamsE
        .type           _ZN10layer_norm13ln_fwd_kernelINS_13Kernel_traitsIf6__halffS2_fjLj256ELj1ELj4ELj1ELj16ENS_18Kernel_traits_baseILj256EfS2_fS2_fjLj128EEEEELb0ELb1ELb1ELb0EEEvNS_9FwdParamsE,@function
        .size           _ZN10layer_norm13ln_fwd_kernelINS_13Kernel_traitsIf6__halffS2_fjLj256ELj1ELj4ELj1ELj16ENS_18Kernel_traits_baseILj256EfS2_fS2_fjLj128EEEEELb0ELb1ELb1ELb0EEEvNS_9FwdParamsE,(.L_x_9614 - _ZN10layer_norm13ln_fwd_kernelINS_13Kernel_traitsIf6__halffS2_fjLj256ELj1ELj4ELj1ELj16ENS_18Kernel_traits_baseILj256EfS2_fS2_fjLj128EEEEELb0ELb1ELb1ELb0EEEvNS_9FwdParamsE)
        .other          _ZN10layer_norm13ln_fwd_kernelINS_13Kernel_traitsIf6__halffS2_fjLj256ELj1ELj4ELj1ELj16ENS_18Kernel_traits_baseILj256EfS2_fS2_fjLj128EEEEELb0ELb1ELb1ELb0EEEvNS_9FwdParamsE,@"STO_CUDA_ENTRY STV_DEFAULT"
_ZN10layer_norm13ln_fwd_kernelINS_13Kernel_traitsIf6__halffS2_fjLj256ELj1ELj4ELj1ELj16ENS_18Kernel_traits_baseILj256EfS2_fS2_fjLj128EEEEELb0ELb1ELb1ELb0EEEvNS_9FwdParamsE:
.text._ZN10layer_norm13ln_fwd_kernelINS_13Kernel_traitsIf6__halffS2_fjLj256ELj1ELj4ELj1ELj16ENS_18Kernel_traits_baseILj256EfS2_fS2_fjLj128EEEEELb0ELb1ELb1ELb0EEEvNS_9FwdParamsE:
        /* <DEDUP_REMOVED lines=35> */
.L_x_6779:
[----:B------:R-:W-:Y:S05]  /*0230*/  BSYNC B0 ;  /* 0x0000000000007941 */ /* 0x000fea0003800000 */
.L_x_6778:
[----:B------:R-:W-:Y:S02]  /*0240*/  ULDC UR6, c[0x0][0x214] ;  /* 0x0000850000067ab9 */ /* 0x000fe40000000800 */
[----:B------:R-:W-:-:S13]  /*0250*/  ISETP.GE.AND P0, PT, R2, UR6, PT ;  /* 0x0000000602007c0c */ /* 0x000fda000bf06270 */
[----:B------:R-:W-:Y:S05]  /*0260*/  @P0 EXIT ;  /* 0x000000000000094d */ /* 0x000fea0003800000 */
[----:B------:R-:W-:Y:S01]  /*0270*/  ULDC.U8 UR6, c[0x0][0x2a0] ;  /* 0x0000a80000067ab9 */ /* 0x000fe20000000000 */
[----:B------:R-:W-:Y:S01]  /*0280*/  ULDC UR7, c[0x0][0x2d8] ;  /* 0x0000b60000077ab9 */ /* 0x000fe20000000800 */
[----:B------:R-:W-:Y:S01]  /*0290*/  ISETP.NE.AND P5, PT, RZ, UR6, PT ;  /* 0x00000006ff007c0c */ /* 0x000fe2000bfa5270 */
[----:B------:R-:W-:-:S12]  /*02a0*/  ULDC UR6, c[0x0][0x29c] ;  /* 0x0000a70000067ab9 */ /* 0x000fd80000000800 */
.L_x_6801:
        /* <DEDUP_REMOVED lines=64> */
.L_x_6783:
[----:B------:R-:W-:Y:S05]  /*06b0*/  BSYNC B1 ;  /* 0x0000000000017941 */ /* 0x000fea0003800000 */
.L_x_6782:
[----:B------:R-:W-:Y:S04]  /*06c0*/  BSSY B1, `(.L_x_6784) ;  /* 0x0000006000017945 */ /* 0x000fe80003800000 */
[----:B------:R-:W-:Y:S05]  /*06d0*/  @!P6 BRA `(.L_x_6785) ;  /* 0x000000000010e947 */ /* 0x000fea0003800000 */
[----:B-----5:R-:W-:-:S05]  /*06e0*/  HADD2.F32 R0, -RZ, R36.H1_H1 ;  /* 0x30000024ff007230 */ /* 0x020fca0000004100 */
[----:B------:R-:W-:-:S04]  /*06f0*/  FMUL.FTZ R0, R0, UR6 ;  /* 0x0000000600007c20 */ /* 0x000fc80008410000 */
[----:B------:R-:W-:-:S04]  /*0700*/  FMUL.FTZ R45, R25, R0 ;  /* 0x00000000192d7220 */ /* 0x000fc80000410000 */
[----:B------:R-:W-:-:S07]  /*0710*/  @P0 FADD.FTZ R45, R29, R45 ;  /* 0x0000002d1d2d0221 */ /* 0x000fce0000010000 */
.L_x_6785:
[----:B------:R-:W-:Y:S05]  /*0720*/  BSYNC B1 ;  /* 0x0000000000017941 */ /* 0x000fea0003800000 */
.L_x_6784:
[----:B------:R-:W-:Y:S04]  /*0730*/  BSSY B1, `(.L_x_6786) ;  /* 0x0000006000017945 */ /* 0x000fe80003800000 */
[----:B------:R-:W-:Y:S05]  /*0740*/  @!P6 BRA `(.L_x_6787) ;  /* 0x000000000010e947 */ /* 0x000fea0003800000 */
[----:B-----5:R-:W-:-:S05]  /*0750*/  HADD2.F32 R0, -RZ, R37.H0_H0 ;  /* 0x20000025ff007230 */ /* 0x020fca0000004100 */
[----:B------:R-:W-:-:S04]  /*0760*/  FMUL.FTZ R51, R0, UR6 ;  /* 0x0000000600337c20 */ /* 0x000fc80008410000 */
[----:B------:R-:W-:-:S04]  /*0770*/  FMUL.FTZ R46, R26, R51 ;  /* 0x000000331a2e7220 */ /* 0x000fc80000410000 */
[----:B------:R-:W-:-:S07]  /*0780*/  @P0 FADD.FTZ R46, R30, R46 ;  /* 0x0000002e1e2e0221 */ /* 0x000fce0000010000 */
.L_x_6787:
[----:B------:R-:W-:Y:S05]  /*0790*/  BSYNC B1 ;  /* 0x0000000000017941 */ /* 0x000fea0003800000 */
.L_x_6786:
[----:B------:R-:W-:Y:S04]  /*07a0*/  BSSY B1, `(.L_x_6788) ;  /* 0x0000006000017945 */ /* 0x000fe80003800000 */
[----:B------:R-:W-:Y:S05]  /*07b0*/  @!P6 BRA `(.L_x_6789) ;  /* 0x000000000010e947 */ /* 0x000fea0003800000 */
[----:B-----5:R-:W-:-:S05]  /*07c0*/  HADD2.F32 R0, -RZ, R37.H1_H1 ;  /* 0x30000025ff007230 */ /* 0x020fca0000004100 */
[----:B------:R-:W-:-:S04]  /*07d0*/  FMUL.FTZ R0, R0, UR6 ;  /* 0x0000000600007c20 */ /* 0x000fc80008410000 */
[----:B------:R-:W-:-:S04]  /*07e0*/  FMUL.FTZ R47, R27, R0 ;  /* 0x000000001b2f7220 */ /* 0x000fc80000410000 */
[----:B------:R-:W-:-:S07]  /*07f0*/  @P0 FADD.FTZ R47, R31, R47 ;  /* 0x0000002f1f2f0221 */ /* 0x000fce0000010000 */
.L_x_6789:
[----:B------:R-:W-:Y:S05]  /*0800*/  BSYNC B1 ;  /* 0x0000000000017941 */ /* 0x000fea0003800000 */
.L_x_6788:
[----:B------:R-:W-:Y:S04]  /*0810*/  BSSY B1, `(.L_x_6790) ;  /* 0x0000006000017945 */ /* 0x000fe80003800000 */
[----:B------:R-:W-:Y:S05]  /*0820*/  @!P6 BRA `(.L_x_6791) ;  /* 0x000000000010e947 */ /* 0x000fea0003800000 */
[----:B-----5:R-:W-:-:S05]  /*0830*/  HADD2.F32 R0, -RZ, R38.H0_H0 ;  /* 0x20000026ff007230 */ /* 0x020fca0000004100 */
[----:B------:R-:W-:-:S04]  /*0840*/  FMUL.FTZ R51, R0, UR6 ;  /* 0x0000000600337c20 */ /* 0x000fc80008410000 */
[----:B------:R-:W-:-:S04]  /*0850*/  FMUL.FTZ R40, R20, R51 ;  /* 0x0000003314287220 */ /* 0x000fc80000410000 */
[----:B------:R-:W-:-:S07]  /*0860*/  @P0 FADD.FTZ R40, R32, R40 ;  /* 0x0000002820280221 */ /* 0x000fce0000010000 */
.L_x_6791:
[----:B------:R-:W-:Y:S05]  /*0870*/  BSYNC B1 ;  /* 0x0000000000017941 */ /* 0x000fea0003800000 */
.L_x_6790:
[----:B------:R-:W-:Y:S04]  /*0880*/  BSSY B1, `(.L_x_6792) ;  /* 0x0000006000017945 */ /* 0x000fe80003800000 */
[----:B------:R-:W-:Y:S05]  /*0890*/  @!P6 BRA `(.L_x_6793) ;  /* 0x000000000010e947 */ /* 0x000fea0003800000 */
[----:B-----5:R-:W-:-:S05]  /*08a0*/  HADD2.F32 R0, -RZ, R38.H1_H1 ;  /* 0x30000026ff007230 */ /* 0x020fca0000004100 */
[----:B------:R-:W-:-:S04]  /*08b0*/  FMUL.FTZ R0, R0, UR6 ;  /* 0x0000000600007c20 */ /* 0x000fc80008410000 */
[----:B------:R-:W-:-:S04]  /*08c0*/  FMUL.FTZ R41, R21, R0 ;  /* 0x0000000015297220 */ /* 0x000fc80000410000 */
[----:B------:R-:W-:-:S07]  /*08d0*/  @P0 FADD.FTZ R41, R33, R41 ;  /* 0x0000002921290221 */ /* 0x000fce0000010000 */
.L_x_6793:
[----:B------:R-:W-:Y:S05]  /*08e0*/  BSYNC B1 ;  /* 0x0000000000017941 */ /* 0x000fea0003800000 */
.L_x_6792:
[----:B------:R-:W-:Y:S04]  /*08f0*/  BSSY B1, `(.L_x_6794) ;  /* 0x0000006000017945 */ /* 0x000fe80003800000 */
[----:B------:R-:W-:Y:S05]  /*0900*/  @!P6 BRA `(.L_x_6795) ;  /* 0x000000000010e947 */ /* 0x000fea0003800000 */
[----:B-----5:R-:W-:-:S05]  /*0910*/  HADD2.F32 R0, -RZ, R39.H0_H0 ;  /* 0x20000027ff007230 */ /* 0x020fca0000004100 */
[----:B------:R-:W-:-:S04]  /*0920*/  FMUL.FTZ R51, R0, UR6 ;  /* 0x0000000600337c20 */ /* 0x000fc80008410000 */
[----:B------:R-:W-:-:S04]  /*0930*/  FMUL.FTZ R42, R22, R51 ;  /* 0x00000033162a7220 */ /* 0x000fc80000410000 */
[----:B------:R-:W-:-:S07]  /*0940*/  @P0 FADD.FTZ R42, R34, R42 ;  /* 0x0000002a222a0221 */ /* 0x000fce0000010000 */
.L_x_6795:
[----:B------:R-:W-:Y:S05]  /*0950*/  BSYNC B1 ;  /* 0x0000000000017941 */ /* 0x000fea0003800000 */
.L_x_6794:
[----:B------:R-:W-:Y:S04]  /*0960*/  BSSY B1, `(.L_x_6796) ;  /* 0x0000006000017945 */ /* 0x000fe80003800000 */
[----:B------:R-:W-:Y:S05]  /*0970*/  @!P6 BRA `(.L_x_6797) ;  /* 0x000000000010e947 */ /* 0x000fea0003800000 */
[----:B-----5:R-:W-:-:S05]  /*0980*/  HADD2.F32 R0, -RZ, R39.H1_H1 ;  /* 0x30000027ff007230 */ /* 0x020fca0000004100 */
[----:B------:R-:W-:-:S04]  /*0990*/  FMUL.FTZ R0, R0, UR6 ;  /* 0x0000000600007c20 */ /* 0x000fc80008410000 */
[----:B------:R-:W-:-:S04]  /*09a0*/  FMUL.FTZ R43, R23, R0 ;  /* 0x00000000172b7220 */ /* 0x000fc80000410000 */
[----:B------:R-:W-:-:S07]  /*09b0*/  @P0 FADD.FTZ R43, R35, R43 ;  /* 0x0000002b232b0221 */ /* 0x000fce0000010000 */
.L_x_6797:
[----:B------:R-:W-:Y:S05]  /*09c0*/  BSYNC B1 ;  /* 0x0000000000017941 */ /* 0x000fea0003800000 */
.L_x_6796:
[----:B------:R1:W-:Y:S04]  /*09d0*/  STG.E.128 desc[UR4][R48.64], R44 ;  /* 0x0000002c30007986 */ /* 0x0003e8000c101d04 */
[----:B------:R1:W-:Y:S02]  /*09e0*/  STG.E.128 desc[UR4][R48.64+0x10], R40 ;  /* 0x0000102830007986 */ /* 0x0003e4000c101d04 */
.L_x_6781:
[----:B------:R-:W-:Y:S05]  /*09f0*/  BSYNC B0 ;  /* 0x0000000000007941 */ /* 0x000fea0003800000 */
.L_x_6780:
        /* <DEDUP_REMOVED lines=50> */
.L_x_6813:
        /* <DEDUP_REMOVED lines=55> */
.L_x_6800:
[----:B------:R-:W-:Y:S05]  /*1090*/  BSYNC B0 ;  /* 0x0000000000007941 */ /* 0x000fea0003800000 */
.L_x_6799:
[----:B--2---:R-:W2:Y:S02]  /*10a0*/  LDC.64 R48, c[0x0][0x210] ;  /* 0x00008400ff307b82 */ /* 0x004ea40000000a00 */
[----:B--2---:R-:W-:-:S04]  /*10b0*/  LEA R2, R48, R2, 0x2 ;  /* 0x0000000230027211 */ /* 0x004fc800078e10ff */
[----:B------:R-:W-:-:S13]  /*10c0*/  ISETP.GE.AND P0, PT, R2, R49, PT ;  /* 0x000000310200720c */ /* 0x000fda0003f06270 */
[----:B------:R-:W-:Y:S05]  /*10d0*/  @!P0 BRA `(.L_x_6801) ;  /* 0xfffffff000748947 */ /* 0x000fea000383ffff */
[----:B------:R-:W-:Y:S05]  /*10e0*/  EXIT ;  /* 0x000000000000794d */ /* 0x000fea0003800000 */
.L_x_6798:
        /* <DEDUP_REMOVED lines=8> */
.L_x_6803:
[----:B------:R-:W-:Y:S05]  /*1170*/  BSYNC B0 ;  /* 0x0000000000007941 */ /* 0x000fea0003800000 */
.L_x_6802:
        /* <DEDUP_REMOVED lines=8> */
.L_x_6804:
[----:B------:R-:W-:Y:S01]  /*1200*/  HFMA2.MMA R51, -RZ, RZ, 0, 2.384185791015625e-07 ;  /* 0x00000004ff337435 */ /* 0x000fe200000001ff */
[----:B------:R-:W-:-:S05]  /*1210*/  FADD.FTZ R58, R56, R0 ;  /* 0x00000000383a7221 */ /* 0x000fca0000010000 */
[----:B------:R-:W-:-:S07]  /*1220*/  MOV R56, R58 ;  /* 0x0000003a00387202 */ /* 0x000fce0000000f00 */
[----:B------:R-:W-:Y:S05]  /*1230*/  WARPSYNC.COLLECTIVE R48, `(.L_x_6805) ;  /* 0x0000000030087348 */ /* 0x000fea0003c00000 */
[----:B------:R0:W1:Y:S02]  /*1240*/  SHFL.BFLY P1, R0, R56, R51, R49 ;  /* 0x0c00003338007389 */ /* 0x0000640000020031 */
[----:B01----:R-:W-:Y:S01]  /*1250*/  ENDCOLLECTIVE ;  /* 0x000000000000791b */ /* 0x003fe20003800000 */
.L_x_6805:
[----:B------:R-:W-:Y:S01]  /*1260*/  HFMA2.MMA R51, -RZ, RZ, 0, 4.76837158203125e-07 ;  /* 0x00000008ff337435 */ /* 0x000fe200000001ff */
[----:B------:R-:W-:-:S05]  /*1270*/  FADD.FTZ R59, R58, R0 ;  /* 0x000000003a3b7221 */ /* 0x000fca0000010000 */
[----:B------:R-:W-:-:S07]  /*1280*/  MOV R56, R59 ;  /* 0x0000003b00387202 */ /* 0x000fce0000000f00 */
[----:B------:R-:W-:Y:S05]  /*1290*/  WARPSYNC.COLLECTIVE R48, `(.L_x_6806) ;  /* 0x0000000030087348 */ /* 0x000fea0003c00000 */
[----:B------:R0:W1:Y:S02]  /*12a0*/  SHFL.BFLY P1, R0, R56, R51, R49 ;  /* 0x0c00003338007389 */ /* 0x0000640000020031 */
[----:B01----:R-:W-:Y:S01]  /*12b0*/  ENDCOLLECTIVE ;  /* 0x000000000000791b */ /* 0x003fe20003800000 */
.L_x_6806:
[----:B------:R-:W-:Y:S01]  /*12c0*/  HFMA2.MMA R51, -RZ, RZ, 0, 9.5367431640625e-07 ;  /* 0x00000010ff337435 */ /* 0x000fe200000001ff */
[----:B------:R-:W-:-:S05]  /*12d0*/  FADD.FTZ R60, R59, R0 ;  /* 0x000000003b3c7221 */ /* 0x000fca0000010000 */
[----:B------:R-:W-:-:S07]  /*12e0*/  MOV R56, R60 ;  /* 0x0000003c00387202 */ /* 0x000fce0000000f00 */
[----:B------:R-:W-:Y:S05]  /*12f0*/  WARPSYNC.COLLECTIVE R48, `(.L_x_6807) ;  /* 0x0000000030087348 */ /* 0x000fea0003c00000 */
[----:B------:R0:W1:Y:S02]  /*1300*/  SHFL.BFLY P1, R0, R56, R51, R49 ;  /* 0x0c00003338007389 */ /* 0x0000640000020031 */
[----:B01----:R-:W-:Y:S01]  /*1310*/  ENDCOLLECTIVE ;  /* 0x000000000000791b */ /* 0x003fe20003800000 */
.L_x_6807:
        /* <DEDUP_REMOVED lines=25> */
.L_x_6808:
[----:B------:R-:W-:Y:S01]  /*14b0*/  HFMA2.MMA R51, -RZ, RZ, 0, 1.1920928955078125e-07 ;  /* 0x00000002ff337435 */ /* 0x000fe200000001ff */
[----:B------:R-:W-:-:S10]  /*14c0*/  FADD.FTZ R56, R53, R0 ;  /* 0x0000000035387221 */ /* 0x000fd40000010000 */
[----:B------:R-:W-:Y:S05]  /*14d0*/  WARPSYNC.COLLECTIVE R48, `(.L_x_6809) ;  /* 0x0000000030087348 */ /* 0x000fea0003c00000 */
[----:B------:R0:W1:Y:S02]  /*14e0*/  SHFL.BFLY P1, R0, R56, R51, R49 ;  /* 0x0c00003338007389 */ /* 0x0000640000020031 */
[----:B01----:R-:W-:Y:S01]  /*14f0*/  ENDCOLLECTIVE ;  /* 0x000000000000791b */ /* 0x003fe20003800000 */
.L_x_6809:
[----:B------:R-:W-:Y:S01]  /*1500*/  HFMA2.MMA R51, -RZ, RZ, 0, 2.384185791015625e-07 ;  /* 0x00000004ff337435 */ /* 0x000fe200000001ff */
[----:B------:R-:W-:-:S05]  /*1510*/  FADD.FTZ R58, R56, R0 ;  /* 0x00000000383a7221 */ /* 0x000fca0000010000 */
[----:B------:R-:W-:-:S07]  /*1520*/  MOV R56, R58 ;  /* 0x0000003a00387202 */ /* 0x000fce0000000f00 */
[----:B------:R-:W-:Y:S05]  /*1530*/  WARPSYNC.COLLECTIVE R48, `(.L_x_6810) ;  /* 0x0000000030087348 */ /* 0x000fea0003c00000 */
[----:B------:R0:W1:Y:S02]  /*1540*/  SHFL.BFLY P1, R0, R56, R51, R49 ;  /* 0x0c00003338007389 */ /* 0x0000640000020031 */
[----:B01----:R-:W-:Y:S01]  /*1550*/  ENDCOLLECTIVE ;  /* 0x000000000000791b */ /* 0x003fe20003800000 */
.L_x_6810:
[----:B------:R-:W-:Y:S01]  /*1560*/  HFMA2.MMA R51, -RZ, RZ, 0, 4.76837158203125e-07 ;  /* 0x00000008ff337435 */ /* 0x000fe200000001ff */
[----:B------:R-:W-:-:S05]  /*1570*/  FADD.FTZ R59, R58, R0 ;  /* 0x000000003a3b7221 */ /* 0x000fca0000010000 */
[----:B------:R-:W-:-:S07]  /*1580*/  MOV R56, R59 ;  /* 0x0000003b00387202 */ /* 0x000fce0000000f00 */
[----:B------:R-:W-:Y:S05]  /*1590*/  WARPSYNC.COLLECTIVE R48, `(.L_x_6811) ;  /* 0x0000000030087348 */ /* 0x000fea0003c00000 */
[----:B------:R0:W1:Y:S02]  /*15a0*/  SHFL.BFLY P1, R0, R56, R51, R49 ;  /* 0x0c00003338007389 */ /* 0x0000640000020031 */
[----:B01----:R-:W-:Y:S01]  /*15b0*/  ENDCOLLECTIVE ;  /* 0x000000000000791b */ /* 0x003fe20003800000 */
.L_x_6811:
[----:B------:R-:W-:Y:S01]  /*15c0*/  HFMA2.MMA R51, -RZ, RZ, 0, 9.5367431640625e-07 ;  /* 0x00000010ff337435 */ /* 0x000fe200000001ff */
[----:B------:R-:W-:-:S05]  /*15d0*/  FADD.FTZ R60, R59, R0 ;  /* 0x000000003b3c7221 */ /* 0x000fca0000010000 */
[----:B------:R-:W-:-:S07]  /*15e0*/  MOV R56, R60 ;  /* 0x0000003c00387202 */ /* 0x000fce0000000f00 */
[----:B------:R-:W-:Y:S05]  /*15f0*/  WARPSYNC.COLLECTIVE R48, `(.L_x_6812) ;  /* 0x0000000030087348 */ /* 0x000fea0003c00000 */
[----:B------:R0:W1:Y:S02]  /*1600*/  SHFL.BFLY P1, R0, R56, R51, R49 ;  /* 0x0c00003338007389 */ /* 0x0000640000020031 */
[----:B01----:R-:W-:Y:S01]  /*1610*/  ENDCOLLECTIVE ;  /* 0x000000000000791b */ /* 0x003fe20003800000 */
.L_x_6812:
[----:B------:R-:W-:Y:S05]  /*1620*/  BRA `(.L_x_6813) ;  /* 0xfffffff400bc7947 */ /* 0x000fea000383ffff */
.L_x_6814:
        /* <DEDUP_REMOVED lines=13> */
.L_x_9614:


//--------------------- .text._ZN10layer_norm13ln_fwd_kernelINS_13Kernel_traitsIf6__halffS2_fjLj256ELj1ELj4ELj1ELj16ENS_18Kernel_traits_baseILj256EfS2_fS2_fjLj128EEEEELb0ELb1ELb1ELb1EEEvNS_9FwdParamsE --------------------------
	.section	.text._ZN10layer_norm13ln_fwd_kernelINS_13Kernel_traitsIf6__halffS2_fjLj256ELj1ELj4ELj1ELj16ENS_18Kernel_traits_baseILj256EfS2_fS2_fjLj128EEEEELb0ELb1ELb1ELb1EEEvNS_9FwdParamsE,"ax",@progbits
	.align	128
        .global         _ZN10layer_norm13ln_fwd_kernelINS_13Kernel_traitsIf6__halffS2_fjLj256ELj1ELj4ELj1ELj16ENS_18Kernel_traits_baseILj256EfS2_fS2_fjLj128EEEEELb0ELb1ELb1ELb1EEEvNS_9FwdParamsE
        .type           _ZN10layer_norm13ln_fwd_kernelINS_13Kernel_traitsIf6__halffS2_fjLj256ELj1ELj4ELj1ELj16ENS_18Kernel_traits_baseILj256EfS2_fS2_fjLj128EEEEELb0ELb1ELb1ELb1EEEvNS_9FwdParamsE,@function
        .size           _ZN10layer_norm13ln_fwd_kernelINS_13Kernel_traitsIf6__halffS2_fjLj256ELj1ELj4ELj1ELj16ENS_18Kernel_traits_baseILj256EfS2_fS2_fjLj128EEEEELb0ELb1ELb1ELb1EEEvNS_9FwdParamsE,(.L_x_9615 - _ZN10layer_norm13ln_fwd_kernelINS_13Kernel_traitsIf6__halffS2_fjLj256ELj1ELj4ELj1ELj16ENS_18Kernel_traits_baseILj256EfS2_fS2_fjLj128EEEEELb0ELb1ELb1ELb1EEEvNS_9FwdParamsE)
        .other          _ZN10layer_norm13ln_fwd_kernelINS_13Kernel_traitsIf6__halffS2_fjLj256ELj1ELj4ELj1ELj16ENS_18Kernel_traits_baseILj256EfS2_fS2_fjLj128EEEEELb0ELb1ELb1ELb1EEEvNS_9FwdParamsE,@"STO_CUDA_ENTRY STV_DEFAULT"
_ZN10layer_norm13ln_fwd_kernelINS_13Kernel_traitsIf6__halffS2_fjLj256ELj1ELj4ELj1ELj16ENS_18Kernel_traits_baseILj256EfS2_fS2_fjLj128EEEEELb0ELb1ELb1ELb1EEEvNS_9FwdParamsE:
.text._ZN10layer_norm13ln_fwd_kernelINS_13Kernel_traitsIf6__halffS2_fjLj256ELj1ELj4ELj1ELj16ENS_18Kernel_traits_baseILj256EfS2_fS2_fjLj128EEEEELb0ELb1ELb1ELb1EEEvNS_9FwdParamsE:
        /* <DEDUP_REMOVED lines=37> */
.L_x_6834:
        /* <DEDUP_REMOVED lines=58> */
[----:B------:R-:W-:-:S04]  /*05f0*/  FMUL.FTZ R44, R20, R3 ;  /* 0x00000003142c7220 */ /* 0x000fc80000410000 */
[----:B------:R-:W-:-:S07]  /*0600*/  @P0 FADD.FTZ R44, R28, R44 ;  /* 0x0000002c1c2c0221 */ /* 0x000fce0000010000 */
.L_x_6816:
[----:B------:R-:W-:Y:S05]  /*0610*/  BSYNC B0 ;  /* 0x0000000000007941 */ /* 0x000fea0003800000 */
.L_x_6815:
[----:B------:R-:W-:Y:S04]  /*0620*/  BSSY B0, `(.L_x_6817) ;  /* 0x0000006000007945 */ /* 0x000fe80003800000 */
[----:B------:R-:W-:Y:S05]  /*0630*/  @!P6 BRA `(.L_x_6818) ;  /* 0x000000000010e947 */ /* 0x000fea0003800000 */
[----:B-----5:R-:W-:-:S05]  /*0640*/  HADD2.F32 R2, -RZ, R36.H1_H1 ;  /* 0x30000024ff027230 */ /* 0x020fca0000004100 */
[----:B------:R-:W-:-:S04]  /*0650*/  FMUL.FTZ R2, R2, UR6 ;  /* 0x0000000602027c20 */ /* 0x000fc80008410000 */
[----:B------:R-:W-:-:S04]  /*0660*/  FMUL.FTZ R45, R21, R2 ;  /* 0x00000002152d7220 */ /* 0x000fc80000410000 */
[----:B------:R-:W-:-:S07]  /*0670*/  @P0 FADD.FTZ R45, R29, R45 ;  /* 0x0000002d1d2d0221 */ /* 0x000fce0000010000 */
.L_x_6818:
[----:B------:R-:W-:Y:S05]  /*0680*/  BSYNC B0 ;  /* 0x0000000000007941 */ /* 0x000fea0003800000 */
.L_x_6817:
[----:B------:R-:W-:Y:S04]  /*0690*/  BSSY B0, `(.L_x_6819) ;  /* 0x0000006000007945 */ /* 0x000fe80003800000 */
[----:B------:R-:W-:Y:S05]  /*06a0*/  @!P6 BRA `(.L_x_6820) ;  /* 0x000000000010e947 */ /* 0x000fea0003800000 */
[----:B-----5:R-:W-:-:S05]  /*06b0*/  HADD2.F32 R2, -RZ, R37.H0_H0 ;  /* 0x20000025ff027230 */ /* 0x020fca0000004100 */
[----:B------:R-:W-:-:S04]  /*06c0*/  FMUL.FTZ R3, R2, UR6 ;  /* 0x0000000602037c20 */ /* 0x000fc80008410000 */
[----:B------:R-:W-:-:S04]  /*06d0*/  FMUL.FTZ R46, R22, R3 ;  /* 0x00000003162e7220 */ /* 0x000fc80000410000 */
[----:B------:R-:W-:-:S07]  /*06e0*/  @P0 FADD.FTZ R46, R30, R46 ;  /* 0x0000002e1e2e0221 */ /* 0x000fce0000010000 */
.L_x_6820:
[----:B------:R-:W-:Y:S05]  /*06f0*/  BSYNC B0 ;  /* 0x0000000000007941 */ /* 0x000fea0003800000 */
.L_x_6819:
[----:B------:R-:W-:Y:S04]  /*0700*/  BSSY B0, `(.L_x_6821) ;  /* 0x0000006000007945 */ /* 0x000fe80003800000 */
[----:B------:R-:W-:Y:S05]  /*0710*/  @!P6 BRA `(.L_x_6822) ;  /* 0x000000000010e947 */ /* 0x000fea0003800000 */
[----:B-----5:R-:W-:-:S05]  /*0720*/  HADD2.F32 R2, -RZ, R37.H1_H1 ;  /* 0x30000025ff027230 */ /* 0x020fca0000004100 */
[----:B------:R-:W-:-:S04]  /*0730*/  FMUL.FTZ R2, R2, UR6 ;  /* 0x0000000602027c20 */ /* 0x000fc80008410000 */
[----:B------:R-:W-:-:S04]  /*0740*/  FMUL.FTZ R47, R23, R2 ;  /* 0x00000002172f7220 */ /* 0x000fc80000410000 */
[----:B------:R-:W-:-:S07]  /*0750*/  @P0 FADD.FTZ R47, R31, R47 ;  /* 0x0000002f1f2f0221 */ /* 0x000fce0000010000 */
.L_x_6822:
[----:B------:R-:W-:Y:S05]  /*0760*/  BSYNC B0 ;  /* 0x0000000000007941 */ /* 0x000fea0003800000 */
.L_x_6821:
[----:B------:R-:W-:Y:S04]  /*0770*/  BSSY B0, `(.L_x_6823) ;  /* 0x0000006000007945 */ /* 0x000fe80003800000 */
[----:B------:R-:W-:Y:S05]  /*0780*/  @!P6 BRA `(.L_x_6824) ;  /* 0x000000000010e947 */ /* 0x000fea0003800000 */
[----:B-----5:R-:W-:-:S05]  /*0790*/  HADD2.F32 R2, -RZ, R38.H0_H0 ;  /* 0x20000026ff027230 */ /* 0x020fca0000004100 */
[----:B------:R-:W-:-:S04]  /*07a0*/  FMUL.FTZ R3, R2, UR6 ;  /* 0x0000000602037c20 */ /* 0x000fc80008410000 */
[----:B------:R-:W-:-:S04]  /*07b0*/  FMUL.FTZ R40, R24, R3 ;  /* 0x0000000318287220 */ /* 0x000fc80000410000 */
[----:B------:R-:W-:-:S07]  /*07c0*/  @P0 FADD.FTZ R40, R32, R40 ;  /* 0x0000002820280221 */ /* 0x000fce0000010000 */
.L_x_6824:
[----:B------:R-:W-:Y:S05]  /*07d0*/  BSYNC B0 ;  /* 0x0000000000007941 */ /* 0x000fea0003800000 */
.L_x_6823:
[----:B------:R-:W-:Y:S04]  /*07e0*/  BSSY B0, `(.L_x_6825) ;  /* 0x0000006000007945 */ /* 0x000fe80003800000 */
[----:B------:R-:W-:Y:S05]  /*07f0*/  @!P6 BRA `(.L_x_6826) ;  /* 0x000000000010e947 */ /* 0x000fea0003800000 */
[----:B-----5:R-:W-:-:S05]  /*0800*/  HADD2.F32 R2, -RZ, R38.H1_H1 ;  /* 0x30000026ff027230 */ /* 0x020fca0000004100 */
[----:B------:R-:W-:-:S04]  /*0810*/  FMUL.FTZ R2, R2, UR6 ;  /* 0x0000000602027c20 */ /* 0x000fc80008410000 */
[----:B------:R-:W-:-:S04]  /*0820*/  FMUL.FTZ R41, R25, R2 ;  /* 0x0000000219297220 */ /* 0x000fc80000410000 */
[----:B------:R-:W-:-:S07]  /*0830*/  @P0 FADD.FTZ R41, R33, R41 ;  /* 0x0000002921290221 */ /* 0x000fce0000010000 */
.L_x_6826:
[----:B------:R-:W-:Y:S05]  /*0840*/  BSYNC B0 ;  /* 0x0000000000007941 */ /* 0x000fea0003800000 */
.L_x_6825:
[----:B------:R-:W-:Y:S04]  /*0850*/  BSSY B0, `(.L_x_6827) ;  /* 0x0000006000007945 */ /* 0x000fe80003800000 */
[----:B------:R-:W-:Y:S05]  /*0860*/  @!P6 BRA `(.L_x_6828) ;  /* 0x000000000010e947 */ /* 0x000fea0003800000 */
[----:B-----5:R-:W-:-:S05]  /*0870*/  HADD2.F32 R2, -RZ, R39.H0_H0 ;  /* 0x20000027ff027230 */ /* 0x020fca0000004100 */
[----:B------:R-:W-:-:S04]  /*0880*/  FMUL.FTZ R3, R2, UR6 ;  /* 0x0000000602037c20 */ /* 0x000fc80008410000 */
[----:B------:R-:W-:-:S04]  /*0890*/  FMUL.FTZ R42, R26, R3 ;  /* 0x000000031a2a7220 */ /* 0x000fc80000410000 */
[----:B------:R-:W-:-:S07]  /*08a0*/  @P0 FADD.FTZ R42, R34, R42 ;  /* 0x0000002a222a0221 */ /* 0x000fce0000010000 */
.L_x_6828:
[----:B------:R-:W-:Y:S05]  /*08b0*/  BSYNC B0 ;  /* 0x0000000000007941 */ /* 0x000fea0003800000 */
.L_x_6827:
[----:B------:R-:W-:Y:S04]  /*08c0*/  BSSY B0, `(.L_x_6829) ;  /* 0x0000006000007945 */ /* 0x000fe80003800000 */
[----:B------:R-:W-:Y:S05]  /*08d0*/  @!P6 BRA `(.L_x_6830) ;  /* 0x000000000010e947 */ /* 0x000fea0003800000 */
[----:B-----5:R-:W-:-:S05]  /*08e0*/  HADD2.F32 R2, -RZ, R39.H1_H1 ;  /* 0x30000027ff027230 */ /* 0x020fca0000004100 */
[----:B------:R-:W-:-:S04]  /*08f0*/  FMUL.FTZ R2, R2, UR6 ;  /* 0x0000000602027c20 */ /* 0x000fc80008410000 */
[----:B------:R-:W-:-:S04]  /*0900*/  FMUL.FTZ R43, R27, R2 ;  /* 0x000000021b2b7220 */ /* 0x000fc80000410000 */
[----:B------:R-:W-:-:S07]  /*0910*/  @P0 FADD.FTZ R43, R35, R43 ;  /* 0x0000002b232b0221 */ /* 0x000fce0000010000 */
.L_x_6830:
[----:B------:R-:W-:Y:S05]  /*0920*/  BSYNC B0 ;  /* 0x0000000000007941 */ /* 0x000fea0003800000 */
.L_x_6829:
        /* <DEDUP_REMOVED lines=52> */
.L_x_6846:
        /* <DEDUP_REMOVED lines=54> */
.L_x_6833:
[----:B------:R-:W-:Y:S05]  /*0fd0*/  BSYNC B0 ;  /* 0x0000000000007941 */ /* 0x000fea0003800000 */
.L_x_6832:
[----:B-1----:R-:W1:Y:S02]  /*0fe0*/  LDC.64 R2, c[0x0][0x210] ;  /* 0x00008400ff027b82 */ /* 0x002e640000000a00 */
[----:B-1----:R-:W-:-:S04]  /*0ff0*/  LEA R54, R2, R54, 0x2 ;  /* 0x0000003602367211 */ /* 0x002fc800078e10ff */
[----:B------:R-:W-:-:S13]  /*1000*/  ISETP.GE.AND P0, PT, R54, R3, PT ;  /* 0x000000033600720c */ /* 0x000fda0003f06270 */
[----:B------:R-:W-:Y:S05]  /*1010*/  @!P0 BRA `(.L_x_6834) ;  /* 0xfffffff0008c8947 */ /* 0x000fea000383ffff */
[----:B------:R-:W-:Y:S05]  /*1020*/  EXIT ;  /* 0x000000000000794d */ /* 0x000fea0003800000 */
.L_x_6831:
        /* <DEDUP_REMOVED lines=8> */
.L_x_6836:
[----:B------:R-:W-:Y:S05]  /*10b0*/  BSYNC B0 ;  /* 0x0000000000007941 */ /* 0x000fea0003800000 */
.L_x_6835:
        /* <DEDUP_REMOVED lines=8> */
.L_x_6837:
[----:B------:R-:W-:Y:S01]  /*1140*/  HFMA2.MMA R49, -RZ, RZ, 0, 2.384185791015625e-07 ;  /* 0x00000004ff317435 */ /* 0x000fe200000001ff */
[----:B------:R-:W-:-:S05]  /*1150*/  FADD.FTZ R57, R56, R0 ;  /* 0x0000000038397221 */ /* 0x000fca0000010000 */
[----:B------:R-:W-:-:S07]  /*1160*/  MOV R56, R57 ;  /* 0x0000003900387202 */ /* 0x000fce0000000f00 */
[----:B------:R-:W-:Y:S05]  /*1170*/  WARPSYNC.COLLECTIVE R2, `(.L_x_6838) ;  /* 0x0000000002087348 */ /* 0x000fea0003c00000 */
[----:B------:R0:W1:Y:S02]  /*1180*/  SHFL.BFLY P1, R0, R56, R49, R3 ;  /* 0x0c00003138007389 */ /* 0x0000640000020003 */
[----:B01----:R-:W-:Y:S01]  /*1190*/  ENDCOLLECTIVE ;  /* 0x000000000000791b */ /* 0x003fe20003800000 */
.L_x_6838:
[----:B------:R-:W-:Y:S01]  /*11a0*/  HFMA2.MMA R49, -RZ, RZ, 0, 4.76837158203125e-07 ;  /* 0x00000008ff317435 */ /* 0x000fe200000001ff */
[----:B------:R-:W-:-:S05]  /*11b0*/  FADD.FTZ R58, R57, R0 ;  /* 0x00000000393a7221 */ /* 0x000fca0000010000 */
[----:B------:R-:W-:-:S07]  /*11c0*/  MOV R56, R58 ;  /* 0x0000003a00387202 */ /* 0x000fce0000000f00 */
[----:B------:R-:W-:Y:S05]  /*11d0*/  WARPSYNC.COLLECTIVE R2, `(.L_x_6839) ;  /* 0x0000000002087348 */ /* 0x000fea0003c00000 */
[----:B------:R0:W1:Y:S02]  /*11e0*/  SHFL.BFLY P1, R0, R56, R49, R3 ;  /* 0x0c00003138007389 */ /* 0x0000640000020003 */
[----:B01----:R-:W-:Y:S01]  /*11f0*/  ENDCOLLECTIVE ;  /* 0x000000000000791b */ /* 0x003fe20003800000 */
.L_x_6839:
[----:B------:R-:W-:Y:S01]  /*1200*/  HFMA2.MMA R49, -RZ, RZ, 0, 9.5367431640625e-07 ;  /* 0x00000010ff317435 */ /* 0x000fe200000001ff */
[----:B------:R-:W-:-:S05]  /*1210*/  FADD.FTZ R59, R58, R0 ;  /* 0x000000003a3b7221 */ /* 0x000fca0000010000 */
[----:B------:R-:W-:-:S07]  /*1220*/  MOV R56, R59 ;  /* 0x0000003b00387202 */ /* 0x000fce0000000f00 */
[----:B------:R-:W-:Y:S05]  /*1230*/  WARPSYNC.COLLECTIVE R2, `(.L_x_6840) ;  /* 0x0000000002087348 */ /* 0x000fea0003c00000 */
[----:B------:R0:W1:Y:S02]  /*1240*/  SHFL.BFLY P1, R0, R56, R49, R3 ;  /* 0x0c00003138007389 */ /* 0x0000640000020003 */
[----:B01----:R-:W-:Y:S01]  /*1250*/  ENDCOLLECTIVE ;  /* 0x000000000000791b */ /* 0x003fe20003800000 */
.L_x_6840:
        /* <DEDUP_REMOVED lines=23> */
.L_x_6841:
[----:B------:R-:W-:Y:S01]  /*13d0*/  HFMA2.MMA R49, -RZ, RZ, 0, 1.1920928955078125e-07 ;  /* 0x00000002ff317435 */ /* 0x000fe200000001ff */
[----:B------:R-:W-:-:S05]  /*13e0*/  FADD.FTZ R57, R56, R0 ;  /* 0x0000000038397221 */ /* 0x000fca0000010000 */
[----:B------:R-:W-:-:S07]  /*13f0*/  MOV R56, R57 ;  /* 0x0000003900387202 */ /* 0x000fce0000000f00 */
[----:B------:R-:W-:Y:S05]  /*1400*/  WARPSYNC.COLLECTIVE R2, `(.L_x_6842) ;  /* 0x0000000002087348 */ /* 0x000fea0003c00000 */
[----:B------:R0:W1:Y:S02]  /*1410*/  SHFL.BFLY P1, R0, R56, R49, R3 ;  /* 0x0c00003138007389 */ /* 0x0000640000020003 */
[----:B01----:R-:W-:Y:S01]  /*1420*/  ENDCOLLECTIVE ;  /* 0x000000000000791b */ /* 0x003fe20003800000 */
.L_x_6842:
[----:B------:R-:W-:Y:S01]  /*1430*/  HFMA2.MMA R49, -RZ, RZ, 0, 2.384185791015625e-07 ;  /* 0x00000004ff317435 */ /* 0x000fe200000001ff */
[----:B------:R-:W-:-:S05]  /*1440*/  FADD.FTZ R58, R57, R0 ;  /* 0x00000000393a7221 */ /* 0x000fca0000010000 */
[----:B------:R-:W-:-:S07]  /*1450*/  MOV R56, R58 ;  /* 0x0000003a00387202 */ /* 0x000fce0000000f00 */
[----:B------:R-:W-:Y:S05]  /*1460*/  WARPSYNC.COLLECTIVE R2, `(.L_x_6843) ;  /* 0x0000000002087348 */ /* 0x000fea0003c00000 */
[----:B------:R0:W1:Y:S02]  /*1470*/  SHFL.BFLY P1, R0, R56, R49, R3 ;  /* 0x0c00003138007389 */ /* 0x0000640000020003 */
[----:B01----:R-:W-:Y:S01]  /*1480*/  ENDCOLLECTIVE ;  /* 0x000000000000791b */ /* 0x003fe20003800000 */
.L_x_6843:
[----:B------:R-:W-:Y:S01]  /*1490*/  HFMA2.MMA R49, -RZ, RZ, 0, 4.76837158203125e-07 ;  /* 0x00000008ff317435 */ /* 0x000fe200000001ff */
[----:B------:R-:W-:-:S05]  /*14a0*/  FADD.FTZ R59, R58, R0 ;  /* 0x000000003a3b7221 */ /* 0x000fca0000010000 */
[----:B------:R-:W-:-:S07]  /*14b0*/  MOV R56, R59 ;  /* 0x0000003b00387202 */ /* 0x000fce0000000f00 */
[----:B------:R-:W-:Y:S05]  /*14c0*/  WARPSYNC.COLLECTIVE R2, `(.L_x_6844) ;  /* 0x0000000002087348 */ /* 0x000fea0003c00000 */
[----:B------:R0:W1:Y:S02]  /*14d0*/  SHFL.BFLY P1, R0, R56, R49, R3 ;  /* 0x0c00003138007389 */ /* 0x0000640000020003 */
[----:B01----:R-:W-:Y:S01]  /*14e0*/  ENDCOLLECTIVE ;  /* 0x000000000000791b */ /* 0x003fe20003800000 */
.L_x_6844:
[----:B------:R-:W-:Y:S01]  /*14f0*/  HFMA2.MMA R49, -RZ, RZ, 0, 9.5367431640625e-07 ;  /* 0x00000010ff317435 */ /* 0x000fe200000001ff */
[----:B------:R-:W-:-:S05]  /*1500*/  FADD.FTZ R60, R59, R0 ;  /* 0x000000003b3c7221 */ /* 0x000fca0000010000 */
[----:B------:R-:W-:-:S07]  /*1510*/  MOV R56, R60 ;  /* 0x0000003c00387202 */ /* 0x000fce0000000f00 */
[----:B------:R-:W-:Y:S05]  /*1520*/  WARPSYNC.COLLECTIVE R2, `(.L_x_6845) ;  /* 0x0000000002087348 */ /* 0x000fea0003c00000 */
[----:B------:R0:W1:Y:S02]  /*1530*/  SHFL.BFLY P1, R0, R56, R49, R3 ;  /* 0x0c00003138007389 */ /* 0x0000640000020003 */
[----:B01----:R-:W-:Y:S01]  /*1540*/  ENDCOLLECTIVE ;  /* 0x000000000000791b */ /* 0x003fe20003800000 */
.L_x_6845:
[----:B------:R-:W-:Y:S05]  /*1550*/  BRA `(.L_x_6846) ;  /* 0xfffffff400c47947 */ /* 0x000fea000383ffff */
.L_x_6847:
        /* <DEDUP_REMOVED lines=10> */
.L_x_9615:


//--------------------- .text._ZN10layer_norm13ln_fwd_kernelINS_13Kernel_traitsIf6__halffS2_fjLj256ELj1ELj4ELj1ELj16ENS_18Kernel_traits_baseILj256EfS2_fS2_fjLj128EEEEELb1ELb0ELb0ELb0EEEvNS_9FwdParamsE --------------------------
	.section	.text._ZN10layer_norm13ln_fwd_kernelINS_13Kernel_traitsIf6__halffS2_fjLj256ELj1ELj4ELj1ELj16ENS_18Kernel_traits_baseILj256EfS2_fS2_fjLj128EEEEELb1ELb0ELb0ELb0EEEvNS_9FwdParamsE,"ax",@progbits
	.align	128
        .global         _ZN10layer_norm13ln_fwd_kernelINS_13Kernel_traitsIf6__halffS2_fjLj256ELj1ELj4ELj1ELj16ENS_18Kernel_traits_baseILj256EfS2_fS2_fjLj128EEEEELb1ELb0ELb0ELb0EEEvNS_9FwdParamsE
        .type           _ZN10layer_norm13ln_fwd_kernelINS_13Kernel_traitsIf6__halffS2_fjLj256ELj1ELj4ELj1ELj16ENS_18Kernel_traits_baseILj256EfS2_fS2_fjLj128EEEEELb1ELb0ELb0ELb0EEEvNS_9FwdParamsE,@function
        .size           _ZN10layer_norm13ln_fwd_kernelINS_13Kernel_traitsIf6__halffS2_fjLj256ELj1ELj4ELj1ELj16ENS_18Kernel_traits_baseILj256EfS2_fS2_fjLj128EEEEELb1ELb0ELb0ELb0EEEvNS_9FwdParamsE,(.L_x_9616 - _ZN10layer_norm13ln_fwd_kernelINS_13Kernel_traitsIf6__halffS2_fjLj256ELj1ELj4ELj1ELj16ENS_18Kernel_traits_baseILj256EfS2_fS2_fjLj128EEEEELb1ELb0ELb0ELb0EEEvNS_9FwdParamsE)
        .other          _ZN10layer_norm13ln_fwd_kernelINS_13Kernel_traitsIf6__halffS2_fjLj256ELj1ELj4ELj1ELj16ENS_18Kernel_traits_baseILj256EfS2_fS2_fjLj128EEEEELb1ELb0ELb0ELb0EEEvNS_9FwdParamsE,@"STO_CUDA_ENTRY STV_DEFAULT"
_ZN10layer_norm13ln_fwd_kernelINS_13Kernel_traitsIf6__halffS2_fjLj256ELj1ELj4ELj1ELj16ENS_18Kernel_traits_baseILj256EfS2_fS2_fjLj128EEEEELb1ELb0ELb0ELb0EEEvNS_9FwdParamsE:
.text._ZN10layer_norm13ln_fwd_kernelINS_13Kernel_traitsIf6__halffS2_fjLj256ELj1ELj4ELj1ELj16ENS_18Kernel_traits_baseILj256EfS2_fS2_fjLj128EEEEELb1ELb0ELb0ELb0EEEvNS_9FwdParamsE:
        /* <DEDUP_REMOVED lines=47> */
.L_x_6849:
[----:B------:R-:W-:Y:S05]  /*02f0*/  BSYNC B0 ;  /* 0x0000000000007941 */ /* 0x000fea0003800000 */
.L_x_6848:
        /* <DEDUP_REMOVED lines=93> */
.L_x_6912:
        /* <DEDUP_REMOVED lines=37> */
.L_x_6854:
[----:B------:R-:W-:-:S07]  /*0b20*/  MOV R49, R40 ;  /* 0x0000002800317202 */ /* 0x000fce0000000f00 */
.L_x_6855:
[----:B------:R-:W-:Y:S05]  /*0b30*/  BSYNC B2 ;  /* 0x0000000000027941 */ /* 0x000fea0003800000 */
.L_x_6853:
        /* <DEDUP_REMOVED lines=16> */
.L_x_6859:
[----:B------:R-:W-:Y:S05]  /*0c40*/  BSYNC B3 ;  /* 0x0000000000037941 */ /* 0x000fea0003800000 */
.L_x_6858:
        /* <DEDUP_REMOVED lines=43> */
.L_x_6857:
[----:B------:R-:W-:Y:S05]  /*0f00*/  BSYNC B2 ;  /* 0x0000000000027941 */ /* 0x000fea0003800000 */
.L_x_6856:
[----:B------:R-:W0:Y:S01]  /*0f10*/  LDC R38, c[0x0][0x298] ;  /* 0x0000a600ff267b82 */ /* 0x000e220000000800 */
[----:B------:R-:W-:Y:S01]  /*0f20*/  HFMA2.MMA R39, -RZ, RZ, 0.1171875, 0 ;  /* 0x2f800000ff277435 */ /* 0x000fe200000001ff */
[----:B------:R-:W-:Y:S01]  /*0f30*/  ISETP.NE.U32.AND P1, PT, R28, RZ, PT ;  /* 0x000000ff1c00720c */ /* 0x000fe20003f25070 */
[----:B-----5:R-:W-:Y:S01]  /*0f40*/  HADD2.F32 R3, -RZ, R32.H0_H0 ;  /* 0x20000020ff037230 */ /* 0x020fe20000004100 */
[----:B------:R-:W-:Y:S01]  /*0f50*/  I2FP.F32.U32 R28, R49 ;  /* 0x00000031001c7245 */ /* 0x000fe20000201000 */
[----:B------:R-:W-:Y:S01]  /*0f60*/  BSSY B2, `(.L_x_6860) ;  /* 0x0000016000027945 */ /* 0x000fe20003800000 */
[C---:B------:R-:W-:Y:S01]  /*0f70*/  ISETP.NE.AND P2, PT, R50.reuse, 0x1, PT ;  /* 0x000000013200780c */ /* 0x040fe20003f45270 */
[----:B------:R-:W-:Y:S01]  /*0f80*/  VIADD R31, R50, 0x1 ;  /* 0x00000001321f7836 */ /* 0x000fe20000000000 */
[----:B------:R-:W1:Y:S01]  /*0f90*/  LDC R37, c[0x0][0x294] ;  /* 0x0000a500ff257b82 */ /* 0x000e620000000800 */
[----:B------:R-:W-:Y:S01]  /*0fa0*/  FMUL.FTZ R3, R3, R36 ;  /* 0x0000002403037220 */ /* 0x000fe20000410000 */
[----:B------:R-:W-:Y:S01]  /*0fb0*/  ISETP.NE.AND.EX P1, PT, R29, RZ, PT, P1 ;  /* 0x000000ff1d00720c */ /* 0x000fe20003f25310 */
[----:B------:R-:W-:-:S02]  /*0fc0*/  FFMA.FTZ R28, R28, R39, 1.1641532182693481445e-10 ;  /* 0x2f0000001c1c7423 */ /* 0x000fc40000010027 */
        /* <DEDUP_REMOVED lines=14> */
.L_x_6861:
[----:B------:R-:W-:-:S07]  /*10b0*/  IMAD.MOV.U32 R3, RZ, RZ, R40 ;  /* 0x000000ffff037224 */ /* 0x000fce00078e0028 */
.L_x_6862:
[----:B------:R-:W-:Y:S05]  /*10c0*/  BSYNC B2 ;  /* 0x0000000000027941 */ /* 0x000fea0003800000 */
.L_x_6860:
        /* <DEDUP_REMOVED lines=16> */
.L_x_6866:
[----:B------:R-:W-:Y:S05]  /*11d0*/  BSYNC B3 ;  /* 0x0000000000037941 */ /* 0x000fea0003800000 */
.L_x_6865:
        /* <DEDUP_REMOVED lines=43> */
.L_x_6864:
[----:B------:R-:W-:Y:S05]  /*1490*/  BSYNC B2 ;  /* 0x0000000000027941 */ /* 0x000fea0003800000 */
.L_x_6863:
        /* <DEDUP_REMOVED lines=21> */
.L_x_6868:
[----:B------:R-:W-:-:S07]  /*15f0*/  IMAD.MOV.U32 R3, RZ, RZ, R40 ;  /* 0x000000ffff037224 */ /* 0x000fce00078e0028 */
.L_x_6869:
[----:B------:R-:W-:Y:S05]  /*1600*/  BSYNC B2 ;  /* 0x0000000000027941 */ /* 0x000fea0003800000 */
.L_x_6867:
        /* <DEDUP_REMOVED lines=16> */
.L_x_6873:
[----:B------:R-:W-:Y:S05]  /*1710*/  BSYNC B3 ;  /* 0x0000000000037941 */ /* 0x000fea0003800000 */
.L_x_6872:
        /* <DEDUP_REMOVED lines=43> */
.L_x_6871:
[----:B------:R-:W-:Y:S05]  /*19d0*/  BSYNC B2 ;  /* 0x0000000000027941 */ /* 0x000fea0003800000 */
.L_x_6870:
        /* <DEDUP_REMOVED lines=21> */
.L_x_6875:
[----:B------:R-:W-:-:S07]  /*1b30*/  MOV R3, R40 ;  /* 0x0000002800037202 */ /* 0x000fce0000000f00 */
.L_x_6876:
[----:B------:R-:W-:Y:S05]  /*1b40*/  BSYNC B2 ;  /* 0x0000000000027941 */ /* 0x000fea0003800000 */
.L_x_6874:
        /* <DEDUP_REMOVED lines=16> */
.L_x_6880:
[----:B------:R-:W-:Y:S05]  /*1c50*/  BSYNC B3 ;  /* 0x0000000000037941 */ /* 0x000fea0003800000 */
.L_x_6879:
        /* <DEDUP_REMOVED lines=43> */
.L_x_6878:
[----:B------:R-:W-:Y:S05]  /*1f10*/  BSYNC B2 ;  /* 0x0000000000027941 */ /* 0x000fea0003800000 */
.L_x_6877:
[----:B------:R-:W-:Y:S01]  /*1f20*/  I2FP.F32.U32 R52, R3 ;  /* 0x0000000300347245 */ /* 0x000fe20000201000 */
[----:B------:R-:W-:Y:S01]  /*1f30*/  HADD2.F32 R33, -RZ, R33.H1_H1 ;  /* 0x30000021ff217230 */ /* 0x000fe20000004100 */
        /* <DEDUP_REMOVED lines=18> */
.L_x_6882:
[----:B------:R-:W-:-:S07]  /*2060*/  IMAD.MOV.U32 R3, RZ, RZ, R40 ;  /* 0x000000ffff037224 */ /* 0x000fce00078e0028 */
.L_x_6883:
[----:B------:R-:W-:Y:S05]  /*2070*/  BSYNC B2 ;  /* 0x0000000000027941 */ /* 0x000fea0003800000 */
.L_x_6881:
        /* <DEDUP_REMOVED lines=16> */
.L_x_6887:
[----:B------:R-:W-:Y:S05]  /*2180*/  BSYNC B3 ;  /* 0x0000000000037941 */ /* 0x000fea0003800000 */
.L_x_6886:
        /* <DEDUP_REMOVED lines=43> */
.L_x_6885:
[----:B------:R-:W-:Y:S05]  /*2440*/  BSYNC B2 ;  /* 0x0000000000027941 */ /* 0x000fea0003800000 */
.L_x_6884:
        /* <DEDUP_REMOVED lines=20> */
.L_x_6889:
[----:B------:R-:W-:-:S07]  /*2590*/  MOV R3, R40 ;  /* 0x0000002800037202 */ /* 0x000fce0000000f00 */
.L_x_6890:
[----:B------:R-:W-:Y:S05]  /*25a0*/  BSYNC B2 ;  /* 0x0000000000027941 */ /* 0x000fea0003800000 */
.L_x_6888:
        /* <DEDUP_REMOVED lines=16> */
.L_x_6894:
[----:B------:R-:W-:Y:S05]  /*26b0*/  BSYNC B3 ;  /* 0x0000000000037941 */ /* 0x000fea0003800000 */
.L_x_6893:
        /* <DEDUP_REMOVED lines=43> */
.L_x_6892:
[----:B------:R-:W-:Y:S05]  /*2970*/  BSYNC B2 ;  /* 0x0000000000027941 */ /* 0x000fea0003800000 */
.L_x_6891:
        /* <DEDUP_REMOVED lines=20> */
.L_x_6896:
[----:B------:R-:W-:-:S07]  /*2ac0*/  MOV R3, R40 ;  /* 0x0000002800037202 */ /* 0x000fce0000000f00 */
.L_x_6897:
[----:B------:R-:W-:Y:S05]  /*2ad0*/  BSYNC B2 ;  /* 0x0000000000027941 */ /* 0x000fea0003800000 */
.L_x_6895:
        /* <DEDUP_REMOVED lines=16> */
.L_x_6901:
[----:B------:R-:W-:Y:S05]  /*2be0*/  BSYNC B3 ;  /* 0x0000000000037941 */ /* 0x000fea0003800000 */
.L_x_6900:
        /* <DEDUP_REMOVED lines=43> */
.L_x_6899:
[----:B------:R-:W-:Y:S05]  /*2ea0*/  BSYNC B2 ;  /* 0x0000000000027941 */ /* 0x000fea0003800000 */
.L_x_6898:
        /* <DEDUP_REMOVED lines=20> */
.L_x_6903:
[----:B------:R-:W-:-:S07]  /*2ff0*/  IMAD.MOV.U32 R52, RZ, RZ, R40 ;  /* 0x000000ffff347224 */ /* 0x000fce00078e0028 */
.L_x_6904:
[----:B------:R-:W-:Y:S05]  /*3000*/  BSYNC B2 ;  /* 0x0000000000027941 */ /* 0x000fea0003800000 */
.L_x_6902:
        /* <DEDUP_REMOVED lines=18> */
.L_x_6908:
[----:B------:R-:W-:Y:S05]  /*3130*/  BSYNC B3 ;  /* 0x0000000000037941 */ /* 0x000fea0003800000 */
.L_x_6907:
        /* <DEDUP_REMOVED lines=43> */
.L_x_6906:
[----:B------:R-:W-:Y:S05]  /*33f0*/  BSYNC B2 ;  /* 0x0000000000027941 */ /* 0x000fea0003800000 */
.L_x_6905:
        /* <DEDUP_REMOVED lines=34> */
.L_x_6852:
[----:B------:R-:W-:Y:S05]  /*3620*/  BSYNC B0 ;  /* 0x0000000000007941 */ /* 0x000fea0003800000 */
.L_x_6851:
        /* <DEDUP_REMOVED lines=50> */
.L_x_6924:
        /* <DEDUP_REMOVED lines=38> */
[----:B------:R-:W-:Y:S02]  /*3bb0*/  F2FP.F16.F32.PACK_AB R38, R54, R51 ;  /* 0x000000333626723e */ /* 0x000fe400000000ff */
[----:B------:R-:W-:Y:S01]  /*3bc0*/  F2FP.F16.F32.PACK_AB R39, R50, R39 ;  /* 0x000000273227723e */ /* 0x000fe200000000ff */
[----:B------:R-:W-:Y:S01]  /*3bd0*/  FFMA.FTZ R50, R8, R37, R16 ;  /* 0x0000002508327223 */ /* 0x000fe20000010010 */
[----:B------:R-:W-:Y:S01]  /*3be0*/  FFMA.FTZ R37, R10, R49, R18 ;  /* 0x000000310a257223 */ /* 0x000fe20000010012 */
[----:B------:R-:W-:-:S04]  /*3bf0*/  FFMA.FTZ R49, R9, R36, R17 ;  /* 0x0000002409317223 */ /* 0x000fc80000010011 */
[----:B------:R-:W-:Y:S02]  /*3c00*/  F2FP.F16.F32.PACK_AB R37, R52, R37 ;  /* 0x000000253425723e */ /* 0x000fe400000000ff */
[----:B------:R-:W-:Y:S02]  /*3c10*/  F2FP.F16.F32.PACK_AB R36, R49, R50 ;  /* 0x000000323124723e */ /* 0x000fe400000000ff */
[----:B------:R-:W0:Y:S02]  /*3c20*/  LDC.64 R50, c[0x0][0x2b8] ;  /* 0x0000ae00ff327b82 */ /* 0x000e240000000a00 */
[----:B0-----:R-:W-:-:S05]  /*3c30*/  IMAD.WIDE.U32 R50, R48, 0x10, R50 ;  /* 0x0000001030327825 */ /* 0x001fca00078e0032 */
[----:B------:R1:W-:Y:S02]  /*3c40*/  STG.E.128 desc[UR6][R50.64], R36 ;  /* 0x0000002432007986 */ /* 0x0003e4000c101d06 */
.L_x_6911:
[----:B------:R-:W-:Y:S05]  /*3c50*/  BSYNC B0 ;  /* 0x0000000000007941 */ /* 0x000fea0003800000 */
.L_x_6910:
[----:B01----:R-:W0:Y:S02]  /*3c60*/  LDC.64 R36, c[0x0][0x210] ;  /* 0x00008400ff247b82 */ /* 0x003e240000000a00 */
[----:B0-----:R-:W-:-:S04]  /*3c70*/  LEA R47, R36, R47, 0x2 ;  /* 0x0000002f242f7211 */ /* 0x001fc800078e10ff */
[----:B------:R-:W-:-:S13]  /*3c80*/  ISETP.GE.AND P1, PT, R47, R37, PT ;  /* 0x000000252f00720c */ /* 0x000fda0003f26270 */
[----:B------:R-:W-:Y:S05]  /*3c90*/  @!P1 BRA `(.L_x_6912) ;  /* 0xffffffcc000c9947 */ /* 0x000fea000383ffff */
[----:B------:R-:W-:Y:S05]  /*3ca0*/  BSYNC B1 ;  /* 0x0000000000017941 */ /* 0x000fea0003800000 */
.L_x_6850:
[----:B------:R-:W-:Y:S05]  /*3cb0*/  EXIT ;  /* 0x000000000000794d */ /* 0x000fea0003800000 */
.L_x_6909:
        /* <DEDUP_REMOVED lines=8> */
.L_x_6914:
[----:B------:R-:W-:Y:S05]  /*3d40*/  BSYNC B0 ;  /* 0x0000000000007941 */ /* 0x000fea0003800000 */
.L_x_6913:
        /* <DEDUP_REMOVED lines=9> */
.L_x_6915:
[----:B------:R-:W-:Y:S01]  /*3de0*/  HFMA2.MMA R39, -RZ, RZ, 0, 2.384185791015625e-07 ;  /* 0x00000004ff277435 */ /* 0x000fe200000001ff */
[----:B------:R-:W-:-:S05]  /*3df0*/  FADD.FTZ R52, R51, R36 ;  /* 0x0000002433347221 */ /* 0x000fca0000010000 */
[----:B------:R-:W-:-:S07]  /*3e00*/  MOV R56, R52 ;  /* 0x0000003400387202 */ /* 0x000fce0000000f00 */
[----:B------:R-:W-:Y:S05]  /*3e10*/  WARPSYNC.COLLECTIVE R37, `(.L_x_6916) ;  /* 0x0000000025087348 */ /* 0x000fea0003c00000 */
[----:B------:R0:W1:Y:S02]  /*3e20*/  SHFL.BFLY P2, R36, R56, R39, R38 ;  /* 0x0c00002738247389 */ /* 0x0000640000040026 */
[----:B01----:R-:W-:Y:S01]  /*3e30*/  ENDCOLLECTIVE ;  /* 0x000000000000791b */ /* 0x003fe20003800000 */
.L_x_6916:
[----:B------:R-:W-:Y:S01]  /*3e40*/  MOV R39, 0x8 ;  /* 0x0000000800277802 */ /* 0x000fe20000000f00 */
[----:B------:R-:W-:-:S04]  /*3e50*/  FADD.FTZ R53, R52, R36 ;  /* 0x0000002434357221 */ /* 0x000fc80000010000 */
[----:B------:R-:W-:-:S07]  /*3e60*/  IMAD.MOV.U32 R56, RZ, RZ, R53 ;  /* 0x000000ffff387224 */ /* 0x000fce00078e0035 */
[----:B------:R-:W-:Y:S05]  /*3e70*/  WARPSYNC.COLLECTIVE R37, `(.L_x_6917) ;  /* 0x0000000025087348 */ /* 0x000fea0003c00000 */
[----:B------:R0:W1:Y:S02]  /*3e80*/  SHFL.BFLY P2, R36, R56, R39, R38 ;  /* 0x0c00002738247389 */ /* 0x0000640000040026 */
[----:B01----:R-:W-:Y:S01]  /*3e90*/  ENDCOLLECTIVE ;  /* 0x000000000000791b */ /* 0x003fe20003800000 */
.L_x_6917:
[----:B------:R-:W-:Y:S02]  /*3ea0*/  IMAD.MOV.U32 R39, RZ, RZ, 0x10 ;  /* 0x00000010ff277424 */ /* 0x000fe400078e00ff */
[----:B------:R-:W-:-:S05]  /*3eb0*/  FADD.FTZ R54, R53, R36 ;  /* 0x0000002435367221 */ /* 0x000fca0000010000 */
[----:B------:R-:W-:-:S07]  /*3ec0*/  MOV R56, R54 ;  /* 0x0000003600387202 */ /* 0x000fce0000000f00 */
[----:B------:R-:W-:Y:S05]  /*3ed0*/  WARPSYNC.COLLECTIVE R37, `(.L_x_6918) ;  /* 0x0000000025087348 */ /* 0x000fea0003c00000 */
[----:B------:R0:W1:Y:S02]  /*3ee0*/  SHFL.BFLY P2, R36, R56, R39, R38 ;  /* 0x0c00002738247389 */ /* 0x0000640000040026 */
[----:B01----:R-:W-:Y:S01]  /*3ef0*/  ENDCOLLECTIVE ;  /* 0x000000000000791b */ /* 0x003fe20003800000 */
.L_x_6918:
        /* <DEDUP_REMOVED lines=25> */
.L_x_6919:
[----:B------:R-:W-:Y:S01]  /*4090*/  HFMA2.MMA R39, -RZ, RZ, 0, 1.1920928955078125e-07 ;  /* 0x00000002ff277435 */ /* 0x000fe200000001ff */
[----:B------:R-:W-:-:S05]  /*40a0*/  FADD.FTZ R52, R51, R36 ;  /* 0x0000002433347221 */ /* 0x000fca0000010000 */
[----:B------:R-:W-:-:S07]  /*40b0*/  MOV R56, R52 ;  /* 0x0000003400387202 */ /* 0x000fce0000000f00 */
[----:B------:R-:W-:Y:S05]  /*40c0*/  WARPSYNC.COLLECTIVE R37, `(.L_x_6920) ;  /* 0x0000000025087348 */ /* 0x000fea0003c00000 */
[----:B------:R0:W1:Y:S02]  /*40d0*/  SHFL.BFLY P2, R36, R56, R39, R38 ;  /* 0x0c00002738247389 */ /* 0x0000640000040026 */
[----:B01----:R-:W-:Y:S01]  /*40e0*/  ENDCOLLECTIVE ;  /* 0x000000000000791b */ /* 0x003fe20003800000 */
.L_x_6920:
[----:B------:R-:W-:Y:S01]  /*40f0*/  MOV R39, 0x4 ;  /* 0x0000000400277802 */ /* 0x000fe20000000f00 */
[----:B------:R-:W-:-:S04]  /*4100*/  FADD.FTZ R53, R52, R36 ;  /* 0x0000002434357221 */ /* 0x000fc80000010000 */
[----:B------:R-:W-:-:S07]  /*4110*/  IMAD.MOV.U32 R56, RZ, RZ, R53 ;  /* 0x000000ffff387224 */ /* 0x000fce00078e0035 */
[----:B------:R-:W-:Y:S05]  /*4120*/  WARPSYNC.COLLECTIVE R37, `(.L_x_6921) ;  /* 0x0000000025087348 */ /* 0x000fea0003c00000 */
[----:B------:R0:W1:Y:S02]  /*4130*/  SHFL.BFLY P2, R36, R56, R39, R38 ;  /* 0x0c00002738247389 */ /* 0x0000640000040026 */
[----:B01----:R-:W-:Y:S01]  /*4140*/  ENDCOLLECTIVE ;  /* 0x000000000000791b */ /* 0x003fe20003800000 */
.L_x_6921:
[----:B------:R-:W-:Y:S02]  /*4150*/  IMAD.MOV.U32 R39, RZ, RZ, 0x8 ;  /* 0x00000008ff277424 */ /* 0x000fe400078e00ff */
[----:B------:R-:W-:-:S05]  /*4160*/  FADD.FTZ R54, R53, R36 ;  /* 0x0000002435367221 */ /* 0x000fca0000010000 */
[----:B------:R-:W-:-:S07]  /*4170*/  MOV R56, R54 ;  /* 0x0000003600387202 */ /* 0x000fce0000000f00 */
[----:B------:R-:W-:Y:S05]  /*4180*/  WARPSYNC.COLLECTIVE R37, `(.L_x_6922) ;  /* 0x0000000025087348 */ /* 0x000fea0003c00000 */
[----:B------:R0:W1:Y:S02]  /*4190*/  SHFL.BFLY P2, R36, R56, R39, R38 ;  /* 0x0c00002738247389 */ /* 0x0000640000040026 */
[----:B01----:R-:W-:Y:S01]  /*41a0*/  ENDCOLLECTIVE ;  /* 0x000000000000791b */ /* 0x003fe20003800000 */
.L_x_6922:
[----:B------:R-:W-:Y:S01]  /*41b0*/  HFMA2.MMA R39, -RZ, RZ, 0, 9.5367431640625e-07 ;  /* 0x00000010ff277435 */ /* 0x000fe200000001ff */
[----:B------:R-:W-:-:S05]  /*41c0*/  FADD.FTZ R55, R54, R36 ;  /* 0x0000002436377221 */ /* 0x000fca0000010000 */
[----:B------:R-:W-:-:S07]  /*41d0*/  MOV R56, R55 ;  /* 0x0000003700387202 */ /* 0x000fce0000000f00 */
[----:B------:R-:W-:Y:S05]  /*41e0*/  WARPSYNC.COLLECTIVE R37, `(.L_x_6923) ;  /* 0x0000000025087348 */ /* 0x000fea0003c00000 */
[----:B------:R0:W1:Y:S02]  /*41f0*/  SHFL.BFLY P2, R36, R56, R39, R38 ;  /* 0x0c00002738247389 */ /* 0x0000640000040026 */
[----:B01----:R-:W-:Y:S01]  /*4200*/  ENDCOLLECTIVE ;  /* 0x000000000000791b */ /* 0x003fe20003800000 */
.L_x_6923:
[----:B------:R-:W-:Y:S05]  /*4210*/  BRA `(.L_x_6924) ;  /* 0xfffffff400cc7947 */ /* 0x000fea000383ffff */
.L_x_6925:
        /* <DEDUP_REMOVED lines=14> */
.L_x_9616:


//--------------------- .text._ZN10layer_norm13ln_fwd_kernelINS_13Kernel_traitsIf6__halffS2_fjLj256ELj1ELj4ELj1ELj16ENS_18Kernel_traits_baseILj256EfS2_fS2_fjLj128EEEEELb1ELb0ELb0ELb1EEEvNS_9FwdParamsE --------------------------
	.section	.text._ZN10layer_norm13ln_fwd_kernelINS_13Kernel_traitsIf6__halffS2_fjLj256ELj1ELj4ELj1ELj16ENS_18Kernel_traits_baseILj256EfS2_fS2_fjLj128EEEEELb1ELb0ELb0ELb1EEEvNS_9FwdParamsE,"ax",@progbits
	.align	128
        .global         _ZN10layer_norm13ln_fwd_kernelINS_13Kernel_traitsIf6__halffS2_fjLj256ELj1ELj4ELj1ELj16ENS_18Kernel_traits_baseILj256EfS2_fS2_fjLj128EEEEELb1ELb0ELb0ELb1EEEvNS_9FwdParamsE
        .type           _ZN10layer_norm13ln_fwd_kernelINS_13Kernel_traitsIf6__halffS2_fjLj256ELj1ELj4ELj1ELj16ENS_18Kernel_traits_baseILj256EfS2_fS2_fjLj128EEEEELb1ELb0ELb0ELb1EEEvNS_9FwdParamsE,@function
        .size           _ZN10layer_norm13ln_fwd_kernelINS_13Kernel_traitsIf6__halffS2_fjLj256ELj1ELj4ELj1ELj16ENS_18Kernel_traits_baseILj256EfS2_fS2_fjLj128EEEEELb1ELb0ELb0ELb1EEEvNS_9FwdParamsE,(.L_x_9617 - _ZN10layer_norm13ln_fwd_kernelINS_13Kernel_traitsIf6__halffS2_fjLj256ELj1ELj4ELj1ELj16ENS_18Kernel_traits_baseILj256EfS2_fS2_fjLj128EEEEELb1ELb0ELb0ELb1EEEvNS_9FwdParamsE)
        .other          _ZN10layer_norm13ln_fwd_kernelINS_13Kernel_traitsIf6__halffS2_fjLj256ELj1ELj4ELj1ELj16ENS_18Kernel_traits_baseILj256EfS2_fS2_fjLj128EEEEELb1ELb0ELb0ELb1EEEvNS_9FwdParamsE,@"STO_CUDA_ENTRY STV_DEFAULT"
_ZN10layer_norm13ln_fwd_kernelINS_13Kernel_traitsIf6__halffS2_fjLj256ELj1ELj4ELj1ELj16ENS_18Kernel_traits_baseILj256EfS2_fS2_fjLj128EEEEELb1ELb0ELb0ELb1EEEvNS_9FwdParamsE:
.text._ZN10layer_norm13ln_fwd_kernelINS_13Kernel_traitsIf6__halffS2_fjLj256ELj1ELj4ELj1ELj16ENS_18Kernel_traits_baseILj256EfS2_fS2_fjLj128EEEEELb1ELb0ELb0ELb1EEEvNS_9FwdParamsE:
        /* <DEDUP_REMOVED lines=138> */
.L_x_6984:
        /* <DEDUP_REMOVED lines=35> */
.L_x_6928:
[----:B------:R-:W-:-:S07]  /*0ad0*/  MOV R52, R40 ;  /* 0x0000002800347202 */ /* 0x000fce0000000f00 */
.L_x_6929:
[----:B------:R-:W-:Y:S05]  /*0ae0*/  BSYNC B1 ;  /* 0x0000000000017941 */ /* 0x000fea0003800000 */
.L_x_6927:
        /* <DEDUP_REMOVED lines=16> */
.L_x_6933:
[----:B------:R-:W-:Y:S05]  /*0bf0*/  BSYNC B2 ;  /* 0x0000000000027941 */ /* 0x000fea0003800000 */
.L_x_6932:
        /* <DEDUP_REMOVED lines=44> */
.L_x_6931:
[----:B------:R-:W-:Y:S05]  /*0ec0*/  BSYNC B1 ;  /* 0x0000000000017941 */ /* 0x000fea0003800000 */
.L_x_6930:
[----:B------:R-:W0:Y:S01]  /*0ed0*/  LDC R46, c[0x0][0x298] ;  /* 0x0000a600ff2e7b82 */ /* 0x000e220000000800 */
[----:B------:R-:W-:Y:S01]  /*0ee0*/  I2FP.F32.U32 R7, R52 ;  /* 0x0000003400077245 */ /* 0x000fe20000201000 */
[----:B------:R-:W-:Y:S01]  /*0ef0*/  IMAD.MOV.U32 R48, RZ, RZ, 0x2f800000 ;  /* 0x2f800000ff307424 */ /* 0x000fe200078e00ff */
[----:B------:R-:W-:Y:S01]  /*0f00*/  ISETP.NE.U32.AND P0, PT, R8, RZ, PT ;  /* 0x000000ff0800720c */ /* 0x000fe20003f05070 */
[----:B-----5:R-:W-:Y:S01]  /*0f10*/  HADD2.F32 R10, -RZ, R36.H0_H0 ;  /* 0x20000024ff0a7230 */ /* 0x020fe20000004100 */
[----:B------:R-:W-:Y:S01]  /*0f20*/  ISETP.NE.AND P1, PT, R53, 0x1, PT ;  /* 0x000000013500780c */ /* 0x000fe20003f25270 */
[----:B------:R-:W-:Y:S01]  /*0f30*/  FFMA.FTZ R8, R7, R48, 1.1641532182693481445e-10 ;  /* 0x2f00000007087423 */ /* 0x000fe20000010030 */
[----:B------:R-:W-:Y:S01]  /*0f40*/  ISETP.NE.AND.EX P0, PT, R9, RZ, PT, P0 ;  /* 0x000000ff0900720c */ /* 0x000fe20003f05300 */
[----:B------:R-:W1:Y:S01]  /*0f50*/  LDC R45, c[0x0][0x294] ;  /* 0x0000a500ff2d7b82 */ /* 0x000e620000000800 */
[----:B------:R-:W-:Y:S01]  /*0f60*/  FMUL.FTZ R7, R10, R47 ;  /* 0x0000002f0a077220 */ /* 0x000fe20000410000 */
[----:B------:R-:W-:Y:S01]  /*0f70*/  BSSY B1, `(.L_x_6934) ;  /* 0x0000011000017945 */ /* 0x000fe20003800000 */
[----:B------:R-:W-:-:S02]  /*0f80*/  IADD3 R11, R53, 0x1, RZ ;  /* 0x00000001350b7810 */ /* 0x000fc40007ffe0ff */
        /* <DEDUP_REMOVED lines=14> */
.L_x_6935:
[----:B------:R-:W-:-:S07]  /*1070*/  MOV R7, R40 ;  /* 0x0000002800077202 */ /* 0x000fce0000000f00 */
.L_x_6936:
[----:B------:R-:W-:Y:S05]  /*1080*/  BSYNC B1 ;  /* 0x0000000000017941 */ /* 0x000fea0003800000 */
.L_x_6934:
        /* <DEDUP_REMOVED lines=16> */
.L_x_6940:
[----:B------:R-:W-:Y:S05]  /*1190*/  BSYNC B2 ;  /* 0x0000000000027941 */ /* 0x000fea0003800000 */
.L_x_6939:
        /* <DEDUP_REMOVED lines=44> */
.L_x_6938:
[----:B------:R-:W-:Y:S05]  /*1460*/  BSYNC B1 ;  /* 0x0000000000017941 */ /* 0x000fea0003800000 */
.L_x_6937:
        /* <DEDUP_REMOVED lines=21> */
.L_x_6942:
[----:B------:R-:W-:-:S07]  /*15c0*/  IMAD.MOV.U32 R7, RZ, RZ, R40 ;  /* 0x000000ffff077224 */ /* 0x000fce00078e0028 */
.L_x_6943:
[----:B------:R-:W-:Y:S05]  /*15d0*/  BSYNC B1 ;  /* 0x0000000000017941 */ /* 0x000fea0003800000 */
.L_x_6941:
        /* <DEDUP_REMOVED lines=16> */
.L_x_6947:
[----:B------:R-:W-:Y:S05]  /*16e0*/  BSYNC B2 ;  /* 0x0000000000027941 */ /* 0x000fea0003800000 */
.L_x_6946:
        /* <DEDUP_REMOVED lines=44> */
.L_x_6945:
[----:B------:R-:W-:Y:S05]  /*19b0*/  BSYNC B1 ;  /* 0x0000000000017941 */ /* 0x000fea0003800000 */
.L_x_6944:
        /* <DEDUP_REMOVED lines=20> */
.L_x_6949:
[----:B------:R-:W-:-:S07]  /*1b00*/  MOV R7, R40 ;  /* 0x0000002800077202 */ /* 0x000fce0000000f00 */
.L_x_6950:
[----:B------:R-:W-:Y:S05]  /*1b10*/  BSYNC B1 ;  /* 0x0000000000017941 */ /* 0x000fea0003800000 */
.L_x_6948:
        /* <DEDUP_REMOVED lines=16> */
.L_x_6954:
[----:B------:R-:W-:Y:S05]  /*1c20*/  BSYNC B2 ;  /* 0x0000000000027941 */ /* 0x000fea0003800000 */
.L_x_6953:
        /* <DEDUP_REMOVED lines=44> */
.L_x_6952:
[----:B------:R-:W-:Y:S05]  /*1ef0*/  BSYNC B1 ;  /* 0x0000000000017941 */ /* 0x000fea0003800000 */
.L_x_6951:
        /* <DEDUP_REMOVED lines=20> */
.L_x_6956:
[----:B------:R-:W-:-:S07]  /*2040*/  IMAD.MOV.U32 R7, RZ, RZ, R40 ;  /* 0x000000ffff077224 */ /* 0x000fce00078e0028 */
.L_x_6957:
[----:B------:R-:W-:Y:S05]  /*2050*/  BSYNC B1 ;  /* 0x0000000000017941 */ /* 0x000fea0003800000 */
.L_x_6955:
        /* <DEDUP_REMOVED lines=16> */
.L_x_6961:
[----:B------:R-:W-:Y:S05]  /*2160*/  BSYNC B2 ;  /* 0x0000000000027941 */ /* 0x000fea0003800000 */
.L_x_6960:
        /* <DEDUP_REMOVED lines=40> */
[----:B------:R-:W-:-:S05]  /*23f0*/  IMAD.WIDE.U32 R36, R5, -0x2daee0ad, RZ ;  /* 0xd2511f5305247825 */ /* 0x000fca00078e00ff */
[----:B------:R-:W-:Y:S01]  /*2400*/  LOP3.LUT R5, R37, UR24, R52, 0x96, !PT ;  /* 0x0000001825057c12 */ /* 0x000fe2000f8e9634 */
[----:B------:R-:W-:Y:S01]  /*2410*/  IMAD.MOV.U32 R37, RZ, RZ, RZ ;  /* 0x000000ffff257224 */ /* 0x000fe200078e00ff */
[----:B------:R-:W-:-:S07]  /*2420*/  MOV R42, R36 ;  /* 0x00000024002a7202 */ /* 0x000fce0000000f00 */
.L_x_6959:
[----:B------:R-:W-:Y:S05]  /*2430*/  BSYNC B1 ;  /* 0x0000000000017941 */ /* 0x000fea0003800000 */
.L_x_6958:
        /* <DEDUP_REMOVED lines=20> */
.L_x_6963:
[----:B------:R-:W-:-:S07]  /*2580*/  MOV R7, R40 ;  /* 0x0000002800077202 */ /* 0x000fce0000000f00 */
.L_x_6964:
[----:B------:R-:W-:Y:S05]  /*2590*/  BSYNC B1 ;  /* 0x0000000000017941 */ /* 0x000fea0003800000 */
.L_x_6962:
        /* <DEDUP_REMOVED lines=16> */
.L_x_6968:
[----:B------:R-:W-:Y:S05]  /*26a0*/  BSYNC B2 ;  /* 0x0000000000027941 */ /* 0x000fea0003800000 */
.L_x_6967:
        /* <DEDUP_REMOVED lines=42> */
[----:B------:R-:W-:Y:S02]  /*2950*/  LOP3.LUT R6, R55, UR35, R56, 0x96, !PT ;  /* 0x0000002337067c12 */ /* 0x000fe4000f8e9638 */
[----:B------:R-:W-:-:S07]  /*2960*/  MOV R40, R54 ;  /* 0x0000003600287202 */ /* 0x000fce0000000f00 */
.L_x_6966:
[----:B------:R-:W-:Y:S05]  /*2970*/  BSYNC B1 ;  /* 0x0000000000017941 */ /* 0x000fea0003800000 */
.L_x_6965:
        /* <DEDUP_REMOVED lines=20> */
.L_x_6970:
[----:B------:R-:W-:-:S07]  /*2ac0*/  MOV R7, R40 ;  /* 0x0000002800077202 */ /* 0x000fce0000000f00 */
.L_x_6971:
[----:B------:R-:W-:Y:S05]  /*2ad0*/  BSYNC B1 ;  /* 0x0000000000017941 */ /* 0x000fea0003800000 */
.L_x_6969:
        /* <DEDUP_REMOVED lines=16> */
.L_x_6975:
[----:B------:R-:W-:Y:S05]  /*2be0*/  BSYNC B2 ;  /* 0x0000000000027941 */ /* 0x000fea0003800000 */
.L_x_6974:
        /* <DEDUP_REMOVED lines=41> */
[----:B------:R-:W-:Y:S01]  /*2e80*/  IMAD.MOV.U32 R52, RZ, RZ, RZ ;  /* 0x000000ffff347224 */ /* 0x000fe200078e00ff */
[----:B------:R-:W-:Y:S02]  /*2e90*/  LOP3.LUT R6, R55, UR35, R56, 0x96, !PT ;  /* 0x0000002337067c12 */ /* 0x000fe4000f8e9638 */
[----:B------:R-:W-:-:S07]  /*2ea0*/  MOV R40, R54 ;  /* 0x0000003600287202 */ /* 0x000fce0000000f00 */
.L_x_6973:
[----:B------:R-:W-:Y:S05]  /*2eb0*/  BSYNC B1 ;  /* 0x0000000000017941 */ /* 0x000fea0003800000 */
.L_x_6972:
        /* <DEDUP_REMOVED lines=20> */
.L_x_6977:
[----:B------:R-:W-:-:S07]  /*3000*/  MOV R51, R40 ;  /* 0x0000002800337202 */ /* 0x000fce0000000f00 */
.L_x_6978:
[----:B------:R-:W-:Y:S05]  /*3010*/  BSYNC B1 ;  /* 0x0000000000017941 */ /* 0x000fea0003800000 */
.L_x_6976:
        /* <DEDUP_REMOVED lines=18> */
.L_x_6982:
[----:B------:R-:W-:Y:S05]  /*3140*/  BSYNC B2 ;  /* 0x0000000000027941 */ /* 0x000fea0003800000 */
.L_x_6981:
        /* <DEDUP_REMOVED lines=37> */
[----:B------:R-:W-:-:S04]  /*33a0*/  IMAD.MOV.U32 R7, RZ, RZ, RZ ;  /* 0x000000ffff077224 */ /* 0x000fc800078e00ff */
[----:B------:R-:W-:-:S05]  /*33b0*/  IMAD.WIDE.U32 R52, R52, -0x2daee0ad, RZ ;  /* 0xd2511f5334347825 */ /* 0x000fca00078e00ff */
[----:B------:R-:W-:Y:S02]  /*33c0*/  LOP3.LUT R5, R53, UR24, R54, 0x96, !PT ;  /* 0x0000001835057c12 */ /* 0x000fe4000f8e9636 */
[----:B------:R-:W-:Y:S01]  /*33d0*/  MOV R42, R52 ;  /* 0x00000034002a7202 */ /* 0x000fe20000000f00 */
[----:B------:R-:W-:-:S05]  /*33e0*/  IMAD.WIDE.U32 R52, R40, -0x326172a9, RZ ;  /* 0xcd9e8d5728347825 */ /* 0x000fca00078e00ff */
[----:B------:R-:W-:Y:S02]  /*33f0*/  LOP3.LUT R6, R53, UR35, R6, 0x96, !PT ;  /* 0x0000002335067c12 */ /* 0x000fe4000f8e9606 */
[----:B------:R-:W-:-:S07]  /*3400*/  MOV R40, R52 ;  /* 0x0000003400287202 */ /* 0x000fce0000000f00 */
.L_x_6980:
[----:B------:R-:W-:Y:S05]  /*3410*/  BSYNC B1 ;  /* 0x0000000000017941 */ /* 0x000fea0003800000 */
.L_x_6979:
        /* <DEDUP_REMOVED lines=81> */
.L_x_6996:
        /* <DEDUP_REMOVED lines=27> */
[----:B------:R-:W-:Y:S01]  /*3ae0*/  F2FP.F16.F32.PACK_AB R10, R50, R37 ;  /* 0x00000025320a723e */ /* 0x000fe200000000ff */
        /* <DEDUP_REMOVED lines=10> */
[----:B------:R-:W-:Y:S02]  /*3b90*/  F2FP.F16.F32.PACK_AB R9, R49, R48 ;  /* 0x000000303109723e */ /* 0x000fe400000000ff */
[----:B------:R-:W-:Y:S01]  /*3ba0*/  F2FP.F16.F32.PACK_AB R11, R52, R47 ;  /* 0x0000002f340b723e */ /* 0x000fe200000000ff */
[----:B------:R-:W-:Y:S01]  /*3bb0*/  FFMA.FTZ R47, R25, R46, R33 ;  /* 0x0000002e192f7223 */ /* 0x000fe20000010021 */
[----:B------:R-:W-:-:S04]  /*3bc0*/  LEA R46, P1, R43, UR16, 0x4 ;  /* 0x000000102b2e7c11 */ /* 0x000fc8000f8220ff */
[----:B------:R-:W-:Y:S01]  /*3bd0*/  F2FP.F16.F32.PACK_AB R8, R47, R8 ;  /* 0x000000082f08723e */ /* 0x000fe200000000ff */
        /* <DEDUP_REMOVED lines=8> */
.L_x_6926:
[----:B------:R-:W-:Y:S05]  /*3c60*/  EXIT ;  /* 0x000000000000794d */ /* 0x000fea0003800000 */
.L_x_6983:
        /* <DEDUP_REMOVED lines=8> */
.L_x_6986:
[----:B------:R-:W-:Y:S05]  /*3cf0*/  BSYNC B1 ;  /* 0x0000000000017941 */ /* 0x000fea0003800000 */
.L_x_6985:
        /* <DEDUP_REMOVED lines=9> */
.L_x_6987:
[----:B------:R-:W-:Y:S01]  /*3d90*/  HFMA2.MMA R50, -RZ, RZ, 0, 2.384185791015625e-07 ;  /* 0x00000004ff327435 */ /* 0x000fe200000001ff */
[----:B------:R-:W-:-:S05]  /*3da0*/  FADD.FTZ R52, R51, R45 ;  /* 0x0000002d33347221 */ /* 0x000fca0000010000 */
[----:B------:R-:W-:-:S07]  /*3db0*/  MOV R57, R52 ;  /* 0x0000003400397202 */ /* 0x000fce0000000f00 */
[----:B------:R-:W-:Y:S05]  /*3dc0*/  WARPSYNC.COLLECTIVE R46, `(.L_x_6988) ;  /* 0x000000002e087348 */ /* 0x000fea0003c00000 */
[----:B------:R0:W1:Y:S02]  /*3dd0*/  SHFL.BFLY P1, R45, R57, R50, R47 ;  /* 0x0c000032392d7389 */ /* 0x000064000002002f */
[----:B01----:R-:W-:Y:S01]  /*3de0*/  ENDCOLLECTIVE ;  /* 0x000000000000791b */ /* 0x003fe20003800000 */
.L_x_6988:
[----:B------:R-:W-:Y:S01]  /*3df0*/  MOV R50, 0x8 ;  /* 0x0000000800327802 */ /* 0x000fe20000000f00 */
[----:B------:R-:W-:-:S04]  /*3e00*/  FADD.FTZ R53, R52, R45 ;  /* 0x0000002d34357221 */ /* 0x000fc80000010000 */
[----:B------:R-:W-:-:S07]  /*3e10*/  IMAD.MOV.U32 R57, RZ, RZ, R53 ;  /* 0x000000ffff397224 */ /* 0x000fce00078e0035 */
[----:B------:R-:W-:Y:S05]  /*3e20*/  WARPSYNC.COLLECTIVE R46, `(.L_x_6989) ;  /* 0x000000002e087348 */ /* 0x000fea0003c00000 */
[----:B------:R0:W1:Y:S02]  /*3e30*/  SHFL.BFLY P1, R45, R57, R50, R47 ;  /* 0x0c000032392d7389 */ /* 0x000064000002002f */
[----:B01----:R-:W-:Y:S01]  /*3e40*/  ENDCOLLECTIVE ;  /* 0x000000000000791b */ /* 0x003fe20003800000 */
.L_x_6989:
[----:B------:R-:W-:Y:S02]  /*3e50*/  IMAD.MOV.U32 R50, RZ, RZ, 0x10 ;  /* 0x00000010ff327424 */ /* 0x000fe400078e00ff */
[----:B------:R-:W-:-:S05]  /*3e60*/  FADD.FTZ R54, R53, R45 ;  /* 0x0000002d35367221 */ /* 0x000fca0000010000 */
[----:B------:R-:W-:-:S07]  /*3e70*/  MOV R57, R54 ;  /* 0x0000003600397202 */ /* 0x000fce0000000f00 */
[----:B------:R-:W-:Y:S05]  /*3e80*/  WARPSYNC.COLLECTIVE R46, `(.L_x_6990) ;  /* 0x000000002e087348 */ /* 0x000fea0003c00000 */
[----:B------:R0:W1:Y:S02]  /*3e90*/  SHFL.BFLY P1, R45, R57, R50, R47 ;  /* 0x0c000032392d7389 */ /* 0x000064000002002f */
[----:B01----:R-:W-:Y:S01]  /*3ea0*/  ENDCOLLECTIVE ;  /* 0x000000000000791b */ /* 0x003fe20003800000 */
.L_x_6990:
        /* <DEDUP_REMOVED lines=24> */
.L_x_6991:
[----:B------:R-:W-:Y:S01]  /*4030*/  HFMA2.MMA R50, -RZ, RZ, 0, 1.1920928955078125e-07 ;  /* 0x00000002ff327435 */ /* 0x000fe200000001ff */
[----:B------:R-:W-:-:S05]  /*4040*/  FADD.FTZ R53, R52, R45 ;  /* 0x0000002d34357221 */ /* 0x000fca0000010000 */
[----:B------:R-:W-:-:S07]  /*4050*/  MOV R57, R53 ;  /* 0x0000003500397202 */ /* 0x000fce0000000f00 */
[----:B------:R-:W-:Y:S05]  /*4060*/  WARPSYNC.COLLECTIVE R46, `(.L_x_6992) ;  /* 0x000000002e087348 */ /* 0x000fea0003c00000 */
[----:B------:R0:W1:Y:S02]  /*4070*/  SHFL.BFLY P1, R45, R57, R50, R47 ;  /* 0x0c000032392d7389 */ /* 0x000064000002002f */
[----:B01----:R-:W-:Y:S01]  /*4080*/  ENDCOLLECTIVE ;  /* 0x000000000000791b */ /* 0x003fe20003800000 */
.L_x_6992:
[----:B------:R-:W-:Y:S01]  /*4090*/  MOV R50, 0x4 ;  /* 0x0000000400327802 */ /* 0x000fe20000000f00 */
[----:B------:R-:W-:-:S04]  /*40a0*/  FADD.FTZ R54, R53, R45 ;  /* 0x0000002d35367221 */ /* 0x000fc80000010000 */
[----:B------:R-:W-:-:S07]  /*40b0*/  IMAD.MOV.U32 R57, RZ, RZ, R54 ;  /* 0x000000ffff397224 */ /* 0x000fce00078e0036 */
[----:B------:R-:W-:Y:S05]  /*40c0*/  WARPSYNC.COLLECTIVE R46, `(.L_x_6993) ;  /* 0x000000002e087348 */ /* 0x000fea0003c00000 */
[----:B------:R0:W1:Y:S02]  /*40d0*/  SHFL.BFLY P1, R45, R57, R50, R47 ;  /* 0x0c000032392d7389 */ /* 0x000064000002002f */
[----:B01----:R-:W-:Y:S01]  /*40e0*/  ENDCOLLECTIVE ;  /* 0x000000000000791b */ /* 0x003fe20003800000 */
.L_x_6993:
[----:B------:R-:W-:Y:S02]  /*40f0*/  IMAD.MOV.U32 R50, RZ, RZ, 0x8 ;  /* 0x00000008ff327424 */ /* 0x000fe400078e00ff */
[----:B------:R-:W-:-:S05]  /*4100*/  FADD.FTZ R55, R54, R45 ;  /* 0x0000002d36377221 */ /* 0x000fca0000010000 */
[----:B------:R-:W-:-:S07]  /*4110*/  MOV R57, R55 ;  /* 0x0000003700397202 */ /* 0x000fce0000000f00 */
[----:B------:R-:W-:Y:S05]  /*4120*/  WARPSYNC.COLLECTIVE R46, `(.L_x_6994) ;  /* 0x000000002e087348 */ /* 0x000fea0003c00000 */
[----:B------:R0:W1:Y:S02]  /*4130*/  SHFL.BFLY P1, R45, R57, R50, R47 ;  /* 0x0c000032392d7389 */ /* 0x000064000002002f */
[----:B01----:R-:W-:Y:S01]  /*4140*/  ENDCOLLECTIVE ;  /* 0x000000000000791b */ /* 0x003fe20003800000 */
.L_x_6994:
[----:B------:R-:W-:Y:S01]  /*4150*/  HFMA2.MMA R50, -RZ, RZ, 0, 9.5367431640625e-07 ;  /* 0x00000010ff327435 */ /* 0x000fe200000001ff */
[----:B------:R-:W-:-:S05]  /*4160*/  FADD.FTZ R51, R55, R45 ;  /* 0x0000002d37337221 */ /* 0x000fca0000010000 */
[----:B------:R-:W-:-:S07]  /*4170*/  MOV R57, R51 ;  /* 0x0000003300397202 */ /* 0x000fce0000000f00 */
[----:B------:R-:W-:Y:S05]  /*4180*/  WARPSYNC.COLLECTIVE R46, `(.L_x_6995) ;  /* 0x000000002e087348 */ /* 0x000fea0003c00000 */
[----:B------:R0:W1:Y:S02]  /*4190*/  SHFL.BFLY P1, R45, R57, R50, R47 ;  /* 0x0c000032392d7389 */ /* 0x000064000002002f */
[----:B01----:R-:W-:Y:S01]  /*41a0*/  ENDCOLLECTIVE ;  /* 0x000000000000791b */ /* 0x003fe20003800000 */
.L_x_6995:
[----:B------:R-:W-:Y:S05]  /*41b0*/  BRA `(.L_x_6996) ;  /* 0xfffffff400dc7947 */ /* 0x000fea000383ffff */
.L_x_6997:
        /* <DEDUP_REMOVED lines=12> */
.L_x_9617:


//--------------------- .text._ZN10layer_norm13ln_fwd_kernelINS_13Kernel_traitsIf6__halffS2_fjLj256ELj1ELj4ELj1ELj16ENS_18Kernel_traits_baseILj256EfS2_fS2_fjLj128EEEEELb1ELb0ELb1ELb0EEEvNS_9FwdParamsE --------------------------
	.section	.text._ZN10layer_norm13ln_fwd_kernelINS_13Kernel_traitsIf6__halffS2_fjLj256ELj1ELj4ELj1ELj16ENS_18Kernel_traits_baseILj256EfS2_fS2_fjLj128EEEEELb1ELb0ELb1ELb0EEEvNS_9FwdParamsE,"ax",@progbits
	.align	128
        .global         _ZN10layer_norm13ln_fwd_kernelINS_13Kernel_traitsIf6__halffS2_fjLj256ELj1ELj4ELj1ELj16ENS_18Kernel_traits_baseILj256EfS2_fS2_fjLj128EEEEELb1ELb0ELb1ELb0EEEvNS_9FwdParamsE
        .type           _ZN10layer_norm13ln_fwd_kernelINS_13Kernel_traitsIf6__halffS2_fjLj256ELj1ELj4ELj1ELj16ENS_18Kernel_traits_baseILj256EfS2_fS2_fjLj128EEEEELb1ELb0ELb1ELb0EEEvNS_9FwdParamsE,@function
        .size           _ZN10layer_norm13ln_fwd_kernelINS_13Kernel_traitsIf6__halffS2_fjLj256ELj1ELj4ELj1ELj16ENS_18Kernel_traits_baseILj256EfS2_fS2_fjLj128EEEEELb1ELb0ELb1ELb0EEEvNS_9FwdParamsE,(.L_x_9618 - _ZN10layer_norm13ln_fwd_kernelINS_13Kernel_traitsIf6__halffS2_fjLj256ELj1ELj4ELj1ELj16ENS_18Kernel_traits_baseILj256EfS2_fS2_fjLj128EEEEELb1ELb0ELb1ELb0EEEvNS_9FwdParamsE)
        .other          _ZN10layer_norm13ln_fwd_kernelINS_13Kernel_traitsIf6__halffS2_fjLj256ELj1ELj4ELj1ELj16ENS_18Kernel_traits_baseILj256EfS2_fS2_fjLj128EEEEELb1ELb0ELb1ELb0EEEvNS_9FwdParamsE,@"STO_CUDA_ENTRY STV_DEFAULT"
_ZN10layer_norm13ln_fwd_kernelINS_13Kernel_traitsIf6__halffS2_fjLj256ELj1ELj4ELj1ELj16ENS_18Kernel_traits_baseILj256EfS2_fS2_fjLj128EEEEELb1ELb0ELb1ELb0EEEvNS_9FwdParamsE:
.text._ZN10layer_norm13ln_fwd_kernelINS_13Kernel_traitsIf6__halffS2_fjLj256ELj1ELj4ELj1ELj16ENS_18Kernel_traits_baseILj256EfS2_fS2_fjLj128EEEEELb1ELb0ELb1ELb0EEEvNS_9FwdParamsE:
        /* <DEDUP_REMOVED lines=45> */
.L_x_6999:
[----:B------:R-:W-:Y:S05]  /*02d0*/  BSYNC B0 ;  /* 0x0000000000007941 */ /* 0x000fea0003800000 */
.L_x_6998:
        /* <DEDUP_REMOVED lines=91> */
.L_x_7078:
        /* <DEDUP_REMOVED lines=50> */
.L_x_7006:
[----:B------:R-:W-:-:S07]  /*0bb0*/  IMAD.MOV.U32 R42, RZ, RZ, R48 ;  /* 0x000000ffff2a7224 */ /* 0x000fce00078e0030 */
.L_x_7007:
[----:B------:R-:W-:Y:S05]  /*0bc0*/  BSYNC B3 ;  /* 0x0000000000037941 */ /* 0x000fea0003800000 */
.L_x_7005:
        /* <DEDUP_REMOVED lines=16> */
.L_x_7011:
[----:B------:R-:W-:Y:S05]  /*0cd0*/  BSYNC B4 ;  /* 0x0000000000047941 */ /* 0x000fea0003800000 */
.L_x_7010:
        /* <DEDUP_REMOVED lines=43> */
.L_x_7009:
[----:B------:R-:W-:Y:S05]  /*0f90*/  BSYNC B3 ;  /* 0x0000000000037941 */ /* 0x000fea0003800000 */
.L_x_7008:
        /* <DEDUP_REMOVED lines=10> */
.L_x_7004:
[----:B------:R-:W-:Y:S05]  /*1040*/  BSYNC B2 ;  /* 0x0000000000027941 */ /* 0x000fea0003800000 */
.L_x_7003:
        /* <DEDUP_REMOVED lines=18> */
.L_x_7015:
[----:B------:R-:W-:-:S07]  /*1170*/  IMAD.MOV.U32 R37, RZ, RZ, R48 ;  /* 0x000000ffff257224 */ /* 0x000fce00078e0030 */
.L_x_7016:
[----:B------:R-:W-:Y:S05]  /*1180*/  BSYNC B3 ;  /* 0x0000000000037941 */ /* 0x000fea0003800000 */
.L_x_7014:
        /* <DEDUP_REMOVED lines=16> */
.L_x_7020:
[----:B------:R-:W-:Y:S05]  /*1290*/  BSYNC B4 ;  /* 0x0000000000047941 */ /* 0x000fea0003800000 */
.L_x_7019:
        /* <DEDUP_REMOVED lines=42> */
.L_x_7018:
[----:B------:R-:W-:Y:S05]  /*1540*/  BSYNC B3 ;  /* 0x0000000000037941 */ /* 0x000fea0003800000 */
.L_x_7017:
        /* <DEDUP_REMOVED lines=10> */
.L_x_7013:
[----:B------:R-:W-:Y:S05]  /*15f0*/  BSYNC B2 ;  /* 0x0000000000027941 */ /* 0x000fea0003800000 */
.L_x_7012:
        /* <DEDUP_REMOVED lines=18> */
.L_x_7024:
[----:B------:R-:W-:-:S07]  /*1720*/  MOV R46, R48 ;  /* 0x00000030002e7202 */ /* 0x000fce0000000f00 */
.L_x_7025:
[----:B------:R-:W-:Y:S05]  /*1730*/  BSYNC B3 ;  /* 0x0000000000037941 */ /* 0x000fea0003800000 */
.L_x_7023:
        /* <DEDUP_REMOVED lines=16> */
.L_x_7029:
[----:B------:R-:W-:Y:S05]  /*1840*/  BSYNC B4 ;  /* 0x0000000000047941 */ /* 0x000fea0003800000 */
.L_x_7028:
        /* <DEDUP_REMOVED lines=43> */
.L_x_7027:
[----:B------:R-:W-:Y:S05]  /*1b00*/  BSYNC B3 ;  /* 0x0000000000037941 */ /* 0x000fea0003800000 */
.L_x_7026:
        /* <DEDUP_REMOVED lines=10> */
.L_x_7022:
[----:B------:R-:W-:Y:S05]  /*1bb0*/  BSYNC B2 ;  /* 0x0000000000027941 */ /* 0x000fea0003800000 */
.L_x_7021:
        /* <DEDUP_REMOVED lines=18> */
.L_x_7033:
[----:B------:R-:W-:-:S07]  /*1ce0*/  MOV R39, R48 ;  /* 0x0000003000277202 */ /* 0x000fce0000000f00 */
.L_x_7034:
[----:B------:R-:W-:Y:S05]  /*1cf0*/  BSYNC B3 ;  /* 0x0000000000037941 */ /* 0x000fea0003800000 */
.L_x_7032:
        /* <DEDUP_REMOVED lines=16> */
.L_x_7038:
[----:B------:R-:W-:Y:S05]  /*1e00*/  BSYNC B4 ;  /* 0x0000000000047941 */ /* 0x000fea0003800000 */
.L_x_7037:
        /* <DEDUP_REMOVED lines=43> */
.L_x_7036:
[----:B------:R-:W-:Y:S05]  /*20c0*/  BSYNC B3 ;  /* 0x0000000000037941 */ /* 0x000fea0003800000 */
.L_x_7035:
        /* <DEDUP_REMOVED lines=10> */
.L_x_7031:
[----:B------:R-:W-:Y:S05]  /*2170*/  BSYNC B2 ;  /* 0x0000000000027941 */ /* 0x000fea0003800000 */
.L_x_7030:
        /* <DEDUP_REMOVED lines=18> */
.L_x_7042:
[----:B------:R-:W-:-:S07]  /*22a0*/  MOV R46, R48 ;  /* 0x00000030002e7202 */ /* 0x000fce0000000f00 */
.L_x_7043:
[----:B------:R-:W-:Y:S05]  /*22b0*/  BSYNC B3 ;  /* 0x0000000000037941 */ /* 0x000fea0003800000 */
.L_x_7041:
        /* <DEDUP_REMOVED lines=16> */
.L_x_7047:
[----:B------:R-:W-:Y:S05]  /*23c0*/  BSYNC B4 ;  /* 0x0000000000047941 */ /* 0x000fea0003800000 */
.L_x_7046:
        /* <DEDUP_REMOVED lines=43> */
.L_x_7045:
[----:B------:R-:W-:Y:S05]  /*2680*/  BSYNC B3 ;  /* 0x0000000000037941 */ /* 0x000fea0003800000 */
.L_x_7044:
        /* <DEDUP_REMOVED lines=10> */
.L_x_7040:
[----:B------:R-:W-:Y:S05]  /*2730*/  BSYNC B2 ;  /* 0x0000000000027941 */ /* 0x000fea0003800000 */
.L_x_7039:
        /* <DEDUP_REMOVED lines=18> */
.L_x_7051:
[----:B------:R-:W-:-:S07]  /*2860*/  MOV R41, R48 ;  /* 0x0000003000297202 */ /* 0x000fce0000000f00 */
.L_x_7052:
[----:B------:R-:W-:Y:S05]  /*2870*/  BSYNC B3 ;  /* 0x0000000000037941 */ /* 0x000fea0003800000 */
.L_x_7050:
        /* <DEDUP_REMOVED lines=16> */
.L_x_7056:
[----:B------:R-:W-:Y:S05]  /*2980*/  BSYNC B4 ;  /* 0x0000000000047941 */ /* 0x000fea0003800000 */
.L_x_7055:
        /* <DEDUP_REMOVED lines=43> */
.L_x_7054:
[----:B------:R-:W-:Y:S05]  /*2c40*/  BSYNC B3 ;  /* 0x0000000000037941 */ /* 0x000fea0003800000 */
.L_x_7053:
[----:B------:R-:W-:Y:S01]  /*2c50*/  HFMA2.MMA R46, -RZ, RZ, 0.1171875, 0 ;  /* 0x2f800000ff2e7435 */ /* 0x000fe200000001ff */
[----:B------:R-:W-:Y:S01]  /*2c60*/  I2FP.F32.U32 R41, R41 ;  /* 0x0000002900297245 */ /* 0x000fe20000201000 */
[----:B------:R-:W-:-:S05]  /*2c70*/  HADD2.F32 R42, -RZ, R34.H1_H1 ;  /* 0x30000022ff2a7230 */ /* 0x000fca0000004100 */
[----:B------:R-:W-:-:S03]  /*2c80*/  FMUL.FTZ R42, R42, UR11 ;  /* 0x0000000b2a2a7c20 */ /* 0x000fc60008410000 */
[----:B------:R-:W-:Y:S01]  /*2c90*/  FFMA.FTZ R41, R41, R46, 1.1641532182693481445e-10 ;  /* 0x2f00000029297423 */ /* 0x000fe2000001002e */
[----:B------:R-:W-:-:S04]  /*2ca0*/  FMUL.FTZ R42, R42, UR10 ;  /* 0x0000000a2a2a7c20 */ /* 0x000fc80008410000 */
[----:B------:R-:W-:-:S04]  /*2cb0*/  FSETP.GTU.FTZ.AND P1, PT, R41, UR8, PT ;  /* 0x0000000829007c0b */ /* 0x000fc8000bf3c000 */
[----:B------:R-:W-:Y:S02]  /*2cc0*/  FSEL R41, R42, RZ, !P1 ;  /* 0x000000ff2a297208 */ /* 0x000fe40004800000 */
[----:B------:R-:W-:-:S03]  /*2cd0*/  SEL R57, RZ, 0x1, P1 ;  /* 0x00000001ff397807 */ /* 0x000fc60000800000 */
[----:B------:R-:W-:-:S07]  /*2ce0*/  @P0 FADD.FTZ R41, R29, R41 ;  /* 0x000000291d290221 */ /* 0x000fce0000010000 */
.L_x_7049:
[----:B------:R-:W-:Y:S05]  /*2cf0*/  BSYNC B2 ;  /* 0x0000000000027941 */ /* 0x000fea0003800000 */
.L_x_7048:
        /* <DEDUP_REMOVED lines=18> */
.L_x_7060:
[----:B------:R-:W-:-:S07]  /*2e20*/  MOV R46, R48 ;  /* 0x00000030002e7202 */ /* 0x000fce0000000f00 */
.L_x_7061:
[----:B------:R-:W-:Y:S05]  /*2e30*/  BSYNC B3 ;  /* 0x0000000000037941 */ /* 0x000fea0003800000 */
.L_x_7059:
        /* <DEDUP_REMOVED lines=16> */
.L_x_7065:
[----:B------:R-:W-:Y:S05]  /*2f40*/  BSYNC B4 ;  /* 0x0000000000047941 */ /* 0x000fea0003800000 */
.L_x_7064:
        /* <DEDUP_REMOVED lines=43> */
.L_x_7063:
[----:B------:R-:W-:Y:S05]  /*3200*/  BSYNC B3 ;  /* 0x0000000000037941 */ /* 0x000fea0003800000 */
.L_x_7062:
        /* <DEDUP_REMOVED lines=10> */
.L_x_7058:
[----:B------:R-:W-:Y:S05]  /*32b0*/  BSYNC B2 ;  /* 0x0000000000027941 */ /* 0x000fea0003800000 */
.L_x_7057:
        /* <DEDUP_REMOVED lines=18> */
.L_x_7069:
[----:B------:R-:W-:-:S07]  /*33e0*/  MOV R43, R48 ;  /* 0x00000030002b7202 */ /* 0x000fce0000000f00 */
.L_x_7070:
[----:B------:R-:W-:Y:S05]  /*33f0*/  BSYNC B3 ;  /* 0x0000000000037941 */ /* 0x000fea0003800000 */
.L_x_7068:
        /* <DEDUP_REMOVED lines=16> */
.L_x_7074:
[----:B------:R-:W-:Y:S05]  /*3500*/  BSYNC B4 ;  /* 0x0000000000047941 */ /* 0x000fea0003800000 */
.L_x_7073:
        /* <DEDUP_REMOVED lines=43> */
.L_x_7072:
[----:B------:R-:W-:Y:S05]  /*37c0*/  BSYNC B3 ;  /* 0x0000000000037941 */ /* 0x000fea0003800000 */
.L_x_7071:
        /* <DEDUP_REMOVED lines=10> */
.L_x_7067:
[----:B------:R-:W-:Y:S05]  /*3870*/  BSYNC B2 ;  /* 0x0000000000027941 */ /* 0x000fea0003800000 */
.L_x_7066:
        /* <DEDUP_REMOVED lines=21> */
.L_x_7002:
[----:B------:R-:W-:Y:S05]  /*39d0*/  BSYNC B0 ;  /* 0x0000000000007941 */ /* 0x000fea0003800000 */
.L_x_7001:
        /* <DEDUP_REMOVED lines=50> */
.L_x_7090:
        /* <DEDUP_REMOVED lines=55> */
.L_x_7077:
[----:B------:R-:W-:Y:S05]  /*4070*/  BSYNC B0 ;  /* 0x0000000000007941 */ /* 0x000fea0003800000 */
.L_x_7076:
[----:B-1----:R-:W1:Y:S02]  /*4080*/  LDC.64 R44, c[0x0][0x210] ;  /* 0x00008400ff2c7b82 */ /* 0x002e640000000a00 */
[----:B-1----:R-:W-:-:S04]  /*4090*/  LEA R0, R44, R0, 0x2 ;  /* 0x000000002c007211 */ /* 0x002fc800078e10ff */
[----:B------:R-:W-:-:S13]  /*40a0*/  ISETP.GE.AND P0, PT, R0, R45, PT ;  /* 0x0000002d0000720c */ /* 0x000fda0003f06270 */
[----:B------:R-:W-:Y:S05]  /*40b0*/  @!P0 BRA `(.L_x_7078) ;  /* 0xffffffc400f48947 */ /* 0x000fea000383ffff */
[----:B------:R-:W-:Y:S05]  /*40c0*/  BSYNC B1 ;  /* 0x0000000000017941 */ /* 0x000fea0003800000 */
.L_x_7000:
[----:B------:R-:W-:Y:S05]  /*40d0*/  EXIT ;  /* 0x000000000000794d */ /* 0x000fea0003800000 */
.L_x_7075:
        /* <DEDUP_REMOVED lines=8> */
.L_x_7080:
[----:B------:R-:W-:Y:S05]  /*4160*/  BSYNC B0 ;  /* 0x0000000000007941 */ /* 0x000fea0003800000 */
.L_x_7079:
        /* <DEDUP_REMOVED lines=8> */
.L_x_7081:
[----:B------:R-:W-:Y:S02]  /*41f0*/  IMAD.MOV.U32 R64, RZ, RZ, 0x4 ;  /* 0x00000004ff407424 */ /* 0x000fe400078e00ff */
[----:B------:R-:W-:-:S05]  /*4200*/  FADD.FTZ R66, R65, R44 ;  /* 0x0000002c41427221 */ /* 0x000fca0000010000 */
[----:B------:R-:W-:-:S07]  /*4210*/  MOV R65, R66 ;  /* 0x0000004200417202 */ /* 0x000fce0000000f00 */
[----:B------:R-:W-:Y:S05]  /*4220*/  WARPSYNC.COLLECTIVE R46, `(.L_x_7082) ;  /* 0x000000002e087348 */ /* 0x000fea0003c00000 */
[----:B------:R0:W1:Y:S02]  /*4230*/  SHFL.BFLY P1, R44, R65, R64, R47 ;  /* 0x0c000040412c7389 */ /* 0x000064000002002f */
[----:B01----:R-:W-:Y:S01]  /*4240*/  ENDCOLLECTIVE ;  /* 0x000000000000791b */ /* 0x003fe20003800000 */
.L_x_7082:
[----:B------:R-:W-:Y:S01]  /*4250*/  HFMA2.MMA R64, -RZ, RZ, 0, 4.76837158203125e-07 ;  /* 0x00000008ff407435 */ /* 0x000fe200000001ff */
[----:B------:R-:W-:-:S05]  /*4260*/  FADD.FTZ R67, R66, R44 ;  /* 0x0000002c42437221 */ /* 0x000fca0000010000 */
[----:B------:R-:W-:-:S07]  /*4270*/  MOV R65, R67 ;  /* 0x0000004300417202 */ /* 0x000fce0000000f00 */
[----:B------:R-:W-:Y:S05]  /*4280*/  WARPSYNC.COLLECTIVE R46, `(.L_x_7083) ;  /* 0x000000002e087348 */ /* 0x000fea0003c00000 */
[----:B------:R0:W1:Y:S02]  /*4290*/  SHFL.BFLY P1, R44, R65, R64, R47 ;  /* 0x0c000040412c7389 */ /* 0x000064000002002f */
[----:B01----:R-:W-:Y:S01]  /*42a0*/  ENDCOLLECTIVE ;  /* 0x000000000000791b */ /* 0x003fe20003800000 */
.L_x_7083:
[----:B------:R-:W-:Y:S01]  /*42b0*/  MOV R64, 0x10 ;  /* 0x0000001000407802 */ /* 0x000fe20000000f00 */
[----:B------:R-:W-:-:S04]  /*42c0*/  FADD.FTZ R68, R67, R44 ;  /* 0x0000002c43447221 */ /* 0x000fc80000010000 */
[----:B------:R-:W-:-:S07]  /*42d0*/  IMAD.MOV.U32 R65, RZ, RZ, R68 ;  /* 0x000000ffff417224 */ /* 0x000fce00078e0044 */
[----:B------:R-:W-:Y:S05]  /*42e0*/  WARPSYNC.COLLECTIVE R46, `(.L_x_7084) ;  /* 0x000000002e087348 */ /* 0x000fea0003c00000 */
[----:B------:R0:W1:Y:S02]  /*42f0*/  SHFL.BFLY P1, R44, R65, R64, R47 ;  /* 0x0c000040412c7389 */ /* 0x000064000002002f */
[----:B01----:R-:W-:Y:S01]  /*4300*/  ENDCOLLECTIVE ;  /* 0x000000000000791b */ /* 0x003fe20003800000 */
.L_x_7084:
        /* <DEDUP_REMOVED lines=24> */
.L_x_7085:
[----:B------:R-:W-:Y:S01]  /*4490*/  HFMA2.MMA R64, -RZ, RZ, 0, 1.1920928955078125e-07 ;  /* 0x00000002ff407435 */ /* 0x000fe200000001ff */
[----:B------:R-:W-:-:S05]  /*44a0*/  FADD.FTZ R66, R65, R44 ;  /* 0x0000002c41427221 */ /* 0x000fca0000010000 */
[----:B------:R-:W-:-:S07]  /*44b0*/  MOV R65, R66 ;  /* 0x0000004200417202 */ /* 0x000fce0000000f00 */
[----:B------:R-:W-:Y:S05]  /*44c0*/  WARPSYNC.COLLECTIVE R46, `(.L_x_7086) ;  /* 0x000000002e087348 */ /* 0x000fea0003c00000 */
[----:B------:R0:W1:Y:S02]  /*44d0*/  SHFL.BFLY P1, R44, R65, R64, R47 ;  /* 0x0c000040412c7389 */ /* 0x000064000002002f */
[----:B01----:R-:W-:Y:S01]  /*44e0*/  ENDCOLLECTIVE ;  /* 0x000000000000791b */ /* 0x003fe20003800000 */
.L_x_7086:
[----:B------:R-:W-:Y:S01]  /*44f0*/  MOV R64, 0x4 ;  /* 0x0000000400407802 */ /* 0x000fe20000000f00 */
[----:B------:R-:W-:-:S04]  /*4500*/  FADD.FTZ R67, R66, R44 ;  /* 0x0000002c42437221 */ /* 0x000fc80000010000 */
[----:B------:R-:W-:-:S07]  /*4510*/  IMAD.MOV.U32 R65, RZ, RZ, R67 ;  /* 0x000000ffff417224 */ /* 0x000fce00078e0043 */
[----:B------:R-:W-:Y:S05]  /*4520*/  WARPSYNC.COLLECTIVE R46, `(.L_x_7087) ;  /* 0x000000002e087348 */ /* 0x000fea0003c00000 */
[----:B------:R0:W1:Y:S02]  /*4530*/  SHFL.BFLY P1, R44, R65, R64, R47 ;  /* 0x0c000040412c7389 */ /* 0x000064000002002f */
[----:B01----:R-:W-:Y:S01]  /*4540*/  ENDCOLLECTIVE ;  /* 0x000000000000791b */ /* 0x003fe20003800000 */
.L_x_7087:
[----:B------:R-:W-:Y:S02]  /*4550*/  IMAD.MOV.U32 R64, RZ, RZ, 0x8 ;  /* 0x00000008ff407424 */ /* 0x000fe400078e00ff */
[----:B------:R-:W-:-:S05]  /*4560*/  FADD.FTZ R68, R67, R44 ;  /* 0x0000002c43447221 */ /* 0x000fca0000010000 */
[----:B------:R-:W-:-:S07]  /*4570*/  MOV R65, R68 ;  /* 0x0000004400417202 */ /* 0x000fce0000000f00 */
[----:B------:R-:W-:Y:S05]  /*4580*/  WARPSYNC.COLLECTIVE R46, `(.L_x_7088) ;  /* 0x000000002e087348 */ /* 0x000fea0003c00000 */
[----:B------:R0:W1:Y:S02]  /*4590*/  SHFL.BFLY P1, R44, R65, R64, R47 ;  /* 0x0c000040412c7389 */ /* 0x000064000002002f */
[----:B01----:R-:W-:Y:S01]  /*45a0*/  ENDCOLLECTIVE ;  /* 0x000000000000791b */ /* 0x003fe20003800000 */
.L_x_7088:
[----:B------:R-:W-:Y:S01]  /*45b0*/  HFMA2.MMA R64, -RZ, RZ, 0, 9.5367431640625e-07 ;  /* 0x00000010ff407435 */ /* 0x000fe200000001ff */
[----:B------:R-:W-:-:S05]  /*45c0*/  FADD.FTZ R69, R68, R44 ;  /* 0x0000002c44457221 */ /* 0x000fca0000010000 */
[----:B------:R-:W-:-:S07]  /*45d0*/  MOV R65, R69 ;  /* 0x0000004500417202 */ /* 0x000fce0000000f00 */
[----:B------:R-:W-:Y:S05]  /*45e0*/  WARPSYNC.COLLECTIVE R46, `(.L_x_7089) ;  /* 0x000000002e087348 */ /* 0x000fea0003c00000 */
[----:B------:R0:W1:Y:S02]  /*45f0*/  SHFL.BFLY P1, R44, R65, R64, R47 ;  /* 0x0c000040412c7389 */ /* 0x000064000002002f */
[----:B01----:R-:W-:Y:S01]  /*4600*/  ENDCOLLECTIVE ;  /* 0x000000000000791b */ /* 0x003fe20003800000 */
.L_x_7089:
[----:B------:R-:W-:Y:S05]  /*4610*/  BRA `(.L_x_7090) ;  /* 0xfffffff400b87947 */ /* 0x000fea000383ffff */
.L_x_7091:
        /* <DEDUP_REMOVED lines=14> */
.L_x_9618:


//--------------------- .text._ZN10layer_norm13ln_fwd_kernelINS_13Kernel_traitsIf6__halffS2_fjLj256ELj1ELj4ELj1ELj16ENS_18Kernel_traits_baseILj256EfS2_fS2_fjLj128EEEEELb1ELb0ELb1ELb1EEEvNS_9FwdParamsE --------------------------
	.section	.text._ZN10layer_norm13ln_fwd_kernelINS_13Kernel_traitsIf6__halffS2_fjLj256ELj1ELj4ELj1ELj16ENS_18Kernel_traits_baseILj256EfS2_fS2_fjLj128EEEEELb1ELb0ELb1ELb1EEEvNS_9FwdParamsE,"ax",@progbits
	.align	128
        .global         _ZN10layer_norm13ln_fwd_kernelINS_13Kernel_traitsIf6__halffS2_fjLj256ELj1ELj4ELj1ELj16ENS_18Kernel_traits_baseILj256EfS2_fS2_fjLj128EEEEELb1ELb0ELb1ELb1EEEvNS_9FwdParamsE
        .type           _ZN10layer_norm13ln_fwd_kernelINS_13Kernel_traitsIf6__halffS2_fjLj256ELj1ELj4ELj1ELj16ENS_18Kernel_traits_baseILj256EfS2_fS2_fjLj128EEEEELb1ELb0ELb1ELb1EEEvNS_9FwdParamsE,@function
        .size           _ZN10layer_norm13ln_fwd_kernelINS_13Kernel_traitsIf6__halffS2_fjLj256ELj1ELj4ELj1ELj16ENS_18Kernel_traits_baseILj256EfS2_fS2_fjLj128EEEEELb1ELb0ELb1ELb1EEEvNS_9FwdParamsE,(.L_x_9619 - _ZN10layer_norm13ln_fwd_kernelINS_13Kernel_traitsIf6__halffS2_fjLj256ELj1ELj4ELj1ELj16ENS_18Kernel_traits_baseILj256EfS2_fS2_fjLj128EEEEELb1ELb0ELb1ELb1EEEvNS_9FwdParamsE)
        .other          _ZN10layer_norm13ln_fwd_kernelINS_13Kernel_traitsIf6__halffS2_fjLj256ELj1ELj4ELj1ELj16ENS_18Kernel_traits_baseILj256EfS2_fS2_fjLj128EEEEELb1ELb0ELb1ELb1EEEvNS_9FwdParamsE,@"STO_CUDA_ENTRY STV_DEFAULT"
_ZN10layer_norm13ln_fwd_kernelINS_13Kernel_traitsIf6__halffS2_fjLj256ELj1ELj4ELj1ELj16ENS_18Kernel_traits_baseILj256EfS2_fS2_fjLj128EEEEELb1ELb0ELb1ELb1EEEvNS_9FwdParamsE:
.text._ZN10layer_norm13ln_fwd_kernelINS_13Kernel_traitsIf6__halffS2_fjLj256ELj1ELj4ELj1ELj16ENS_18Kernel_traits_baseILj256EfS2_fS2_fjLj128EEEEELb1ELb0ELb1ELb1EEEvNS_9FwdParamsE:
        /* <DEDUP_REMOVED lines=59> */
[----:B------:R-:W-:Y:S01]  /*03b0*/  UIADD3 UR24, UR4, 0x5384540f, URZ ;  /* 0x5384540f04187890 */ /* 0x000fe2000fffe03f */
[----:B------:R-:W-:Y:S01]  /*03c0*/  @P1 IADD3.X R27, RZ, R5, RZ, P0, !PT ;  /* 0x00000005ff1b1210 */ /* 0x000fe200007fe4ff */
[----:B------:R-:W-:Y:S01]  /*03d0*/  IMAD R5, R45, -0x326172a9, RZ ;  /* 0xcd9e8d572d057824 */ /* 0x000fe200078e02ff */
[----:B------:R-:W-:Y:S02]  /*03e0*/  UIADD3 UR25, UR5, 0x1fd5c5a3, URZ ;  /* 0x1fd5c5a305197890 */ /* 0x000fe4000fffe03f */
[--C-:B------:R-:W-:Y:S01]  /*03f0*/  SHF.R.U64 R44, R0, 0x2, R27.reuse ;  /* 0x00000002002c7819 */ /* 0x100fe2000000121b */
[----:B------:R-:W-:Y:S01]  /*0400*/  UIADD3 UR26, UR4, -0xe443238, URZ ;  /* 0xf1bbcdc8041a7890 */ /* 0x000fe2000fffe03f */
[----:B------:R-:W-:Y:S01]  /*0410*/  SHF.R.U32.HI R7, RZ, 0x2, R27 ;  /* 0x00000002ff077819 */ /* 0x000fe2000001161b */
[----:B------:R-:W-:Y:S02]  /*0420*/  UIADD3 UR27, UR5, -0x24c28bd8, URZ ;  /* 0xdb3d7428051b7890 */ /* 0x000fe4000fffe03f */
[----:B------:R-:W-:Y:S01]  /*0430*/  IMAD.HI.U32 R3, R44, -0x2daee0ad, RZ ;  /* 0xd2511f532c037827 */ /* 0x000fe200078e00ff */
[----:B------:R-:W-:Y:S01]  /*0440*/  LOP3.LUT R2, R2, UR4, R7, 0x96, !PT ;  /* 0x0000000402027c12 */ /* 0x000fe2000f8e9607 */
[----:B------:R-:W-:-:S02]  /*0450*/  UIADD3 UR28, UR4, -0x700cb87f, URZ ;  /* 0x8ff34781041c7890 */ /* 0x000fc4000fffe03f */
[----:B-1----:R-:W-:Y:S01]  /*0460*/  IMAD R25, R44, -0x2daee0ad, RZ ;  /* 0xd2511f532c197824 */ /* 0x002fe200078e02ff */
        /* <DEDUP_REMOVED lines=62> */
.L_x_7170:
[----:B0-----:R-:W0:Y:S08]  /*0850*/  LDC.64 R36, c[0x0][0x280] ;  /* 0x0000a000ff247b82 */ /* 0x001e300000000a00 */
        /* <DEDUP_REMOVED lines=47> */
.L_x_7096:
[----:B------:R-:W-:-:S07]  /*0b50*/  IMAD.MOV.U32 R42, RZ, RZ, R4 ;  /* 0x000000ffff2a7224 */ /* 0x000fce00078e0004 */
.L_x_7097:
[----:B------:R-:W-:Y:S05]  /*0b60*/  BSYNC B2 ;  /* 0x0000000000027941 */ /* 0x000fea0003800000 */
.L_x_7095:
        /* <DEDUP_REMOVED lines=16> */
.L_x_7101:
[----:B------:R-:W-:Y:S05]  /*0c70*/  BSYNC B3 ;  /* 0x0000000000037941 */ /* 0x000fea0003800000 */
.L_x_7100:
        /* <DEDUP_REMOVED lines=43> */
.L_x_7099:
[----:B------:R-:W-:Y:S05]  /*0f30*/  BSYNC B2 ;  /* 0x0000000000027941 */ /* 0x000fea0003800000 */
.L_x_7098:
        /* <DEDUP_REMOVED lines=10> */
.L_x_7094:
[----:B------:R-:W-:Y:S05]  /*0fe0*/  BSYNC B1 ;  /* 0x0000000000017941 */ /* 0x000fea0003800000 */
.L_x_7093:
        /* <DEDUP_REMOVED lines=18> */
.L_x_7105:
[----:B------:R-:W-:-:S07]  /*1110*/  IMAD.MOV.U32 R3, RZ, RZ, R4 ;  /* 0x000000ffff037224 */ /* 0x000fce00078e0004 */
.L_x_7106:
[----:B------:R-:W-:Y:S05]  /*1120*/  BSYNC B2 ;  /* 0x0000000000027941 */ /* 0x000fea0003800000 */
.L_x_7104:
        /* <DEDUP_REMOVED lines=16> */
.L_x_7110:
[----:B------:R-:W-:Y:S05]  /*1230*/  BSYNC B3 ;  /* 0x0000000000037941 */ /* 0x000fea0003800000 */
.L_x_7109:
        /* <DEDUP_REMOVED lines=43> */
.L_x_7108:
[----:B------:R-:W-:Y:S05]  /*14f0*/  BSYNC B2 ;  /* 0x0000000000027941 */ /* 0x000fea0003800000 */
.L_x_7107:
        /* <DEDUP_REMOVED lines=10> */
.L_x_7103:
[----:B------:R-:W-:Y:S05]  /*15a0*/  BSYNC B1 ;  /* 0x0000000000017941 */ /* 0x000fea0003800000 */
.L_x_7102:
        /* <DEDUP_REMOVED lines=18> */
.L_x_7114:
[----:B------:R-:W-:-:S07]  /*16d0*/  IMAD.MOV.U32 R3, RZ, RZ, R4 ;  /* 0x000000ffff037224 */ /* 0x000fce00078e0004 */
.L_x_7115:
[----:B------:R-:W-:Y:S05]  /*16e0*/  BSYNC B2 ;  /* 0x0000000000027941 */ /* 0x000fea0003800000 */
.L_x_7113:
        /* <DEDUP_REMOVED lines=16> */
.L_x_7119:
[----:B------:R-:W-:Y:S05]  /*17f0*/  BSYNC B3 ;  /* 0x0000000000037941 */ /* 0x000fea0003800000 */
.L_x_7118:
        /* <DEDUP_REMOVED lines=43> */
.L_x_7117:
[----:B------:R-:W-:Y:S05]  /*1ab0*/  BSYNC B2 ;  /* 0x0000000000027941 */ /* 0x000fea0003800000 */
.L_x_7116:
        /* <DEDUP_REMOVED lines=10> */
.L_x_7112:
[----:B------:R-:W-:Y:S05]  /*1b60*/  BSYNC B1 ;  /* 0x0000000000017941 */ /* 0x000fea0003800000 */
.L_x_7111:
        /* <DEDUP_REMOVED lines=18> */
.L_x_7123:
[----:B------:R-:W-:-:S07]  /*1c90*/  IMAD.MOV.U32 R3, RZ, RZ, R4 ;  /* 0x000000ffff037224 */ /* 0x000fce00078e0004 */
.L_x_7124:
[----:B------:R-:W-:Y:S05]  /*1ca0*/  BSYNC B2 ;  /* 0x0000000000027941 */ /* 0x000fea0003800000 */
.L_x_7122:
        /* <DEDUP_REMOVED lines=16> */
.L_x_7128:
[----:B------:R-:W-:Y:S05]  /*1db0*/  BSYNC B3 ;  /* 0x0000000000037941 */ /* 0x000fea0003800000 */
.L_x_7127:
        /* <DEDUP_REMOVED lines=43> */
.L_x_7126:
[----:B------:R-:W-:Y:S05]  /*2070*/  BSYNC B2 ;  /* 0x0000000000027941 */ /* 0x000fea0003800000 */
.L_x_7125:
        /* <DEDUP_REMOVED lines=10> */
.L_x_7121:
[----:B------:R-:W-:Y:S05]  /*2120*/  BSYNC B1 ;  /* 0x0000000000017941 */ /* 0x000fea0003800000 */
.L_x_7120:
        /* <DEDUP_REMOVED lines=18> */
.L_x_7132:
[----:B------:R-:W-:-:S07]  /*2250*/  IMAD.MOV.U32 R3, RZ, RZ, R4 ;  /* 0x000000ffff037224 */ /* 0x000fce00078e0004 */
.L_x_7133:
[----:B------:R-:W-:Y:S05]  /*2260*/  BSYNC B2 ;  /* 0x0000000000027941 */ /* 0x000fea0003800000 */
.L_x_7131:
        /* <DEDUP_REMOVED lines=16> */
.L_x_7137:
[----:B------:R-:W-:Y:S05]  /*2370*/  BSYNC B3 ;  /* 0x0000000000037941 */ /* 0x000fea0003800000 */
.L_x_7136:
        /* <DEDUP_REMOVED lines=43> */
.L_x_7135:
[----:B------:R-:W-:Y:S05]  /*2630*/  BSYNC B2 ;  /* 0x0000000000027941 */ /* 0x000fea0003800000 */
.L_x_7134:
[----:B------:R-:W-:Y:S01]  /*2640*/  I2FP.F32.U32 R3, R3 ;  /* 0x0000000300037245 */ /* 0x000fe20000201000 */
[----:B------:R-:W-:Y:S02]  /*2650*/  HADD2.F32 R40, -RZ, R30.H0_H0 ;  /* 0x2000001eff287230 */ /* 0x000fe40000004100 */
        /* <DEDUP_REMOVED lines=8> */
.L_x_7130:
[----:B------:R-:W-:Y:S05]  /*26e0*/  BSYNC B1 ;  /* 0x0000000000017941 */ /* 0x000fea0003800000 */
.L_x_7129:
        /* <DEDUP_REMOVED lines=18> */
.L_x_7141:
[----:B------:R-:W-:-:S07]  /*2810*/  IMAD.MOV.U32 R3, RZ, RZ, R4 ;  /* 0x000000ffff037224 */ /* 0x000fce00078e0004 */
.L_x_7142:
[----:B------:R-:W-:Y:S05]  /*2820*/  BSYNC B2 ;  /* 0x0000000000027941 */ /* 0x000fea0003800000 */
.L_x_7140:
        /* <DEDUP_REMOVED lines=16> */
.L_x_7146:
[----:B------:R-:W-:Y:S05]  /*2930*/  BSYNC B3 ;  /* 0x0000000000037941 */ /* 0x000fea0003800000 */
.L_x_7145:
        /* <DEDUP_REMOVED lines=43> */
.L_x_7144:
[----:B------:R-:W-:Y:S05]  /*2bf0*/  BSYNC B2 ;  /* 0x0000000000027941 */ /* 0x000fea0003800000 */
.L_x_7143:
        /* <DEDUP_REMOVED lines=10> */
.L_x_7139:
[----:B------:R-:W-:Y:S05]  /*2ca0*/  BSYNC B1 ;  /* 0x0000000000017941 */ /* 0x000fea0003800000 */
.L_x_7138:
        /* <DEDUP_REMOVED lines=18> */
.L_x_7150:
[----:B------:R-:W-:-:S07]  /*2dd0*/  IMAD.MOV.U32 R3, RZ, RZ, R4 ;  /* 0x000000ffff037224 */ /* 0x000fce00078e0004 */
.L_x_7151:
[----:B------:R-:W-:Y:S05]  /*2de0*/  BSYNC B2 ;  /* 0x0000000000027941 */ /* 0x000fea0003800000 */
.L_x_7149:
        /* <DEDUP_REMOVED lines=16> */
.L_x_7155:
[----:B------:R-:W-:Y:S05]  /*2ef0*/  BSYNC B3 ;  /* 0x0000000000037941 */ /* 0x000fea0003800000 */
.L_x_7154:
        /* <DEDUP_REMOVED lines=43> */
.L_x_7153:
[----:B------:R-:W-:Y:S05]  /*31b0*/  BSYNC B2 ;  /* 0x0000000000027941 */ /* 0x000fea0003800000 */
.L_x_7152:
        /* <DEDUP_REMOVED lines=10> */
.L_x_7148:
[----:B------:R-:W-:Y:S05]  /*3260*/  BSYNC B1 ;  /* 0x0000000000017941 */ /* 0x000fea0003800000 */
.L_x_7147:
        /* <DEDUP_REMOVED lines=18> */
.L_x_7159:
[----:B------:R-:W-:-:S07]  /*3390*/  IMAD.MOV.U32 R43, RZ, RZ, R4 ;  /* 0x000000ffff2b7224 */ /* 0x000fce00078e0004 */
.L_x_7160:
[----:B------:R-:W-:Y:S05]  /*33a0*/  BSYNC B2 ;  /* 0x0000000000027941 */ /* 0x000fea0003800000 */
.L_x_7158:
        /* <DEDUP_REMOVED lines=16> */
.L_x_7164:
[----:B------:R-:W-:Y:S05]  /*34b0*/  BSYNC B3 ;  /* 0x0000000000037941 */ /* 0x000fea0003800000 */
.L_x_7163:
        /* <DEDUP_REMOVED lines=43> */
.L_x_7162:
[----:B------:R-:W-:Y:S05]  /*3770*/  BSYNC B2 ;  /* 0x0000000000027941 */ /* 0x000fea0003800000 */
.L_x_7161:
        /* <DEDUP_REMOVED lines=10> */
.L_x_7157:
[----:B------:R-:W-:Y:S05]  /*3820*/  BSYNC B1 ;  /* 0x0000000000017941 */ /* 0x000fea0003800000 */
.L_x_7156:
        /* <DEDUP_REMOVED lines=22> */
.L_x_7166:
[----:B------:R-:W-:Y:S05]  /*3990*/  BSYNC B1 ;  /* 0x0000000000017941 */ /* 0x000fea0003800000 */
.L_x_7165:
        /* <DEDUP_REMOVED lines=48> */
.L_x_7182:
        /* <DEDUP_REMOVED lines=54> */
.L_x_7169:
[----:B------:R-:W-:Y:S05]  /*4000*/  BSYNC B1 ;  /* 0x0000000000017941 */ /* 0x000fea0003800000 */
.L_x_7168:
[----:B-1----:R-:W1:Y:S02]  /*4010*/  LDC.64 R36, c[0x0][0x210] ;  /* 0x00008400ff247b82 */ /* 0x002e640000000a00 */
[----:B-1----:R-:W-:-:S05]  /*4020*/  IMAD R46, R36, 0x4, R46 ;  /* 0x00000004242e7824 */ /* 0x002fca00078e022e */
[----:B------:R-:W-:-:S13]  /*4030*/  ISETP.GE.AND P0, PT, R46, R37, PT ;  /* 0x000000252e00720c */ /* 0x000fda0003f06270 */
[----:B------:R-:W-:Y:S05]  /*4040*/  @!P0 BRA `(.L_x_7170) ;  /* 0xffffffc800008947 */ /* 0x000fea000383ffff */
[----:B------:R-:W-:Y:S05]  /*4050*/  BSYNC B0 ;  /* 0x0000000000007941 */ /* 0x000fea0003800000 */
.L_x_7092:
[----:B------:R-:W-:Y:S05]  /*4060*/  EXIT ;  /* 0x000000000000794d */ /* 0x000fea0003800000 */
.L_x_7167:
[----:B------:R-:W-:Y:S01]  /*4070*/  HFMA2.MMA R63, -RZ, RZ, 0, 5.9604644775390625e-08 ;  /* 0x00000001ff3f7435 */ /* 0x000fe200000001ff */
[----:B------:R-:W-:Y:S01]  /*4080*/  BSSY B1, `(.L_x_7171) ;  /* 0x0000006000017945 */ /* 0x000fe20003800000 */
[----:B------:R-:W-:Y:S01]  /*4090*/  MOV R53, 0x1f ;  /* 0x0000001f00357802 */ /* 0x000fe20000000f00 */
[----:B------:R-:W-:-:S08]  /*40a0*/  IMAD.MOV.U32 R52, RZ, RZ, -0x1 ;  /* 0xffffffffff347424 */ /* 0x000fd000078e00ff */
[----:B------:R-:W-:Y:S05]  /*40b0*/  WARPSYNC.COLLECTIVE R52, `(.L_x_7172) ;  /* 0x0000000034087348 */ /* 0x000fea0003c00000 */
[----:B------:R0:W1:Y:S02]  /*40c0*/  SHFL.BFLY P1, R50, R64, R63, R53 ;  /* 0x0c00003f40327389 */ /* 0x0000640000020035 */
[----:B01----:R-:W-:Y:S01]  /*40d0*/  ENDCOLLECTIVE ;  /* 0x000000000000791b */ /* 0x003fe20003800000 */
.L_x_7172:
[----:B------:R-:W-:Y:S05]  /*40e0*/  BSYNC B1 ;  /* 0x0000000000017941 */ /* 0x000fea0003800000 */
.L_x_7171:
        /* <DEDUP_REMOVED lines=9> */
.L_x_7173:
[----:B------:R-:W-:Y:S02]  /*4180*/  IMAD.MOV.U32 R63, RZ, RZ, 0x4 ;  /* 0x00000004ff3f7424 */ /* 0x000fe400078e00ff */
[----:B------:R-:W-:-:S05]  /*4190*/  FADD.FTZ R67, R66, R50 ;  /* 0x0000003242437221 */ /* 0x000fca0000010000 */
[----:B------:R-:W-:-:S07]  /*41a0*/  MOV R64, R67 ;  /* 0x0000004300407202 */ /* 0x000fce0000000f00 */
[----:B------:R-:W-:Y:S05]  /*41b0*/  WARPSYNC.COLLECTIVE R52, `(.L_x_7174) ;  /* 0x0000000034087348 */ /* 0x000fea0003c00000 */
[----:B------:R0:W1:Y:S02]  /*41c0*/  SHFL.BFLY P1, R50, R64, R63, R53 ;  /* 0x0c00003f40327389 */ /* 0x0000640000020035 */
[----:B01----:R-:W-:Y:S01]  /*41d0*/  ENDCOLLECTIVE ;  /* 0x000000000000791b */ /* 0x003fe20003800000 */
.L_x_7174:
[----:B------:R-:W-:Y:S01]  /*41e0*/  HFMA2.MMA R63, -RZ, RZ, 0, 4.76837158203125e-07 ;  /* 0x00000008ff3f7435 */ /* 0x000fe200000001ff */
[----:B------:R-:W-:-:S05]  /*41f0*/  FADD.FTZ R68, R67, R50 ;  /* 0x0000003243447221 */ /* 0x000fca0000010000 */
[----:B------:R-:W-:-:S07]  /*4200*/  MOV R64, R68 ;  /* 0x0000004400407202 */ /* 0x000fce0000000f00 */
[----:B------:R-:W-:Y:S05]  /*4210*/  WARPSYNC.COLLECTIVE R52, `(.L_x_7175) ;  /* 0x0000000034087348 */ /* 0x000fea0003c00000 */
[----:B------:R0:W1:Y:S02]  /*4220*/  SHFL.BFLY P1, R50, R64, R63, R53 ;  /* 0x0c00003f40327389 */ /* 0x0000640000020035 */
[----:B01----:R-:W-:Y:S01]  /*4230*/  ENDCOLLECTIVE ;  /* 0x000000000000791b */ /* 0x003fe20003800000 */
.L_x_7175:
[----:B------:R-:W-:Y:S01]  /*4240*/  MOV R63, 0x10 ;  /* 0x00000010003f7802 */ /* 0x000fe20000000f00 */
[----:B------:R-:W-:-:S04]  /*4250*/  FADD.FTZ R69, R68, R50 ;  /* 0x0000003244457221 */ /* 0x000fc80000010000 */
[----:B------:R-:W-:-:S07]  /*4260*/  IMAD.MOV.U32 R64, RZ, RZ, R69 ;  /* 0x000000ffff407224 */ /* 0x000fce00078e0045 */
[----:B------:R-:W-:Y:S05]  /*4270*/  WARPSYNC.COLLECTIVE R52, `(.L_x_7176) ;  /* 0x0000000034087348 */ /* 0x000fea0003c00000 */
[----:B------:R0:W1:Y:S02]  /*4280*/  SHFL.BFLY P1, R50, R64, R63, R53 ;  /* 0x0c00003f40327389 */ /* 0x0000640000020035 */
[----:B01----:R-:W-:Y:S01]  /*4290*/  ENDCOLLECTIVE ;  /* 0x000000000000791b */ /* 0x003fe20003800000 */
.L_x_7176:
        /* <DEDUP_REMOVED lines=23> */
.L_x_7177:
[----:B------:R-:W-:Y:S01]  /*4410*/  HFMA2.MMA R63, -RZ, RZ, 0, 1.1920928955078125e-07 ;  /* 0x00000002ff3f7435 */ /* 0x000fe200000001ff */
[----:B------:R-:W-:-:S05]  /*4420*/  FADD.FTZ R66, R64, R50 ;  /* 0x0000003240427221 */ /* 0x000fca0000010000 */
[----:B------:R-:W-:-:S07]  /*4430*/  MOV R64, R66 ;  /* 0x0000004200407202 */ /* 0x000fce0000000f00 */
[----:B------:R-:W-:Y:S05]  /*4440*/  WARPSYNC.COLLECTIVE R52, `(.L_x_7178) ;  /* 0x0000000034087348 */ /* 0x000fea0003c00000 */
[----:B------:R0:W1:Y:S02]  /*4450*/  SHFL.BFLY P1, R50, R64, R63, R53 ;  /* 0x0c00003f40327389 */ /* 0x0000640000020035 */
[----:B01----:R-:W-:Y:S01]  /*4460*/  ENDCOLLECTIVE ;  /* 0x000000000000791b */ /* 0x003fe20003800000 */
.L_x_7178:
[----:B------:R-:W-:Y:S01]  /*4470*/  MOV R63, 0x4 ;  /* 0x00000004003f7802 */ /* 0x000fe20000000f00 */
[----:B------:R-:W-:-:S04]  /*4480*/  FADD.FTZ R67, R66, R50 ;  /* 0x0000003242437221 */ /* 0x000fc80000010000 */
[----:B------:R-:W-:-:S07]  /*4490*/  IMAD.MOV.U32 R64, RZ, RZ, R67 ;  /* 0x000000ffff407224 */ /* 0x000fce00078e0043 */
[----:B------:R-:W-:Y:S05]  /*44a0*/  WARPSYNC.COLLECTIVE R52, `(.L_x_7179) ;  /* 0x0000000034087348 */ /* 0x000fea0003c00000 */
[----:B------:R0:W1:Y:S02]  /*44b0*/  SHFL.BFLY P1, R50, R64, R63, R53 ;  /* 0x0c00003f40327389 */ /* 0x0000640000020035 */
[----:B01----:R-:W-:Y:S01]  /*44c0*/  ENDCOLLECTIVE ;  /* 0x000000000000791b */ /* 0x003fe20003800000 */
.L_x_7179:
[----:B------:R-:W-:Y:S02]  /*44d0*/  IMAD.MOV.U32 R63, RZ, RZ, 0x8 ;  /* 0x00000008ff3f7424 */ /* 0x000fe400078e00ff */
[----:B------:R-:W-:-:S05]  /*44e0*/  FADD.FTZ R68, R67, R50 ;  /* 0x0000003243447221 */ /* 0x000fca0000010000 */
[----:B------:R-:W-:-:S07]  /*44f0*/  MOV R64, R68 ;  /* 0x0000004400407202 */ /* 0x000fce0000000f00 */
[----:B------:R-:W-:Y:S05]  /*4500*/  WARPSYNC.COLLECTIVE R52, `(.L_x_7180) ;  /* 0x0000000034087348 */ /* 0x000fea0003c00000 */
[----:B------:R0:W1:Y:S02]  /*4510*/  SHFL.BFLY P1, R50, R64, R63, R53 ;  /* 0x0c00003f40327389 */ /* 0x0000640000020035 */
[----:B01----:R-:W-:Y:S01]  /*4520*/  ENDCOLLECTIVE ;  /* 0x000000000000791b */ /* 0x003fe20003800000 */
.L_x_7180:
[----:B------:R-:W-:Y:S01]  /*4530*/  HFMA2.MMA R63, -RZ, RZ, 0, 9.5367431640625e-07 ;  /* 0x00000010ff3f7435 */ /* 0x000fe200000001ff */
[----:B------:R-:W-:-:S05]  /*4540*/  FADD.FTZ R69, R68, R50 ;  /* 0x0000003244457221 */ /* 0x000fca0000010000 */
[----:B------:R-:W-:-:S07]  /*4550*/  MOV R64, R69 ;  /* 0x0000004500407202 */ /* 0x000fce0000000f00 */
[----:B------:R-:W-:Y:S05]  /*4560*/  WARPSYNC.COLLECTIVE R52, `(.L_x_7181) ;  /* 0x0000000034087348 */ /* 0x000fea0003c00000 */
[----:B------:R0:W1:Y:S02]  /*4570*/  SHFL.BFLY P1, R50, R64, R63, R53 ;  /* 0x0c00003f40327389 */ /* 0x0000640000020035 */
[----:B01----:R-:W-:Y:S01]  /*4580*/  ENDCOLLECTIVE ;  /* 0x000000000000791b */ /* 0x003fe20003800000 */
.L_x_7181:
[----:B------:R-:W-:Y:S05]  /*4590*/  BRA `(.L_x_7182) ;  /* 0xfffffff400c07947 */ /* 0x000fea000383ffff */
.L_x_7183:
        /* <DEDUP_REMOVED lines=14> */
.L_x_9619:


//--------------------- .text._ZN10layer_norm13ln_fwd_kernelINS_13Kernel_traitsIf6__halffS2_fjLj256ELj1ELj4ELj1ELj16ENS_18Kernel_traits_baseILj256EfS2_fS2_fjLj128EEEEELb1ELb1ELb0ELb0EEEvNS_9FwdParamsE --------------------------
	.section	.text._ZN10layer_norm13ln_fwd_kernelINS_13Kernel_traitsIf6__halffS2_fjLj256ELj1ELj4ELj1ELj16ENS_18Kernel_traits_baseILj256EfS2_fS2_fjLj128EEEEELb1ELb1ELb0ELb0EEEvNS_9FwdParamsE,"ax",@progbits
	.align	128
        .global         _ZN10layer_norm13ln_fwd_kernelINS_13Kernel_traitsIf6__halffS2_fjLj256ELj1ELj4ELj1ELj16ENS_18Kernel_traits_baseILj256EfS2_fS2_fjLj128EEEEELb1ELb1ELb0ELb0EEEvNS_9FwdParamsE
        .type           _ZN10layer_norm13ln_fwd_kernelINS_13Kernel_traitsIf6__halffS2_fjLj256ELj1ELj4ELj1ELj16ENS_18Kernel_traits_baseILj256EfS2_fS2_fjLj128EEEEELb1ELb1ELb0ELb0EEEvNS_9FwdParamsE,@function
        .size           _ZN10layer_norm13ln_fwd_kernelINS_13Kernel_traitsIf6__halffS2_fjLj256ELj1ELj4ELj1ELj16ENS_18Kernel_traits_baseILj256EfS2_fS2_fjLj128EEEEELb1ELb1ELb0ELb0EEEvNS_9FwdParamsE,(.L_x_9620 - _ZN10layer_norm13ln_fwd_kernelINS_13Kernel_traitsIf6__halffS2_fjLj256ELj1ELj4ELj1ELj16ENS_18Kernel_traits_baseILj256EfS2_fS2_fjLj128EEEEELb1ELb1ELb0ELb0EEEvNS_9FwdParamsE)
        .other          _ZN10layer_norm13ln_fwd_kernelINS_13Kernel_traitsIf6__halffS2_fjLj256ELj1ELj4ELj1ELj16ENS_18Kernel_traits_baseILj256EfS2_fS2_fjLj128EEEEELb1ELb1ELb0ELb0EEEvNS_9FwdParamsE,@"STO_CUDA_ENTRY STV_DEFAULT"
_ZN10layer_norm13ln_fwd_kernelINS_13Kernel_traitsIf6__halffS2_fjLj256ELj1ELj4ELj1ELj16ENS_18Kernel_traits_baseILj256EfS2_fS2_fjLj128EEEEELb1ELb1ELb0ELb0EEEvNS_9FwdParamsE:
.text._ZN10layer_norm13ln_fwd_kernelINS_13Kernel_traitsIf6__halffS2_fjLj256ELj1ELj4ELj1ELj16ENS_18Kernel_traits_baseILj256EfS2_fS2_fjLj128EEEEELb1ELb1ELb0ELb0EEEvNS_9FwdParamsE:
        /* <DEDUP_REMOVED lines=52> */
.L_x_7185:
[----:B------:R-:W-:Y:S05]  /*0340*/  BSYNC B0 ;  /* 0x0000000000007941 */ /* 0x000fea0003800000 */
.L_x_7184:
        /* <DEDUP_REMOVED lines=93> */
.L_x_7248:
        /* <DEDUP_REMOVED lines=37> */
.L_x_7190:
[----:B------:R-:W-:-:S07]  /*0b70*/  IMAD.MOV.U32 R57, RZ, RZ, R48 ;  /* 0x000000ffff397224 */ /* 0x000fce00078e0030 */
.L_x_7191:
[----:B------:R-:W-:Y:S05]  /*0b80*/  BSYNC B2 ;  /* 0x0000000000027941 */ /* 0x000fea0003800000 */
.L_x_7189:
        /* <DEDUP_REMOVED lines=16> */
.L_x_7195:
[----:B------:R-:W-:Y:S05]  /*0c90*/  BSYNC B3 ;  /* 0x0000000000037941 */ /* 0x000fea0003800000 */
.L_x_7194:
        /* <DEDUP_REMOVED lines=43> */
.L_x_7193:
[----:B------:R-:W-:Y:S05]  /*0f50*/  BSYNC B2 ;  /* 0x0000000000027941 */ /* 0x000fea0003800000 */
.L_x_7192:
[----:B------:R-:W0:Y:S01]  /*0f60*/  LDC R46, c[0x0][0x298] ;  /* 0x0000a600ff2e7b82 */ /* 0x000e220000000800 */
[----:B------:R-:W-:Y:S01]  /*0f70*/  ISETP.NE.U32.AND P1, PT, R36, RZ, PT ;  /* 0x000000ff2400720c */ /* 0x000fe20003f25070 */
[----:B-----5:R-:W-:Y:S01]  /*0f80*/  HADD2.F32 R3, -RZ, R40.H0_H0 ;  /* 0x20000028ff037230 */ /* 0x020fe20000004100 */
[----:B------:R-:W-:Y:S01]  /*0f90*/  I2FP.F32.U32 R36, R57 ;  /* 0x0000003900247245 */ /* 0x000fe20000201000 */
[----:B------:R-:W-:Y:S01]  /*0fa0*/  IMAD.MOV.U32 R47, RZ, RZ, 0x2f800000 ;  /* 0x2f800000ff2f7424 */ /* 0x000fe200078e00ff */
[----:B------:R-:W-:Y:S01]  /*0fb0*/  ISETP.NE.AND.EX P1, PT, R37, RZ, PT, P1 ;  /* 0x000000ff2500720c */ /* 0x000fe20003f25310 */
[----:B------:R-:W-:Y:S01]  /*0fc0*/  BSSY B2, `(.L_x_7196) ;  /* 0x0000016000027945 */ /* 0x000fe20003800000 */
[----:B------:R-:W-:Y:S01]  /*0fd0*/  FMUL.FTZ R3, R3, R44 ;  /* 0x0000002c03037220 */ /* 0x000fe20000410000 */
[----:B------:R-:W1:Y:S01]  /*0fe0*/  LDC R45, c[0x0][0x294] ;  /* 0x0000a500ff2d7b82 */ /* 0x000e620000000800 */
        /* <DEDUP_REMOVED lines=18> */
.L_x_7197:
[----:B------:R-:W-:-:S07]  /*1110*/  MOV R3, R48 ;  /* 0x0000003000037202 */ /* 0x000fce0000000f00 */
.L_x_7198:
[----:B------:R-:W-:Y:S05]  /*1120*/  BSYNC B2 ;  /* 0x0000000000027941 */ /* 0x000fea0003800000 */
.L_x_7196:
        /* <DEDUP_REMOVED lines=16> */
.L_x_7202:
[----:B------:R-:W-:Y:S05]  /*1230*/  BSYNC B3 ;  /* 0x0000000000037941 */ /* 0x000fea0003800000 */
.L_x_7201:
        /* <DEDUP_REMOVED lines=43> */
.L_x_7200:
[----:B------:R-:W-:Y:S05]  /*14f0*/  BSYNC B2 ;  /* 0x0000000000027941 */ /* 0x000fea0003800000 */
.L_x_7199:
        /* <DEDUP_REMOVED lines=22> */
.L_x_7204:
[----:B------:R-:W-:-:S07]  /*1660*/  MOV R3, R48 ;  /* 0x0000003000037202 */ /* 0x000fce0000000f00 */
.L_x_7205:
[----:B------:R-:W-:Y:S05]  /*1670*/  BSYNC B2 ;  /* 0x0000000000027941 */ /* 0x000fea0003800000 */
.L_x_7203:
        /* <DEDUP_REMOVED lines=16> */
.L_x_7209:
[----:B------:R-:W-:Y:S05]  /*1780*/  BSYNC B3 ;  /* 0x0000000000037941 */ /* 0x000fea0003800000 */
.L_x_7208:
        /* <DEDUP_REMOVED lines=41> */
[----:B------:R-:W-:Y:S01]  /*1a20*/  HFMA2.MMA R60, -RZ, RZ, 0, 0 ;  /* 0x00000000ff3c7435 */ /* 0x000fe200000001ff */
[----:B------:R-:W-:-:S10]  /*1a30*/  MOV R0, R38 ;  /* 0x0000002600007202 */ /* 0x000fd40000000f00 */
.L_x_7207:
[----:B------:R-:W-:Y:S05]  /*1a40*/  BSYNC B2 ;  /* 0x0000000000027941 */ /* 0x000fea0003800000 */
.L_x_7206:
[----:B------:R-:W-:Y:S01]  /*1a50*/  I2FP.F32.U32 R38, R3 ;  /* 0x0000000300267245 */ /* 0x000fe20000201000 */
[----:B------:R-:W-:Y:S01]  /*1a60*/  HADD2.F32 R3, -RZ, R41.H0_H0 ;  /* 0x20000029ff037230 */ /* 0x000fe20000004100 */
        /* <DEDUP_REMOVED lines=20> */
.L_x_7211:
[----:B------:R-:W-:-:S07]  /*1bb0*/  MOV R3, R48 ;  /* 0x0000003000037202 */ /* 0x000fce0000000f00 */
.L_x_7212:
[----:B------:R-:W-:Y:S05]  /*1bc0*/  BSYNC B2 ;  /* 0x0000000000027941 */ /* 0x000fea0003800000 */
.L_x_7210:
        /* <DEDUP_REMOVED lines=16> */
.L_x_7216:
[----:B------:R-:W-:Y:S05]  /*1cd0*/  BSYNC B3 ;  /* 0x0000000000037941 */ /* 0x000fea0003800000 */
.L_x_7215:
        /* <DEDUP_REMOVED lines=43> */
.L_x_7214:
[----:B------:R-:W-:Y:S05]  /*1f90*/  BSYNC B2 ;  /* 0x0000000000027941 */ /* 0x000fea0003800000 */
.L_x_7213:
        /* <DEDUP_REMOVED lines=21> */
.L_x_7218:
[----:B------:R-:W-:-:S07]  /*20f0*/  IMAD.MOV.U32 R3, RZ, RZ, R48 ;  /* 0x000000ffff037224 */ /* 0x000fce00078e0030 */
.L_x_7219:
[----:B------:R-:W-:Y:S05]  /*2100*/  BSYNC B2 ;  /* 0x0000000000027941 */ /* 0x000fea0003800000 */
.L_x_7217:
        /* <DEDUP_REMOVED lines=16> */
.L_x_7223:
[----:B------:R-:W-:Y:S05]  /*2210*/  BSYNC B3 ;  /* 0x0000000000037941 */ /* 0x000fea0003800000 */
.L_x_7222:
        /* <DEDUP_REMOVED lines=43> */
.L_x_7221:
[----:B------:R-:W-:Y:S05]  /*24d0*/  BSYNC B2 ;  /* 0x0000000000027941 */ /* 0x000fea0003800000 */
.L_x_7220:
        /* <DEDUP_REMOVED lines=21> */
.L_x_7225:
[----:B------:R-:W-:-:S07]  /*2630*/  MOV R3, R48 ;  /* 0x0000003000037202 */ /* 0x000fce0000000f00 */
.L_x_7226:
[----:B------:R-:W-:Y:S05]  /*2640*/  BSYNC B2 ;  /* 0x0000000000027941 */ /* 0x000fea0003800000 */
.L_x_7224:
        /* <DEDUP_REMOVED lines=16> */
.L_x_7230:
[----:B------:R-:W-:Y:S05]  /*2750*/  BSYNC B3 ;  /* 0x0000000000037941 */ /* 0x000fea0003800000 */
.L_x_7229:
        /* <DEDUP_REMOVED lines=43> */
.L_x_7228:
[----:B------:R-:W-:Y:S05]  /*2a10*/  BSYNC B2 ;  /* 0x0000000000027941 */ /* 0x000fea0003800000 */
.L_x_7227:
        /* <DEDUP_REMOVED lines=21> */
.L_x_7232:
[----:B------:R-:W-:-:S07]  /*2b70*/  MOV R3, R48 ;  /* 0x0000003000037202 */ /* 0x000fce0000000f00 */
.L_x_7233:
[----:B------:R-:W-:Y:S05]  /*2b80*/  BSYNC B2 ;  /* 0x0000000000027941 */ /* 0x000fea0003800000 */
.L_x_7231:
        /* <DEDUP_REMOVED lines=16> */
.L_x_7237:
[----:B------:R-:W-:Y:S05]  /*2c90*/  BSYNC B3 ;  /* 0x0000000000037941 */ /* 0x000fea0003800000 */
.L_x_7236:
        /* <DEDUP_REMOVED lines=43> */
.L_x_7235:
[----:B------:R-:W-:Y:S05]  /*2f50*/  BSYNC B2 ;  /* 0x0000000000027941 */ /* 0x000fea0003800000 */
.L_x_7234:
        /* <DEDUP_REMOVED lines=21> */
.L_x_7239:
[----:B------:R-:W-:-:S07]  /*30b0*/  IMAD.MOV.U32 R60, RZ, RZ, R48 ;  /* 0x000000ffff3c7224 */ /* 0x000fce00078e0030 */
.L_x_7240:
[----:B------:R-:W-:Y:S05]  /*30c0*/  BSYNC B2 ;  /* 0x0000000000027941 */ /* 0x000fea0003800000 */
.L_x_7238:
        /* <DEDUP_REMOVED lines=18> */
.L_x_7244:
[----:B------:R-:W-:Y:S05]  /*31f0*/  BSYNC B3 ;  /* 0x0000000000037941 */ /* 0x000fea0003800000 */
.L_x_7243:
        /* <DEDUP_REMOVED lines=43> */
.L_x_7242:
[----:B------:R-:W-:Y:S05]  /*34b0*/  BSYNC B2 ;  /* 0x0000000000027941 */ /* 0x000fea0003800000 */
.L_x_7241:
        /* <DEDUP_REMOVED lines=35> */
.L_x_7188:
[----:B------:R-:W-:Y:S05]  /*36f0*/  BSYNC B0 ;  /* 0x0000000000007941 */ /* 0x000fea0003800000 */
.L_x_7187:
        /* <DEDUP_REMOVED lines=50> */
.L_x_7260:
        /* <DEDUP_REMOVED lines=48> */
.L_x_7247:
[----:B------:R-:W-:Y:S05]  /*3d20*/  BSYNC B0 ;  /* 0x0000000000007941 */ /* 0x000fea0003800000 */
.L_x_7246:
[----:B01----:R-:W0:Y:S02]  /*3d30*/  LDC.64 R44, c[0x0][0x210] ;  /* 0x00008400ff2c7b82 */ /* 0x003e240000000a00 */
[----:B0-----:R-:W-:-:S04]  /*3d40*/  LEA R55, R44, R55, 0x2 ;  /* 0x000000372c377211 */ /* 0x001fc800078e10ff */
[----:B------:R-:W-:-:S13]  /*3d50*/  ISETP.GE.AND P1, PT, R55, R45, PT ;  /* 0x0000002d3700720c */ /* 0x000fda0003f26270 */
[----:B------:R-:W-:Y:S05]  /*3d60*/  @!P1 BRA `(.L_x_7248) ;  /* 0xffffffc800ec9947 */ /* 0x000fea000383ffff */
[----:B------:R-:W-:Y:S05]  /*3d70*/  BSYNC B1 ;  /* 0x0000000000017941 */ /* 0x000fea0003800000 */
.L_x_7186:
[----:B------:R-:W-:Y:S05]  /*3d80*/  EXIT ;  /* 0x000000000000794d */ /* 0x000fea0003800000 */
.L_x_7245:
        /* <DEDUP_REMOVED lines=8> */
.L_x_7250:
[----:B------:R-:W-:Y:S05]  /*3e10*/  BSYNC B0 ;  /* 0x0000000000007941 */ /* 0x000fea0003800000 */
.L_x_7249:
        /* <DEDUP_REMOVED lines=9> */
.L_x_7251:
[----:B------:R-:W-:Y:S01]  /*3eb0*/  HFMA2.MMA R47, -RZ, RZ, 0, 2.384185791015625e-07 ;  /* 0x00000004ff2f7435 */ /* 0x000fe200000001ff */
[----:B------:R-:W-:-:S05]  /*3ec0*/  FADD.FTZ R60, R59, R44 ;  /* 0x0000002c3b3c7221 */ /* 0x000fca0000010000 */
[----:B------:R-:W-:-:S07]  /*3ed0*/  MOV R64, R60 ;  /* 0x0000003c00407202 */ /* 0x000fce0000000f00 */
[----:B------:R-:W-:Y:S05]  /*3ee0*/  WARPSYNC.COLLECTIVE R45, `(.L_x_7252) ;  /* 0x000000002d087348 */ /* 0x000fea0003c00000 */
[----:B------:R0:W1:Y:S02]  /*3ef0*/  SHFL.BFLY P2, R44, R64, R47, R46 ;  /* 0x0c00002f402c7389 */ /* 0x000064000004002e */
[----:B01----:R-:W-:Y:S01]  /*3f00*/  ENDCOLLECTIVE ;  /* 0x000000000000791b */ /* 0x003fe20003800000 */
.L_x_7252:
[----:B------:R-:W-:Y:S01]  /*3f10*/  MOV R47, 0x8 ;  /* 0x00000008002f7802 */ /* 0x000fe20000000f00 */
[----:B------:R-:W-:-:S04]  /*3f20*/  FADD.FTZ R61, R60, R44 ;  /* 0x0000002c3c3d7221 */ /* 0x000fc80000010000 */
[----:B------:R-:W-:-:S07]  /*3f30*/  IMAD.MOV.U32 R64, RZ, RZ, R61 ;  /* 0x000000ffff407224 */ /* 0x000fce00078e003d */
[----:B------:R-:W-:Y:S05]  /*3f40*/  WARPSYNC.COLLECTIVE R45, `(.L_x_7253) ;  /* 0x000000002d087348 */ /* 0x000fea0003c00000 */
[----:B------:R0:W1:Y:S02]  /*3f50*/  SHFL.BFLY P2, R44, R64, R47, R46 ;  /* 0x0c00002f402c7389 */ /* 0x000064000004002e */
[----:B01----:R-:W-:Y:S01]  /*3f60*/  ENDCOLLECTIVE ;  /* 0x000000000000791b */ /* 0x003fe20003800000 */
.L_x_7253:
[----:B------:R-:W-:Y:S02]  /*3f70*/  IMAD.MOV.U32 R47, RZ, RZ, 0x10 ;  /* 0x00000010ff2f7424 */ /* 0x000fe400078e00ff */
[----:B------:R-:W-:-:S05]  /*3f80*/  FADD.FTZ R62, R61, R44 ;  /* 0x0000002c3d3e7221 */ /* 0x000fca0000010000 */
[----:B------:R-:W-:-:S07]  /*3f90*/  MOV R64, R62 ;  /* 0x0000003e00407202 */ /* 0x000fce0000000f00 */
[----:B------:R-:W-:Y:S05]  /*3fa0*/  WARPSYNC.COLLECTIVE R45, `(.L_x_7254) ;  /* 0x000000002d087348 */ /* 0x000fea0003c00000 */
[----:B------:R0:W1:Y:S02]  /*3fb0*/  SHFL.BFLY P2, R44, R64, R47, R46 ;  /* 0x0c00002f402c7389 */ /* 0x000064000004002e */
[----:B01----:R-:W-:Y:S01]  /*3fc0*/  ENDCOLLECTIVE ;  /* 0x000000000000791b */ /* 0x003fe20003800000 */
.L_x_7254:
        /* <DEDUP_REMOVED lines=25> */
.L_x_7255:
[----:B------:R-:W-:Y:S01]  /*4160*/  HFMA2.MMA R47, -RZ, RZ, 0, 1.1920928955078125e-07 ;  /* 0x00000002ff2f7435 */ /* 0x000fe200000001ff */
[----:B------:R-:W-:-:S05]  /*4170*/  FADD.FTZ R60, R59, R44 ;  /* 0x0000002c3b3c7221 */ /* 0x000fca0000010000 */
[----:B------:R-:W-:-:S07]  /*4180*/  MOV R64, R60 ;  /* 0x0000003c00407202 */ /* 0x000fce0000000f00 */
[----:B------:R-:W-:Y:S05]  /*4190*/  WARPSYNC.COLLECTIVE R45, `(.L_x_7256) ;  /* 0x000000002d087348 */ /* 0x000fea0003c00000 */
[----:B------:R0:W1:Y:S02]  /*41a0*/  SHFL.BFLY P2, R44, R64, R47, R46 ;  /* 0x0c00002f402c7389 */ /* 0x000064000004002e */
[----:B01----:R-:W-:Y:S01]  /*41b0*/  ENDCOLLECTIVE ;  /* 0x000000000000791b */ /* 0x003fe20003800000 */
.L_x_7256:
[----:B------:R-:W-:Y:S01]  /*41c0*/  MOV R47, 0x4 ;  /* 0x00000004002f7802 */ /* 0x000fe20000000f00 */
[----:B------:R-:W-:-:S04]  /*41d0*/  FADD.FTZ R61, R60, R44 ;  /* 0x0000002c3c3d7221 */ /* 0x000fc80000010000 */
[----:B------:R-:W-:-:S07]  /*41e0*/  IMAD.MOV.U32 R64, RZ, RZ, R61 ;  /* 0x000000ffff407224 */ /* 0x000fce00078e003d */
[----:B------:R-:W-:Y:S05]  /*41f0*/  WARPSYNC.COLLECTIVE R45, `(.L_x_7257) ;  /* 0x000000002d087348 */ /* 0x000fea0003c00000 */
[----:B------:R0:W1:Y:S02]  /*4200*/  SHFL.BFLY P2, R44, R64, R47, R46 ;  /* 0x0c00002f402c7389 */ /* 0x000064000004002e */
[----:B01----:R-:W-:Y:S01]  /*4210*/  ENDCOLLECTIVE ;  /* 0x000000000000791b */ /* 0x003fe20003800000 */
.L_x_7257:
[----:B------:R-:W-:Y:S02]  /*4220*/  IMAD.MOV.U32 R47, RZ, RZ, 0x8 ;  /* 0x00000008ff2f7424 */ /* 0x000fe400078e00ff */
[----:B------:R-:W-:-:S05]  /*4230*/  FADD.FTZ R62, R61, R44 ;  /* 0x0000002c3d3e7221 */ /* 0x000fca0000010000 */
[----:B------:R-:W-:-:S07]  /*4240*/  MOV R64, R62 ;  /* 0x0000003e00407202 */ /* 0x000fce0000000f00 */
[----:B------:R-:W-:Y:S05]  /*4250*/  WARPSYNC.COLLECTIVE R45, `(.L_x_7258) ;  /* 0x000000002d087348 */ /* 0x000fea0003c00000 */
[----:B------:R0:W1:Y:S02]  /*4260*/  SHFL.BFLY P2, R44, R64, R47, R46 ;  /* 0x0c00002f402c7389 */ /* 0x000064000004002e */
[----:B01----:R-:W-:Y:S01]  /*4270*/  ENDCOLLECTIVE ;  /* 0x000000000000791b */ /* 0x003fe20003800000 */
.L_x_7258:
[----:B------:R-:W-:Y:S01]  /*4280*/  HFMA2.MMA R47, -RZ, RZ, 0, 9.5367431640625e-07 ;  /* 0x00000010ff2f7435 */ /* 0x000fe200000001ff */
[----:B------:R-:W-:-:S05]  /*4290*/  FADD.FTZ R63, R62, R44 ;  /* 0x0000002c3e3f7221 */ /* 0x000fca0000010000 */
[----:B------:R-:W-:-:S07]  /*42a0*/  MOV R64, R63 ;  /* 0x0000003f00407202 */ /* 0x000fce0000000f00 */
[----:B------:R-:W-:Y:S05]  /*42b0*/  WARPSYNC.COLLECTIVE R45, `(.L_x_7259) ;  /* 0x000000002d087348 */ /* 0x000fea0003c00000 */
[----:B------:R0:W1:Y:S02]  /*42c0*/  SHFL.BFLY P2, R44, R64, R47, R46 ;  /* 0x0c00002f402c7389 */ /* 0x000064000004002e */
[----:B01----:R-:W-:Y:S01]  /*42d0*/  ENDCOLLECTIVE ;  /* 0x000000000000791b */ /* 0x003fe20003800000 */
.L_x_7259:
[----:B------:R-:W-:Y:S05]  /*42e0*/  BRA `(.L_x_7260) ;  /* 0xfffffff400cc7947 */ /* 0x000fea000383ffff */
.L_x_7261:
        /* <DEDUP_REMOVED lines=9> */
.L_x_9620:


//--------------------- .text._ZN10layer_norm13ln_fwd_kernelINS_13Kernel_traitsIf6__halffS2_fjLj256ELj1ELj4ELj1ELj16ENS_18Kernel_traits_baseILj256EfS2_fS2_fjLj128EEEEELb1ELb1ELb0ELb1EEEvNS_9FwdParamsE --------------------------
	.section	.text._ZN10layer_norm13ln_fwd_kernelINS_13Kernel_traitsIf6__halffS2_fjLj256ELj1ELj4ELj1ELj16ENS_18Kernel_traits_baseILj256EfS2_fS2_fjLj128EEEEELb1ELb1ELb0ELb1EEEvNS_9FwdParamsE,"ax",@progbits
	.align	128
        .global         _ZN10layer_norm13ln_fwd_kernelINS_13Kernel_traitsIf6__halffS2_fjLj256ELj1ELj4ELj1ELj16ENS_18Kernel_traits_baseILj256EfS2_fS2_fjLj128EEEEELb1ELb1ELb0ELb1EEEvNS_9FwdParamsE
        .type           _ZN10layer_norm13ln_fwd_kernelINS_13Kernel_traitsIf6__halffS2_fjLj256ELj1ELj4ELj1ELj16ENS_18Kernel_traits_baseILj256EfS2_fS2_fjLj128EEEEELb1ELb1ELb0ELb1EEEvNS_9FwdParamsE,@function
        .size           _ZN10layer_norm13ln_fwd_kernelINS_13Kernel_traitsIf6__halffS2_fjLj256ELj1ELj4ELj1ELj16ENS_18Kernel_traits_baseILj256EfS2_fS2_fjLj128EEEEELb1ELb1ELb0ELb1EEEvNS_9FwdParamsE,(.L_x_9621 - _ZN10layer_norm13ln_fwd_kernelINS_13Kernel_traitsIf6__halffS2_fjLj256ELj1ELj4ELj1ELj16ENS_18Kernel_traits_baseILj256EfS2_fS2_fjLj128EEEEELb1ELb1ELb0ELb1EEEvNS_9FwdParamsE)
        .other          _ZN10layer_norm13ln_fwd_kernelINS_13Kernel_traitsIf6__halffS2_fjLj256ELj1ELj4ELj1ELj16ENS_18Kernel_traits_baseILj256EfS2_fS2_fjLj128EEEEELb1ELb1ELb0ELb1EEEvNS_9FwdParamsE,@"STO_CUDA_ENTRY STV_DEFAULT"
_ZN10layer_norm13ln_fwd_kernelINS_13Kernel_traitsIf6__halffS2_fjLj256ELj1ELj4ELj1ELj16ENS_18Kernel_traits_baseILj256EfS2_fS2_fjLj128EEEEELb1ELb1ELb0ELb1EEEvNS_9FwdParamsE:
.text._ZN10layer_norm13ln_fwd_kernelINS_13Kernel_traitsIf6__halffS2_fjLj256ELj1ELj4ELj1ELj16ENS_18Kernel_traits_baseILj256EfS2_fS2_fjLj128EEEEELb1ELb1ELb0ELb1EEEvNS_9FwdParamsE:
        /* <DEDUP_REMOVED lines=143> */
.L_x_7320:
        /* <DEDUP_REMOVED lines=22> */
[C---:B------:R-:W-:Y:S01]  /*0a50*/  ISETP.NE.AND P0, PT, R44.reuse, 0x1, PT ;  /* 0x000000012c00780c */ /* 0x040fe20003f05270 */
[----:B------:R-:W-:Y:S01]  /*0a60*/  BSSY B1, `(.L_x_7263) ;  /* 0x000000f000017945 */ /* 0x000fe20003800000 */
[----:B------:R-:W-:Y:S01]  /*0a70*/  PLOP3.LUT P1, PT, PT, PT, UP0, 0x80, 0x0 ;  /* 0x000000000000781c */ /* 0x000fe20003f2f008 */
[----:B------:R-:W-:Y:S01]  /*0a80*/  VIADD R49, R44, 0x1 ;  /* 0x000000012c317836 */ /* 0x000fe20000000000 */
[----:B------:R-:W-:-:S11]  /*0a90*/  MOV R48, 0x3f800000 ;  /* 0x3f80000000307802 */ /* 0x000fd60000000f00 */
        /* <DEDUP_REMOVED lines=10> */
.L_x_7264:
[----:B------:R-:W-:-:S07]  /*0b40*/  IMAD.MOV.U32 R8, RZ, RZ, R7 ;  /* 0x000000ffff087224 */ /* 0x000fce00078e0007 */
.L_x_7265:
[----:B------:R-:W-:Y:S05]  /*0b50*/  BSYNC B1 ;  /* 0x0000000000017941 */ /* 0x000fea0003800000 */
.L_x_7263:
        /* <DEDUP_REMOVED lines=16> */
.L_x_7269:
[----:B------:R-:W-:Y:S05]  /*0c60*/  BSYNC B2 ;  /* 0x0000000000027941 */ /* 0x000fea0003800000 */
.L_x_7268:
        /* <DEDUP_REMOVED lines=44> */
.L_x_7267:
[----:B------:R-:W-:Y:S05]  /*0f30*/  BSYNC B1 ;  /* 0x0000000000017941 */ /* 0x000fea0003800000 */
.L_x_7266:
[----:B------:R-:W0:Y:S01]  /*0f40*/  LDC R61, c[0x0][0x298] ;  /* 0x0000a600ff3d7b82 */ /* 0x000e220000000800 */
[----:B------:R-:W-:Y:S01]  /*0f50*/  HFMA2.MMA R60, -RZ, RZ, 0.1171875, 0 ;  /* 0x2f800000ff3c7435 */ /* 0x000fe200000001ff */
[----:B------:R-:W-:Y:S01]  /*0f60*/  I2FP.F32.U32 R9, R8 ;  /* 0x0000000800097245 */ /* 0x000fe20000201000 */
[----:B-----5:R-:W-:Y:S01]  /*0f70*/  HADD2.F32 R51, -RZ, R40.H0_H0 ;  /* 0x20000028ff337230 */ /* 0x020fe20000004100 */
[----:B------:R-:W-:Y:S01]  /*0f80*/  ISETP.NE.U32.AND P0, PT, R10, RZ, PT ;  /* 0x000000ff0a00720c */ /* 0x000fe20003f05070 */
[----:B------:R-:W-:Y:S01]  /*0f90*/  BSSY B1, `(.L_x_7270) ;  /* 0x0000017000017945 */ /* 0x000fe20003800000 */
[----:B------:R-:W-:Y:S02]  /*0fa0*/  VIADD R10, R49, 0x1 ;  /* 0x00000001310a7836 */ /* 0x000fe40000000000 */
[----:B------:R-:W1:Y:S01]  /*0fb0*/  LDC R44, c[0x0][0x294] ;  /* 0x0000a500ff2c7b82 */ /* 0x000e620000000800 */
[----:B------:R-:W-:Y:S01]  /*0fc0*/  FMUL.FTZ R8, R51, R48 ;  /* 0x0000003033087220 */ /* 0x000fe20000410000 */
[----:B------:R-:W-:Y:S01]  /*0fd0*/  ISETP.NE.AND.EX P0, PT, R11, RZ, PT, P0 ;  /* 0x000000ff0b00720c */ /* 0x000fe20003f05300 */
[----:B------:R-:W-:-:S02]  /*0fe0*/  FFMA.FTZ R9, R9, R60, 1.1641532182693481445e-10 ;  /* 0x2f00000009097423 */ /* 0x000fc4000001003c */
        /* <DEDUP_REMOVED lines=16> */
.L_x_7271:
[----:B------:R-:W-:-:S07]  /*10f0*/  IMAD.MOV.U32 R9, RZ, RZ, R7 ;  /* 0x000000ffff097224 */ /* 0x000fce00078e0007 */
.L_x_7272:
[----:B------:R-:W-:Y:S05]  /*1100*/  BSYNC B1 ;  /* 0x0000000000017941 */ /* 0x000fea0003800000 */
.L_x_7270:
        /* <DEDUP_REMOVED lines=16> */
.L_x_7276:
[----:B------:R-:W-:Y:S05]  /*1210*/  BSYNC B2 ;  /* 0x0000000000027941 */ /* 0x000fea0003800000 */
.L_x_7275:
        /* <DEDUP_REMOVED lines=40> */
[----:B------:R-:W-:-:S03]  /*14a0*/  IMAD.WIDE.U32 R10, R10, -0x2daee0ad, RZ ;  /* 0xd2511f530a0a7825 */ /* 0x000fc600078e00ff */
[----:B------:R-:W-:Y:S01]  /*14b0*/  MOV R46, R10 ;  /* 0x0000000a002e7202 */ /* 0x000fe20000000f00 */
[----:B------:R-:W-:Y:S01]  /*14c0*/  IMAD.MOV.U32 R10, RZ, RZ, RZ ;  /* 0x000000ffff0a7224 */ /* 0x000fe200078e00ff */
[----:B------:R-:W-:-:S07]  /*14d0*/  LOP3.LUT R5, R11, UR22, R50, 0x96, !PT ;  /* 0x000000160b057c12 */ /* 0x000fce000f8e9632 */
.L_x_7274:
[----:B------:R-:W-:Y:S05]  /*14e0*/  BSYNC B1 ;  /* 0x0000000000017941 */ /* 0x000fea0003800000 */
.L_x_7273:
[----:B------:R-:W-:Y:S01]  /*14f0*/  I2FP.F32.U32 R9, R9 ;  /* 0x0000000900097245 */ /* 0x000fe20000201000 */
[----:B------:R-:W-:Y:S01]  /*1500*/  HADD2.F32 R11, -RZ, R40.H1_H1 ;  /* 0x30000028ff0b7230 */ /* 0x000fe20000004100 */
[----:B------:R-:W-:Y:S03]  /*1510*/  BSSY B1, `(.L_x_7277) ;  /* 0x0000015000017945 */ /* 0x000fe60003800000 */
[----:B------:R-:W-:Y:S01]  /*1520*/  FFMA.FTZ R9, R9, R60, 1.1641532182693481445e-10 ;  /* 0x2f00000009097423 */ /* 0x000fe2000001003c */
[----:B------:R-:W-:-:S04]  /*1530*/  FMUL.FTZ R40, R11, R48 ;  /* 0x000000300b287220 */ /* 0x000fc80000410000 */
[----:B------:R-:W-:Y:S01]  /*1540*/  FMUL.FTZ R40, R40, R61 ;  /* 0x0000003d28287220 */ /* 0x000fe20000410000 */
[----:B------:R-:W-:Y:S02]  /*1550*/  FSETP.GTU.FTZ.AND P1, PT, R9, R44, PT ;  /* 0x0000002c0900720b */ /* 0x000fe40003f3c000 */
[----:B------:R-:W-:Y:S02]  /*1560*/  IADD3 R44, R10, 0x1, RZ ;  /* 0x000000010a2c7810 */ /* 0x000fe40007ffe0ff */
        /* <DEDUP_REMOVED lines=14> */
.L_x_7278:
[----:B------:R-:W-:-:S07]  /*1650*/  MOV R40, R7 ;  /* 0x0000000700287202 */ /* 0x000fce0000000f00 */
.L_x_7279:
[----:B------:R-:W-:Y:S05]  /*1660*/  BSYNC B1 ;  /* 0x0000000000017941 */ /* 0x000fea0003800000 */
.L_x_7277:
        /* <DEDUP_REMOVED lines=16> */
.L_x_7283:
[----:B------:R-:W-:Y:S05]  /*1770*/  BSYNC B2 ;  /* 0x0000000000027941 */ /* 0x000fea0003800000 */
.L_x_7282:
        /* <DEDUP_REMOVED lines=44> */
.L_x_7281:
[----:B------:R-:W-:Y:S05]  /*1a40*/  BSYNC B1 ;  /* 0x0000000000017941 */ /* 0x000fea0003800000 */
.L_x_7280:
[----:B------:R-:W0:Y:S01]  /*1a50*/  LDC R50, c[0x0][0x294] ;  /* 0x0000a500ff327b82 */ /* 0x000e220000000800 */
        /* <DEDUP_REMOVED lines=21> */
.L_x_7285:
[----:B------:R-:W-:-:S07]  /*1bb0*/  IMAD.MOV.U32 R11, RZ, RZ, R7 ;  /* 0x000000ffff0b7224 */ /* 0x000fce00078e0007 */
.L_x_7286:
[----:B------:R-:W-:Y:S05]  /*1bc0*/  BSYNC B1 ;  /* 0x0000000000017941 */ /* 0x000fea0003800000 */
.L_x_7284:
        /* <DEDUP_REMOVED lines=16> */
.L_x_7290:
[----:B------:R-:W-:Y:S05]  /*1cd0*/  BSYNC B2 ;  /* 0x0000000000027941 */ /* 0x000fea0003800000 */
.L_x_7289:
        /* <DEDUP_REMOVED lines=44> */
.L_x_7288:
[----:B------:R-:W-:Y:S05]  /*1fa0*/  BSYNC B1 ;  /* 0x0000000000017941 */ /* 0x000fea0003800000 */
.L_x_7287:
[----:B------:R-:W0:Y:S01]  /*1fb0*/  LDC R52, c[0x0][0x294] ;  /* 0x0000a500ff347b82 */ /* 0x000e220000000800 */
        /* <DEDUP_REMOVED lines=21> */
.L_x_7292:
[----:B------:R-:W-:-:S07]  /*2110*/  IMAD.MOV.U32 R44, RZ, RZ, R7 ;  /* 0x000000ffff2c7224 */ /* 0x000fce00078e0007 */
.L_x_7293:
[----:B------:R-:W-:Y:S05]  /*2120*/  BSYNC B1 ;  /* 0x0000000000017941 */ /* 0x000fea0003800000 */
.L_x_7291:
        /* <DEDUP_REMOVED lines=16> */
.L_x_7297:
[----:B------:R-:W-:Y:S05]  /*2230*/  BSYNC B2 ;  /* 0x0000000000027941 */ /* 0x000fea0003800000 */
.L_x_7296:
        /* <DEDUP_REMOVED lines=44> */
.L_x_7295:
[----:B------:R-:W-:Y:S05]  /*2500*/  BSYNC B1 ;  /* 0x0000000000017941 */ /* 0x000fea0003800000 */
.L_x_7294:
        /* <DEDUP_REMOVED lines=21> */
.L_x_7299:
[----:B------:R-:W-:-:S07]  /*2660*/  IMAD.MOV.U32 R41, RZ, RZ, R7 ;  /* 0x000000ffff297224 */ /* 0x000fce00078e0007 */
.L_x_7300:
[----:B------:R-:W-:Y:S05]  /*2670*/  BSYNC B1 ;  /* 0x0000000000017941 */ /* 0x000fea0003800000 */
.L_x_7298:
        /* <DEDUP_REMOVED lines=16> */
.L_x_7304:
[----:B------:R-:W-:Y:S05]  /*2780*/  BSYNC B2 ;  /* 0x0000000000027941 */ /* 0x000fea0003800000 */
.L_x_7303:
        /* <DEDUP_REMOVED lines=44> */
.L_x_7302:
[----:B------:R-:W-:Y:S05]  /*2a50*/  BSYNC B1 ;  /* 0x0000000000017941 */ /* 0x000fea0003800000 */
.L_x_7301:
        /* <DEDUP_REMOVED lines=22> */
.L_x_7306:
[----:B------:R-:W-:-:S07]  /*2bc0*/  IMAD.MOV.U32 R42, RZ, RZ, R7 ;  /* 0x000000ffff2a7224 */ /* 0x000fce00078e0007 */
.L_x_7307:
[----:B------:R-:W-:Y:S05]  /*2bd0*/  BSYNC B1 ;  /* 0x0000000000017941 */ /* 0x000fea0003800000 */
.L_x_7305:
        /* <DEDUP_REMOVED lines=16> */
.L_x_7311:
[----:B------:R-:W-:Y:S05]  /*2ce0*/  BSYNC B2 ;  /* 0x0000000000027941 */ /* 0x000fea0003800000 */
.L_x_7310:
        /* <DEDUP_REMOVED lines=44> */
.L_x_7309:
[----:B------:R-:W-:Y:S05]  /*2fb0*/  BSYNC B1 ;  /* 0x0000000000017941 */ /* 0x000fea0003800000 */
.L_x_7308:
[----:B------:R-:W0:Y:S01]  /*2fc0*/  LDC R44, c[0x0][0x294] ;  /* 0x0000a500ff2c7b82 */ /* 0x000e220000000800 */
[----:B------:R-:W-:Y:S01]  /*2fd0*/  I2FP.F32.U32 R49, R42 ;  /* 0x0000002a00317245 */ /* 0x000fe20000201000 */
[----:B------:R-:W-:Y:S01]  /*2fe0*/  HADD2.F32 R51, -RZ, R43.H0_H0 ;  /* 0x2000002bff337230 */ /* 0x000fe20000004100 */
        /* <DEDUP_REMOVED lines=19> */
.L_x_7313:
[----:B------:R-:W-:-:S07]  /*3120*/  IMAD.MOV.U32 R49, RZ, RZ, R7 ;  /* 0x000000ffff317224 */ /* 0x000fce00078e0007 */
.L_x_7314:
[----:B------:R-:W-:Y:S05]  /*3130*/  BSYNC B1 ;  /* 0x0000000000017941 */ /* 0x000fea0003800000 */
.L_x_7312:
        /* <DEDUP_REMOVED lines=18> */
.L_x_7318:
[----:B------:R-:W-:Y:S05]  /*3260*/  BSYNC B2 ;  /* 0x0000000000027941 */ /* 0x000fea0003800000 */
.L_x_7317:
        /* <DEDUP_REMOVED lines=40> */
[----:B------:R-:W-:Y:S01]  /*34f0*/  IMAD.WIDE.U32 R50, R44, -0x326172a9, RZ ;  /* 0xcd9e8d572c327825 */ /* 0x000fe200078e00ff */
[----:B------:R-:W-:-:S03]  /*3500*/  HFMA2.MMA R44, -RZ, RZ, 0, 0 ;  /* 0x00000000ff2c7435 */ /* 0x000fc600000001ff */
[----:B------:R-:W-:Y:S01]  /*3510*/  IMAD.MOV.U32 R7, RZ, RZ, R50 ;  /* 0x000000ffff077224 */ /* 0x000fe200078e0032 */
[----:B------:R-:W-:-:S07]  /*3520*/  LOP3.LUT R6, R51, UR35, R6, 0x96, !PT ;  /* 0x0000002333067c12 */ /* 0x000fce000f8e9606 */
.L_x_7316:
[----:B------:R-:W-:Y:S05]  /*3530*/  BSYNC B1 ;  /* 0x0000000000017941 */ /* 0x000fea0003800000 */
.L_x_7315:
[----:B------:R-:W0:Y:S01]  /*3540*/  LDC R52, c[0x0][0x294] ;  /* 0x0000a500ff347b82 */ /* 0x000e220000000800 */
[----:B------:R-:W-:Y:S01]  /*3550*/  I2FP.F32.U32 R49, R49 ;  /* 0x0000003100317245 */ /* 0x000fe20000201000 */
[----:B------:R-:W-:Y:S01]  /*3560*/  HADD2.F32 R43, -RZ, R43.H1_H1 ;  /* 0x3000002bff2b7230 */ /* 0x000fe20000004100 */
[----:B------:R-:W-:Y:S01]  /*3570*/  SEL R51, RZ, 0x100, P4 ;  /* 0x00000100ff337807 */ /* 0x000fe20002000000 */
[----:B------:R-:W-:Y:S01]  /*3580*/  UMOV UR8, 0xffffffff ;  /* 0xffffffff00087882 */ /* 0x000fe20000000000 */
[----:B------:R-:W-:Y:S01]  /*3590*/  SEL R50, RZ, 0x10000, P5 ;  /* 0x00010000ff327807 */ /* 0x000fe20002800000 */
[----:B------:R-:W-:Y:S01]  /*35a0*/  FFMA.FTZ R49, R49, R60, 1.1641532182693481445e-10 ;  /* 0x2f00000031317423 */ /* 0x000fe2000001003c */
[----:B------:R-:W-:Y:S01]  /*35b0*/  FMUL.FTZ R48, R43, R48 ;  /* 0x000000302b307220 */ /* 0x000fe20000410000 */
[----:B------:R-:W-:Y:S02]  /*35c0*/  SEL R43, RZ, 0x1, P3 ;  /* 0x00000001ff2b7807 */ /* 0x000fe40001800000 */
[----:B------:R-:W-:Y:S01]  /*35d0*/  ISETP.NE.AND P5, PT, R54, RZ, PT ;  /* 0x000000ff3600720c */ /* 0x000fe20003fa5270 */
[----:B------:R-:W-:Y:S01]  /*35e0*/  FMUL.FTZ R61, R48, R61 ;  /* 0x0000003d303d7220 */ /* 0x000fe20000410000 */
[----:B------:R-:W-:-:S02]  /*35f0*/  ISETP.NE.AND P6, PT, R55, RZ, PT ;  /* 0x000000ff3700720c */ /* 0x000fc40003fc5270 */
[----:B------:R-:W-:Y:S01]  /*3600*/  SEL R48, RZ, 0x1, P5 ;  /* 0x00000001ff307807 */ /* 0x000fe20002800000 */
[----:B------:R-:W1:Y:S01]  /*3610*/  S2R R55, SR_TID.X ;  /* 0x0000000000377919 */ /* 0x000e620000002100 */
[----:B0-----:R-:W-:Y:S02]  /*3620*/  FSETP.GTU.FTZ.AND P4, PT, R49, R52, PT ;  /* 0x000000343100720b */ /* 0x001fe40003f9c000 */
[----:B------:R-:W-:Y:S02]  /*3630*/  SEL R52, RZ, 0x1, P2 ;  /* 0x00000001ff347807 */ /* 0x000fe40001000000 */
[----:B------:R-:W-:-:S03]  /*3640*/  SEL R49, RZ, 0x1000000, P4 ;  /* 0x01000000ff317807 */ /* 0x000fc60002000000 */
[----:B------:R-:W-:Y:S01]  /*3650*/  IMAD.WIDE.U32 R52, R52, 0x1000000, RZ ;  /* 0x0100000034347825 */ /* 0x000fe200078e00ff */
[----:B------:R-:W-:-:S03]  /*3660*/  LOP3.LUT R50, R51, R49, R50, 0xfe, !PT ;  /* 0x0000003133327212 */ /* 0x000fc600078efe32 */
[----:B------:R-:W-:Y:S01]  /*3670*/  IMAD.WIDE.U32 R48, R48, 0x100, RZ ;  /* 0x0000010030307825 */ /* 0x000fe200078e00ff */
[----:B------:R-:W-:Y:S02]  /*3680*/  LOP3.LUT R43, R53, R50, R43, 0xfe, !PT ;  /* 0x00000032352b7212 */ /* 0x000fe400078efe2b */
[----:B------:R-:W-:Y:S02]  /*3690*/  SEL R50, RZ, 0x1, P1 ;  /* 0x00000001ff327807 */ /* 0x000fe40000800000 */
[----:B------:R-:W-:-:S03]  /*36a0*/  SEL R53, RZ, 0x1, P6 ;  /* 0x00000001ff357807 */ /* 0x000fc60003000000 */
[----:B------:R-:W-:Y:S01]  /*36b0*/  IMAD.WIDE.U32 R50, R50, 0x10000, RZ ;  /* 0x0001000032327825 */ /* 0x000fe200078e00ff */
[----:B-1----:R-:W-:Y:S02]  /*36c0*/  LOP3.LUT R55, R55, 0x1f, RZ, 0xc0, !PT ;  /* 0x0000001f37377812 */ /* 0x002fe400078ec0ff */
[----:B------:R-:W-:Y:S02]  /*36d0*/  LOP3.LUT R48, R48, R52, R50, 0xfe, !PT ;  /* 0x0000003430307212 */ /* 0x000fe400078efe32 */
[----:B------:R-:W-:Y:S02]  /*36e0*/  FSEL R52, R61, RZ, !P4 ;  /* 0x000000ff3d347208 */ /* 0x000fe40006000000 */
[----:B------:R-:W-:Y:S02]  /*36f0*/  LOP3.LUT R49, R49, R43, R51, 0xfe, !PT ;  /* 0x0000002b31317212 */ /* 0x000fe400078efe33 */
[----:B------:R-:W-:Y:S01]  /*3700*/  LEA R50, P1, R47, UR12, 0x5 ;  /* 0x0000000c2f327c11 */ /* 0x000fe2000f8228ff */
[----:B------:R-:W-:Y:S01]  /*3710*/  FMUL.FTZ R43, R23, R52 ;  /* 0x00000034172b7220 */ /* 0x000fe20000410000 */
[----:B------:R-:W-:Y:S01]  /*3720*/  FADD.FTZ R52, RZ, R8 ;  /* 0x00000008ff347221 */ /* 0x000fe20000010000 */
[----:B------:R-:W-:-:S02]  /*3730*/  LOP3.LUT R48, R48, R53, RZ, 0xfc, !PT ;  /* 0x0000003530307212 */ /* 0x000fc400078efcff */
[----:B------:R-:W-:Y:S01]  /*3740*/  LEA.HI.X R51, R47, UR13, RZ, 0x5, P1 ;  /* 0x0000000d2f337c11 */ /* 0x000fe200088f2cff */
[----:B------:R-:W-:Y:S01]  /*3750*/  @P0 FADD.FTZ R43, R15, R43 ;  /* 0x0000002b0f2b0221 */ /* 0x000fe20000010000 */
[----:B------:R-:W-:-:S03]  /*3760*/  FADD.FTZ R53, R9, R52 ;  /* 0x0000003409357221 */ /* 0x000fc60000010000 */
[----:B------:R-:W-:Y:S01]  /*3770*/  STG.E.128 desc[UR4][R50.64], R8 ;  /* 0x0000000832007986 */ /* 0x000fe2000c101d04 */
[----:B------:R-:W-:-:S03]  /*3780*/  FADD.FTZ R52, R10, R53 ;  /* 0x000000350a347221 */ /* 0x000fc60000010000 */
[----:B------:R0:W-:Y:S01]  /*3790*/  STG.E.128 desc[UR4][R50.64+0x10], R40 ;  /* 0x0000102832007986 */ /* 0x0001e2000c101d04 */
[----:B------:R-:W-:-:S04]  /*37a0*/  FADD.FTZ R53, R11, R52 ;  /* 0x000000340b357221 */ /* 0x000fc80000010000 */
[----:B------:R-:W-:-:S04]  /*37b0*/  FADD.FTZ R52, R40, R53 ;  /* 0x0000003528347221 */ /* 0x000fc80000010000 */
[----:B------:R-:W-:-:S04]  /*37c0*/  FADD.FTZ R53, R41, R52 ;  /* 0x0000003429357221 */ /* 0x000fc80000010000 */
[----:B------:R-:W-:-:S04]  /*37d0*/  FADD.FTZ R52, R42, R53 ;  /* 0x000000352a347221 */ /* 0x000fc80000010000 */
[----:B------:R-:W-:Y:S01]  /*37e0*/  FADD.FTZ R54, R43, R52 ;  /* 0x000000342b367221 */ /* 0x000fe20000010000 */
[----:B0-----:R-:W-:-:S04]  /*37f0*/  LEA R50, P0, R47, UR14, 0x3 ;  /* 0x0000000e2f327c11 */ /* 0x001fc8000f8018ff */
[----:B------:R-:W-:Y:S02]  /*3800*/  LEA.HI.X R51, R47, UR15, RZ, 0x3, P0 ;  /* 0x0000000f2f337c11 */ /* 0x000fe400080f1cff */
[----:B------:R-:W-:-:S03]  /*3810*/  ISETP.NE.AND P0, PT, R55, RZ, PT ;  /* 0x000000ff3700720c */ /* 0x000fc60003f05270 */
[----:B------:R0:W-:Y:S01]  /*3820*/  STG.E.64 desc[UR4][R50.64], R48 ;  /* 0x0000003032007986 */ /* 0x0001e2000c101b04 */
[----:B------:R-:W-:Y:S09]  /*3830*/  BRA.DIV UR8, `(.L_x_7319) ;  /* 0x0000000608647947 */ /* 0x000ff2000b800000 */
        /* <DEDUP_REMOVED lines=37> */
.L_x_7332:
        /* <DEDUP_REMOVED lines=32> */
[----:B------:R-:W-:Y:S01]  /*3c90*/  F2FP.F16.F32.PACK_AB R10, R53, R8 ;  /* 0x00000008350a723e */ /* 0x000fe200000000ff */
[----:B------:R-:W-:Y:S01]  /*3ca0*/  FMUL.FTZ R8, R50, R51 ;  /* 0x0000003332087220 */ /* 0x000fe20000410000 */
[----:B------:R-:W-:Y:S01]  /*3cb0*/  F2FP.F16.F32.PACK_AB R11, R48, R55 ;  /* 0x00000037300b723e */ /* 0x000fe200000000ff */
[----:B------:R-:W-:-:S02]  /*3cc0*/  FFMA.FTZ R9, R58, R49, R38 ;  /* 0x000000313a097223 */ /* 0x000fc40000010026 */
[----:B------:R-:W-:Y:S01]  /*3cd0*/  FFMA.FTZ R52, R59, R8, R39 ;  /* 0x000000083b347223 */ /* 0x000fe20000010027 */
[----:B------:R-:W2:Y:S01]  /*3ce0*/  LDC.64 R48, c[0x0][0x210] ;  /* 0x00008400ff307b82 */ /* 0x000ea20000000a00 */
[----:B------:R-:W-:Y:S01]  /*3cf0*/  FFMA.FTZ R8, R56, R43, R36 ;  /* 0x0000002b38087223 */ /* 0x000fe20000010024 */
[----:B------:R-:W-:Y:S01]  /*3d00*/  FFMA.FTZ R43, R57, R42, R37 ;  /* 0x0000002a392b7223 */ /* 0x000fe20000010025 */
[----:B------:R-:W-:Y:S02]  /*3d10*/  LEA R42, P1, R47, UR16, 0x4 ;  /* 0x000000102f2a7c11 */ /* 0x000fe4000f8220ff */
[----:B------:R-:W-:Y:S02]  /*3d20*/  F2FP.F16.F32.PACK_AB R9, R52, R9 ;  /* 0x000000093409723e */ /* 0x000fe400000000ff */
[----:B------:R-:W-:Y:S02]  /*3d30*/  F2FP.F16.F32.PACK_AB R8, R43, R8 ;  /* 0x000000082b08723e */ /* 0x000fe400000000ff */
        /* <DEDUP_REMOVED lines=8> */
.L_x_7262:
[----:B------:R-:W-:Y:S05]  /*3dc0*/  EXIT ;  /* 0x000000000000794d */ /* 0x000fea0003800000 */
.L_x_7319:
        /* <DEDUP_REMOVED lines=8> */
.L_x_7322:
[----:B------:R-:W-:Y:S05]  /*3e50*/  BSYNC B1 ;  /* 0x0000000000017941 */ /* 0x000fea0003800000 */
.L_x_7321:
        /* <DEDUP_REMOVED lines=9> */
.L_x_7323:
[----:B------:R-:W-:Y:S01]  /*3ef0*/  HFMA2.MMA R53, -RZ, RZ, 0, 2.384185791015625e-07 ;  /* 0x00000004ff357435 */ /* 0x000fe200000001ff */
[----:B------:R-:W-:-:S10]  /*3f00*/  FADD.FTZ R60, R55, R48 ;  /* 0x00000030373c7221 */ /* 0x000fd40000010000 */
[----:B------:R-:W-:Y:S05]  /*3f10*/  WARPSYNC.COLLECTIVE R49, `(.L_x_7324) ;  /* 0x0000000031087348 */ /* 0x000fea0003c00000 */
[----:B------:R0:W1:Y:S02]  /*3f20*/  SHFL.BFLY P1, R48, R60, R53, R52 ;  /* 0x0c0000353c307389 */ /* 0x0000640000020034 */
[----:B01----:R-:W-:Y:S01]  /*3f30*/  ENDCOLLECTIVE ;  /* 0x000000000000791b */ /* 0x003fe20003800000 */
.L_x_7324:
[----:B------:R-:W-:Y:S01]  /*3f40*/  MOV R53, 0x8 ;  /* 0x0000000800357802 */ /* 0x000fe20000000f00 */
[----:B------:R-:W-:-:S04]  /*3f50*/  FADD.FTZ R61, R60, R48 ;  /* 0x000000303c3d7221 */ /* 0x000fc80000010000 */
[----:B------:R-:W-:-:S07]  /*3f60*/  IMAD.MOV.U32 R60, RZ, RZ, R61 ;  /* 0x000000ffff3c7224 */ /* 0x000fce00078e003d */
[----:B------:R-:W-:Y:S05]  /*3f70*/  WARPSYNC.COLLECTIVE R49, `(.L_x_7325) ;  /* 0x0000000031087348 */ /* 0x000fea0003c00000 */
[----:B------:R0:W1:Y:S02]  /*3f80*/  SHFL.BFLY P1, R48, R60, R53, R52 ;  /* 0x0c0000353c307389 */ /* 0x0000640000020034 */
[----:B01----:R-:W-:Y:S01]  /*3f90*/  ENDCOLLECTIVE ;  /* 0x000000000000791b */ /* 0x003fe20003800000 */
.L_x_7325:
[----:B------:R-:W-:Y:S02]  /*3fa0*/  IMAD.MOV.U32 R53, RZ, RZ, 0x10 ;  /* 0x00000010ff357424 */ /* 0x000fe400078e00ff */
[----:B------:R-:W-:-:S05]  /*3fb0*/  FADD.FTZ R61, R61, R48 ;  /* 0x000000303d3d7221 */ /* 0x000fca0000010000 */
[----:B------:R-:W-:-:S07]  /*3fc0*/  MOV R60, R61 ;  /* 0x0000003d003c7202 */ /* 0x000fce0000000f00 */
[----:B------:R-:W-:Y:S05]  /*3fd0*/  WARPSYNC.COLLECTIVE R49, `(.L_x_7326) ;  /* 0x0000000031087348 */ /* 0x000fea0003c00000 */
[----:B------:R0:W1:Y:S02]  /*3fe0*/  SHFL.BFLY P1, R48, R60, R53, R52 ;  /* 0x0c0000353c307389 */ /* 0x0000640000020034 */
[----:B01----:R-:W-:Y:S01]  /*3ff0*/  ENDCOLLECTIVE ;  /* 0x000000000000791b */ /* 0x003fe20003800000 */
.L_x_7326:
        /* <DEDUP_REMOVED lines=24> */
.L_x_7327:
[----:B------:R-:W-:Y:S01]  /*4180*/  MOV R53, 0x2 ;  /* 0x0000000200357802 */ /* 0x000fe20000000f00 */
[----:B------:R-:W-:-:S07]  /*4190*/  FADD.FTZ R60, R55, R48 ;  /* 0x00000030373c7221 */ /* 0x000fce0000010000 */
[----:B------:R-:W-:Y:S05]  /*41a0*/  WARPSYNC.COLLECTIVE R49, `(.L_x_7328) ;  /* 0x0000000031087348 */ /* 0x000fea0003c00000 */
[----:B------:R0:W1:Y:S02]  /*41b0*/  SHFL.BFLY P1, R48, R60, R53, R52 ;  /* 0x0c0000353c307389 */ /* 0x0000640000020034 */
[----:B01----:R-:W-:Y:S01]  /*41c0*/  ENDCOLLECTIVE ;  /* 0x000000000000791b */ /* 0x003fe20003800000 */
.L_x_7328:
[----:B------:R-:W-:Y:S02]  /*41d0*/  IMAD.MOV.U32 R53, RZ, RZ, 0x4 ;  /* 0x00000004ff357424 */ /* 0x000fe400078e00ff */
[----:B------:R-:W-:-:S05]  /*41e0*/  FADD.FTZ R61, R60, R48 ;  /* 0x000000303c3d7221 */ /* 0x000fca0000010000 */
[----:B------:R-:W-:-:S07]  /*41f0*/  MOV R60, R61 ;  /* 0x0000003d003c7202 */ /* 0x000fce0000000f00 */
[----:B------:R-:W-:Y:S05]  /*4200*/  WARPSYNC.COLLECTIVE R49, `(.L_x_7329) ;  /* 0x0000000031087348 */ /* 0x000fea0003c00000 */
[----:B------:R0:W1:Y:S02]  /*4210*/  SHFL.BFLY P1, R48, R60, R53, R52 ;  /* 0x0c0000353c307389 */ /* 0x0000640000020034 */
[----:B01----:R-:W-:Y:S01]  /*4220*/  ENDCOLLECTIVE ;  /* 0x000000000000791b */ /* 0x003fe20003800000 */
.L_x_7329:
[----:B------:R-:W-:Y:S01]  /*4230*/  HFMA2.MMA R53, -RZ, RZ, 0, 4.76837158203125e-07 ;  /* 0x00000008ff357435 */ /* 0x000fe200000001ff */
[----:B------:R-:W-:-:S05]  /*4240*/  FADD.FTZ R54, R61, R48 ;  /* 0x000000303d367221 */ /* 0x000fca0000010000 */
[----:B------:R-:W-:-:S07]  /*4250*/  MOV R60, R54 ;  /* 0x00000036003c7202 */ /* 0x000fce0000000f00 */
[----:B------:R-:W-:Y:S05]  /*4260*/  WARPSYNC.COLLECTIVE R49, `(.L_x_7330) ;  /* 0x0000000031087348 */ /* 0x000fea0003c00000 */
[----:B------:R0:W1:Y:S02]  /*4270*/  SHFL.BFLY P1, R48, R60, R53, R52 ;  /* 0x0c0000353c307389 */ /* 0x0000640000020034 */
[----:B01----:R-:W-:Y:S01]  /*4280*/  ENDCOLLECTIVE ;  /* 0x000000000000791b */ /* 0x003fe20003800000 */
.L_x_7330:
[----:B------:R-:W-:Y:S01]  /*4290*/  MOV R53, 0x10 ;  /* 0x0000001000357802 */ /* 0x000fe20000000f00 */
[----:B------:R-:W-:-:S04]  /*42a0*/  FADD.FTZ R54, R54, R48 ;  /* 0x0000003036367221 */ /* 0x000fc80000010000 */
[----:B------:R-:W-:-:S07]  /*42b0*/  IMAD.MOV.U32 R60, RZ, RZ, R54 ;  /* 0x000000ffff3c7224 */ /* 0x000fce00078e0036 */
[----:B------:R-:W-:Y:S05]  /*42c0*/  WARPSYNC.COLLECTIVE R49, `(.L_x_7331) ;  /* 0x0000000031087348 */ /* 0x000fea0003c00000 */
[----:B------:R0:W1:Y:S02]  /*42d0*/  SHFL.BFLY P1, R48, R60, R53, R52 ;  /* 0x0c0000353c307389 */ /* 0x0000640000020034 */
[----:B01----:R-:W-:Y:S01]  /*42e0*/  ENDCOLLECTIVE ;  /* 0x000000000000791b */ /* 0x003fe20003800000 */
.L_x_7331:
[----:B------:R-:W-:Y:S01]  /*42f0*/  MOV R55, R48 ;  /* 0x0000003000377202 */ /* 0x000fe20000000f00 */
[----:B------:R-:W-:Y:S06]  /*4300*/  BRA `(.L_x_7332) ;  /* 0xfffffff400e07947 */ /* 0x000fec000383ffff */
.L_x_7333:
        /* <DEDUP_REMOVED lines=15> */
.L_x_9621:


//--------------------- .text._ZN10layer_norm13ln_fwd_kernelINS_13Kernel_traitsIf6__halffS2_fjLj256ELj1ELj4ELj1ELj16ENS_18Kernel_traits_baseILj256EfS2_fS2_fjLj128EEEEELb1ELb1ELb1ELb0EEEvNS_9FwdParamsE --------------------------
	.section	.text._ZN10layer_norm13ln_fwd_kernelINS_13Kernel_traitsIf6__halffS2_fjLj256ELj1ELj4ELj1ELj16ENS_18Kernel_traits_baseILj256EfS2_fS2_fjLj128EEEEELb1ELb1ELb1ELb0EEEvNS_9FwdParamsE,"ax",@progbits
	.align	128
        .global         _ZN10layer_norm13ln_fwd_kernelINS_13Kernel_traitsIf6__halffS2_fjLj256ELj1ELj4ELj1ELj16ENS_18Kernel_traits_baseILj256EfS2_fS2_fjLj128EEEEELb1ELb1ELb1ELb0EEEvNS_9FwdParamsE
        .type           _ZN10layer_norm13ln_fwd_kernelINS_13Kernel_traitsIf6__halffS2_fjLj256ELj1ELj4ELj1ELj16ENS_18Kernel_traits_baseILj256EfS2_fS2_fjLj128EEEEELb1ELb1ELb1ELb0EEEvNS_9FwdParamsE,@function
        .size           _ZN10layer_norm13ln_fwd_kernelINS_13Kernel_traitsIf6__halffS2_fjLj256ELj1ELj4ELj1ELj16ENS_18Kernel_traits_baseILj256EfS2_fS2_fjLj128EEEEELb1ELb1ELb1ELb0EEEvNS_9FwdParamsE,(.L_x_9622 - _ZN10layer_norm13ln_fwd_kernelINS_13Kernel_traitsIf6__halffS2_fjLj256ELj1ELj4ELj1ELj16ENS_18Kernel_traits_baseILj256EfS2_fS2_fjLj128EEEEELb1ELb1ELb1ELb0EEEvNS_9FwdParamsE)
        .other          _ZN10layer_norm13ln_fwd_kernelINS_13Kernel_traitsIf6__halffS2_fjLj256ELj1ELj4ELj1ELj16ENS_18Kernel_traits_baseILj256EfS2_fS2_fjLj128EEEEELb1ELb1ELb1ELb0EEEvNS_9FwdParamsE,@"STO_CUDA_ENTRY STV_DEFAULT"
_ZN10layer_norm13ln_fwd_kernelINS_13Kernel_traitsIf6__halffS2_fjLj256ELj1ELj4ELj1ELj16ENS_18Kernel_traits_baseILj256EfS2_fS2_fjLj128EEEEELb1ELb1ELb1ELb0EEEvNS_9FwdParamsE:
.text._ZN10layer_norm13ln_fwd_kernelINS_13Kernel_traitsIf6__halffS2_fjLj256ELj1ELj4ELj1ELj16ENS_18Kernel_traits_baseILj256EfS2_fS2_fjLj128EEEEELb1ELb1ELb1ELb0EEEvNS_9FwdParamsE:
        /* <DEDUP_REMOVED lines=50> */
.L_x_7335:
[----:B------:R-:W-:Y:S05]  /*0320*/  BSYNC B0 ;  /* 0x0000000000007941 */ /* 0x000fea0003800000 */
.L_x_7334:
        /* <DEDUP_REMOVED lines=91> */
.L_x_7414:
        /* <DEDUP_REMOVED lines=50> */
.L_x_7342:
[----:B------:R-:W-:-:S07]  /*0c00*/  MOV R50, R56 ;  /* 0x0000003800327202 */ /* 0x000fce0000000f00 */
.L_x_7343:
[----:B------:R-:W-:Y:S05]  /*0c10*/  BSYNC B3 ;  /* 0x0000000000037941 */ /* 0x000fea0003800000 */
.L_x_7341:
        /* <DEDUP_REMOVED lines=16> */
.L_x_7347:
[----:B------:R-:W-:Y:S05]  /*0d20*/  BSYNC B4 ;  /* 0x0000000000047941 */ /* 0x000fea0003800000 */
.L_x_7346:
        /* <DEDUP_REMOVED lines=43> */
.L_x_7345:
[----:B------:R-:W-:Y:S05]  /*0fe0*/  BSYNC B3 ;  /* 0x0000000000037941 */ /* 0x000fea0003800000 */
.L_x_7344:
        /* <DEDUP_REMOVED lines=11> */
.L_x_7340:
[----:B------:R-:W-:Y:S05]  /*10a0*/  BSYNC B2 ;  /* 0x0000000000027941 */ /* 0x000fea0003800000 */
.L_x_7339:
        /* <DEDUP_REMOVED lines=18> */
.L_x_7351:
[----:B------:R-:W-:-:S07]  /*11d0*/  MOV R45, R56 ;  /* 0x00000038002d7202 */ /* 0x000fce0000000f00 */
.L_x_7352:
[----:B------:R-:W-:Y:S05]  /*11e0*/  BSYNC B3 ;  /* 0x0000000000037941 */ /* 0x000fea0003800000 */
.L_x_7350:
        /* <DEDUP_REMOVED lines=16> */
.L_x_7356:
[----:B------:R-:W-:Y:S05]  /*12f0*/  BSYNC B4 ;  /* 0x0000000000047941 */ /* 0x000fea0003800000 */
.L_x_7355:
        /* <DEDUP_REMOVED lines=42> */
.L_x_7354:
[----:B------:R-:W-:Y:S05]  /*15a0*/  BSYNC B3 ;  /* 0x0000000000037941 */ /* 0x000fea0003800000 */
.L_x_7353:
        /* <DEDUP_REMOVED lines=11> */
.L_x_7349:
[----:B------:R-:W-:Y:S05]  /*1660*/  BSYNC B2 ;  /* 0x0000000000027941 */ /* 0x000fea0003800000 */
.L_x_7348:
        /* <DEDUP_REMOVED lines=18> */
.L_x_7360:
[----:B------:R-:W-:-:S07]  /*1790*/  IMAD.MOV.U32 R54, RZ, RZ, R56 ;  /* 0x000000ffff367224 */ /* 0x000fce00078e0038 */
.L_x_7361:
[----:B------:R-:W-:Y:S05]  /*17a0*/  BSYNC B3 ;  /* 0x0000000000037941 */ /* 0x000fea0003800000 */
.L_x_7359:
        /* <DEDUP_REMOVED lines=16> */
.L_x_7365:
[----:B------:R-:W-:Y:S05]  /*18b0*/  BSYNC B4 ;  /* 0x0000000000047941 */ /* 0x000fea0003800000 */
.L_x_7364:
        /* <DEDUP_REMOVED lines=43> */
.L_x_7363:
[----:B------:R-:W-:Y:S05]  /*1b70*/  BSYNC B3 ;  /* 0x0000000000037941 */ /* 0x000fea0003800000 */
.L_x_7362:
        /* <DEDUP_REMOVED lines=11> */
.L_x_7358:
[----:B------:R-:W-:Y:S05]  /*1c30*/  BSYNC B2 ;  /* 0x0000000000027941 */ /* 0x000fea0003800000 */
.L_x_7357:
        /* <DEDUP_REMOVED lines=18> */
.L_x_7369:
[----:B------:R-:W-:-:S07]  /*1d60*/  IMAD.MOV.U32 R47, RZ, RZ, R56 ;  /* 0x000000ffff2f7224 */ /* 0x000fce00078e0038 */
.L_x_7370:
[----:B------:R-:W-:Y:S05]  /*1d70*/  BSYNC B3 ;  /* 0x0000000000037941 */ /* 0x000fea0003800000 */
.L_x_7368:
        /* <DEDUP_REMOVED lines=16> */
.L_x_7374:
[----:B------:R-:W-:Y:S05]  /*1e80*/  BSYNC B4 ;  /* 0x0000000000047941 */ /* 0x000fea0003800000 */
.L_x_7373:
        /* <DEDUP_REMOVED lines=43> */
.L_x_7372:
[----:B------:R-:W-:Y:S05]  /*2140*/  BSYNC B3 ;  /* 0x0000000000037941 */ /* 0x000fea0003800000 */
.L_x_7371:
        /* <DEDUP_REMOVED lines=11> */
.L_x_7367:
[----:B------:R-:W-:Y:S05]  /*2200*/  BSYNC B2 ;  /* 0x0000000000027941 */ /* 0x000fea0003800000 */
.L_x_7366:
        /* <DEDUP_REMOVED lines=18> */
.L_x_7378:
[----:B------:R-:W-:-:S07]  /*2330*/  IMAD.MOV.U32 R54, RZ, RZ, R56 ;  /* 0x000000ffff367224 */ /* 0x000fce00078e0038 */
.L_x_7379:
[----:B------:R-:W-:Y:S05]  /*2340*/  BSYNC B3 ;  /* 0x0000000000037941 */ /* 0x000fea0003800000 */
.L_x_7377:
        /* <DEDUP_REMOVED lines=16> */
.L_x_7383:
[----:B------:R-:W-:Y:S05]  /*2450*/  BSYNC B4 ;  /* 0x0000000000047941 */ /* 0x000fea0003800000 */
.L_x_7382:
        /* <DEDUP_REMOVED lines=43> */
.L_x_7381:
[----:B------:R-:W-:Y:S05]  /*2710*/  BSYNC B3 ;  /* 0x0000000000037941 */ /* 0x000fea0003800000 */
.L_x_7380:
        /* <DEDUP_REMOVED lines=11> */
.L_x_7376:
[----:B------:R-:W-:Y:S05]  /*27d0*/  BSYNC B2 ;  /* 0x0000000000027941 */ /* 0x000fea0003800000 */
.L_x_7375:
        /* <DEDUP_REMOVED lines=18> */
.L_x_7387:
[----:B------:R-:W-:-:S07]  /*2900*/  IMAD.MOV.U32 R49, RZ, RZ, R56 ;  /* 0x000000ffff317224 */ /* 0x000fce00078e0038 */
.L_x_7388:
[----:B------:R-:W-:Y:S05]  /*2910*/  BSYNC B3 ;  /* 0x0000000000037941 */ /* 0x000fea0003800000 */
.L_x_7386:
        /* <DEDUP_REMOVED lines=16> */
.L_x_7392:
[----:B------:R-:W-:Y:S05]  /*2a20*/  BSYNC B4 ;  /* 0x0000000000047941 */ /* 0x000fea0003800000 */
.L_x_7391:
        /* <DEDUP_REMOVED lines=43> */
.L_x_7390:
[----:B------:R-:W-:Y:S05]  /*2ce0*/  BSYNC B3 ;  /* 0x0000000000037941 */ /* 0x000fea0003800000 */
.L_x_7389:
        /* <DEDUP_REMOVED lines=11> */
.L_x_7385:
[----:B------:R-:W-:Y:S05]  /*2da0*/  BSYNC B2 ;  /* 0x0000000000027941 */ /* 0x000fea0003800000 */
.L_x_7384:
        /* <DEDUP_REMOVED lines=18> */
.L_x_7396:
[----:B------:R-:W-:-:S07]  /*2ed0*/  IMAD.MOV.U32 R54, RZ, RZ, R56 ;  /* 0x000000ffff367224 */ /* 0x000fce00078e0038 */
.L_x_7397:
[----:B------:R-:W-:Y:S05]  /*2ee0*/  BSYNC B3 ;  /* 0x0000000000037941 */ /* 0x000fea0003800000 */
.L_x_7395:
        /* <DEDUP_REMOVED lines=16> */
.L_x_7401:
[----:B------:R-:W-:Y:S05]  /*2ff0*/  BSYNC B4 ;  /* 0x0000000000047941 */ /* 0x000fea0003800000 */
.L_x_7400:
        /* <DEDUP_REMOVED lines=43> */
.L_x_7399:
[----:B------:R-:W-:Y:S05]  /*32b0*/  BSYNC B3 ;  /* 0x0000000000037941 */ /* 0x000fea0003800000 */
.L_x_7398:
        /* <DEDUP_REMOVED lines=11> */
.L_x_7394:
[----:B------:R-:W-:Y:S05]  /*3370*/  BSYNC B2 ;  /* 0x0000000000027941 */ /* 0x000fea0003800000 */
.L_x_7393:
        /* <DEDUP_REMOVED lines=18> */
.L_x_7405:
[----:B------:R-:W-:-:S07]  /*34a0*/  IMAD.MOV.U32 R51, RZ, RZ, R56 ;  /* 0x000000ffff337224 */ /* 0x000fce00078e0038 */
.L_x_7406:
[----:B------:R-:W-:Y:S05]  /*34b0*/  BSYNC B3 ;  /* 0x0000000000037941 */ /* 0x000fea0003800000 */
.L_x_7404:
        /* <DEDUP_REMOVED lines=16> */
.L_x_7410:
[----:B------:R-:W-:Y:S05]  /*35c0*/  BSYNC B4 ;  /* 0x0000000000047941 */ /* 0x000fea0003800000 */
.L_x_7409:
        /* <DEDUP_REMOVED lines=43> */
.L_x_7408:
[----:B------:R-:W-:Y:S05]  /*3880*/  BSYNC B3 ;  /* 0x0000000000037941 */ /* 0x000fea0003800000 */
.L_x_7407:
        /* <DEDUP_REMOVED lines=11> */
.L_x_7403:
[----:B------:R-:W-:Y:S05]  /*3940*/  BSYNC B2 ;  /* 0x0000000000027941 */ /* 0x000fea0003800000 */
.L_x_7402:
        /* <DEDUP_REMOVED lines=21> */
.L_x_7338:
[----:B------:R-:W-:Y:S05]  /*3aa0*/  BSYNC B0 ;  /* 0x0000000000007941 */ /* 0x000fea0003800000 */
.L_x_7337:
        /* <DEDUP_REMOVED lines=50> */
.L_x_7426:
        /* <DEDUP_REMOVED lines=55> */
.L_x_7413:
[----:B------:R-:W-:Y:S05]  /*4140*/  BSYNC B0 ;  /* 0x0000000000007941 */ /* 0x000fea0003800000 */
.L_x_7412:
[----:B-1----:R-:W1:Y:S02]  /*4150*/  LDC.64 R52, c[0x0][0x210] ;  /* 0x00008400ff347b82 */ /* 0x002e640000000a00 */
[----:B-1----:R-:W-:-:S05]  /*4160*/  IMAD R0, R52, 0x4, R0 ;  /* 0x0000000434007824 */ /* 0x002fca00078e0200 */
[----:B------:R-:W-:-:S13]  /*4170*/  ISETP.GE.AND P0, PT, R0, R53, PT ;  /* 0x000000350000720c */ /* 0x000fda0003f06270 */
[----:B------:R-:W-:Y:S05]  /*4180*/  @!P0 BRA `(.L_x_7414) ;  /* 0xffffffc400d48947 */ /* 0x000fea000383ffff */
[----:B------:R-:W-:Y:S05]  /*4190*/  BSYNC B1 ;  /* 0x0000000000017941 */ /* 0x000fea0003800000 */
.L_x_7336:
[----:B------:R-:W-:Y:S05]  /*41a0*/  EXIT ;  /* 0x000000000000794d */ /* 0x000fea0003800000 */
.L_x_7411:
        /* <DEDUP_REMOVED lines=8> */
.L_x_7416:
[----:B------:R-:W-:Y:S05]  /*4230*/  BSYNC B0 ;  /* 0x0000000000007941 */ /* 0x000fea0003800000 */
.L_x_7415:
        /* <DEDUP_REMOVED lines=8> */
.L_x_7417:
[----:B------:R-:W-:Y:S02]  /*42c0*/  IMAD.MOV.U32 R72, RZ, RZ, 0x4 ;  /* 0x00000004ff487424 */ /* 0x000fe400078e00ff */
[----:B------:R-:W-:-:S05]  /*42d0*/  FADD.FTZ R74, R73, R52 ;  /* 0x00000034494a7221 */ /* 0x000fca0000010000 */
[----:B------:R-:W-:-:S07]  /*42e0*/  MOV R73, R74 ;  /* 0x0000004a00497202 */ /* 0x000fce0000000f00 */
[----:B------:R-:W-:Y:S05]  /*42f0*/  WARPSYNC.COLLECTIVE R54, `(.L_x_7418) ;  /* 0x0000000036087348 */ /* 0x000fea0003c00000 */
[----:B------:R0:W1:Y:S02]  /*4300*/  SHFL.BFLY P1, R52, R73, R72, R55 ;  /* 0x0c00004849347389 */ /* 0x0000640000020037 */
[----:B01----:R-:W-:Y:S01]  /*4310*/  ENDCOLLECTIVE ;  /* 0x000000000000791b */ /* 0x003fe20003800000 */
.L_x_7418:
[----:B------:R-:W-:Y:S01]  /*4320*/  HFMA2.MMA R72, -RZ, RZ, 0, 4.76837158203125e-07 ;  /* 0x00000008ff487435 */ /* 0x000fe200000001ff */
[----:B------:R-:W-:-:S05]  /*4330*/  FADD.FTZ R75, R74, R52 ;  /* 0x000000344a4b7221 */ /* 0x000fca0000010000 */
[----:B------:R-:W-:-:S07]  /*4340*/  MOV R73, R75 ;  /* 0x0000004b00497202 */ /* 0x000fce0000000f00 */
[----:B------:R-:W-:Y:S05]  /*4350*/  WARPSYNC.COLLECTIVE R54, `(.L_x_7419) ;  /* 0x0000000036087348 */ /* 0x000fea0003c00000 */
[----:B------:R0:W1:Y:S02]  /*4360*/  SHFL.BFLY P1, R52, R73, R72, R55 ;  /* 0x0c00004849347389 */ /* 0x0000640000020037 */
[----:B01----:R-:W-:Y:S01]  /*4370*/  ENDCOLLECTIVE ;  /* 0x000000000000791b */ /* 0x003fe20003800000 */
.L_x_7419:
[----:B------:R-:W-:Y:S01]  /*4380*/  MOV R72, 0x10 ;  /* 0x0000001000487802 */ /* 0x000fe20000000f00 */
[----:B------:R-:W-:-:S04]  /*4390*/  FADD.FTZ R76, R75, R52 ;  /* 0x000000344b4c7221 */ /* 0x000fc80000010000 */
[----:B------:R-:W-:-:S07]  /*43a0*/  IMAD.MOV.U32 R73, RZ, RZ, R76 ;  /* 0x000000ffff497224 */ /* 0x000fce00078e004c */
[----:B------:R-:W-:Y:S05]  /*43b0*/  WARPSYNC.COLLECTIVE R54, `(.L_x_7420) ;  /* 0x0000000036087348 */ /* 0x000fea0003c00000 */
[----:B------:R0:W1:Y:S02]  /*43c0*/  SHFL.BFLY P1, R52, R73, R72, R55 ;  /* 0x0c00004849347389 */ /* 0x0000640000020037 */
[----:B01----:R-:W-:Y:S01]  /*43d0*/  ENDCOLLECTIVE ;  /* 0x000000000000791b */ /* 0x003fe20003800000 */
.L_x_7420:
        /* <DEDUP_REMOVED lines=24> */
.L_x_7421:
[----:B------:R-:W-:Y:S01]  /*4560*/  HFMA2.MMA R72, -RZ, RZ, 0, 1.1920928955078125e-07 ;  /* 0x00000002ff487435 */ /* 0x000fe200000001ff */
[----:B------:R-:W-:-:S05]  /*4570*/  FADD.FTZ R74, R73, R52 ;  /* 0x00000034494a7221 */ /* 0x000fca0000010000 */
[----:B------:R-:W-:-:S07]  /*4580*/  MOV R73, R74 ;  /* 0x0000004a00497202 */ /* 0x000fce0000000f00 */
[----:B------:R-:W-:Y:S05]  /*4590*/  WARPSYNC.COLLECTIVE R54, `(.L_x_7422) ;  /* 0x0000000036087348 */ /* 0x000fea0003c00000 */
[----:B------:R0:W1:Y:S02]  /*45a0*/  SHFL.BFLY P1, R52, R73, R72, R55 ;  /* 0x0c00004849347389 */ /* 0x0000640000020037 */
[----:B01----:R-:W-:Y:S01]  /*45b0*/  ENDCOLLECTIVE ;  /* 0x000000000000791b */ /* 0x003fe20003800000 */
.L_x_7422:
[----:B------:R-:W-:Y:S01]  /*45c0*/  MOV R72, 0x4 ;  /* 0x0000000400487802 */ /* 0x000fe20000000f00 */
[----:B------:R-:W-:-:S04]  /*45d0*/  FADD.FTZ R75, R74, R52 ;  /* 0x000000344a4b7221 */ /* 0x000fc80000010000 */
[----:B------:R-:W-:-:S07]  /*45e0*/  IMAD.MOV.U32 R73, RZ, RZ, R75 ;  /* 0x000000ffff497224 */ /* 0x000fce00078e004b */
[----:B------:R-:W-:Y:S05]  /*45f0*/  WARPSYNC.COLLECTIVE R54, `(.L_x_7423) ;  /* 0x0000000036087348 */ /* 0x000fea0003c00000 */
[----:B------:R0:W1:Y:S02]  /*4600*/  SHFL.BFLY P1, R52, R73, R72, R55 ;  /* 0x0c00004849347389 */ /* 0x0000640000020037 */
[----:B01----:R-:W-:Y:S01]  /*4610*/  ENDCOLLECTIVE ;  /* 0x000000000000791b */ /* 0x003fe20003800000 */
.L_x_7423:
[----:B------:R-:W-:Y:S02]  /*4620*/  IMAD.MOV.U32 R72, RZ, RZ, 0x8 ;  /* 0x00000008ff487424 */ /* 0x000fe400078e00ff */
[----:B------:R-:W-:-:S05]  /*4630*/  FADD.FTZ R76, R75, R52 ;  /* 0x000000344b4c7221 */ /* 0x000fca0000010000 */
[----:B------:R-:W-:-:S07]  /*4640*/  MOV R73, R76 ;  /* 0x0000004c00497202 */ /* 0x000fce0000000f00 */
[----:B------:R-:W-:Y:S05]  /*4650*/  WARPSYNC.COLLECTIVE R54, `(.L_x_7424) ;  /* 0x0000000036087348 */ /* 0x000fea0003c00000 */
[----:B------:R0:W1:Y:S02]  /*4660*/  SHFL.BFLY P1, R52, R73, R72, R55 ;  /* 0x0c00004849347389 */ /* 0x0000640000020037 */
[----:B01----:R-:W-:Y:S01]  /*4670*/  ENDCOLLECTIVE ;  /* 0x000000000000791b */ /* 0x003fe20003800000 */
.L_x_7424:
[----:B------:R-:W-:Y:S01]  /*4680*/  HFMA2.MMA R72, -RZ, RZ, 0, 9.5367431640625e-07 ;  /* 0x00000010ff487435 */ /* 0x000fe200000001ff */
[----:B------:R-:W-:-:S05]  /*4690*/  FADD.FTZ R77, R76, R52 ;  /* 0x000000344c4d7221 */ /* 0x000fca0000010000 */
[----:B------:R-:W-:-:S07]  /*46a0*/  MOV R73, R77 ;  /* 0x0000004d00497202 */ /* 0x000fce0000000f00 */
[----:B------:R-:W-:Y:S05]  /*46b0*/  WARPSYNC.COLLECTIVE R54, `(.L_x_7425) ;  /* 0x0000000036087348 */ /* 0x000fea0003c00000 */
[----:B------:R0:W1:Y:S02]  /*46c0*/  SHFL.BFLY P1, R52, R73, R72, R55 ;  /* 0x0c00004849347389 */ /* 0x0000640000020037 */
[----:B01----:R-:W-:Y:S01]  /*46d0*/  ENDCOLLECTIVE ;  /* 0x000000000000791b */ /* 0x003fe20003800000 */
.L_x_7425:
[----:B------:R-:W-:Y:S05]  /*46e0*/  BRA `(.L_x_7426) ;  /* 0xfffffff400b87947 */ /* 0x000fea000383ffff */
.L_x_7427:
        /* <DEDUP_REMOVED lines=9> */
.L_x_9622:


//--------------------- .text._ZN10layer_norm13ln_fwd_kernelINS_13Kernel_traitsIf6__halffS2_fjLj256ELj1ELj4ELj1ELj16ENS_18Kernel_traits_baseILj256EfS2_fS2_fjLj128EEEEELb1ELb1ELb1ELb1EEEvNS_9FwdParamsE --------------------------
	.section	.text._ZN10layer_norm13ln_fwd_kernelINS_13Kernel_traitsIf6__halffS2_fjLj256ELj1ELj4ELj1ELj16ENS_18Kernel_traits_baseILj256EfS2_fS2_fjLj128EEEEELb1ELb1ELb1ELb1EEEvNS_9FwdParamsE,"ax",@progbits
	.align	128
        .global         _ZN10layer_norm13ln_fwd_kernelINS_13Kernel_traitsIf6__halffS2_fjLj256ELj1ELj4ELj1ELj16ENS_18Kernel_traits_baseILj256EfS2_fS2_fjLj128EEEEELb1ELb1ELb1ELb1EEEvNS_9FwdParamsE
        .type           _ZN10layer_norm13ln_fwd_kernelINS_13Kernel_traitsIf6__halffS2_fjLj256ELj1ELj4ELj1ELj16ENS_18Kernel_traits_baseILj256EfS2_fS2_fjLj128EEEEELb1ELb1ELb1ELb1EEEvNS_9FwdParamsE,@function
        .size           _ZN10layer_norm13ln_fwd_kernelINS_13Kernel_traitsIf6__halffS2_fjLj256ELj1ELj4ELj1ELj16ENS_18Kernel_traits_baseILj256EfS2_fS2_fjLj128EEEEELb1ELb1ELb1ELb1EEEvNS_9FwdParamsE,(.L_x_9623 - _ZN10layer_norm13ln_fwd_kernelINS_13Kernel_traitsIf6__halffS2_fjLj256ELj1ELj4ELj1ELj16ENS_18Kernel_traits_baseILj256EfS2_fS2_fjLj128EEEEELb1ELb1ELb1ELb1EEEvNS_9FwdParamsE)
        .other          _ZN10layer_norm13ln_fwd_kernelINS_13Kernel_traitsIf6__halffS2_fjLj256ELj1ELj4ELj1ELj16ENS_18Kernel_traits_baseILj256EfS2_fS2_fjLj128EEEEELb1ELb1ELb1ELb1EEEvNS_9FwdParamsE,@"STO_CUDA_ENTRY STV_DEFAULT"
_ZN10layer_norm13ln_fwd_kernelINS_13Kernel_traitsIf6__halffS2_fjLj256ELj1ELj4ELj1ELj16ENS_18Kernel_traits_baseILj256EfS2_fS2_fjLj128EEEEELb1ELb1ELb1ELb1EEEvNS_9FwdParamsE:
.text._ZN10layer_norm13ln_fwd_kernelINS_13Kernel_traitsIf6__halffS2_fjLj256ELj1ELj4ELj1ELj16ENS_18Kernel_traits_baseILj256EfS2_fS2_fjLj128EEEEELb1ELb1ELb1ELb1EEEvNS_9FwdParamsE:
        /* <DEDUP_REMOVED lines=138> */
.L_x_7506:
        /* <DEDUP_REMOVED lines=48> */
.L_x_7432:
[----:B------:R-:W-:-:S07]  /*0ba0*/  MOV R50, R4 ;  /* 0x0000000400327202 */ /* 0x000fce0000000f00 */
.L_x_7433:
[----:B------:R-:W-:Y:S05]  /*0bb0*/  BSYNC B2 ;  /* 0x0000000000027941 */ /* 0x000fea0003800000 */
.L_x_7431:
        /* <DEDUP_REMOVED lines=16> */
.L_x_7437:
[----:B------:R-:W-:Y:S05]  /*0cc0*/  BSYNC B3 ;  /* 0x0000000000037941 */ /* 0x000fea0003800000 */
.L_x_7436:
        /* <DEDUP_REMOVED lines=43> */
.L_x_7435:
[----:B------:R-:W-:Y:S05]  /*0f80*/  BSYNC B2 ;  /* 0x0000000000027941 */ /* 0x000fea0003800000 */
.L_x_7434:
        /* <DEDUP_REMOVED lines=11> */
.L_x_7430:
[----:B------:R-:W-:Y:S05]  /*1040*/  BSYNC B1 ;  /* 0x0000000000017941 */ /* 0x000fea0003800000 */
.L_x_7429:
        /* <DEDUP_REMOVED lines=18> */
.L_x_7441:
[----:B------:R-:W-:-:S07]  /*1170*/  MOV R3, R4 ;  /* 0x0000000400037202 */ /* 0x000fce0000000f00 */
.L_x_7442:
[----:B------:R-:W-:Y:S05]  /*1180*/  BSYNC B2 ;  /* 0x0000000000027941 */ /* 0x000fea0003800000 */
.L_x_7440:
        /* <DEDUP_REMOVED lines=16> */
.L_x_7446:
[----:B------:R-:W-:Y:S05]  /*1290*/  BSYNC B3 ;  /* 0x0000000000037941 */ /* 0x000fea0003800000 */
.L_x_7445:
        /* <DEDUP_REMOVED lines=43> */
.L_x_7444:
[----:B------:R-:W-:Y:S05]  /*1550*/  BSYNC B2 ;  /* 0x0000000000027941 */ /* 0x000fea0003800000 */
.L_x_7443:
        /* <DEDUP_REMOVED lines=11> */
.L_x_7439:
[----:B------:R-:W-:Y:S05]  /*1610*/  BSYNC B1 ;  /* 0x0000000000017941 */ /* 0x000fea0003800000 */
.L_x_7438:
        /* <DEDUP_REMOVED lines=18> */
.L_x_7450:
[----:B------:R-:W-:-:S07]  /*1740*/  MOV R3, R4 ;  /* 0x0000000400037202 */ /* 0x000fce0000000f00 */
.L_x_7451:
[----:B------:R-:W-:Y:S05]  /*1750*/  BSYNC B2 ;  /* 0x0000000000027941 */ /* 0x000fea0003800000 */
.L_x_7449:
        /* <DEDUP_REMOVED lines=16> */
.L_x_7455:
[----:B------:R-:W-:Y:S05]  /*1860*/  BSYNC B3 ;  /* 0x0000000000037941 */ /* 0x000fea0003800000 */
.L_x_7454:
        /* <DEDUP_REMOVED lines=43> */
.L_x_7453:
[----:B------:R-:W-:Y:S05]  /*1b20*/  BSYNC B2 ;  /* 0x0000000000027941 */ /* 0x000fea0003800000 */
.L_x_7452:
        /* <DEDUP_REMOVED lines=11> */
.L_x_7448:
[----:B------:R-:W-:Y:S05]  /*1be0*/  BSYNC B1 ;  /* 0x0000000000017941 */ /* 0x000fea0003800000 */
.L_x_7447:
        /* <DEDUP_REMOVED lines=18> */
.L_x_7459:
[----:B------:R-:W-:-:S07]  /*1d10*/  MOV R3, R4 ;  /* 0x0000000400037202 */ /* 0x000fce0000000f00 */
.L_x_7460:
[----:B------:R-:W-:Y:S05]  /*1d20*/  BSYNC B2 ;  /* 0x0000000000027941 */ /* 0x000fea0003800000 */
.L_x_7458:
        /* <DEDUP_REMOVED lines=16> */
.L_x_7464:
[----:B------:R-:W-:Y:S05]  /*1e30*/  BSYNC B3 ;  /* 0x0000000000037941 */ /* 0x000fea0003800000 */
.L_x_7463:
        /* <DEDUP_REMOVED lines=43> */
.L_x_7462:
[----:B------:R-:W-:Y:S05]  /*20f0*/  BSYNC B2 ;  /* 0x0000000000027941 */ /* 0x000fea0003800000 */
.L_x_7461:
        /* <DEDUP_REMOVED lines=11> */
.L_x_7457:
[----:B------:R-:W-:Y:S05]  /*21b0*/  BSYNC B1 ;  /* 0x0000000000017941 */ /* 0x000fea0003800000 */
.L_x_7456:
        /* <DEDUP_REMOVED lines=18> */
.L_x_7468:
[----:B------:R-:W-:-:S07]  /*22e0*/  MOV R3, R4 ;  /* 0x0000000400037202 */ /* 0x000fce0000000f00 */
.L_x_7469:
[----:B------:R-:W-:Y:S05]  /*22f0*/  BSYNC B2 ;  /* 0x0000000000027941 */ /* 0x000fea0003800000 */
.L_x_7467:
        /* <DEDUP_REMOVED lines=16> */
.L_x_7473:
[----:B------:R-:W-:Y:S05]  /*2400*/  BSYNC B3 ;  /* 0x0000000000037941 */ /* 0x000fea0003800000 */
.L_x_7472:
        /* <DEDUP_REMOVED lines=43> */
.L_x_7471:
[----:B------:R-:W-:Y:S05]  /*26c0*/  BSYNC B2 ;  /* 0x0000000000027941 */ /* 0x000fea0003800000 */
.L_x_7470:
        /* <DEDUP_REMOVED lines=11> */
.L_x_7466:
[----:B------:R-:W-:Y:S05]  /*2780*/  BSYNC B1 ;  /* 0x0000000000017941 */ /* 0x000fea0003800000 */
.L_x_7465:
        /* <DEDUP_REMOVED lines=18> */
.L_x_7477:
[----:B------:R-:W-:-:S07]  /*28b0*/  MOV R3, R4 ;  /* 0x0000000400037202 */ /* 0x000fce0000000f00 */
.L_x_7478:
[----:B------:R-:W-:Y:S05]  /*28c0*/  BSYNC B2 ;  /* 0x0000000000027941 */ /* 0x000fea0003800000 */
.L_x_7476:
        /* <DEDUP_REMOVED lines=16> */
.L_x_7482:
[----:B------:R-:W-:Y:S05]  /*29d0*/  BSYNC B3 ;  /* 0x0000000000037941 */ /* 0x000fea0003800000 */
.L_x_7481:
        /* <DEDUP_REMOVED lines=43> */
.L_x_7480:
[----:B------:R-:W-:Y:S05]  /*2c90*/  BSYNC B2 ;  /* 0x0000000000027941 */ /* 0x000fea0003800000 */
.L_x_7479:
        /* <DEDUP_REMOVED lines=11> */
.L_x_7475:
[----:B------:R-:W-:Y:S05]  /*2d50*/  BSYNC B1 ;  /* 0x0000000000017941 */ /* 0x000fea0003800000 */
.L_x_7474:
        /* <DEDUP_REMOVED lines=18> */
.L_x_7486:
[----:B------:R-:W-:-:S07]  /*2e80*/  MOV R3, R4 ;  /* 0x0000000400037202 */ /* 0x000fce0000000f00 */
.L_x_7487:
[----:B------:R-:W-:Y:S05]  /*2e90*/  BSYNC B2 ;  /* 0x0000000000027941 */ /* 0x000fea0003800000 */
.L_x_7485:
        /* <DEDUP_REMOVED lines=16> */
.L_x_7491:
[----:B------:R-:W-:Y:S05]  /*2fa0*/  BSYNC B3 ;  /* 0x0000000000037941 */ /* 0x000fea0003800000 */
.L_x_7490:
        /* <DEDUP_REMOVED lines=43> */
.L_x_7489:
[----:B------:R-:W-:Y:S05]  /*3260*/  BSYNC B2 ;  /* 0x0000000000027941 */ /* 0x000fea0003800000 */
.L_x_7488:
        /* <DEDUP_REMOVED lines=11> */
.L_x_7484:
[----:B------:R-:W-:Y:S05]  /*3320*/  BSYNC B1 ;  /* 0x0000000000017941 */ /* 0x000fea0003800000 */
.L_x_7483:
        /* <DEDUP_REMOVED lines=18> */
.L_x_7495:
[----:B------:R-:W-:-:S07]  /*3450*/  MOV R51, R4 ;  /* 0x0000000400337202 */ /* 0x000fce0000000f00 */
.L_x_7496:
[----:B------:R-:W-:Y:S05]  /*3460*/  BSYNC B2 ;  /* 0x0000000000027941 */ /* 0x000fea0003800000 */
.L_x_7494:
        /* <DEDUP_REMOVED lines=16> */
.L_x_7500:
[----:B------:R-:W-:Y:S05]  /*3570*/  BSYNC B3 ;  /* 0x0000000000037941 */ /* 0x000fea0003800000 */
.L_x_7499:
        /* <DEDUP_REMOVED lines=43> */
.L_x_7498:
[----:B------:R-:W-:Y:S05]  /*3830*/  BSYNC B2 ;  /* 0x0000000000027941 */ /* 0x000fea0003800000 */
.L_x_7497:
        /* <DEDUP_REMOVED lines=11> */
.L_x_7493:
[----:B------:R-:W-:Y:S05]  /*38f0*/  BSYNC B1 ;  /* 0x0000000000017941 */ /* 0x000fea0003800000 */
.L_x_7492:
        /* <DEDUP_REMOVED lines=22> */
.L_x_7502:
[----:B------:R-:W-:Y:S05]  /*3a60*/  BSYNC B1 ;  /* 0x0000000000017941 */ /* 0x000fea0003800000 */
.L_x_7501:
        /* <DEDUP_REMOVED lines=48> */
.L_x_7518:
        /* <DEDUP_REMOVED lines=54> */
.L_x_7505:
[----:B------:R-:W-:Y:S05]  /*40d0*/  BSYNC B1 ;  /* 0x0000000000017941 */ /* 0x000fea0003800000 */
.L_x_7504:
[----:B-1----:R-:W1:Y:S02]  /*40e0*/  LDC.64 R44, c[0x0][0x210] ;  /* 0x00008400ff2c7b82 */ /* 0x002e640000000a00 */
[----:B-1----:R-:W-:-:S05]  /*40f0*/  IMAD R54, R44, 0x4, R54 ;  /* 0x000000042c367824 */ /* 0x002fca00078e0236 */
[----:B------:R-:W-:-:S13]  /*4100*/  ISETP.GE.AND P0, PT, R54, R45, PT ;  /* 0x0000002d3600720c */ /* 0x000fda0003f06270 */
[----:B------:R-:W-:Y:S05]  /*4110*/  @!P0 BRA `(.L_x_7506) ;  /* 0xffffffc400e08947 */ /* 0x000fea000383ffff */
[----:B------:R-:W-:Y:S05]  /*4120*/  BSYNC B0 ;  /* 0x0000000000007941 */ /* 0x000fea0003800000 */
.L_x_7428:
[----:B------:R-:W-:Y:S05]  /*4130*/  EXIT ;  /* 0x000000000000794d */ /* 0x000fea0003800000 */
.L_x_7503:
[----:B------:R-:W-:Y:S01]  /*4140*/  HFMA2.MMA R71, -RZ, RZ, 0, 5.9604644775390625e-08 ;  /* 0x00000001ff477435 */ /* 0x000fe200000001ff */
[----:B------:R-:W-:Y:S01]  /*4150*/  BSSY B1, `(.L_x_7507) ;  /* 0x0000006000017945 */ /* 0x000fe20003800000 */
[----:B------:R-:W-:Y:S01]  /*4160*/  MOV R61, 0x1f ;  /* 0x0000001f003d7802 */ /* 0x000fe20000000f00 */
[----:B------:R-:W-:-:S08]  /*4170*/  IMAD.MOV.U32 R60, RZ, RZ, -0x1 ;  /* 0xffffffffff3c7424 */ /* 0x000fd000078e00ff */
[----:B------:R-:W-:Y:S05]  /*4180*/  WARPSYNC.COLLECTIVE R60, `(.L_x_7508) ;  /* 0x000000003c087348 */ /* 0x000fea0003c00000 */
[----:B------:R0:W1:Y:S02]  /*4190*/  SHFL.BFLY P1, R58, R72, R71, R61 ;  /* 0x0c000047483a7389 */ /* 0x000064000002003d */
[----:B01----:R-:W-:Y:S01]  /*41a0*/  ENDCOLLECTIVE ;  /* 0x000000000000791b */ /* 0x003fe20003800000 */
.L_x_7508:
[----:B------:R-:W-:Y:S05]  /*41b0*/  BSYNC B1 ;  /* 0x0000000000017941 */ /* 0x000fea0003800000 */
.L_x_7507:
        /* <DEDUP_REMOVED lines=9> */
.L_x_7509:
[----:B------:R-:W-:Y:S02]  /*4250*/  IMAD.MOV.U32 R71, RZ, RZ, 0x4 ;  /* 0x00000004ff477424 */ /* 0x000fe400078e00ff */
[----:B------:R-:W-:-:S05]  /*4260*/  FADD.FTZ R75, R74, R58 ;  /* 0x0000003a4a4b7221 */ /* 0x000fca0000010000 */
[----:B------:R-:W-:-:S07]  /*4270*/  MOV R72, R75 ;  /* 0x0000004b00487202 */ /* 0x000fce0000000f00 */
[----:B------:R-:W-:Y:S05]  /*4280*/  WARPSYNC.COLLECTIVE R60, `(.L_x_7510) ;  /* 0x000000003c087348 */ /* 0x000fea0003c00000 */
[----:B------:R0:W1:Y:S02]  /*4290*/  SHFL.BFLY P1, R58, R72, R71, R61 ;  /* 0x0c000047483a7389 */ /* 0x000064000002003d */
[----:B01----:R-:W-:Y:S01]  /*42a0*/  ENDCOLLECTIVE ;  /* 0x000000000000791b */ /* 0x003fe20003800000 */
.L_x_7510:
[----:B------:R-:W-:Y:S01]  /*42b0*/  HFMA2.MMA R71, -RZ, RZ, 0, 4.76837158203125e-07 ;  /* 0x00000008ff477435 */ /* 0x000fe200000001ff */
[----:B------:R-:W-:-:S05]  /*42c0*/  FADD.FTZ R76, R75, R58 ;  /* 0x0000003a4b4c7221 */ /* 0x000fca0000010000 */
[----:B------:R-:W-:-:S07]  /*42d0*/  MOV R72, R76 ;  /* 0x0000004c00487202 */ /* 0x000fce0000000f00 */
[----:B------:R-:W-:Y:S05]  /*42e0*/  WARPSYNC.COLLECTIVE R60, `(.L_x_7511) ;  /* 0x000000003c087348 */ /* 0x000fea0003c00000 */
[----:B------:R0:W1:Y:S02]  /*42f0*/  SHFL.BFLY P1, R58, R72, R71, R61 ;  /* 0x0c000047483a7389 */ /* 0x000064000002003d */
[----:B01----:R-:W-:Y:S01]  /*4300*/  ENDCOLLECTIVE ;  /* 0x000000000000791b */ /* 0x003fe20003800000 */
.L_x_7511:
[----:B------:R-:W-:Y:S01]  /*4310*/  MOV R71, 0x10 ;  /* 0x0000001000477802 */ /* 0x000fe20000000f00 */
[----:B------:R-:W-:-:S04]  /*4320*/  FADD.FTZ R77, R76, R58 ;  /* 0x0000003a4c4d7221 */ /* 0x000fc80000010000 */
[----:B------:R-:W-:-:S07]  /*4330*/  IMAD.MOV.U32 R72, RZ, RZ, R77 ;  /* 0x000000ffff487224 */ /* 0x000fce00078e004d */
[----:B------:R-:W-:Y:S05]  /*4340*/  WARPSYNC.COLLECTIVE R60, `(.L_x_7512) ;  /* 0x000000003c087348 */ /* 0x000fea0003c00000 */
[----:B------:R0:W1:Y:S02]  /*4350*/  SHFL.BFLY P1, R58, R72, R71, R61 ;  /* 0x0c000047483a7389 */ /* 0x000064000002003d */
[----:B01----:R-:W-:Y:S01]  /*4360*/  ENDCOLLECTIVE ;  /* 0x000000000000791b */ /* 0x003fe20003800000 */
.L_x_7512:
        /* <DEDUP_REMOVED lines=23> */
.L_x_7513:
[----:B------:R-:W-:Y:S01]  /*44e0*/  HFMA2.MMA R71, -RZ, RZ, 0, 1.1920928955078125e-07 ;  /* 0x00000002ff477435 */ /* 0x000fe200000001ff */
[----:B------:R-:W-:-:S05]  /*44f0*/  FADD.FTZ R74, R72, R58 ;  /* 0x0000003a484a7221 */ /* 0x000fca0000010000 */
[----:B------:R-:W-:-:S07]  /*4500*/  MOV R72, R74 ;  /* 0x0000004a00487202 */ /* 0x000fce0000000f00 */
[----:B------:R-:W-:Y:S05]  /*4510*/  WARPSYNC.COLLECTIVE R60, `(.L_x_7514) ;  /* 0x000000003c087348 */ /* 0x000fea0003c00000 */
[----:B------:R0:W1:Y:S02]  /*4520*/  SHFL.BFLY P1, R58, R72, R71, R61 ;  /* 0x0c000047483a7389 */ /* 0x000064000002003d */
[----:B01----:R-:W-:Y:S01]  /*4530*/  ENDCOLLECTIVE ;  /* 0x000000000000791b */ /* 0x003fe20003800000 */
.L_x_7514:
[----:B------:R-:W-:Y:S01]  /*4540*/  MOV R71, 0x4 ;  /* 0x0000000400477802 */ /* 0x000fe20000000f00 */
[----:B------:R-:W-:-:S04]  /*4550*/  FADD.FTZ R75, R74, R58 ;  /* 0x0000003a4a4b7221 */ /* 0x000fc80000010000 */
[----:B------:R-:W-:-:S07]  /*4560*/  IMAD.MOV.U32 R72, RZ, RZ, R75 ;  /* 0x000000ffff487224 */ /* 0x000fce00078e004b */
[----:B------:R-:W-:Y:S05]  /*4570*/  WARPSYNC.COLLECTIVE R60, `(.L_x_7515) ;  /* 0x000000003c087348 */ /* 0x000fea0003c00000 */
[----:B------:R0:W1:Y:S02]  /*4580*/  SHFL.BFLY P1, R58, R72, R71, R61 ;  /* 0x0c000047483a7389 */ /* 0x000064000002003d */
[----:B01----:R-:W-:Y:S01]  /*4590*/  ENDCOLLECTIVE ;  /* 0x000000000000791b */ /* 0x003fe20003800000 */
.L_x_7515:
[----:B------:R-:W-:Y:S02]  /*45a0*/  IMAD.MOV.U32 R71, RZ, RZ, 0x8 ;  /* 0x00000008ff477424 */ /* 0x000fe400078e00ff */
[----:B------:R-:W-:-:S05]  /*45b0*/  FADD.FTZ R76, R75, R58 ;  /* 0x0000003a4b4c7221 */ /* 0x000fca0000010000 */
[----:B------:R-:W-:-:S07]  /*45c0*/  MOV R72, R76 ;  /* 0x0000004c00487202 */ /* 0x000fce0000000f00 */
[----:B------:R-:W-:Y:S05]  /*45d0*/  WARPSYNC.COLLECTIVE R60, `(.L_x_7516) ;  /* 0x000000003c087348 */ /* 0x000fea0003c00000 */
[----:B------:R0:W1:Y:S02]  /*45e0*/  SHFL.BFLY P1, R58, R72, R71, R61 ;  /* 0x0c000047483a7389 */ /* 0x000064000002003d */
[----:B01----:R-:W-:Y:S01]  /*45f0*/  ENDCOLLECTIVE ;  /* 0x000000000000791b */ /* 0x003fe20003800000 */
.L_x_7516:
[----:B------:R-:W-:Y:S01]  /*4600*/  HFMA2.MMA R71, -RZ, RZ, 0, 9.5367431640625e-07 ;  /* 0x00000010ff477435 */ /* 0x000fe200000001ff */
[----:B------:R-:W-:-:S05]  /*4610*/  FADD.FTZ R77, R76, R58 ;  /* 0x0000003a4c4d7221 */ /* 0x000fca0000010000 */
[----:B------:R-:W-:-:S07]  /*4620*/  MOV R72, R77 ;  /* 0x0000004d00487202 */ /* 0x000fce0000000f00 */
[----:B------:R-:W-:Y:S05]  /*4630*/  WARPSYNC.COLLECTIVE R60, `(.L_x_7517) ;  /* 0x000000003c087348 */ /* 0x000fea0003c00000 */
[----:B------:R0:W1:Y:S02]  /*4640*/  SHFL.BFLY P1, R58, R72, R71, R61 ;  /* 0x0c000047483a7389 */ /* 0x000064000002003d */
[----:B01----:R-:W-:Y:S01]  /*4650*/  ENDCOLLECTIVE ;  /* 0x000000000000791b */ /* 0x003fe20003800000 */
.L_x_7517:
[----:B------:R-:W-:Y:S05]  /*4660*/  BRA `(.L_x_7518) ;  /* 0xfffffff400c07947 */ /* 0x000fea000383ffff */
.L_x_7519:
        /* <DEDUP_REMOVED lines=9> */
.L_x_9623:


//--------------------- .text._ZN10layer_norm13ln_fwd_kernelINS_13Kernel_traitsI6__halfffffjLj256ELj1ELj4ELj1ELj16ENS_18Kernel_traits_baseILj256ES2_ffffjLj128EEEEELb0ELb0ELb0ELb0EEEvNS_9FwdParamsE --------------------------
	.section	.text._ZN10layer_norm13ln_fwd_kernelINS_13Kernel_traitsI6__halfffffjLj256ELj1ELj4ELj1ELj16ENS_18Kernel_traits_baseILj256ES2_ffffjLj128EEEEELb0ELb0ELb0ELb0EEEvNS_9FwdParamsE,"ax",@progbits
	.align	128
        .global         _ZN10layer_norm13ln_fwd_kernelINS_13Kernel_traitsI6__halfffffjLj256ELj1ELj4ELj1ELj16ENS_18Kernel_traits_baseILj256ES2_ffffjLj128EEEEELb0ELb0ELb0ELb0EEEvNS_9FwdParamsE
        .type           _ZN10layer_norm13ln_fwd_kernelINS_13Kernel_traitsI6__halfffffjLj256ELj1ELj4ELj1ELj16ENS_18Kernel_traits_baseILj256ES2_ffffjLj128EEEEELb0ELb0ELb0ELb0EEEvNS_9FwdParamsE,@function
        .size           _ZN10layer_norm13ln_fwd_kernelINS_13Kernel_traitsI6__halfffffjLj256ELj1ELj4ELj1ELj16ENS_18Kernel_traits_baseILj256ES2_ffffjLj128EEEEELb0ELb0ELb0ELb0EEEvNS_9FwdParamsE,(.L_x_9624 - _ZN10layer_norm13ln_fwd_kernelINS_13Kernel_traitsI6__halfffffjLj256ELj1ELj4ELj1ELj16ENS_18Kernel_traits_baseILj256ES2_ffffjLj128EEEEELb0ELb0ELb0ELb0EEEvNS_9FwdParamsE)
        .other          _ZN10layer_norm13ln_fwd_kernelINS_13Kernel_traitsI6__halfffffjLj256ELj1ELj4ELj1ELj16ENS_18Kernel_traits_baseILj256ES2_ffffjLj128EEEEELb0ELb0ELb0ELb0EEEvNS_9FwdParamsE,@"STO_CUDA_ENTRY STV_DEFAULT"
_ZN10layer_norm13ln_fwd_kernelINS_13Kernel_traitsI6__halfffffjLj256ELj1ELj4ELj1ELj16ENS_18Kernel_traits_baseILj256ES2_ffffjLj128EEEEELb0ELb0ELb0ELb0EEEvNS_9FwdParamsE:
.text._ZN10layer_norm13ln_fwd_kernelINS_13Kernel_traitsI6__halfffffjLj256ELj1ELj4ELj1ELj16ENS_18Kernel_traits_baseILj256ES2_ffffjLj128EEEEELb0ELb0ELb0ELb0EEEvNS_9FwdParamsE:
        /* <DEDUP_REMOVED lines=13> */
[----:B------:R-:W-:Y:S02]  /*00d0*/  ISETP.GE.U32.AND P3, PT, R32, 0x40, PT ;  /* 0x000000402000780c */ /* 0x000fe40003f66070 */
[----:B------:R-:W-:-:S09]  /*00e0*/  LOP3.LUT R13, R13, 0x1f, RZ, 0xc0, !PT ;  /* 0x0000001f0d0d7812 */ /* 0x000fd200078ec0ff */
[----:B------:R-:W-:Y:S05]  /*00f0*/  @!P4 BRA `(.L_x_7521) ;  /* 0x00000000002cc947 */ /* 0x000fea0003800000 */
[----:B------:R-:W-:Y:S01]  /*0100*/  ULDC.64 UR6, c[0x0][0x2c8] ;  /* 0x0000b20000067ab9 */ /* 0x000fe20000000a00 */
[----:B------:R-:W0:Y:S01]  /*0110*/  LDC.64 R4, c[0x0][0x260] ;  /* 0x00009800ff047b82 */ /* 0x000e220000000a00 */
[----:B------:R-:W-:-:S04]  /*0120*/  ISETP.NE.U32.AND P0, PT, RZ, UR6, PT ;  /* 0x00000006ff007c0c */ /* 0x000fc8000bf05070 */
[----:B------:R-:W-:-:S13]  /*0130*/  ISETP.NE.AND.EX P0, PT, RZ, UR7, PT, P0 ;  /* 0x00000007ff007c0c */ /* 0x000fda000bf05300 */
[----:B------:R-:W-:-:S04]  /*0140*/  @P0 LEA R6, P1, R13, UR6, 0x3 ;  /* 0x000000060d060c11 */ /* 0x000fc8000f8218ff */
[C---:B------:R-:W-:Y:S01]  /*0150*/  @P0 LEA.HI.X R7, R13.reuse, UR7, RZ, 0x3, P1 ;  /* 0x000000070d070c11 */ /* 0x040fe200088f1cff */
[----:B0-----:R-:W-:-:S04]  /*0160*/  IMAD.WIDE.U32 R4, R13, 0x8, R4 ;  /* 0x000000080d047825 */ /* 0x001fc800078e0004 */
[----:B------:R0:W5:Y:S04]  /*0170*/  @P0 LDG.E.64 R2, desc[UR4][R6.64] ;  /* 0x0000000406020981 */ /* 0x000168000c1e1b00 */
[----:B------:R0:W5:Y:S01]  /*0180*/  LDG.E.64 R10, desc[UR4][R4.64] ;  /* 0x00000004040a7981 */ /* 0x000162000c1e1b00 */
[----:B------:R-:W-:Y:S02]  /*0190*/  LOP3.LUT R13, R13, 0x20, RZ, 0xfc, !PT ;  /* 0x000000200d0d7812 */ /* 0x000fe400078efcff */
[----:B0-----:R-:W-:-:S07]  /*01a0*/  @!P0 CS2R R2, SRZ ;  /* 0x0000000000028805 */ /* 0x001fce000001ff00 */
.L_x_7521:
[----:B------:R-:W-:Y:S05]  /*01b0*/  BSYNC B0 ;  /* 0x0000000000007941 */ /* 0x000fea0003800000 */
.L_x_7520:
[----:B------:R-:W-:Y:S04]  /*01c0*/  BSSY B0, `(.L_x_7522) ;  /* 0x000000c000007945 */ /* 0x000fe80003800000 */
        /* <DEDUP_REMOVED lines=9> */
[----:B------:R-:W5:Y:S01]  /*0260*/  LDG.E.64 R6, desc[UR4][R6.64] ;  /* 0x0000000406067981 */ /* 0x000f62000c1e1b00 */
[----:B0-----:R-:W-:-:S07]  /*0270*/  @!P0 CS2R R4, SRZ ;  /* 0x0000000000048805 */ /* 0x001fce000001ff00 */
.L_x_7523:
[----:B------:R-:W-:Y:S05]  /*0280*/  BSYNC B0 ;  /* 0x0000000000007941 */ /* 0x000fea0003800000 */
.L_x_7522:
[----:B------:R-:W-:Y:S02]  /*0290*/  ULDC UR6, c[0x0][0x214] ;  /* 0x0000850000067ab9 */ /* 0x000fe40000000800 */
[----:B------:R-:W-:-:S13]  /*02a0*/  ISETP.GE.AND P0, PT, R30, UR6, PT ;  /* 0x000000061e007c0c */ /* 0x000fda000bf06270 */
[----:B------:R-:W-:Y:S05]  /*02b0*/  @P0 EXIT ;  /* 0x000000000000094d */ /* 0x000fea0003800000 */
[----:B-----5:R-:W-:Y:S01]  /*02c0*/  MOV R8, R10 ;  /* 0x0000000a00087202 */ /* 0x020fe20000000f00 */
[----:B------:R-:W-:Y:S01]  /*02d0*/  HADD2.F32 R0, -RZ, R2.H0_H0 ;  /* 0x20000002ff007230 */ /* 0x000fe20000004100 */
[--C-:B------:R-:W-:Y:S01]  /*02e0*/  SHF.R.U64 R10, R10, 0x10, R11.reuse ;  /* 0x000000100a0a7819 */ /* 0x100fe2000000120b */
[----:B------:R-:W-:Y:S01]  /*02f0*/  ULDC.64 UR6, c[0x0][0x270] ;  /* 0x00009c0000067ab9 */ /* 0x000fe20000000a00 */
[----:B------:R-:W-:Y:S01]  /*0300*/  MOV R9, R11 ;  /* 0x0000000b00097202 */ /* 0x000fe20000000f00 */
[----:B------:R-:W-:Y:S01]  /*0310*/  ULDC UR9, c[0x0][0x218] ;  /* 0x0000860000097ab9 */ /* 0x000fe20000000800 */
[----:B------:R-:W-:Y:S01]  /*0320*/  SHF.R.U32.HI R20, RZ, 0x10, R11 ;  /* 0x00000010ff147819 */ /* 0x000fe2000001160b */
[----:B------:R-:W-:Y:S01]  /*0330*/  ULDC UR8, c[0x0][0x2d8] ;  /* 0x0000b60000087ab9 */ /* 0x000fe20000000800 */
[----:B------:R-:W-:Y:S02]  /*0340*/  MOV R22, R6 ;  /* 0x0000000600167202 */ /* 0x000fe40000000f00 */
[--C-:B------:R-:W-:Y:S01]  /*0350*/  SHF.R.U64 R21, R6, 0x10, R7.reuse ;  /* 0x0000001006157819 */ /* 0x100fe20000001207 */
[----:B------:R-:W-:Y:S01]  /*0360*/  HADD2.F32 R6, -RZ, R10.H0_H0 ;  /* 0x2000000aff067230 */ /* 0x000fe20000004100 */
[----:B------:R-:W-:Y:S01]  /*0370*/  MOV R23, R7 ;  /* 0x0000000700177202 */ /* 0x000fe20000000f00 */
[----:B------:R-:W-:Y:S01]  /*0380*/  HADD2.F32 R20, -RZ, R20.H0_H0 ;  /* 0x20000014ff147230 */ /* 0x000fe20000004100 */
[----:B------:R-:W-:Y:S01]  /*0390*/  SHF.R.U32.HI R24, RZ, 0x10, R7 ;  /* 0x00000010ff187819 */ /* 0x000fe20000011607 */
[----:B------:R-:W-:Y:S01]  /*03a0*/  HADD2.F32 R7, -RZ, R9.H0_H0 ;  /* 0x20000009ff077230 */ /* 0x000fe20000004100 */
[--C-:B------:R-:W-:Y:S01]  /*03b0*/  SHF.R.U64 R25, R2, 0x10, R3.reuse ;  /* 0x0000001002197819 */ /* 0x100fe20000001203 */
[----:B------:R-:W-:Y:S01]  /*03c0*/  HADD2.F32 R2, -RZ, R3.H0_H0 ;  /* 0x20000003ff027230 */ /* 0x000fe20000004100 */
[----:B------:R-:W-:Y:S01]  /*03d0*/  SHF.R.U32.HI R27, RZ, 0x10, R3 ;  /* 0x00000010ff1b7819 */ /* 0x000fe20000011603 */
[----:B------:R-:W-:Y:S01]  /*03e0*/  HADD2.F32 R3, -RZ, R4.H0_H0 ;  /* 0x20000004ff037230 */ /* 0x000fe20000004100 */
[--C-:B------:R-:W-:Y:S01]  /*03f0*/  SHF.R.U64 R26, R4, 0x10, R5.reuse ;  /* 0x00000010041a7819 */ /* 0x100fe20000001205 */
[----:B------:R-:W-:Y:S01]  /*0400*/  HADD2.F32 R4, -RZ, R5.H0_H0 ;  /* 0x20000005ff047230 */ /* 0x000fe20000004100 */
[----:B------:R-:W-:Y:S01]  /*0410*/  SHF.R.U32.HI R31, RZ, 0x10, R5 ;  /* 0x00000010ff1f7819 */ /* 0x000fe20000011605 */
[----:B------:R-:W-:Y:S01]  /*0420*/  HADD2.F32 R5, -RZ, R8.H0_H0 ;  /* 0x20000008ff057230 */ /* 0x000fe20000004100 */
[----:B------:R-:W-:Y:S01]  /*0430*/  ISETP.NE.U32.AND P0, PT, RZ, UR6, PT ;  /* 0x00000006ff007c0c */ /* 0x000fe2000bf05070 */
[----:B------:R-:W-:Y:S01]  /*0440*/  ULDC.U8 UR6, c[0x0][0x2a0] ;  /* 0x0000a80000067ab9 */ /* 0x000fe20000000000 */
[----:B------:R-:W-:Y:S01]  /*0450*/  HADD2.F32 R22, -RZ, R22.H0_H0 ;  /* 0x20000016ff167230 */ /* 0x000fe20000004100 */
[----:B------:R-:W-:Y:S01]  /*0460*/  ISETP.NE.AND P5, PT, RZ, UR6, PT ;  /* 0x00000006ff007c0c */ /* 0x000fe2000bfa5270 */
[----:B------:R-:W-:Y:S01]  /*0470*/  HADD2.F32 R21, -RZ, R21.H0_H0 ;  /* 0x20000015ff157230 */ /* 0x000fe20000004100 */
[----:B------:R-:W-:Y:S01]  /*0480*/  ISETP.NE.AND.EX P0, PT, RZ, UR7, PT, P0 ;  /* 0x00000007ff007c0c */ /* 0x000fe2000bf05300 */
[----:B------:R-:W-:Y:S01]  /*0490*/  HADD2.F32 R23, -RZ, R23.H0_H0 ;  /* 0x20000017ff177230 */ /* 0x000fe20000004100 */
[----:B------:R-:W-:Y:S01]  /*04a0*/  ULDC.64 UR6, c[0x0][0x230] ;  /* 0x00008c0000067ab9 */ /* 0x000fe20000000a00 */
[----:B------:R-:W-:-:S02]  /*04b0*/  HADD2.F32 R24, -RZ, R24.H0_H0 ;  /* 0x20000018ff187230 */ /* 0x000fc40000004100 */
[----:B------:R-:W-:Y:S02]  /*04c0*/  HADD2.F32 R25, -RZ, R25.H0_H0 ;  /* 0x20000019ff197230 */ /* 0x000fe40000004100 */
[----:B------:R-:W-:Y:S02]  /*04d0*/  HADD2.F32 R27, -RZ, R27.H0_H0 ;  /* 0x2000001bff1b7230 */ /* 0x000fe40000004100 */
[----:B------:R-:W-:Y:S02]  /*04e0*/  HADD2.F32 R26, -RZ, R26.H0_H0 ;  /* 0x2000001aff1a7230 */ /* 0x000fe40000004100 */
[----:B------:R-:W-:-:S07]  /*04f0*/  HADD2.F32 R31, -RZ, R31.H0_H0 ;  /* 0x2000001fff1f7230 */ /* 0x000fce0000004100 */
.L_x_7557:
[----:B------:R-:W0:Y:S01]  /*0500*/  @P0 LDC.64 R16, c[0x0][0x270] ;  /* 0x00009c00ff100b82 */ /* 0x000e220000000a00 */
[----:B------:R-:W-:Y:S01]  /*0510*/  HFMA2.MMA R43, -RZ, RZ, 1.875, 0 ;  /* 0x3f800000ff2b7435 */ /* 0x000fe200000001ff */
[----:B0-----:R-:W-:-:S09]  /*0520*/  @P0 IMAD.WIDE R16, R30, 0x4, R16 ;  /* 0x000000041e100825 */ /* 0x001fd200078e0210 */
[----:B------:R0:W5:Y:S01]  /*0530*/  @P0 LDG.E R43, desc[UR4][R16.64] ;  /* 0x00000004102b0981 */ /* 0x000162000c1e1900 */
[----:B------:R-:W-:Y:S01]  /*0540*/  IMAD R18, R30, UR9, RZ ;  /* 0x000000091e127c24 */ /* 0x000fe2000f8e02ff */
[----:B------:R-:W-:Y:S01]  /*0550*/  BSSY B0, `(.L_x_7524) ;  /* 0x000003e000007945 */ /* 0x000fe20003800000 */
[----:B------:R-:W1:Y:S03]  /*0560*/  S2R R38, SR_TID.X ;  /* 0x0000000000267919 */ /* 0x000e660000002100 */
[----:B------:R-:W-:-:S04]  /*0570*/  SHF.R.S32.HI R19, RZ, 0x1f, R18 ;  /* 0x0000001fff137819 */ /* 0x000fc80000011412 */
[----:B------:R-:W-:Y:S02]  /*0580*/  LEA.HI R19, R19, R18, RZ, 0x2 ;  /* 0x0000001213137211 */ /* 0x000fe400078f10ff */
[----:B-1----:R-:W-:-:S04]  /*0590*/  LOP3.LUT R38, R38, 0x1f, RZ, 0xc0, !PT ;  /* 0x0000001f26267812 */ /* 0x002fc800078ec0ff */
[----:B------:R-:W-:-:S04]  /*05a0*/  LEA.HI.SX32 R37, R19, R38, 0x1e ;  /* 0x0000002613257211 */ /* 0x000fc800078ff2ff */
[----:B------:R-:W-:Y:S01]  /*05b0*/  MOV R44, R37 ;  /* 0x00000025002c7202 */ /* 0x000fe20000000f00 */
[----:B0-----:R-:W-:Y:S06]  /*05c0*/  @!P4 BRA `(.L_x_7525) ;  /* 0x0000000000d8c947 */ /* 0x001fec0003800000 */
[----:B------:R-:W0:Y:S01]  /*05d0*/  LDC.64 R16, c[0x0][0x220] ;  /* 0x00008800ff107b82 */ /* 0x000e220000000a00 */
[----:B------:R-:W-:-:S04]  /*05e0*/  ISETP.NE.U32.AND P1, PT, RZ, UR6, PT ;  /* 0x00000006ff007c0c */ /* 0x000fc8000bf25070 */
[----:B------:R-:W-:-:S13]  /*05f0*/  ISETP.NE.AND.EX P1, PT, RZ, UR7, PT, P1 ;  /* 0x00000007ff007c0c */ /* 0x000fda000bf25310 */
[C---:B------:R-:W-:Y:S01]  /*0600*/  @P1 LEA R28, P2, R37.reuse, UR6, 0x4 ;  /* 0x00000006251c1c11 */ /* 0x040fe2000f8420ff */
[----:B0-----:R-:W-:-:S06]  /*0610*/  IMAD.WIDE.U32 R16, R37, 0x10, R16 ;  /* 0x0000001025107825 */ /* 0x001fcc00078e0010 */
[----:B------:R-:W2:Y:S01]  /*0620*/  LDG.E.128 R16, desc[UR4][R16.64] ;  /* 0x0000000410107981 */ /* 0x000ea2000c1e1d00 */
[----:B------:R-:W-:-:S05]  /*0630*/  @P1 LEA.HI.X R29, R37, UR7, RZ, 0x4, P2 ;  /* 0x00000007251d1c11 */ /* 0x000fca00090f24ff */
[----:B------:R0:W5:Y:S01]  /*0640*/  @P1 LDG.E.128 R8, desc[UR4][R28.64] ;  /* 0x000000041c081981 */ /* 0x000162000c1e1d00 */
[----:B------:R-:W-:-:S04]  /*0650*/  ISETP.NE.U32.AND P1, PT, RZ, UR6, PT ;  /* 0x00000006ff007c0c */ /* 0x000fc8000bf25070 */
[----:B------:R-:W-:Y:S01]  /*0660*/  ISETP.NE.AND.EX P1, PT, RZ, UR7, PT, P1 ;  /* 0x00000007ff007c0c */ /* 0x000fe2000bf25310 */
[----:B--2--5:R-:W-:-:S12]  /*0670*/  FMUL.FTZ R33, R16, R43 ;  /* 0x0000002b10217220 */ /* 0x024fd80000410000 */
[----:B0-----:R-:W-:Y:S05]  /*0680*/  @P1 BRA `(.L_x_7526) ;  /* 0x0000000000141947 */ /* 0x001fea0003800000 */
[----:B------:R-:W0:Y:S02]  /*0690*/  LDC.64 R28, c[0x0][0x270] ;  /* 0x00009c00ff1c7b82 */ /* 0x000e240000000a00 */
[----:B0-----:R-:W-:-:S04]  /*06a0*/  LOP3.LUT P2, RZ, R28, UR6, RZ, 0xfc, !PT ;  /* 0x000000061cff7c12 */ /* 0x001fc8000f84fcff */
[----:B------:R-:W-:-:S13]  /*06b0*/  LOP3.LUT P2, RZ, R29, UR7, RZ, 0xfc, P2 ;  /* 0x000000071dff7c12 */ /* 0x000fda000904fcff */
[----:B------:R-:W-:Y:S05]  /*06c0*/  @P2 BRA `(.L_x_7527) ;  /* 0x0000000000082947 */ /* 0x000fea0003800000 */
[----:B------:R-:W-:Y:S05]  /*06d0*/  BRA `(.L_x_7528) ;  /* 0x0000000000087947 */ /* 0x000fea0003800000 */
.L_x_7526:
[----:B------:R-:W-:-:S07]  /*06e0*/  FADD.FTZ R33, R8, R33 ;  /* 0x0000002108217221 */ /* 0x000fce0000010000 */
.L_x_7527:
[----:B------:R-:W-:-:S07]  /*06f0*/  MOV R12, R33 ;  /* 0x00000021000c7202 */ /* 0x000fce0000000f00 */
.L_x_7528:
[----:B------:R-:W-:Y:S01]  /*0700*/  FMUL.FTZ R34, R17, R43 ;  /* 0x0000002b11227220 */ /* 0x000fe20000410000 */
[----:B------:R-:W-:Y:S06]  /*0710*/  @P1 BRA `(.L_x_7529) ;  /* 0x0000000000141947 */ /* 0x000fec0003800000 */
[----:B------:R-:W0:Y:S02]  /*0720*/  LDC.64 R16, c[0x0][0x270] ;  /* 0x00009c00ff107b82 */ /* 0x000e240000000a00 */
[----:B0-----:R-:W-:-:S04]  /*0730*/  LOP3.LUT P2, RZ, R16, UR6, RZ, 0xfc, !PT ;  /* 0x0000000610ff7c12 */ /* 0x001fc8000f84fcff */
[----:B------:R-:W-:-:S13]  /*0740*/  LOP3.LUT P2, RZ, R17, UR7, RZ, 0xfc, P2 ;  /* 0x0000000711ff7c12 */ /* 0x000fda000904fcff */
[----:B------:R-:W-:Y:S05]  /*0750*/  @P2 BRA `(.L_x_7530) ;  /* 0x0000000000082947 */ /* 0x000fea0003800000 */
[----:B------:R-:W-:Y:S05]  /*0760*/  BRA `(.L_x_7531) ;  /* 0x0000000000087947 */ /* 0x000fea0003800000 */
.L_x_7529:
[----:B------:R-:W-:-:S07]  /*0770*/  FADD.FTZ R34, R9, R34 ;  /* 0x0000002209227221 */ /* 0x000fce0000010000 */
.L_x_7530:
[----:B------:R-:W-:-:S07]  /*0780*/  MOV R13, R34 ;  /* 0x00000022000d7202 */ /* 0x000fce0000000f00 */
.L_x_7531:
[----:B------:R-:W-:Y:S01]  /*0790*/  FMUL.FTZ R39, R18, R43 ;  /* 0x0000002b12277220 */ /* 0x000fe20000410000 */
[----:B------:R-:W-:Y:S06]  /*07a0*/  @P1 BRA `(.L_x_7532) ;  /* 0x0000000000141947 */ /* 0x000fec0003800000 */
[----:B------:R-:W0:Y:S02]  /*07b0*/  LDC.64 R16, c[0x0][0x270] ;  /* 0x00009c00ff107b82 */ /* 0x000e240000000a00 */
[----:B0-----:R-:W-:-:S04]  /*07c0*/  LOP3.LUT P2, RZ, R16, UR6, RZ, 0xfc, !PT ;  /* 0x0000000610ff7c12 */ /* 0x001fc8000f84fcff */
[----:B------:R-:W-:-:S13]  /*07d0*/  LOP3.LUT P2, RZ, R17, UR7, RZ, 0xfc, P2 ;  /* 0x0000000711ff7c12 */ /* 0x000fda000904fcff */
[----:B------:R-:W-:Y:S05]  /*07e0*/  @P2 BRA `(.L_x_7533) ;  /* 0x0000000000082947 */ /* 0x000fea0003800000 */
[----:B------:R-:W-:Y:S05]  /*07f0*/  BRA `(.L_x_7534) ;  /* 0x0000000000087947 */ /* 0x000fea0003800000 */
.L_x_7532:
[----:B------:R-:W-:-:S07]  /*0800*/  FADD.FTZ R39, R10, R39 ;  /* 0x000000270a277221 */ /* 0x000fce0000010000 */
.L_x_7533:
[----:B------:R-:W-:-:S07]  /*0810*/  MOV R14, R39 ;  /* 0x00000027000e7202 */ /* 0x000fce0000000f00 */
.L_x_7534:
[----:B------:R-:W-:Y:S01]  /*0820*/  FMUL.FTZ R40, R19, R43 ;  /* 0x0000002b13287220 */ /* 0x000fe20000410000 */
[----:B------:R-:W-:Y:S06]  /*0830*/  @P1 BRA `(.L_x_7535) ;  /* 0x0000000000141947 */ /* 0x000fec0003800000 */
[----:B------:R-:W0:Y:S02]  /*0840*/  LDC.64 R16, c[0x0][0x270] ;  /* 0x00009c00ff107b82 */ /* 0x000e240000000a00 */
[----:B0-----:R-:W-:-:S04]  /*0850*/  LOP3.LUT P1, RZ, R16, UR6, RZ, 0xfc, !PT ;  /* 0x0000000610ff7c12 */ /* 0x001fc8000f82fcff */
[----:B------:R-:W-:-:S13]  /*0860*/  LOP3.LUT P1, RZ, R17, UR7, RZ, 0xfc, P1 ;  /* 0x0000000711ff7c12 */ /* 0x000fda000882fcff */
[----:B------:R-:W-:Y:S05]  /*0870*/  @P1 BRA `(.L_x_7536) ;  /* 0x0000000000081947 */ /* 0x000fea0003800000 */
[----:B------:R-:W-:Y:S05]  /*0880*/  BRA `(.L_x_7537) ;  /* 0x0000000000087947 */ /* 0x000fea0003800000 */
.L_x_7535:
[----:B------:R-:W-:-:S07]  /*0890*/  FADD.FTZ R40, R11, R40 ;  /* 0x000000280b287221 */ /* 0x000fce0000010000 */
.L_x_7536:
[----:B------:R-:W-:-:S07]  /*08a0*/  MOV R15, R40 ;  /* 0x00000028000f7202 */ /* 0x000fce0000000f00 */
.L_x_7537:
[----:B------:R-:W0:Y:S01]  /*08b0*/  LDC.64 R16, c[0x0][0x270] ;  /* 0x00009c00ff107b82 */ /* 0x000e220000000a00 */
[----:B------:R-:W-:Y:S02]  /*08c0*/  IADD3 R44, R37, 0x20, RZ ;  /* 0x00000020252c7810 */ /* 0x000fe40007ffe0ff */
[----:B0-----:R-:W-:-:S04]  /*08d0*/  LOP3.LUT P1, RZ, R16, UR6, RZ, 0xfc, !PT ;  /* 0x0000000610ff7c12 */ /* 0x001fc8000f82fcff */
[----:B------:R-:W-:-:S13]  /*08e0*/  LOP3.LUT P1, RZ, R17, UR7, RZ, 0xfc, P1 ;  /* 0x0000000711ff7c12 */ /* 0x000fda000882fcff */
[----:B------:R-:W0:Y:S02]  /*08f0*/  @P1 LDC.64 R16, c[0x0][0x238] ;  /* 0x00008e00ff101b82 */ /* 0x000e240000000a00 */
[----:B0-----:R-:W-:-:S04]  /*0900*/  @P1 LEA R16, P2, R37, R16, 0x4 ;  /* 0x0000001025101211 */ /* 0x001fc800078420ff */
[----:B------:R-:W-:-:S05]  /*0910*/  @P1 LEA.HI.X R17, R37, R17, RZ, 0x4, P2 ;  /* 0x0000001125111211 */ /* 0x000fca00010f24ff */
[----:B------:R0:W-:Y:S04]  /*0920*/  @P1 STG.E.128 desc[UR4][R16.64], R12 ;  /* 0x0000000c10001986 */ /* 0x0001e8000c101d04 */
.L_x_7525:
[----:B------:R-:W-:Y:S05]  /*0930*/  BSYNC B0 ;  /* 0x0000000000007941 */ /* 0x000fea0003800000 */
.L_x_7524:
[----:B------:R-:W-:Y:S04]  /*0940*/  BSSY B0, `(.L_x_7538) ;  /* 0x0000037000007945 */ /* 0x000fe80003800000 */
[----:B------:R-:W-:Y:S05]  /*0950*/  @!P3 BRA `(.L_x_7539) ;  /* 0x0000000000d4b947 */ /* 0x000fea0003800000 */
[----:B0-----:R-:W0:Y:S01]  /*0960*/  LDC.64 R16, c[0x0][0x220] ;  /* 0x00008800ff107b82 */ /* 0x001e220000000a00 */
        /* <DEDUP_REMOVED lines=16> */
.L_x_7540:
[----:B------:R-:W-:-:S07]  /*0a70*/  FADD.FTZ R35, R8, R35 ;  /* 0x0000002308237221 */ /* 0x000fce0000010000 */
.L_x_7541:
[----:B------:R-:W-:-:S07]  /*0a80*/  MOV R12, R35 ;  /* 0x00000023000c7202 */ /* 0x000fce0000000f00 */
.L_x_7542:
[----:B------:R-:W-:Y:S01]  /*0a90*/  FMUL.FTZ R36, R17, R43 ;  /* 0x0000002b11247220 */ /* 0x000fe20000410000 */
[----:B------:R-:W-:Y:S06]  /*0aa0*/  @P1 BRA `(.L_x_7543) ;  /* 0x0000000000141947 */ /* 0x000fec0003800000 */
[----:B------:R-:W0:Y:S02]  /*0ab0*/  LDC.64 R16, c[0x0][0x270] ;  /* 0x00009c00ff107b82 */ /* 0x000e240000000a00 */
[----:B0-----:R-:W-:-:S04]  /*0ac0*/  LOP3.LUT P2, RZ, R16, UR6, RZ, 0xfc, !PT ;  /* 0x0000000610ff7c12 */ /* 0x001fc8000f84fcff */
[----:B------:R-:W-:-:S13]  /*0ad0*/  LOP3.LUT P2, RZ, R17, UR7, RZ, 0xfc, P2 ;  /* 0x0000000711ff7c12 */ /* 0x000fda000904fcff */
[----:B------:R-:W-:Y:S05]  /*0ae0*/  @P2 BRA `(.L_x_7544) ;  /* 0x0000000000082947 */ /* 0x000fea0003800000 */
[----:B------:R-:W-:Y:S05]  /*0af0*/  BRA `(.L_x_7545) ;  /* 0x0000000000087947 */ /* 0x000fea0003800000 */
.L_x_7543:
[----:B------:R-:W-:-:S07]  /*0b00*/  FADD.FTZ R36, R9, R36 ;  /* 0x0000002409247221 */ /* 0x000fce0000010000 */
.L_x_7544:
[----:B------:R-:W-:-:S07]  /*0b10*/  MOV R13, R36 ;  /* 0x00000024000d7202 */ /* 0x000fce0000000f00 */
.L_x_7545:
[----:B------:R-:W-:Y:S01]  /*0b20*/  FMUL.FTZ R41, R18, R43 ;  /* 0x0000002b12297220 */ /* 0x000fe20000410000 */
[----:B------:R-:W-:Y:S06]  /*0b30*/  @P1 BRA `(.L_x_7546) ;  /* 0x0000000000141947 */ /* 0x000fec0003800000 */
[----:B------:R-:W0:Y:S02]  /*0b40*/  LDC.64 R16, c[0x0][0x270] ;  /* 0x00009c00ff107b82 */ /* 0x000e240000000a00 */
[----:B0-----:R-:W-:-:S04]  /*0b50*/  LOP3.LUT P2, RZ, R16, UR6, RZ, 0xfc, !PT ;  /* 0x0000000610ff7c12 */ /* 0x001fc8000f84fcff */
[----:B------:R-:W-:-:S13]  /*0b60*/  LOP3.LUT P2, RZ, R17, UR7, RZ, 0xfc, P2 ;  /* 0x0000000711ff7c12 */ /* 0x000fda000904fcff */
[----:B------:R-:W-:Y:S05]  /*0b70*/  @P2 BRA `(.L_x_7547) ;  /* 0x0000000000082947 */ /* 0x000fea0003800000 */
[----:B------:R-:W-:Y:S05]  /*0b80*/  BRA `(.L_x_7548) ;  /* 0x0000000000087947 */ /* 0x000fea0003800000 */
.L_x_7546:
[----:B------:R-:W-:-:S07]  /*0b90*/  FADD.FTZ R41, R10, R41 ;  /* 0x000000290a297221 */ /* 0x000fce0000010000 */
.L_x_7547:
[----:B------:R-:W-:-:S07]  /*0ba0*/  MOV R14, R41 ;  /* 0x00000029000e7202 */ /* 0x000fce0000000f00 */
.L_x_7548:
[----:B------:R-:W-:Y:S01]  /*0bb0*/  FMUL.FTZ R42, R19, R43 ;  /* 0x0000002b132a7220 */ /* 0x000fe20000410000 */
[----:B------:R-:W-:Y:S06]  /*0bc0*/  @P1 BRA `(.L_x_7549) ;  /* 0x0000000000141947 */ /* 0x000fec0003800000 */
[----:B------:R-:W0:Y:S02]  /*0bd0*/  LDC.64 R16, c[0x0][0x270] ;  /* 0x00009c00ff107b82 */ /* 0x000e240000000a00 */
[----:B0-----:R-:W-:-:S04]  /*0be0*/  LOP3.LUT P1, RZ, R16, UR6, RZ, 0xfc, !PT ;  /* 0x0000000610ff7c12 */ /* 0x001fc8000f82fcff */
[----:B------:R-:W-:-:S13]  /*0bf0*/  LOP3.LUT P1, RZ, R17, UR7, RZ, 0xfc, P1 ;  /* 0x0000000711ff7c12 */ /* 0x000fda000882fcff */
[----:B------:R-:W-:Y:S05]  /*0c00*/  @P1 BRA `(.L_x_7550) ;  /* 0x0000000000081947 */ /* 0x000fea0003800000 */
[----:B------:R-:W-:Y:S05]  /*0c10*/  BRA `(.L_x_7551) ;  /* 0x0000000000087947 */ /* 0x000fea0003800000 */
.L_x_7549:
[----:B------:R-:W-:-:S07]  /*0c20*/  FADD.FTZ R42, R11, R42 ;  /* 0x0000002a0b2a7221 */ /* 0x000fce0000010000 */
.L_x_7550:
[----:B------:R-:W-:-:S07]  /*0c30*/  MOV R15, R42 ;  /* 0x0000002a000f7202 */ /* 0x000fce0000000f00 */
.L_x_7551:
[----:B------:R-:W0:Y:S02]  /*0c40*/  LDC.64 R16, c[0x0][0x270] ;  /* 0x00009c00ff107b82 */ /* 0x000e240000000a00 */
[----:B0-----:R-:W-:-:S04]  /*0c50*/  LOP3.LUT P1, RZ, R16, UR6, RZ, 0xfc, !PT ;  /* 0x0000000610ff7c12 */ /* 0x001fc8000f82fcff */
[----:B------:R-:W-:-:S13]  /*0c60*/  LOP3.LUT P1, RZ, R17, UR7, RZ, 0xfc, P1 ;  /* 0x0000000711ff7c12 */ /* 0x000fda000882fcff */
[----:B------:R-:W0:Y:S02]  /*0c70*/  @P1 LDC.64 R16, c[0x0][0x238] ;  /* 0x00008e00ff101b82 */ /* 0x000e240000000a00 */
[----:B0-----:R-:W-:-:S04]  /*0c80*/  @P1 LEA R16, P2, R44, R16, 0x4 ;  /* 0x000000102c101211 */ /* 0x001fc800078420ff */
[----:B------:R-:W-:-:S05]  /*0c90*/  @P1 LEA.HI.X R17, R44, R17, RZ, 0x4, P2 ;  /* 0x000000112c111211 */ /* 0x000fca00010f24ff */
[----:B------:R1:W-:Y:S04]  /*0ca0*/  @P1 STG.E.128 desc[UR4][R16.64], R12 ;  /* 0x0000000c10001986 */ /* 0x0003e8000c101d04 */
.L_x_7539:
[----:B------:R-:W-:Y:S05]  /*0cb0*/  BSYNC B0 ;  /* 0x0000000000007941 */ /* 0x000fea0003800000 */
.L_x_7538:
[----:B01----:R-:W-:Y:S01]  /*0cc0*/  FADD.FTZ R17, RZ, R33 ;  /* 0x00000021ff117221 */ /* 0x003fe20000010000 */
[----:B------:R-:W-:Y:S01]  /*0cd0*/  ISETP.GT.U32.AND P1, PT, R32, 0x3f, PT ;  /* 0x0000003f2000780c */ /* 0x000fe20003f24070 */
[----:B------:R-:W-:Y:S01]  /*0ce0*/  UMOV UR10, 0xffffffff ;  /* 0xffffffff000a7882 */ /* 0x000fe20000000000 */
[----:B------:R-:W-:Y:S01]  /*0cf0*/  ISETP.NE.AND P2, PT, R38, RZ, PT ;  /* 0x000000ff2600720c */ /* 0x000fe20003f45270 */
[----:B------:R-:W-:-:S04]  /*0d00*/  FADD.FTZ R16, R34, R17 ;  /* 0x0000001122107221 */ /* 0x000fc80000010000 */
[----:B------:R-:W-:-:S04]  /*0d10*/  FADD.FTZ R17, R39, R16 ;  /* 0x0000001027117221 */ /* 0x000fc80000010000 */
[----:B------:R-:W-:-:S05]  /*0d20*/  FADD.FTZ R17, R40, R17 ;  /* 0x0000001128117221 */ /* 0x000fca0000010000 */
[----:B------:R-:W-:-:S05]  /*0d30*/  FSEL R16, R17, RZ, P4 ;  /* 0x000000ff11107208 */ /* 0x000fca0002000000 */
[----:B------:R-:W-:-:S04]  /*0d40*/  FADD.FTZ R17, R35, R16 ;  /* 0x0000001023117221 */ /* 0x000fc80000010000 */
[----:B------:R-:W-:-:S04]  /*0d50*/  FADD.FTZ R18, R36, R17 ;  /* 0x0000001124127221 */ /* 0x000fc80000010000 */
[----:B------:R-:W-:-:S04]  /*0d60*/  FADD.FTZ R17, R41, R18 ;  /* 0x0000001229117221 */ /* 0x000fc80000010000 */
[----:B------:R-:W-:Y:S01]  /*0d70*/  @P1 FADD.FTZ R16, R42, R17 ;  /* 0x000000112a101221 */ /* 0x000fe20000010000 */
[----:B------:R-:W-:Y:S06]  /*0d80*/  BRA.DIV UR10, `(.L_x_7552) ;  /* 0x000000060a747947 */ /* 0x000fec000b800000 */
[----:B------:R-:W0:Y:S01]  /*0d90*/  SHFL.BFLY PT, R38, R16, 0x1, 0x1f ;  /* 0x0c201f0010267f89 */ /* 0x000e2200000e0000 */
[----:B------:R-:W1:Y:S01]  /*0da0*/  LDC R28, c[0x0][0x290] ;  /* 0x0000a400ff1c7b82 */ /* 0x000e620000000800 */
[----:B0----5:R-:W-:-:S05]  /*0db0*/  FADD.FTZ R43, R16, R38 ;  /* 0x00000026102b7221 */ /* 0x021fca0000010000 */
        /* <DEDUP_REMOVED lines=14> */
[----:B------:R-:W-:-:S04]  /*0ea0*/  FADD.FTZ R17, R39, -R29 ;  /* 0x8000001d27117221 */ /* 0x000fc80000010000 */
[----:B------:R-:W-:Y:S01]  /*0eb0*/  FFMA.FTZ R16, R17, R17, R16 ;  /* 0x0000001111107223 */ /* 0x000fe20000010010 */
[----:B------:R-:W-:-:S04]  /*0ec0*/  FADD.FTZ R17, R40, -R29 ;  /* 0x8000001d28117221 */ /* 0x000fc80000010000 */
[----:B------:R-:W-:Y:S01]  /*0ed0*/  FFMA.FTZ R16, R17, R17, R16 ;  /* 0x0000001111107223 */ /* 0x000fe20000010010 */
[----:B------:R-:W-:-:S04]  /*0ee0*/  FADD.FTZ R17, R35, -R29 ;  /* 0x8000001d23117221 */ /* 0x000fc80000010000 */
[----:B------:R-:W-:-:S05]  /*0ef0*/  FSEL R16, R16, RZ, P4 ;  /* 0x000000ff10107208 */ /* 0x000fca0002000000 */
[----:B------:R-:W-:-:S04]  /*0f00*/  FFMA.FTZ R17, R17, R17, R16 ;  /* 0x0000001111117223 */ /* 0x000fc80000010010 */
[----:B------:R-:W-:Y:S01]  /*0f10*/  FFMA.FTZ R17, R18, R18, R17 ;  /* 0x0000001212117223 */ /* 0x000fe20000010011 */
[----:B------:R-:W-:-:S04]  /*0f20*/  FADD.FTZ R18, R41, -R29 ;  /* 0x8000001d29127221 */ /* 0x000fc80000010000 */
[----:B------:R-:W-:Y:S01]  /*0f30*/  FFMA.FTZ R17, R18, R18, R17 ;  /* 0x0000001212117223 */ /* 0x000fe20000010011 */
[----:B------:R-:W-:-:S04]  /*0f40*/  FADD.FTZ R18, R42, -R29 ;  /* 0x8000001d2a127221 */ /* 0x000fc80000010000 */
[----:B------:R-:W-:-:S05]  /*0f50*/  @P1 FFMA.FTZ R16, R18, R18, R17 ;  /* 0x0000001212101223 */ /* 0x000fca0000010011 */
        /* <DEDUP_REMOVED lines=9> */
.L_x_7569:
[----:B------:R-:W-:Y:S01]  /*0ff0*/  FMUL.FTZ R16, R29, R29 ;  /* 0x0000001d1d107220 */ /* 0x000fe20000410000 */
[----:B01----:R-:W-:Y:S01]  /*1000*/  FADD.FTZ R45, R45, R38 ;  /* 0x000000262d2d7221 */ /* 0x003fe20000010000 */
[----:B------:R-:W0:Y:S01]  /*1010*/  @!P2 LDC.64 R18, c[0x0][0x250] ;  /* 0x00009400ff12ab82 */ /* 0x000e220000000a00 */
[----:B------:R-:W-:Y:S01]  /*1020*/  BSSY B0, `(.L_x_7553) ;  /* 0x000001c000007945 */ /* 0x000fe20003800000 */
[----:B------:R-:W-:Y:S01]  /*1030*/  FSEL R38, R29, RZ, !P5 ;  /* 0x000000ff1d267208 */ /* 0x000fe20006800000 */
[----:B------:R-:W-:Y:S01]  /*1040*/  FFMA.FTZ R28, R45, R28, UR8 ;  /* 0x000000082d1c7e23 */ /* 0x000fe2000801001c */
        /* <DEDUP_REMOVED lines=9> */
[----:B0-----:R-:W0:Y:S01]  /*10e0*/  LDC.64 R28, c[0x0][0x2b8] ;  /* 0x0000ae00ff1c7b82 */ /* 0x001e220000000a00 */
        /* <DEDUP_REMOVED lines=12> */
[C---:B0-----:R-:W-:Y:S01]  /*11b0*/  IMAD.WIDE.U32 R28, R37.reuse, 0x10, R28 ;  /* 0x00000010251c7825 */ /* 0x041fe200078e001c */
[----:B------:R-:W-:-:S04]  /*11c0*/  IADD3 R37, R37, 0x20, RZ ;  /* 0x0000002025257810 */ /* 0x000fc80007ffe0ff */
[----:B------:R1:W-:Y:S03]  /*11d0*/  STG.E.128 desc[UR4][R28.64], R16 ;  /* 0x000000101c007986 */ /* 0x0003e6000c101d04 */
.L_x_7554:
[----:B------:R-:W-:Y:S05]  /*11e0*/  BSYNC B0 ;  /* 0x0000000000007941 */ /* 0x000fea0003800000 */
.L_x_7553:
[----:B------:R-:W-:Y:S04]  /*11f0*/  BSSY B0, `(.L_x_7555) ;  /* 0x0000011000007945 */ /* 0x000fe80003800000 */
[----:B------:R-:W-:Y:S05]  /*1200*/  @!P3 BRA `(.L_x_7556) ;  /* 0x00000000003cb947 */ /* 0x000fea0003800000 */
[----:B01----:R-:W0:Y:S01]  /*1210*/  LDC.64 R16, c[0x0][0x2b8] ;  /* 0x0000ae00ff107b82 */ /* 0x003e220000000a00 */
[--C-:B------:R-:W-:Y:S01]  /*1220*/  FADD.FTZ R18, R35, -R38.reuse ;  /* 0x8000002623127221 */ /* 0x100fe20000010000 */
[--C-:B------:R-:W-:Y:S01]  /*1230*/  FADD.FTZ R28, R36, -R38.reuse ;  /* 0x80000026241c7221 */ /* 0x100fe20000010000 */
[--C-:B------:R-:W-:Y:S01]  /*1240*/  FADD.FTZ R44, R41, -R38.reuse ;  /* 0x80000026292c7221 */ /* 0x100fe20000010000 */
[----:B------:R-:W-:Y:S01]  /*1250*/  FADD.FTZ R29, R42, -R38 ;  /* 0x800000262a1d7221 */ /* 0x000fe20000010000 */
[C---:B------:R-:W-:Y:S01]  /*1260*/  FMUL.FTZ R19, R43.reuse, R18 ;  /* 0x000000122b137220 */ /* 0x040fe20000410000 */
[C---:B------:R-:W-:Y:S01]  /*1270*/  FMUL.FTZ R38, R43.reuse, R28 ;  /* 0x0000001c2b267220 */ /* 0x040fe20000410000 */
[C---:B------:R-:W-:Y:S01]  /*1280*/  FMUL.FTZ R18, R43.reuse, R44 ;  /* 0x0000002c2b127220 */ /* 0x040fe20000410000 */
[----:B------:R-:W-:-:S03]  /*1290*/  FMUL.FTZ R43, R43, R29 ;  /* 0x0000001d2b2b7220 */ /* 0x000fc60000410000 */
[----:B------:R-:W-:Y:S01]  /*12a0*/  FFMA.FTZ R18, R23, R18, R4 ;  /* 0x0000001217127223 */ /* 0x000fe20000010004 */
[----:B0-----:R-:W-:-:S04]  /*12b0*/  IMAD.WIDE.U32 R28, R37, 0x10, R16 ;  /* 0x00000010251c7825 */ /* 0x001fc800078e0010 */
[----:B------:R-:W-:Y:S01]  /*12c0*/  FFMA.FTZ R16, R22, R19, R3 ;  /* 0x0000001316107223 */ /* 0x000fe20000010003 */
[----:B------:R-:W-:Y:S01]  /*12d0*/  FFMA.FTZ R17, R21, R38, R26 ;  /* 0x0000002615117223 */ /* 0x000fe2000001001a */
[----:B------:R-:W-:-:S05]  /*12e0*/  FFMA.FTZ R19, R24, R43, R31 ;  /* 0x0000002b18137223 */ /* 0x000fca000001001f */
[----:B------:R2:W-:Y:S02]  /*12f0*/  STG.E.128 desc[UR4][R28.64], R16 ;  /* 0x000000101c007986 */ /* 0x0005e4000c101d04 */
.L_x_7556:
[----:B------:R-:W-:Y:S05]  /*1300*/  BSYNC B0 ;  /* 0x0000000000007941 */ /* 0x000fea0003800000 */
.L_x_7555:
[----:B012---:R-:W0:Y:S02]  /*1310*/  LDC.64 R16, c[0x0][0x210] ;  /* 0x00008400ff107b82 */ /* 0x007e240000000a00 */
[----:B0-----:R-:W-:-:S04]  /*1320*/  LEA R30, R16, R30, 0x2 ;  /* 0x0000001e101e7211 */ /* 0x001fc800078e10ff */
[----:B------:R-:W-:-:S13]  /*1330*/  ISETP.GE.AND P1, PT, R30, R17, PT ;  /* 0x000000111e00720c */ /* 0x000fda0003f26270 */
[----:B------:R-:W-:Y:S05]  /*1340*/  @!P1 BRA `(.L_x_7557) ;  /* 0xfffffff0006c9947 */ /* 0x000fea000383ffff */
[----:B------:R-:W-:Y:S05]  /*1350*/  EXIT ;  /* 0x000000000000794d */ /* 0x000fea0003800000 */
.L_x_7552:
        /* <DEDUP_REMOVED lines=8> */
.L_x_7559:
[----:B------:R-:W-:Y:S05]  /*13e0*/  BSYNC B0 ;  /* 0x0000000000007941 */ /* 0x000fea0003800000 */
.L_x_7558:
        /* <DEDUP_REMOVED lines=9> */
.L_x_7560:
[----:B------:R-:W-:Y:S01]  /*1480*/  HFMA2.MMA R19, -RZ, RZ, 0, 2.384185791015625e-07 ;  /* 0x00000004ff137435 */ /* 0x000fe200000001ff */
[----:B------:R-:W-:-:S10]  /*1490*/  FADD.FTZ R44, R43, R38 ;  /* 0x000000262b2c7221 */ /* 0x000fd40000010000 */
[----:B------:R-:W-:Y:S05]  /*14a0*/  WARPSYNC.COLLECTIVE R17, `(.L_x_7561) ;  /* 0x0000000011087348 */ /* 0x000fea0003c00000 */
[----:B------:R0:W1:Y:S02]  /*14b0*/  SHFL.BFLY P6, R38, R44, R19, R18 ;  /* 0x0c0000132c267389 */ /* 0x00006400000c0012 */
[----:B01----:R-:W-:Y:S01]  /*14c0*/  ENDCOLLECTIVE ;  /* 0x000000000000791b */ /* 0x003fe20003800000 */
.L_x_7561:
[----:B------:R-:W-:Y:S01]  /*14d0*/  HFMA2.MMA R19, -RZ, RZ, 0, 4.76837158203125e-07 ;  /* 0x00000008ff137435 */ /* 0x000fe200000001ff */
[----:B------:R-:W-:-:S05]  /*14e0*/  FADD.FTZ R45, R44, R38 ;  /* 0x000000262c2d7221 */ /* 0x000fca0000010000 */
[----:B------:R-:W-:-:S07]  /*14f0*/  MOV R44, R45 ;  /* 0x0000002d002c7202 */ /* 0x000fce0000000f00 */
[----:B------:R-:W-:Y:S05]  /*1500*/  WARPSYNC.COLLECTIVE R17, `(.L_x_7562) ;  /* 0x0000000011087348 */ /* 0x000fea0003c00000 */
[----:B------:R0:W1:Y:S02]  /*1510*/  SHFL.BFLY P6, R38, R44, R19, R18 ;  /* 0x0c0000132c267389 */ /* 0x00006400000c0012 */
[----:B01----:R-:W-:Y:S01]  /*1520*/  ENDCOLLECTIVE ;  /* 0x000000000000791b */ /* 0x003fe20003800000 */
.L_x_7562:
[----:B------:R-:W-:Y:S01]  /*1530*/  HFMA2.MMA R19, -RZ, RZ, 0, 9.5367431640625e-07 ;  /* 0x00000010ff137435 */ /* 0x000fe200000001ff */
[----:B------:R-:W-:-:S05]  /*1540*/  FADD.FTZ R45, R45, R38 ;  /* 0x000000262d2d7221 */ /* 0x000fca0000010000 */
[----:B------:R-:W-:-:S07]  /*1550*/  MOV R44, R45 ;  /* 0x0000002d002c7202 */ /* 0x000fce0000000f00 */
[----:B------:R-:W-:Y:S05]  /*1560*/  WARPSYNC.COLLECTIVE R17, `(.L_x_7563) ;  /* 0x0000000011087348 */ /* 0x000fea0003c00000 */
[----:B------:R0:W1:Y:S02]  /*1570*/  SHFL.BFLY P6, R38, R44, R19, R18 ;  /* 0x0c0000132c267389 */ /* 0x00006400000c0012 */
[----:B01----:R-:W-:Y:S01]  /*1580*/  ENDCOLLECTIVE ;  /* 0x000000000000791b */ /* 0x003fe20003800000 */
.L_x_7563:
[----:B------:R-:W-:Y:S01]  /*1590*/  HFMA2.MMA R19, -RZ, RZ, 0, 5.9604644775390625e-08 ;  /* 0x00000001ff137435 */ /* 0x000fe200000001ff */
[----:B------:R-:W-:-:S04]  /*15a0*/  FADD.FTZ R29, R45, R38 ;  /* 0x000000262d1d7221 */ /* 0x000fc80000010000 */
[----:B------:R-:W-:-:S04]  /*15b0*/  FMUL.FTZ R29, R29, R28 ;  /* 0x0000001c1d1d7220 */ /* 0x000fc80000410000 */
[--C-:B------:R-:W-:Y:S01]  /*15c0*/  FADD.FTZ R16, R33, -R29.reuse ;  /* 0x8000001d21107221 */ /* 0x100fe20000010000 */
[--C-:B------:R-:W-:Y:S01]  /*15d0*/  FADD.FTZ R43, R34, -R29.reuse ;  /* 0x8000001d222b7221 */ /* 0x100fe20000010000 */
[--C-:B------:R-:W-:Y:S01]  /*15e0*/  FADD.FTZ R17, R40, -R29.reuse ;  /* 0x8000001d28117221 */ /* 0x100fe20000010000 */
[----:B------:R-:W-:Y:S01]  /*15f0*/  FADD.FTZ R18, R36, -R29 ;  /* 0x8000001d24127221 */ /* 0x000fe20000010000 */
[----:B------:R-:W-:-:S04]  /*1600*/  FFMA.FTZ R16, R16, R16, RZ ;  /* 0x0000001010107223 */ /* 0x000fc800000100ff */
[----:B------:R-:W-:Y:S01]  /*1610*/  FFMA.FTZ R16, R43, R43, R16 ;  /* 0x0000002b2b107223 */ /* 0x000fe20000010010 */
[----:B------:R-:W-:-:S04]  /*1620*/  FADD.FTZ R43, R39, -R29 ;  /* 0x8000001d272b7221 */ /* 0x000fc80000010000 */
[----:B------:R-:W-:-:S04]  /*1630*/  FFMA.FTZ R16, R43, R43, R16 ;  /* 0x0000002b2b107223 */ /* 0x000fc80000010010 */
        /* <DEDUP_REMOVED lines=8> */
[----:B------:R-:W-:Y:S01]  /*16c0*/  @P1 FFMA.FTZ R16, R18, R18, R17 ;  /* 0x0000001212101223 */ /* 0x000fe20000010011 */
[----:B------:R-:W-:Y:S02]  /*16d0*/  MOV R18, 0x1f ;  /* 0x0000001f00127802 */ /* 0x000fe40000000f00 */
[----:B------:R-:W-:Y:S02]  /*16e0*/  MOV R17, 0xffffffff ;  /* 0xffffffff00117802 */ /* 0x000fe40000000f00 */
[----:B------:R-:W-:-:S07]  /*16f0*/  MOV R44, R16 ;  /* 0x00000010002c7202 */ /* 0x000fce0000000f00 */
[----:B------:R-:W-:Y:S05]  /*1700*/  WARPSYNC.COLLECTIVE R17, `(.L_x_7564) ;  /* 0x0000000011087348 */ /* 0x000fea0003c00000 */
[----:B------:R0:W1:Y:S02]  /*1710*/  SHFL.BFLY P6, R38, R44, R19, R18 ;  /* 0x0c0000132c267389 */ /* 0x00006400000c0012 */
[----:B01----:R-:W-:Y:S01]  /*1720*/  ENDCOLLECTIVE ;  /* 0x000000000000791b */ /* 0x003fe20003800000 */
.L_x_7564:
[----:B------:R-:W-:Y:S01]  /*1730*/  HFMA2.MMA R19, -RZ, RZ, 0, 1.1920928955078125e-07 ;  /* 0x00000002ff137435 */ /* 0x000fe200000001ff */
[----:B------:R-:W-:-:S05]  /*1740*/  FADD.FTZ R43, R16, R38 ;  /* 0x00000026102b7221 */ /* 0x000fca0000010000 */
[----:B------:R-:W-:-:S07]  /*1750*/  MOV R44, R43 ;  /* 0x0000002b002c7202 */ /* 0x000fce0000000f00 */
[----:B------:R-:W-:Y:S05]  /*1760*/  WARPSYNC.COLLECTIVE R17, `(.L_x_7565) ;  /* 0x0000000011087348 */ /* 0x000fea0003c00000 */
[----:B------:R0:W1:Y:S02]  /*1770*/  SHFL.BFLY P6, R38, R44, R19, R18 ;  /* 0x0c0000132c267389 */ /* 0x00006400000c0012 */
[----:B01----:R-:W-:Y:S01]  /*1780*/  ENDCOLLECTIVE ;  /* 0x000000000000791b */ /* 0x003fe20003800000 */
.L_x_7565:
[----:B------:R-:W-:Y:S01]  /*1790*/  MOV R19, 0x4 ;  /* 0x0000000400137802 */ /* 0x000fe20000000f00 */
[----:B------:R-:W-:-:S07]  /*17a0*/  FADD.FTZ R44, R43, R38 ;  /* 0x000000262b2c7221 */ /* 0x000fce0000010000 */
[----:B------:R-:W-:Y:S05]  /*17b0*/  WARPSYNC.COLLECTIVE R17, `(.L_x_7566) ;  /* 0x0000000011087348 */ /* 0x000fea0003c00000 */
[----:B------:R0:W1:Y:S02]  /*17c0*/  SHFL.BFLY P6, R38, R44, R19, R18 ;  /* 0x0c0000132c267389 */ /* 0x00006400000c0012 */
[----:B01----:R-:W-:Y:S01]  /*17d0*/  ENDCOLLECTIVE ;  /* 0x000000000000791b */ /* 0x003fe20003800000 */
.L_x_7566:
[----:B------:R-:W-:Y:S01]  /*17e0*/  HFMA2.MMA R19, -RZ, RZ, 0, 4.76837158203125e-07 ;  /* 0x00000008ff137435 */ /* 0x000fe200000001ff */
[----:B------:R-:W-:-:S05]  /*17f0*/  FADD.FTZ R45, R44, R38 ;  /* 0x000000262c2d7221 */ /* 0x000fca0000010000 */
[----:B------:R-:W-:-:S07]  /*1800*/  MOV R44, R45 ;  /* 0x0000002d002c7202 */ /* 0x000fce0000000f00 */
[----:B------:R-:W-:Y:S05]  /*1810*/  WARPSYNC.COLLECTIVE R17, `(.L_x_7567) ;  /* 0x0000000011087348 */ /* 0x000fea0003c00000 */
[----:B------:R0:W1:Y:S02]  /*1820*/  SHFL.BFLY P6, R38, R44, R19, R18 ;  /* 0x0c0000132c267389 */ /* 0x00006400000c0012 */
[----:B01----:R-:W-:Y:S01]  /*1830*/  ENDCOLLECTIVE ;  /* 0x000000000000791b */ /* 0x003fe20003800000 */
.L_x_7567:
[----:B------:R-:W-:Y:S01]  /*1840*/  HFMA2.MMA R19, -RZ, RZ, 0, 9.5367431640625e-07 ;  /* 0x00000010ff137435 */ /* 0x000fe200000001ff */
[----:B------:R-:W-:-:S05]  /*1850*/  FADD.FTZ R45, R45, R38 ;  /* 0x000000262d2d7221 */ /* 0x000fca0000010000 */
[----:B------:R-:W-:-:S07]  /*1860*/  MOV R44, R45 ;  /* 0x0000002d002c7202 */ /* 0x000fce0000000f00 */
[----:B------:R-:W-:Y:S05]  /*1870*/  WARPSYNC.COLLECTIVE R17, `(.L_x_7568) ;  /* 0x0000000011087348 */ /* 0x000fea0003c00000 */
[----:B------:R0:W1:Y:S02]  /*1880*/  SHFL.BFLY P6, R38, R44, R19, R18 ;  /* 0x0c0000132c267389 */ /* 0x00006400000c0012 */
[----:B01----:R-:W-:Y:S01]  /*1890*/  ENDCOLLECTIVE ;  /* 0x000000000000791b */ /* 0x003fe20003800000 */
.L_x_7568:
[----:B------:R-:W-:Y:S05]  /*18a0*/  BRA `(.L_x_7569) ;  /* 0xfffffff400d07947 */ /* 0x000fea000383ffff */
.L_x_7570:
        /* <DEDUP_REMOVED lines=13> */
.L_x_9624:


//--------------------- .text._ZN10layer_norm13ln_fwd_kernelINS_13Kernel_traitsI6__halfffffjLj256ELj1ELj4ELj1ELj16ENS_18Kernel_traits_baseILj256ES2_ffffjLj128EEEEELb0ELb0ELb0ELb1EEEvNS_9FwdParamsE --------------------------
	.section	.text._ZN10layer_norm13ln_fwd_kernelINS_13Kernel_traitsI6__halfffffjLj256ELj1ELj4ELj1ELj16ENS_18Kernel_traits_baseILj256ES2_ffffjLj128EEEEELb0ELb0ELb0ELb1EEEvNS_9FwdParamsE,"ax",@progbits
	.align	128
        .global         _ZN10layer_norm13ln_fwd_kernelINS_13Kernel_traitsI6__halfffffjLj256ELj1ELj4ELj1ELj16ENS_18Kernel_traits_baseILj256ES2_ffffjLj128EEEEELb0ELb0ELb0ELb1EEEvNS_9FwdParamsE
        .type           _ZN10layer_norm13ln_fwd_kernelINS_13Kernel_traitsI6__halfffffjLj256ELj1ELj4ELj1ELj16ENS_18Kernel_traits_baseILj256ES2_ffffjLj128EEEEELb0ELb0ELb0ELb1EEEvNS_9FwdParamsE,@function
        .size           _ZN10layer_norm13ln_fwd_kernelINS_13Kernel_traitsI6__halfffffjLj256ELj1ELj4ELj1ELj16ENS_18Kernel_traits_baseILj256ES2_ffffjLj128EEEEELb0ELb0ELb0ELb1EEEvNS_9FwdParamsE,(.L_x_9625 - _ZN10layer_norm13ln_fwd_kernelINS_13Kernel_traitsI6__halfffffjLj256ELj1ELj4ELj1ELj16ENS_18Kernel_traits_baseILj256ES2_ffffjLj128EEEEELb0ELb0ELb0ELb1EEEvNS_9FwdParamsE)
        .other          _ZN10layer_norm13ln_fwd_kernelINS_13Kernel_traitsI6__halfffffjLj256ELj1ELj4ELj1ELj16ENS_18Kernel_traits_baseILj256ES2_ffffjLj128EEEEELb0ELb0ELb0ELb1EEEvNS_9FwdParamsE,@"STO_CUDA_ENTRY STV_DEFAULT"
_ZN10layer_norm13ln_fwd_kernelINS_13Kernel_traitsI6__halfffffjLj256ELj1ELj4ELj1ELj16ENS_18Kernel_traits_baseILj256ES2_ffffjLj128EEEEELb0ELb0ELb0ELb1EEEvNS_9FwdParamsE:
.text._ZN10layer_norm13ln_fwd_kernelINS_13Kernel_traitsI6__halfffffjLj256ELj1ELj4ELj1ELj16ENS_18Kernel_traits_baseILj256ES2_ffffjLj128EEEEELb0ELb0ELb0ELb1EEEvNS_9FwdParamsE:
        /* <DEDUP_REMOVED lines=8> */
[----:B0-----:R-:W-:-:S02]  /*0080*/  SHF.L.U32 R0, R34, 0x3, RZ ;  /* 0x0000000322007819 */ /* 0x001fc400000006ff */
[----:B------:R-:W-:Y:S02]  /*0090*/  SHF.R.U32.HI R34, RZ, 0x5, R34 ;  /* 0x00000005ff227819 */ /* 0x000fe40000011622 */
[----:B------:R-:W-:Y:S02]  /*00a0*/  LOP3.LUT R0, R0, 0xf8, RZ, 0xc0, !PT ;  /* 0x000000f800007812 */ /* 0x000fe400078ec0ff */
[----:B-1----:R-:W-:Y:S02]  /*00b0*/  LEA R34, R3, R34, 0x2 ;  /* 0x0000002203227211 */ /* 0x002fe400078e10ff */
[C---:B------:R-:W-:Y:S02]  /*00c0*/  IADD3 R2, P1, R0.reuse, UR4, RZ ;  /* 0x0000000400027c10 */ /* 0x040fe4000ff3e0ff */
[----:B------:R-:W-:Y:S02]  /*00d0*/  IADD3 R4, P2, R0, UR6, RZ ;  /* 0x0000000600047c10 */ /* 0x000fe4000ff5e0ff */
[----:B------:R-:W-:Y:S01]  /*00e0*/  IADD3.X R3, RZ, UR5, RZ, P1, !PT ;  /* 0x00000005ff037c10 */ /* 0x000fe20008ffe4ff */
[----:B------:R-:W-:-:S04]  /*00f0*/  ULDC.64 UR4, c[0x0][0x208] ;  /* 0x0000820000047ab9 */ /* 0x000fc80000000a00 */
[----:B------:R0:W5:Y:S01]  /*0100*/  @P0 LDG.E.64 R8, desc[UR4][R2.64] ;  /* 0x0000000402080981 */ /* 0x000162000c1e1b00 */
[----:B------:R-:W-:-:S03]  /*0110*/  ISETP.GE.AND P1, PT, R34, UR8, PT ;  /* 0x0000000822007c0c */ /* 0x000fc6000bf26270 */
[----:B------:R0:W5:Y:S01]  /*0120*/  @P0 LDG.E.64 R6, desc[UR4][R2.64+0x100] ;  /* 0x0001000402060981 */ /* 0x000162000c1e1b00 */
[----:B------:R-:W-:-:S09]  /*0130*/  IADD3.X R5, RZ, UR7, RZ, P2, !PT ;  /* 0x00000007ff057c10 */ /* 0x000fd200097fe4ff */
[----:B0-----:R-:W-:Y:S05]  /*0140*/  @P1 EXIT ;  /* 0x000000000000194d */ /* 0x001fea0003800000 */
[----:B------:R-:W2:Y:S04]  /*0150*/  LDG.E.64 R10, desc[UR4][R4.64] ;  /* 0x00000004040a7981 */ /* 0x000ea8000c1e1b00 */
[----:B------:R0:W3:Y:S01]  /*0160*/  LDG.E.64 R12, desc[UR4][R4.64+0x100] ;  /* 0x00010004040c7981 */ /* 0x0000e2000c1e1b00 */
[----:B-----5:R-:W-:Y:S02]  /*0170*/  @!P0 CS2R R8, SRZ ;  /* 0x0000000000088805 */ /* 0x020fe4000001ff00 */
[----:B------:R-:W-:Y:S01]  /*0180*/  @!P0 CS2R R6, SRZ ;  /* 0x0000000000068805 */ /* 0x000fe2000001ff00 */
[----:B------:R-:W-:Y:S01]  /*0190*/  ULDC.64 UR6, c[0x0][0x270] ;  /* 0x00009c0000067ab9 */ /* 0x000fe20000000a00 */
[----:B------:R-:W-:Y:S01]  /*01a0*/  ULDC UR8, c[0x0][0x218] ;  /* 0x0000860000087ab9 */ /* 0x000fe20000000800 */
[----:B------:R-:W-:Y:S01]  /*01b0*/  ISETP.NE.U32.AND P0, PT, RZ, UR6, PT ;  /* 0x00000006ff007c0c */ /* 0x000fe2000bf05070 */
[----:B------:R-:W-:Y:S01]  /*01c0*/  ULDC.U8 UR6, c[0x0][0x2a0] ;  /* 0x0000a80000067ab9 */ /* 0x000fe20000000000 */
[--C-:B------:R-:W-:Y:S01]  /*01d0*/  SHF.R.U64 R24, R8, 0x10, R9.reuse ;  /* 0x0000001008187819 */ /* 0x100fe20000001209 */
[----:B------:R-:W-:Y:S01]  /*01e0*/  HADD2.F32 R3, -RZ, R6.H0_H0 ;  /* 0x20000006ff037230 */ /* 0x000fe20000004100 */
[----:B------:R-:W-:Y:S01]  /*01f0*/  SHF.R.U32.HI R26, RZ, 0x10, R9 ;  /* 0x00000010ff1a7819 */ /* 0x000fe20000011609 */
[----:B0-----:R-:W-:Y:S01]  /*0200*/  HADD2.F32 R4, -RZ, R7.H0_H0 ;  /* 0x20000007ff047230 */ /* 0x001fe20000004100 */
[--C-:B------:R-:W-:Y:S01]  /*0210*/  SHF.R.U64 R27, R6, 0x10, R7.reuse ;  /* 0x00000010061b7819 */ /* 0x100fe20000001207 */
[----:B------:R-:W-:Y:S01]  /*0220*/  HADD2.F32 R0, -RZ, R8.H0_H0 ;  /* 0x20000008ff007230 */ /* 0x000fe20000004100 */
[----:B------:R-:W-:Y:S01]  /*0230*/  SHF.R.U32.HI R28, RZ, 0x10, R7 ;  /* 0x00000010ff1c7819 */ /* 0x000fe20000011607 */
[----:B------:R-:W-:Y:S01]  /*0240*/  HADD2.F32 R2, -RZ, R9.H0_H0 ;  /* 0x20000009ff027230 */ /* 0x000fe20000004100 */
[----:B------:R-:W-:Y:S01]  /*0250*/  ISETP.NE.AND.EX P0, PT, RZ, UR7, PT, P0 ;  /* 0x00000007ff007c0c */ /* 0x000fe2000bf05300 */
[----:B------:R-:W-:Y:S01]  /*0260*/  HADD2.F32 R24, -RZ, R24.H0_H0 ;  /* 0x20000018ff187230 */ /* 0x000fe20000004100 */
[----:B------:R-:W-:Y:S01]  /*0270*/  ISETP.NE.AND P4, PT, RZ, UR6, PT ;  /* 0x00000006ff007c0c */ /* 0x000fe2000bf85270 */
[----:B------:R-:W-:Y:S01]  /*0280*/  HADD2.F32 R26, -RZ, R26.H0_H0 ;  /* 0x2000001aff1a7230 */ /* 0x000fe20000004100 */
[----:B------:R-:W-:Y:S01]  /*0290*/  ULDC UR9, c[0x0][0x2d8] ;  /* 0x0000b60000097ab9 */ /* 0x000fe20000000800 */
[----:B------:R-:W-:Y:S01]  /*02a0*/  HADD2.F32 R27, -RZ, R27.H0_H0 ;  /* 0x2000001bff1b7230 */ /* 0x000fe20000004100 */
[----:B------:R-:W-:Y:S01]  /*02b0*/  ULDC.64 UR12, c[0x0][0x270] ;  /* 0x00009c00000c7ab9 */ /* 0x000fe20000000a00 */
[----:B------:R-:W-:Y:S01]  /*02c0*/  HADD2.F32 R28, -RZ, R28.H0_H0 ;  /* 0x2000001cff1c7230 */ /* 0x000fe20000004100 */
[----:B------:R-:W-:Y:S01]  /*02d0*/  ULDC.64 UR10, c[0x0][0x230] ;  /* 0x00008c00000a7ab9 */ /* 0x000fe20000000a00 */
[--C-:B--2---:R-:W-:Y:S01]  /*02e0*/  SHF.R.U64 R29, R10, 0x10, R11.reuse ;  /* 0x000000100a1d7819 */ /* 0x104fe2000000120b */
[----:B------:R-:W-:Y:S01]  /*02f0*/  HADD2.F32 R5, -RZ, R10.H0_H0 ;  /* 0x2000000aff057230 */ /* 0x000fe20000004100 */
[----:B------:R-:W-:Y:S01]  /*0300*/  SHF.R.U32.HI R33, RZ, 0x10, R11 ;  /* 0x00000010ff217819 */ /* 0x000fe2000001160b */
[----:B------:R-:W-:Y:S01]  /*0310*/  HADD2.F32 R7, -RZ, R11.H0_H0 ;  /* 0x2000000bff077230 */ /* 0x000fe20000004100 */
[--C-:B---3--:R-:W-:Y:S01]  /*0320*/  SHF.R.U64 R32, R12, 0x10, R13.reuse ;  /* 0x000000100c207819 */ /* 0x108fe2000000120d */
[----:B------:R-:W-:Y:S01]  /*0330*/  HADD2.F32 R6, -RZ, R12.H0_H0 ;  /* 0x2000000cff067230 */ /* 0x000fe20000004100 */
[----:B------:R-:W-:Y:S01]  /*0340*/  SHF.R.U32.HI R35, RZ, 0x10, R13 ;  /* 0x00000010ff237819 */ /* 0x000fe2000001160d */
[----:B------:R-:W-:-:S02]  /*0350*/  HADD2.F32 R25, -RZ, R13.H0_H0 ;  /* 0x2000000dff197230 */ /* 0x000fc40000004100 */
[----:B------:R-:W-:Y:S02]  /*0360*/  HADD2.F32 R29, -RZ, R29.H0_H0 ;  /* 0x2000001dff1d7230 */ /* 0x000fe40000004100 */
[----:B------:R-:W-:Y:S02]  /*0370*/  HADD2.F32 R33, -RZ, R33.H0_H0 ;  /* 0x20000021ff217230 */ /* 0x000fe40000004100 */
[----:B------:R-:W-:Y:S02]  /*0380*/  HADD2.F32 R32, -RZ, R32.H0_H0 ;  /* 0x20000020ff207230 */ /* 0x000fe40000004100 */
[----:B------:R-:W-:-:S07]  /*0390*/  HADD2.F32 R35, -RZ, R35.H0_H0 ;  /* 0x20000023ff237230 */ /* 0x000fce0000004100 */
.L_x_7596:
[----:B0-----:R-:W0:Y:S01]  /*03a0*/  S2R R23, SR_TID.X ;  /* 0x0000000000177919 */ /* 0x001e220000002100 */
[----:B------:R-:W-:Y:S01]  /*03b0*/  ISETP.NE.U32.AND P1, PT, RZ, UR10, PT ;  /* 0x0000000aff007c0c */ /* 0x000fe2000bf25070 */
[----:B------:R-:W1:Y:S01]  /*03c0*/  LDC.64 R36, c[0x0][0x220] ;  /* 0x00008800ff247b82 */ /* 0x000e620000000a00 */
[----:B------:R-:W-:Y:S01]  /*03d0*/  IMAD R16, R34, UR8, RZ ;  /* 0x0000000822107c24 */ /* 0x000fe2000f8e02ff */
[----:B------:R-:W-:Y:S01]  /*03e0*/  HFMA2.MMA R30, -RZ, RZ, 1.875, 0 ;  /* 0x3f800000ff1e7435 */ /* 0x000fe200000001ff */
[----:B------:R-:W-:-:S03]  /*03f0*/  ISETP.NE.AND.EX P1, PT, RZ, UR11, PT, P1 ;  /* 0x0000000bff007c0c */ /* 0x000fc6000bf25310 */
[----:B------:R-:W-:Y:S02]  /*0400*/  SHF.R.S32.HI R17, RZ, 0x1f, R16 ;  /* 0x0000001fff117819 */ /* 0x000fe40000011410 */
[----:B------:R-:W2:Y:S02]  /*0410*/  @P0 LDC.64 R38, c[0x0][0x270] ;  /* 0x00009c00ff260b82 */ /* 0x000ea40000000a00 */
[----:B------:R-:W-:-:S06]  /*0420*/  LEA.HI R22, R17, R16, RZ, 0x2 ;  /* 0x0000001011167211 */ /* 0x000fcc00078f10ff */
[----:B------:R-:W3:Y:S01]  /*0430*/  @P1 LDC.64 R20, c[0x0][0x230] ;  /* 0x00008c00ff141b82 */ /* 0x000ee20000000a00 */
[----:B0-----:R-:W-:Y:S01]  /*0440*/  LOP3.LUT R23, R23, 0x1f, RZ, 0xc0, !PT ;  /* 0x0000001f17177812 */ /* 0x001fe200078ec0ff */
[----:B--2---:R-:W-:-:S03]  /*0450*/  @P0 IMAD.WIDE R38, R34, 0x4, R38 ;  /* 0x0000000422260825 */ /* 0x004fc600078e0226 */
[----:B------:R-:W-:Y:S02]  /*0460*/  LEA.HI.SX32 R22, R22, R23, 0x1e ;  /* 0x0000001716167211 */ /* 0x000fe400078ff2ff */
[----:B------:R-:W2:Y:S03]  /*0470*/  @P0 LDG.E R30, desc[UR4][R38.64] ;  /* 0x00000004261e0981 */ /* 0x000ea6000c1e1900 */
[----:B-1----:R-:W-:-:S04]  /*0480*/  IMAD.WIDE.U32 R16, R22, 0x10, R36 ;  /* 0x0000001016107825 */ /* 0x002fc800078e0024 */
[----:B---3--:R-:W-:Y:S02]  /*0490*/  @P1 IMAD.WIDE.U32 R20, R22, 0x10, R20 ;  /* 0x0000001016141825 */ /* 0x008fe400078e0014 */
[----:B------:R-:W2:Y:S04]  /*04a0*/  LDG.E.128 R16, desc[UR4][R16.64] ;  /* 0x0000000410107981 */ /* 0x000ea8000c1e1d00 */
[----:B-----5:R0:W5:Y:S01]  /*04b0*/  @P1 LDG.E.128 R8, desc[UR4][R20.64] ;  /* 0x0000000414081981 */ /* 0x020162000c1e1d00 */
[----:B------:R-:W-:-:S04]  /*04c0*/  ISETP.NE.U32.AND P2, PT, RZ, UR10, PT ;  /* 0x0000000aff007c0c */ /* 0x000fc8000bf45070 */
[----:B------:R-:W-:Y:S01]  /*04d0*/  ISETP.NE.AND.EX P2, PT, RZ, UR11, PT, P2 ;  /* 0x0000000bff007c0c */ /* 0x000fe2000bf45320 */
[----:B--2---:R-:W-:-:S12]  /*04e0*/  FMUL.FTZ R31, R16, R30 ;  /* 0x0000001e101f7220 */ /* 0x004fd80000410000 */
[----:B0-----:R-:W-:Y:S05]  /*04f0*/  @P2 BRA `(.L_x_7571) ;  /* 0x0000000000142947 */ /* 0x001fea0003800000 */
[----:B------:R-:W0:Y:S02]  /*0500*/  LDC.64 R20, c[0x0][0x270] ;  /* 0x00009c00ff147b82 */ /* 0x000e240000000a00 */
[----:B0-----:R-:W-:-:S04]  /*0510*/  LOP3.LUT P3, RZ, R20, UR10, RZ, 0xfc, !PT ;  /* 0x0000000a14ff7c12 */ /* 0x001fc8000f86fcff */
[----:B------:R-:W-:-:S13]  /*0520*/  LOP3.LUT P3, RZ, R21, UR11, RZ, 0xfc, P3 ;  /* 0x0000000b15ff7c12 */ /* 0x000fda000986fcff */
[----:B------:R-:W-:Y:S05]  /*0530*/  @P3 BRA `(.L_x_7572) ;  /* 0x0000000000083947 */ /* 0x000fea0003800000 */
[----:B------:R-:W-:Y:S05]  /*0540*/  BRA `(.L_x_7573) ;  /* 0x0000000000087947 */ /* 0x000fea0003800000 */
.L_x_7571:
[----:B-----5:R-:W-:-:S07]  /*0550*/  FADD.FTZ R31, R8, R31 ;  /* 0x0000001f081f7221 */ /* 0x020fce0000010000 */
.L_x_7572:
[----:B------:R-:W-:-:S07]  /*0560*/  MOV R12, R31 ;  /* 0x0000001f000c7202 */ /* 0x000fce0000000f00 */
.L_x_7573:
[----:B------:R-:W-:Y:S01]  /*0570*/  FMUL.FTZ R20, R17, R30 ;  /* 0x0000001e11147220 */ /* 0x000fe20000410000 */
[----:B------:R-:W-:Y:S06]  /*0580*/  @P2 BRA `(.L_x_7574) ;  /* 0x0000000000142947 */ /* 0x000fec0003800000 */
[----:B------:R-:W0:Y:S02]  /*0590*/  LDC.64 R16, c[0x0][0x270] ;  /* 0x00009c00ff107b82 */ /* 0x000e240000000a00 */
[----:B0-----:R-:W-:-:S04]  /*05a0*/  LOP3.LUT P3, RZ, R16, UR10, RZ, 0xfc, !PT ;  /* 0x0000000a10ff7c12 */ /* 0x001fc8000f86fcff */
[----:B------:R-:W-:-:S13]  /*05b0*/  LOP3.LUT P3, RZ, R17, UR11, RZ, 0xfc, P3 ;  /* 0x0000000b11ff7c12 */ /* 0x000fda000986fcff */
[----:B------:R-:W-:Y:S05]  /*05c0*/  @P3 BRA `(.L_x_7575) ;  /* 0x0000000000083947 */ /* 0x000fea0003800000 */
[----:B------:R-:W-:Y:S05]  /*05d0*/  BRA `(.L_x_7576) ;  /* 0x0000000000087947 */ /* 0x000fea0003800000 */
.L_x_7574:
[----:B-----5:R-:W-:-:S07]  /*05e0*/  FADD.FTZ R20, R9, R20 ;  /* 0x0000001409147221 */ /* 0x020fce0000010000 */
.L_x_7575:
[----:B------:R-:W-:-:S07]  /*05f0*/  MOV R13, R20 ;  /* 0x00000014000d7202 */ /* 0x000fce0000000f00 */
.L_x_7576:
[----:B------:R-:W-:Y:S01]  /*0600*/  FMUL.FTZ R21, R18, R30 ;  /* 0x0000001e12157220 */ /* 0x000fe20000410000 */
[----:B------:R-:W-:Y:S06]  /*0610*/  @P2 BRA `(.L_x_7577) ;  /* 0x0000000000142947 */ /* 0x000fec0003800000 */
[----:B------:R-:W0:Y:S02]  /*0620*/  LDC.64 R16, c[0x0][0x270] ;  /* 0x00009c00ff107b82 */ /* 0x000e240000000a00 */
[----:B0-----:R-:W-:-:S04]  /*0630*/  LOP3.LUT P3, RZ, R16, UR10, RZ, 0xfc, !PT ;  /* 0x0000000a10ff7c12 */ /* 0x001fc8000f86fcff */
[----:B------:R-:W-:-:S13]  /*0640*/  LOP3.LUT P3, RZ, R17, UR11, RZ, 0xfc, P3 ;  /* 0x0000000b11ff7c12 */ /* 0x000fda000986fcff */
[----:B------:R-:W-:Y:S05]  /*0650*/  @P3 BRA `(.L_x_7578) ;  /* 0x0000000000083947 */ /* 0x000fea0003800000 */
[----:B------:R-:W-:Y:S05]  /*0660*/  BRA `(.L_x_7579) ;  /* 0x0000000000087947 */ /* 0x000fea0003800000 */
.L_x_7577:
[----:B-----5:R-:W-:-:S07]  /*0670*/  FADD.FTZ R21, R10, R21 ;  /* 0x000000150a157221 */ /* 0x020fce0000010000 */
.L_x_7578:
[----:B------:R-:W-:-:S07]  /*0680*/  MOV R14, R21 ;  /* 0x00000015000e7202 */ /* 0x000fce0000000f00 */
.L_x_7579:
[----:B------:R-:W-:Y:S01]  /*0690*/  FMUL.FTZ R38, R19, R30 ;  /* 0x0000001e13267220 */ /* 0x000fe20000410000 */
[----:B------:R-:W-:Y:S06]  /*06a0*/  @P2 BRA `(.L_x_7580) ;  /* 0x0000000000142947 */ /* 0x000fec0003800000 */
[----:B------:R-:W0:Y:S02]  /*06b0*/  LDC.64 R16, c[0x0][0x270] ;  /* 0x00009c00ff107b82 */ /* 0x000e240000000a00 */
[----:B0-----:R-:W-:-:S04]  /*06c0*/  LOP3.LUT P3, RZ, R16, UR10, RZ, 0xfc, !PT ;  /* 0x0000000a10ff7c12 */ /* 0x001fc8000f86fcff */
[----:B------:R-:W-:-:S13]  /*06d0*/  LOP3.LUT P3, RZ, R17, UR11, RZ, 0xfc, P3 ;  /* 0x0000000b11ff7c12 */ /* 0x000fda000986fcff */
[----:B------:R-:W-:Y:S05]  /*06e0*/  @P3 BRA `(.L_x_7581) ;  /* 0x0000000000083947 */ /* 0x000fea0003800000 */
[----:B------:R-:W-:Y:S05]  /*06f0*/  BRA `(.L_x_7582) ;  /* 0x0000000000087947 */ /* 0x000fea0003800000 */
.L_x_7580:
[----:B-----5:R-:W-:-:S07]  /*0700*/  FADD.FTZ R38, R11, R38 ;  /* 0x000000260b267221 */ /* 0x020fce0000010000 */
.L_x_7581:
[----:B------:R-:W-:-:S07]  /*0710*/  MOV R15, R38 ;  /* 0x00000026000f7202 */ /* 0x000fce0000000f00 */
.L_x_7582:
[----:B------:R-:W-:Y:S01]  /*0720*/  ULOP3.LUT UR6, UR10, UR12, URZ, 0xfc, !UPT ;  /* 0x0000000c0a067292 */ /* 0x000fe2000f8efc3f */
[----:B------:R-:W0:Y:S01]  /*0730*/  @P1 LDC.64 R40, c[0x0][0x230] ;  /* 0x00008c00ff281b82 */ /* 0x000e220000000a00 */
[----:B------:R-:W-:Y:S01]  /*0740*/  ULOP3.LUT UR7, UR11, UR13, URZ, 0xfc, !UPT ;  /* 0x0000000d0b077292 */ /* 0x000fe2000f8efc3f */
[----:B------:R-:W-:-:S03]  /*0750*/  IADD3 R39, R22, 0x20, RZ ;  /* 0x0000002016277810 */ /* 0x000fc60007ffe0ff */
[----:B------:R-:W-:-:S04]  /*0760*/  ISETP.NE.U32.AND P3, PT, RZ, UR6, PT ;  /* 0x00000006ff007c0c */ /* 0x000fc8000bf65070 */
[----:B------:R-:W-:-:S13]  /*0770*/  ISETP.NE.AND.EX P3, PT, RZ, UR7, PT, P3 ;  /* 0x00000007ff007c0c */ /* 0x000fda000bf65330 */
[----:B------:R-:W1:Y:S01]  /*0780*/  @P3 LDC.64 R16, c[0x0][0x238] ;  /* 0x00008e00ff103b82 */ /* 0x000e620000000a00 */
[----:B0-----:R-:W-:-:S04]  /*0790*/  @P1 IMAD.WIDE.U32 R40, R39, 0x10, R40 ;  /* 0x0000001027281825 */ /* 0x001fc800078e0028 */
[----:B-1----:R-:W-:-:S04]  /*07a0*/  @P3 IMAD.WIDE.U32 R42, R22, 0x10, R16 ;  /* 0x00000010162a3825 */ /* 0x002fc800078e0010 */
[----:B------:R-:W-:Y:S01]  /*07b0*/  IMAD.WIDE.U32 R16, R39, 0x10, R36 ;  /* 0x0000001027107825 */ /* 0x000fe200078e0024 */
[----:B------:R0:W-:Y:S04]  /*07c0*/  @P3 STG.E.128 desc[UR4][R42.64], R12 ;  /* 0x0000000c2a003986 */ /* 0x0001e8000c101d04 */
[----:B-----5:R0:W5:Y:S04]  /*07d0*/  @P1 LDG.E.128 R8, desc[UR4][R40.64] ;  /* 0x0000000428081981 */ /* 0x020168000c1e1d00 */
[----:B------:R-:W2:Y:S02]  /*07e0*/  LDG.E.128 R16, desc[UR4][R16.64] ;  /* 0x0000000410107981 */ /* 0x000ea4000c1e1d00 */
[----:B--2---:R-:W-:Y:S01]  /*07f0*/  FMUL.FTZ R37, R16, R30 ;  /* 0x0000001e10257220 */ /* 0x004fe20000410000 */
[----:B0-----:R-:W-:Y:S06]  /*0800*/  @P2 BRA `(.L_x_7583) ;  /* 0x0000000000102947 */ /* 0x001fec0003800000 */
[----:B------:R-:W-:-:S04]  /*0810*/  ISETP.NE.U32.AND P1, PT, RZ, UR6, PT ;  /* 0x00000006ff007c0c */ /* 0x000fc8000bf25070 */
[----:B------:R-:W-:-:S13]  /*0820*/  ISETP.NE.AND.EX P1, PT, RZ, UR7, PT, P1 ;  /* 0x00000007ff007c0c */ /* 0x000fda000bf25310 */
[----:B------:R-:W-:Y:S05]  /*0830*/  @P1 BRA `(.L_x_7584) ;  /* 0x0000000000081947 */ /* 0x000fea0003800000 */
[----:B------:R-:W-:Y:S05]  /*0840*/  BRA `(.L_x_7585) ;  /* 0x0000000000087947 */ /* 0x000fea0003800000 */
.L_x_7583:
[----:B-----5:R-:W-:-:S07]  /*0850*/  FADD.FTZ R37, R8, R37 ;  /* 0x0000002508257221 */ /* 0x020fce0000010000 */
.L_x_7584:
[----:B------:R-:W-:-:S07]  /*0860*/  MOV R12, R37 ;  /* 0x00000025000c7202 */ /* 0x000fce0000000f00 */
.L_x_7585:
[----:B------:R-:W-:Y:S01]  /*0870*/  FMUL.FTZ R36, R17, R30 ;  /* 0x0000001e11247220 */ /* 0x000fe20000410000 */
[----:B------:R-:W-:Y:S06]  /*0880*/  @P2 BRA `(.L_x_7586) ;  /* 0x0000000000102947 */ /* 0x000fec0003800000 */
[----:B------:R-:W-:-:S04]  /*0890*/  ISETP.NE.U32.AND P1, PT, RZ, UR6, PT ;  /* 0x00000006ff007c0c */ /* 0x000fc8000bf25070 */
[----:B------:R-:W-:-:S13]  /*08a0*/  ISETP.NE.AND.EX P1, PT, RZ, UR7, PT, P1 ;  /* 0x00000007ff007c0c */ /* 0x000fda000bf25310 */
[----:B------:R-:W-:Y:S05]  /*08b0*/  @P1 BRA `(.L_x_7587) ;  /* 0x0000000000081947 */ /* 0x000fea0003800000 */
[----:B------:R-:W-:Y:S05]  /*08c0*/  BRA `(.L_x_7588) ;  /* 0x0000000000087947 */ /* 0x000fea0003800000 */
.L_x_7586:
[----:B-----5:R-:W-:-:S07]  /*08d0*/  FADD.FTZ R36, R9, R36 ;  /* 0x0000002409247221 */ /* 0x020fce0000010000 */
.L_x_7587:
[----:B------:R-:W-:-:S07]  /*08e0*/  MOV R13, R36 ;  /* 0x00000024000d7202 */ /* 0x000fce0000000f00 */
.L_x_7588:
[----:B------:R-:W-:Y:S01]  /*08f0*/  FMUL.FTZ R41, R18, R30 ;  /* 0x0000001e12297220 */ /* 0x000fe20000410000 */
[----:B------:R-:W-:Y:S06]  /*0900*/  @P2 BRA `(.L_x_7589) ;  /* 0x0000000000102947 */ /* 0x000fec0003800000 */
[----:B------:R-:W-:-:S04]  /*0910*/  ISETP.NE.U32.AND P1, PT, RZ, UR6, PT ;  /* 0x00000006ff007c0c */ /* 0x000fc8000bf25070 */
[----:B------:R-:W-:-:S13]  /*0920*/  ISETP.NE.AND.EX P1, PT, RZ, UR7, PT, P1 ;  /* 0x00000007ff007c0c */ /* 0x000fda000bf25310 */
[----:B------:R-:W-:Y:S05]  /*0930*/  @P1 BRA `(.L_x_7590) ;  /* 0x0000000000081947 */ /* 0x000fea0003800000 */
[----:B------:R-:W-:Y:S05]  /*0940*/  BRA `(.L_x_7591) ;  /* 0x0000000000087947 */ /* 0x000fea0003800000 */
.L_x_7589:
[----:B-----5:R-:W-:-:S07]  /*0950*/  FADD.FTZ R41, R10, R41 ;  /* 0x000000290a297221 */ /* 0x020fce0000010000 */
.L_x_7590:
[----:B------:R-:W-:-:S07]  /*0960*/  MOV R14, R41 ;  /* 0x00000029000e7202 */ /* 0x000fce0000000f00 */
.L_x_7591:
[----:B------:R-:W-:Y:S01]  /*0970*/  FMUL.FTZ R30, R19, R30 ;  /* 0x0000001e131e7220 */ /* 0x000fe20000410000 */
[----:B------:R-:W-:Y:S06]  /*0980*/  @P2 BRA `(.L_x_7592) ;  /* 0x0000000000102947 */ /* 0x000fec0003800000 */
[----:B------:R-:W-:-:S04]  /*0990*/  ISETP.NE.U32.AND P1, PT, RZ, UR6, PT ;  /* 0x00000006ff007c0c */ /* 0x000fc8000bf25070 */
[----:B------:R-:W-:-:S13]  /*09a0*/  ISETP.NE.AND.EX P1, PT, RZ, UR7, PT, P1 ;  /* 0x00000007ff007c0c */ /* 0x000fda000bf25310 */
[----:B------:R-:W-:Y:S05]  /*09b0*/  @P1 BRA `(.L_x_7593) ;  /* 0x0000000000081947 */ /* 0x000fea0003800000 */
[----:B------:R-:W-:Y:S05]  /*09c0*/  BRA `(.L_x_7594) ;  /* 0x0000000000087947 */ /* 0x000fea0003800000 */
.L_x_7592:
[----:B-----5:R-:W-:-:S07]  /*09d0*/  FADD.FTZ R30, R11, R30 ;  /* 0x0000001e0b1e7221 */ /* 0x020fce0000010000 */
.L_x_7593:
[----:B------:R-:W-:-:S07]  /*09e0*/  MOV R15, R30 ;  /* 0x0000001e000f7202 */ /* 0x000fce0000000f00 */
.L_x_7594:
[----:B------:R-:W0:Y:S01]  /*09f0*/  @P3 LDC.64 R16, c[0x0][0x238] ;  /* 0x00008e00ff103b82 */ /* 0x000e220000000a00 */
[----:B------:R-:W-:Y:S01]  /*0a00*/  FADD.FTZ R19, RZ, R31 ;  /* 0x0000001fff137221 */ /* 0x000fe20000010000 */
[----:B------:R-:W-:Y:S01]  /*0a10*/  UMOV UR6, 0xffffffff ;  /* 0xffffffff00067882 */ /* 0x000fe20000000000 */
[----:B------:R-:W-:Y:S02]  /*0a20*/  ISETP.NE.AND P1, PT, R23, RZ, PT ;  /* 0x000000ff1700720c */ /* 0x000fe40003f25270 */
[----:B------:R-:W-:-:S04]  /*0a30*/  FADD.FTZ R18, R19, R20 ;  /* 0x0000001413127221 */ /* 0x000fc80000010000 */
[----:B------:R-:W-:-:S04]  /*0a40*/  FADD.FTZ R19, R18, R21 ;  /* 0x0000001512137221 */ /* 0x000fc80000010000 */
[----:B------:R-:W-:-:S04]  /*0a50*/  FADD.FTZ R18, R19, R38 ;  /* 0x0000002613127221 */ /* 0x000fc80000010000 */
[----:B------:R-:W-:-:S04]  /*0a60*/  FADD.FTZ R19, R18, R37 ;  /* 0x0000002512137221 */ /* 0x000fc80000010000 */
[----:B------:R-:W-:Y:S01]  /*0a70*/  FADD.FTZ R18, R19, R36 ;  /* 0x0000002413127221 */ /* 0x000fe20000010000 */
[----:B0-----:R-:W-:-:S04]  /*0a80*/  @P3 IMAD.WIDE.U32 R16, R39, 0x10, R16 ;  /* 0x0000001027103825 */ /* 0x001fc800078e0010 */
[----:B------:R-:W-:Y:S01]  /*0a90*/  FADD.FTZ R19, R18, R41 ;  /* 0x0000002912137221 */ /* 0x000fe20000010000 */
[----:B------:R0:W-:Y:S03]  /*0aa0*/  @P3 STG.E.128 desc[UR4][R16.64], R12 ;  /* 0x0000000c10003986 */ /* 0x0001e6000c101d04 */
        /* <DEDUP_REMOVED lines=39> */
.L_x_7608:
[----:B01----:R-:W-:Y:S01]  /*0d20*/  FADD.FTZ R45, R45, R16 ;  /* 0x000000102d2d7221 */ /* 0x003fe20000010000 */
[----:B------:R-:W-:Y:S01]  /*0d30*/  FMUL.FTZ R19, R40, R40 ;  /* 0x0000002828137220 */ /* 0x000fe20000410000 */
[----:B------:R-:W0:Y:S02]  /*0d40*/  @!P1 LDC.64 R16, c[0x0][0x250] ;  /* 0x00009400ff109b82 */ /* 0x000e240000000a00 */
[----:B------:R-:W-:Y:S02]  /*0d50*/  FFMA.FTZ R18, R45, R18, UR9 ;  /* 0x000000092d127e23 */ /* 0x000fe40008010012 */
[----:B------:R-:W-:-:S04]  /*0d60*/  FSEL R19, R19, RZ, P4 ;  /* 0x000000ff13137208 */ /* 0x000fc80002000000 */
[----:B------:R-:W1:Y:S01]  /*0d70*/  @!P1 LDC.64 R42, c[0x0][0x258] ;  /* 0x00009600ff2a9b82 */ /* 0x000e620000000a00 */
[----:B------:R-:W-:Y:S01]  /*0d80*/  FADD.FTZ R18, R18, R19 ;  /* 0x0000001312127221 */ /* 0x000fe20000010000 */
[----:B------:R-:W-:-:S05]  /*0d90*/  FSEL R19, R40, RZ, !P4 ;  /* 0x000000ff28137208 */ /* 0x000fca0006000000 */
[----:B------:R-:W2:Y:S01]  /*0da0*/  MUFU.RSQ R18, R18 ;  /* 0x0000001200127308 */ /* 0x000ea20000001400 */
[C---:B------:R-:W-:Y:S01]  /*0db0*/  FADD.FTZ R23, -R19.reuse, R31 ;  /* 0x0000001f13177221 */ /* 0x040fe20000010100 */
[C---:B------:R-:W-:Y:S01]  /*0dc0*/  FADD.FTZ R31, -R19.reuse, R20 ;  /* 0x00000014131f7221 */ /* 0x040fe20000010100 */
[C---:B------:R-:W-:Y:S01]  /*0dd0*/  FADD.FTZ R20, -R19.reuse, R37 ;  /* 0x0000002513147221 */ /* 0x040fe20000010100 */
[C---:B------:R-:W-:Y:S01]  /*0de0*/  FADD.FTZ R21, -R19.reuse, R21 ;  /* 0x0000001513157221 */ /* 0x040fe20000010100 */
[C---:B------:R-:W-:Y:S01]  /*0df0*/  FADD.FTZ R45, -R19.reuse, R36 ;  /* 0x00000024132d7221 */ /* 0x040fe20000010100 */
[----:B------:R-:W-:Y:S01]  /*0e00*/  FADD.FTZ R37, -R19, R41 ;  /* 0x0000002913257221 */ /* 0x000fe20000010100 */
[----:B0-----:R-:W-:-:S05]  /*0e10*/  @!P1 IMAD.WIDE R16, R34, 0x4, R16 ;  /* 0x0000000422109825 */ /* 0x001fca00078e0210 */
[----:B------:R0:W-:Y:S01]  /*0e20*/  @!P1 STG.E desc[UR4][R16.64], R40 ;  /* 0x0000002810009986 */ /* 0x0001e2000c101904 */
[----:B-1----:R-:W-:-:S04]  /*0e30*/  @!P1 IMAD.WIDE R42, R34, 0x4, R42 ;  /* 0x00000004222a9825 */ /* 0x002fc800078e022a */
[C---:B--2---:R-:W-:Y:S01]  /*0e40*/  FMUL.FTZ R23, R18.reuse, R23 ;  /* 0x0000001712177220 */ /* 0x044fe20000410000 */
[C---:B------:R-:W-:Y:S01]  /*0e50*/  FMUL.FTZ R41, R18.reuse, R21 ;  /* 0x0000001512297220 */ /* 0x040fe20000410000 */
[C---:B------:R-:W-:Y:S01]  /*0e60*/  FMUL.FTZ R20, R18.reuse, R20 ;  /* 0x0000001412147220 */ /* 0x040fe20000410000 */
[----:B------:R-:W-:Y:S01]  /*0e70*/  FMUL.FTZ R21, R18, R45 ;  /* 0x0000002d12157220 */ /* 0x000fe20000410000 */
[----:B------:R1:W-:Y:S02]  /*0e80*/  @!P1 STG.E desc[UR4][R42.64], R18 ;  /* 0x000000122a009986 */ /* 0x0003e4000c101904 */
[----:B------:R-:W-:Y:S01]  /*0e90*/  FFMA.FTZ R20, R6, R20, R3 ;  /* 0x0000001406147223 */ /* 0x000fe20000010003 */
[----:B------:R-:W-:Y:S01]  /*0ea0*/  FFMA.FTZ R21, R32, R21, R27 ;  /* 0x0000001520157223 */ /* 0x000fe2000001001b */
[----:B0-----:R-:W0:Y:S01]  /*0eb0*/  LDC.64 R16, c[0x0][0x2b8] ;  /* 0x0000ae00ff107b82 */ /* 0x001e220000000a00 */
[C---:B------:R-:W-:Y:S01]  /*0ec0*/  FMUL.FTZ R40, R18.reuse, R31 ;  /* 0x0000001f12287220 */ /* 0x040fe20000410000 */
[C---:B-1----:R-:W-:Y:S01]  /*0ed0*/  FADD.FTZ R43, -R19.reuse, R38 ;  /* 0x00000026132b7221 */ /* 0x042fe20000010100 */
[----:B------:R-:W-:Y:S01]  /*0ee0*/  FADD.FTZ R19, -R19, R30 ;  /* 0x0000001e13137221 */ /* 0x000fe20000010100 */
[----:B------:R-:W-:-:S04]  /*0ef0*/  FMUL.FTZ R38, R18, R37 ;  /* 0x0000002512267220 */ /* 0x000fc80000410000 */
[----:B------:R-:W1:Y:S01]  /*0f00*/  LDC.64 R30, c[0x0][0x210] ;  /* 0x00008400ff1e7b82 */ /* 0x000e620000000a00 */
[C---:B------:R-:W-:Y:S01]  /*0f10*/  FMUL.FTZ R43, R18.reuse, R43 ;  /* 0x0000002b122b7220 */ /* 0x040fe20000410000 */
[----:B------:R-:W-:Y:S01]  /*0f20*/  FMUL.FTZ R42, R18, R19 ;  /* 0x00000013122a7220 */ /* 0x000fe20000410000 */
[----:B------:R-:W-:Y:S02]  /*0f30*/  FFMA.FTZ R18, R7, R41, R2 ;  /* 0x0000002907127223 */ /* 0x000fe40000010002 */
[----:B------:R-:W-:Y:S01]  /*0f40*/  FFMA.FTZ R19, R33, R43, R26 ;  /* 0x0000002b21137223 */ /* 0x000fe2000001001a */
[----:B0-----:R-:W-:-:S04]  /*0f50*/  IMAD.WIDE.U32 R36, R22, 0x10, R16 ;  /* 0x0000001016247825 */ /* 0x001fc800078e0010 */
[----:B------:R-:W-:Y:S01]  /*0f60*/  FFMA.FTZ R22, R25, R38, R4 ;  /* 0x0000002619167223 */ /* 0x000fe20000010004 */
[----:B------:R-:W-:-:S04]  /*0f70*/  IMAD.WIDE.U32 R44, R39, 0x10, R16 ;  /* 0x00000010272c7825 */ /* 0x000fc800078e0010 */
[----:B------:R-:W-:Y:S01]  /*0f80*/  FFMA.FTZ R17, R29, R40, R24 ;  /* 0x000000281d117223 */ /* 0x000fe20000010018 */
[----:B------:R-:W-:Y:S01]  /*0f90*/  FFMA.FTZ R16, R5, R23, R0 ;  /* 0x0000001705107223 */ /* 0x000fe20000010000 */
[----:B------:R-:W-:-:S04]  /*0fa0*/  FFMA.FTZ R23, R35, R42, R28 ;  /* 0x0000002a23177223 */ /* 0x000fc8000001001c */
[----:B------:R0:W-:Y:S01]  /*0fb0*/  STG.E.128 desc[UR4][R36.64], R16 ;  /* 0x0000001024007986 */ /* 0x0001e2000c101d04 */
[----:B-1----:R-:W-:-:S03]  /*0fc0*/  LEA R34, R30, R34, 0x2 ;  /* 0x000000221e227211 */ /* 0x002fc600078e10ff */
[----:B------:R0:W-:Y:S01]  /*0fd0*/  STG.E.128 desc[UR4][R44.64], R20 ;  /* 0x000000142c007986 */ /* 0x0001e2000c101d04 */
[----:B------:R-:W-:-:S13]  /*0fe0*/  ISETP.GE.AND P1, PT, R34, R31, PT ;  /* 0x0000001f2200720c */ /* 0x000fda0003f26270 */
[----:B------:R-:W-:Y:S05]  /*0ff0*/  @!P1 BRA `(.L_x_7596) ;  /* 0xfffffff000e89947 */ /* 0x000fea000383ffff */
[----:B------:R-:W-:Y:S05]  /*1000*/  EXIT ;  /* 0x000000000000794d */ /* 0x000fea0003800000 */
.L_x_7595:
        /* <DEDUP_REMOVED lines=8> */
.L_x_7598:
[----:B------:R-:W-:Y:S05]  /*1090*/  BSYNC B0 ;  /* 0x0000000000007941 */ /* 0x000fea0003800000 */
.L_x_7597:
        /* <DEDUP_REMOVED lines=8> */
.L_x_7599:
[----:B------:R-:W-:Y:S01]  /*1120*/  HFMA2.MMA R19, -RZ, RZ, 0, 2.384185791015625e-07 ;  /* 0x00000004ff137435 */ /* 0x000fe200000001ff */
[----:B------:R-:W-:-:S05]  /*1130*/  FADD.FTZ R44, R43, R16 ;  /* 0x000000102b2c7221 */ /* 0x000fca0000010000 */
[----:B------:R-:W-:-:S07]  /*1140*/  MOV R43, R44 ;  /* 0x0000002c002b7202 */ /* 0x000fce0000000f00 */
[----:B------:R-:W-:Y:S05]  /*1150*/  WARPSYNC.COLLECTIVE R17, `(.L_x_7600) ;  /* 0x0000000011087348 */ /* 0x000fea0003c00000 */
[----:B------:R0:W1:Y:S02]  /*1160*/  SHFL.BFLY P2, R16, R43, R19, R42 ;  /* 0x0c0000132b107389 */ /* 0x000064000004002a */
[----:B01----:R-:W-:Y:S01]  /*1170*/  ENDCOLLECTIVE ;  /* 0x000000000000791b */ /* 0x003fe20003800000 */
.L_x_7600:
[----:B------:R-:W-:Y:S01]  /*1180*/  HFMA2.MMA R19, -RZ, RZ, 0, 4.76837158203125e-07 ;  /* 0x00000008ff137435 */ /* 0x000fe200000001ff */
[----:B------:R-:W-:-:S05]  /*1190*/  FADD.FTZ R45, R44, R16 ;  /* 0x000000102c2d7221 */ /* 0x000fca0000010000 */
[----:B------:R-:W-:-:S07]  /*11a0*/  MOV R43, R45 ;  /* 0x0000002d002b7202 */ /* 0x000fce0000000f00 */
[----:B------:R-:W-:Y:S05]  /*11b0*/  WARPSYNC.COLLECTIVE R17, `(.L_x_7601) ;  /* 0x0000000011087348 */ /* 0x000fea0003c00000 */
[----:B------:R0:W1:Y:S02]  /*11c0*/  SHFL.BFLY P2, R16, R43, R19, R42 ;  /* 0x0c0000132b107389 */ /* 0x000064000004002a */
[----:B01----:R-:W-:Y:S01]  /*11d0*/  ENDCOLLECTIVE ;  /* 0x000000000000791b */ /* 0x003fe20003800000 */
.L_x_7601:
[----:B------:R-:W-:Y:S01]  /*11e0*/  HFMA2.MMA R19, -RZ, RZ, 0, 9.5367431640625e-07 ;  /* 0x00000010ff137435 */ /* 0x000fe200000001ff */
[----:B------:R-:W-:-:S05]  /*11f0*/  FADD.FTZ R45, R45, R16 ;  /* 0x000000102d2d7221 */ /* 0x000fca0000010000 */
[----:B------:R-:W-:-:S07]  /*1200*/  MOV R43, R45 ;  /* 0x0000002d002b7202 */ /* 0x000fce0000000f00 */
[----:B------:R-:W-:Y:S05]  /*1210*/  WARPSYNC.COLLECTIVE R17, `(.L_x_7602) ;  /* 0x0000000011087348 */ /* 0x000fea0003c00000 */
[----:B------:R0:W1:Y:S02]  /*1220*/  SHFL.BFLY P2, R16, R43, R19, R42 ;  /* 0x0c0000132b107389 */ /* 0x000064000004002a */
[----:B01----:R-:W-:Y:S01]  /*1230*/  ENDCOLLECTIVE ;  /* 0x000000000000791b */ /* 0x003fe20003800000 */
.L_x_7602:
        /* <DEDUP_REMOVED lines=24> */
.L_x_7603:
[----:B------:R-:W-:Y:S01]  /*13c0*/  HFMA2.MMA R19, -RZ, RZ, 0, 1.1920928955078125e-07 ;  /* 0x00000002ff137435 */ /* 0x000fe200000001ff */
[----:B------:R-:W-:-:S10]  /*13d0*/  FADD.FTZ R43, R23, R16 ;  /* 0x00000010172b7221 */ /* 0x000fd40000010000 */
[----:B------:R-:W-:Y:S05]  /*13e0*/  WARPSYNC.COLLECTIVE R17, `(.L_x_7604) ;  /* 0x0000000011087348 */ /* 0x000fea0003c00000 */
[----:B------:R0:W1:Y:S02]  /*13f0*/  SHFL.BFLY P2, R16, R43, R19, R42 ;  /* 0x0c0000132b107389 */ /* 0x000064000004002a */
[----:B01----:R-:W-:Y:S01]  /*1400*/  ENDCOLLECTIVE ;  /* 0x000000000000791b */ /* 0x003fe20003800000 */
.L_x_7604:
[----:B------:R-:W-:Y:S01]  /*1410*/  HFMA2.MMA R19, -RZ, RZ, 0, 2.384185791015625e-07 ;  /* 0x00000004ff137435 */ /* 0x000fe200000001ff */
[----:B------:R-:W-:-:S05]  /*1420*/  FADD.FTZ R44, R43, R16 ;  /* 0x000000102b2c7221 */ /* 0x000fca0000010000 */
[----:B------:R-:W-:-:S07]  /*1430*/  MOV R43, R44 ;  /* 0x0000002c002b7202 */ /* 0x000fce0000000f00 */
[----:B------:R-:W-:Y:S05]  /*1440*/  WARPSYNC.COLLECTIVE R17, `(.L_x_7605) ;  /* 0x0000000011087348 */ /* 0x000fea0003c00000 */
[----:B------:R0:W1:Y:S02]  /*1450*/  SHFL.BFLY P2, R16, R43, R19, R42 ;  /* 0x0c0000132b107389 */ /* 0x000064000004002a */
[----:B01----:R-:W-:Y:S01]  /*1460*/  ENDCOLLECTIVE ;  /* 0x000000000000791b */ /* 0x003fe20003800000 */
.L_x_7605:
[----:B------:R-:W-:Y:S01]  /*1470*/  HFMA2.MMA R19, -RZ, RZ, 0, 4.76837158203125e-07 ;  /* 0x00000008ff137435 */ /* 0x000fe200000001ff */
[----:B------:R-:W-:-:S05]  /*1480*/  FADD.FTZ R45, R44, R16 ;  /* 0x000000102c2d7221 */ /* 0x000fca0000010000 */
[----:B------:R-:W-:-:S07]  /*1490*/  MOV R43, R45 ;  /* 0x0000002d002b7202 */ /* 0x000fce0000000f00 */
[----:B------:R-:W-:Y:S05]  /*14a0*/  WARPSYNC.COLLECTIVE R17, `(.L_x_7606) ;  /* 0x0000000011087348 */ /* 0x000fea0003c00000 */
[----:B------:R0:W1:Y:S02]  /*14b0*/  SHFL.BFLY P2, R16, R43, R19, R42 ;  /* 0x0c0000132b107389 */ /* 0x000064000004002a */
[----:B01----:R-:W-:Y:S01]  /*14c0*/  ENDCOLLECTIVE ;  /* 0x000000000000791b */ /* 0x003fe20003800000 */
.L_x_7606:
[----:B------:R-:W-:Y:S01]  /*14d0*/  HFMA2.MMA R19, -RZ, RZ, 0, 9.5367431640625e-07 ;  /* 0x00000010ff137435 */ /* 0x000fe200000001ff */
[----:B------:R-:W-:-:S05]  /*14e0*/  FADD.FTZ R45, R45, R16 ;  /* 0x000000102d2d7221 */ /* 0x000fca0000010000 */
[----:B------:R-:W-:-:S07]  /*14f0*/  MOV R43, R45 ;  /* 0x0000002d002b7202 */ /* 0x000fce0000000f00 */
[----:B------:R-:W-:Y:S05]  /*1500*/  WARPSYNC.COLLECTIVE R17, `(.L_x_7607) ;  /* 0x0000000011087348 */ /* 0x000fea0003c00000 */
[----:B------:R0:W1:Y:S02]  /*1510*/  SHFL.BFLY P2, R16, R43, R19, R42 ;  /* 0x0c0000132b107389 */ /* 0x000064000004002a */
[----:B01----:R-:W-:Y:S01]  /*1520*/  ENDCOLLECTIVE ;  /* 0x000000000000791b */ /* 0x003fe20003800000 */
.L_x_7607:
[----:B------:R-:W-:Y:S05]  /*1530*/  BRA `(.L_x_7608) ;  /* 0xfffffff400f87947 */ /* 0x000fea000383ffff */
.L_x_7609:
        /* <DEDUP_REMOVED lines=12> */
.L_x_9625:


//--------------------- .text._ZN10layer_norm13ln_fwd_kernelINS_13Kernel_traitsI6__halfffffjLj256ELj1ELj4ELj1ELj16ENS_18Kernel_traits_baseILj256ES2_ffffjLj128EEEEELb0ELb0ELb1ELb0EEEvNS_9FwdParamsE --------------------------
	.section	.text._ZN10layer_norm13ln_fwd_kernelINS_13Kernel_traitsI6__halfffffjLj256ELj1ELj4ELj1ELj16ENS_18Kernel_traits_baseILj256ES2_ffffjLj128EEEEELb0ELb0ELb1ELb0EEEvNS_9FwdParamsE,"ax",@progbits
	.align	128
        .global         _ZN10layer_norm13ln_fwd_kernelINS_13Kernel_traitsI6__halfffffjLj256ELj1ELj4ELj1ELj16ENS_18Kernel_traits_baseILj256ES2_ffffjLj128EEEEELb0ELb0ELb1ELb0EEEvNS_9FwdParamsE
        .type           _ZN10layer_norm13ln_fwd_kernelINS_13Kernel_traitsI6__halfffffjLj256ELj1ELj4ELj1ELj16ENS_18Kernel_traits_baseILj256ES2_ffffjLj128EEEEELb0ELb0ELb1ELb0EEEvNS_9FwdParamsE,@function
        .size           _ZN10layer_norm13ln_fwd_kernelINS_13Kernel_traitsI6__halfffffjLj256ELj1ELj4ELj1ELj16ENS_18Kernel_traits_baseILj256ES2_ffffjLj128EEEEELb0ELb0ELb1ELb0EEEvNS_9FwdParamsE,(.L_x_9626 - _ZN10layer_norm13ln_fwd_kernelINS_13Kernel_traitsI6__halfffffjLj256ELj1ELj4ELj1ELj16ENS_18Kernel_traits_baseILj256ES2_ffffjLj128EEEEELb0ELb0ELb1ELb0EEEvNS_9FwdParamsE)
        .other          _ZN10layer_norm13ln_fwd_kernelINS_13Kernel_traitsI6__halfffffjLj256ELj1ELj4ELj1ELj16ENS_18Kernel_traits_baseILj256ES2_ffffjLj128EEEEELb0ELb0ELb1ELb0EEEvNS_9FwdParamsE,@"STO_CUDA_ENTRY STV_DEFAULT"
_ZN10layer_norm13ln_fwd_kernelINS_13Kernel_traitsI6__halfffffjLj256ELj1ELj4ELj1ELj16ENS_18Kernel_traits_baseILj256ES2_ffffjLj128EEEEELb0ELb0ELb1ELb0EEEvNS_9FwdParamsE:
.text._ZN10layer_norm13ln_fwd_kernelINS_13Kernel_traitsI6__halfffffjLj256ELj1ELj4ELj1ELj16ENS_18Kernel_traits_baseILj256ES2_ffffjLj128EEEEELb0ELb0ELb1ELb0EEEvNS_9FwdParamsE:
        /* <DEDUP_REMOVED lines=10> */
[----:B------:R-:W-:Y:S02]  /*00a0*/  LOP3.LUT R3, R29, 0x1f, RZ, 0x3c, !PT ;  /* 0x0000001f1d037812 */ /* 0x000fe400078e3cff */
[----:B--2---:R-:W-:Y:S02]  /*00b0*/  LEA R7, R2, R7, 0x2 ;  /* 0x0000000702077211 */ /* 0x004fe400078e10ff */
[----:B------:R-:W-:-:S02]  /*00c0*/  LEA.HI.SX32 R28, R0, R3, 0x1e ;  /* 0x00000003001c7211 */ /* 0x000fc400078ff2ff */
[----:B------:R-:W-:Y:S02]  /*00d0*/  MOV R13, R29 ;  /* 0x0000001d000d7202 */ /* 0x000fe40000000f00 */
[C---:B------:R-:W-:Y:S02]  /*00e0*/  LOP3.LUT P3, RZ, R28.reuse, 0xffffffe0, RZ, 0xc0, !PT ;  /* 0xffffffe01cff7812 */ /* 0x040fe4000786c0ff */
[----:B------:R-:W-:-:S11]  /*00f0*/  ISETP.GE.U32.AND P4, PT, R28, 0x40, PT ;  /* 0x000000401c00780c */ /* 0x000fd60003f86070 */
        /* <DEDUP_REMOVED lines=12> */
.L_x_7611:
[----:B------:R-:W-:Y:S05]  /*01c0*/  BSYNC B0 ;  /* 0x0000000000007941 */ /* 0x000fea0003800000 */
.L_x_7610:
        /* <DEDUP_REMOVED lines=12> */
.L_x_7613:
[----:B------:R-:W-:Y:S05]  /*0290*/  BSYNC B0 ;  /* 0x0000000000007941 */ /* 0x000fea0003800000 */
.L_x_7612:
[----:B------:R-:W-:Y:S02]  /*02a0*/  ULDC UR6, c[0x0][0x214] ;  /* 0x0000850000067ab9 */ /* 0x000fe40000000800 */
[----:B------:R-:W-:-:S13]  /*02b0*/  ISETP.GE.AND P0, PT, R7, UR6, PT ;  /* 0x0000000607007c0c */ /* 0x000fda000bf06270 */
[----:B------:R-:W-:Y:S05]  /*02c0*/  @P0 EXIT ;  /* 0x000000000000094d */ /* 0x000fea0003800000 */
[----:B-----5:R-:W-:Y:S01]  /*02d0*/  MOV R34, R4 ;  /* 0x0000000400227202 */ /* 0x020fe20000000f00 */
[----:B------:R-:W-:Y:S01]  /*02e0*/  HADD2.F32 R42, -RZ, R36.H0_H0 ;  /* 0x20000024ff2a7230 */ /* 0x000fe20000004100 */
[----:B------:R-:W-:Y:S01]  /*02f0*/  SHF.R.U64 R4, R4, 0x10, R5 ;  /* 0x0000001004047819 */ /* 0x000fe20000001205 */
[----:B------:R-:W-:Y:S01]  /*0300*/  HADD2.F32 R33, -RZ, R2.H0_H0 ;  /* 0x20000002ff217230 */ /* 0x000fe20000004100 */
[----:B------:R-:W-:Y:S01]  /*0310*/  MOV R43, R10 ;  /* 0x0000000a002b7202 */ /* 0x000fe20000000f00 */
[----:B------:R-:W-:Y:S01]  /*0320*/  HADD2.F32 R6, -RZ, R3.H0_H0 ;  /* 0x20000003ff067230 */ /* 0x000fe20000004100 */
[--C-:B------:R-:W-:Y:S01]  /*0330*/  SHF.R.U64 R40, R10, 0x10, R11.reuse ;  /* 0x000000100a287819 */ /* 0x100fe2000000120b */
[----:B------:R-:W-:Y:S01]  /*0340*/  ULDC.U8 UR6, c[0x0][0x2a0] ;  /* 0x0000a80000067ab9 */ /* 0x000fe20000000000 */
[----:B------:R-:W-:Y:S01]  /*0350*/  MOV R38, R11 ;  /* 0x0000000b00267202 */ /* 0x000fe20000000f00 */
[----:B------:R-:W-:Y:S01]  /*0360*/  HADD2.F32 R43, -RZ, R43.H0_H0 ;  /* 0x2000002bff2b7230 */ /* 0x000fe20000004100 */
[----:B------:R-:W-:Y:S01]  /*0370*/  MOV R0, R5 ;  /* 0x0000000500007202 */ /* 0x000fe20000000f00 */
[----:B------:R-:W-:Y:S01]  /*0380*/  HADD2.F32 R40, -RZ, R40.H0_H0 ;  /* 0x20000028ff287230 */ /* 0x000fe20000004100 */
[----:B------:R-:W-:Y:S01]  /*0390*/  SHF.R.U32.HI R11, RZ, 0x10, R11 ;  /* 0x00000010ff0b7819 */ /* 0x000fe2000001160b */
        /* <DEDUP_REMOVED lines=11> */
[----:B------:R-:W-:Y:S01]  /*0450*/  ISETP.NE.AND P5, PT, RZ, UR6, PT ;  /* 0x00000006ff007c0c */ /* 0x000fe2000bfa5270 */
[----:B------:R-:W-:Y:S01]  /*0460*/  HADD2.F32 R3, -RZ, R9.H0_H0 ;  /* 0x20000009ff037230 */ /* 0x000fe20000004100 */
[----:B------:R-:W-:Y:S01]  /*0470*/  ULDC UR6, c[0x0][0x29c] ;  /* 0x0000a70000067ab9 */ /* 0x000fe20000000800 */
[----:B------:R-:W-:Y:S01]  /*0480*/  HADD2.F32 R39, -RZ, R39.H0_H0 ;  /* 0x20000027ff277230 */ /* 0x000fe20000004100 */
[----:B------:R-:W-:Y:S01]  /*0490*/  ULDC UR7, c[0x0][0x2d8] ;  /* 0x0000b60000077ab9 */ /* 0x000fe20000000800 */
[----:B------:R-:W-:-:S02]  /*04a0*/  HADD2.F32 R35, -RZ, R35.H0_H0 ;  /* 0x20000023ff237230 */ /* 0x000fc40000004100 */
[----:B------:R-:W-:Y:S02]  /*04b0*/  HADD2.F32 R2, -RZ, R10.H0_H0 ;  /* 0x2000000aff027230 */ /* 0x000fe40000004100 */
[----:B------:R-:W-:-:S07]  /*04c0*/  HADD2.F32 R0, -RZ, R8.H0_H0 ;  /* 0x20000008ff007230 */ /* 0x000fce0000004100 */
.L_x_7639:
[----:B------:R-:W0:Y:S08]  /*04d0*/  LDC.64 R24, c[0x0][0x280] ;  /* 0x0000a000ff187b82 */ /* 0x000e300000000a00 */
[----:B------:R-:W1:Y:S01]  /*04e0*/  LDC R31, c[0x0][0x218] ;  /* 0x00008600ff1f7b82 */ /* 0x000e620000000800 */
[----:B0-----:R-:W-:-:S05]  /*04f0*/  IMAD.WIDE R24, R7, 0x4, R24 ;  /* 0x0000000407187825 */ /* 0x001fca00078e0218 */
[----:B------:R0:W2:Y:S01]  /*0500*/  LDG.E R27, desc[UR4][R24.64] ;  /* 0x00000004181b7981 */ /* 0x0000a2000c1e1900 */
[----:B------:R-:W3:Y:S01]  /*0510*/  S2R R44, SR_TID.X ;  /* 0x00000000002c7919 */ /* 0x000ee20000002100 */
[----:B0-----:R-:W0:Y:S01]  /*0520*/  LDC.64 R24, c[0x0][0x288] ;  /* 0x0000a200ff187b82 */ /* 0x001e220000000a00 */
[C---:B-1----:R-:W-:Y:S01]  /*0530*/  IMAD R26, R7.reuse, R31, RZ ;  /* 0x0000001f071a7224 */ /* 0x042fe200078e02ff */
[----:B------:R-:W-:Y:S01]  /*0540*/  HFMA2.MMA R32, -RZ, RZ, 0, 0 ;  /* 0x00000000ff207435 */ /* 0x000fe200000001ff */
[----:B------:R-:W-:Y:S01]  /*0550*/  BSSY B0, `(.L_x_7614) ;  /* 0x000003e000007945 */ /* 0x000fe20003800000 */
[----:B0-----:R-:W-:-:S06]  /*0560*/  IMAD.WIDE R24, R7, 0x4, R24 ;  /* 0x0000000407187825 */ /* 0x001fcc00078e0218 */
[----:B------:R0:W5:Y:S02]  /*0570*/  LDG.E R24, desc[UR4][R24.64] ;  /* 0x0000000418187981 */ /* 0x000164000c1e1900 */
[----:B0-----:R-:W-:Y:S02]  /*0580*/  SHF.R.S32.HI R25, RZ, 0x1f, R7 ;  /* 0x0000001fff197819 */ /* 0x001fe40000011407 */
[----:B--2---:R-:W-:-:S13]  /*0590*/  ISETP.GE.AND P2, PT, R27, 0x1, PT ;  /* 0x000000011b00780c */ /* 0x004fda0003f46270 */
[----:B------:R-:W-:-:S05]  /*05a0*/  @P2 IADD3 R30, R27, -0x1, RZ ;  /* 0xffffffff1b1e2810 */ /* 0x000fca0007ffe0ff */
[----:B------:R-:W-:Y:S01]  /*05b0*/  @P2 IMAD R30, R30, R31, RZ ;  /* 0x0000001f1e1e2224 */ /* 0x000fe200078e02ff */
[----:B------:R-:W-:-:S04]  /*05c0*/  SHF.R.S32.HI R31, RZ, 0x1f, R26 ;  /* 0x0000001fff1f7819 */ /* 0x000fc8000001141a */
[----:B------:R-:W-:Y:S02]  /*05d0*/  LEA.HI R26, R31, R26, RZ, 0x2 ;  /* 0x0000001a1f1a7211 */ /* 0x000fe400078f10ff */
[----:B------:R-:W-:Y:S02]  /*05e0*/  @P2 SHF.R.S32.HI R41, RZ, 0x1f, R30 ;  /* 0x0000001fff292819 */ /* 0x000fe4000001141e */
[----:B------:R-:W-:Y:S02]  /*05f0*/  LEA.HI.SX32 R26, R26, R29, 0x1e ;  /* 0x0000001d1a1a7211 */ /* 0x000fe400078ff2ff */
[----:B------:R-:W-:Y:S02]  /*0600*/  @P2 LEA.HI R30, R41, R30, RZ, 0x2 ;  /* 0x0000001e291e2211 */ /* 0x000fe400078f10ff */
[----:B---3--:R-:W-:-:S04]  /*0610*/  @P2 LOP3.LUT R29, R44, 0x1f, RZ, 0xc0, !PT ;  /* 0x0000001f2c1d2812 */ /* 0x008fc800078ec0ff */
[----:B------:R-:W-:Y:S01]  /*0620*/  @P2 LEA.HI.SX32 R32, R30, R29, 0x1e ;  /* 0x0000001d1e202211 */ /* 0x000fe200078ff2ff */
[----:B------:R-:W-:Y:S06]  /*0630*/  @!P3 BRA `(.L_x_7615) ;  /* 0x0000000000bcb947 */ /* 0x000fec0003800000 */
[----:B------:R-:W0:Y:S01]  /*0640*/  LDC.64 R30, c[0x0][0x230] ;  /* 0x00008c00ff1e7b82 */ /* 0x000e220000000a00 */
[----:B------:R-:W-:-:S07]  /*0650*/  ISETP.GT.AND P6, PT, R27, RZ, PT ;  /* 0x000000ff1b00720c */ /* 0x000fce0003fc4270 */
[----:B------:R-:W1:Y:S01]  /*0660*/  LDC.64 R44, c[0x0][0x238] ;  /* 0x00008e00ff2c7b82 */ /* 0x000e620000000a00 */
[----:B0-----:R-:W-:-:S04]  /*0670*/  ISETP.NE.U32.AND P0, PT, R30, RZ, PT ;  /* 0x000000ff1e00720c */ /* 0x001fc80003f05070 */
[----:B------:R-:W-:-:S13]  /*0680*/  ISETP.NE.AND.EX P0, PT, R31, RZ, PT, P0 ;  /* 0x000000ff1f00720c */ /* 0x000fda0003f05300 */
[----:B------:R-:W0:Y:S02]  /*0690*/  @P0 LDC.64 R16, c[0x0][0x230] ;  /* 0x00008c00ff100b82 */ /* 0x000e240000000a00 */
[----:B0-----:R-:W-:-:S05]  /*06a0*/  @P0 IMAD.WIDE.U32 R16, R26, 0x10, R16 ;  /* 0x000000101a100825 */ /* 0x001fca00078e0010 */
[----:B------:R0:W2:Y:S02]  /*06b0*/  @P0 LDG.E.128 R8, desc[UR4][R16.64] ;  /* 0x0000000410080981 */ /* 0x0000a4000c1e1d00 */
[----:B0-----:R-:W0:Y:S01]  /*06c0*/  @P2 LDC.64 R16, c[0x0][0x220] ;  /* 0x00008800ff102b82 */ /* 0x001e220000000a00 */
[----:B------:R-:W-:-:S04]  /*06d0*/  @!P6 ISETP.NE.U32.AND P1, PT, R30, RZ, PT ;  /* 0x000000ff1e00e20c */ /* 0x000fc80003f25070 */
[----:B------:R-:W-:Y:S01]  /*06e0*/  @!P6 ISETP.NE.AND.EX P1, PT, R31, RZ, PT, P1 ;  /* 0x000000ff1f00e20c */ /* 0x000fe20003f25310 */
[----:B0-----:R-:W-:-:S05]  /*06f0*/  @P2 IMAD.WIDE.U32 R16, R32, 0x10, R16 ;  /* 0x0000001020102825 */ /* 0x001fca00078e0010 */
[----:B------:R2:W5:Y:S01]  /*0700*/  @P2 LDG.E.128 R12, desc[UR4][R16.64] ;  /* 0x00000004100c2981 */ /* 0x000562000c1e1d00 */
[----:B------:R-:W-:Y:S01]  /*0710*/  BSSY B1, `(.L_x_7616) ;  /* 0x000000f000017945 */ /* 0x000fe20003800000 */
[----:B--2---:R-:W-:Y:S02]  /*0720*/  @!P6 FSEL R16, R8, RZ, P1 ;  /* 0x000000ff0810e208 */ /* 0x004fe40000800000 */
[----:B------:R-:W-:-:S04]  /*0730*/  @!P6 ISETP.NE.U32.AND P1, PT, R30, RZ, PT ;  /* 0x000000ff1e00e20c */ /* 0x000fc80003f25070 */
[----:B------:R-:W-:-:S04]  /*0740*/  @!P6 ISETP.NE.AND.EX P1, PT, R31, RZ, PT, P1 ;  /* 0x000000ff1f00e20c */ /* 0x000fc80003f25310 */
[----:B------:R-:W-:Y:S02]  /*0750*/  @!P6 FSEL R17, R9, RZ, P1 ;  /* 0x000000ff0911e208 */ /* 0x000fe40000800000 */
[----:B------:R-:W-:-:S04]  /*0760*/  @!P6 ISETP.NE.U32.AND P1, PT, R30, RZ, PT ;  /* 0x000000ff1e00e20c */ /* 0x000fc80003f25070 */
[----:B------:R-:W-:-:S04]  /*0770*/  @!P6 ISETP.NE.AND.EX P1, PT, R31, RZ, PT, P1 ;  /* 0x000000ff1f00e20c */ /* 0x000fc80003f25310 */
[----:B------:R-:W-:Y:S02]  /*0780*/  @!P6 FSEL R18, R10, RZ, P1 ;  /* 0x000000ff0a12e208 */ /* 0x000fe40000800000 */
[----:B------:R-:W-:-:S04]  /*0790*/  @!P6 ISETP.NE.U32.AND P1, PT, R30, RZ, PT ;  /* 0x000000ff1e00e20c */ /* 0x000fc80003f25070 */
[----:B------:R-:W-:Y:S01]  /*07a0*/  @!P6 ISETP.NE.AND.EX P1, PT, R31, RZ, PT, P1 ;  /* 0x000000ff1f00e20c */ /* 0x000fe20003f25310 */
[----:B-1----:R-:W-:-:S03]  /*07b0*/  IMAD.WIDE.U32 R30, R26, 0x10, R44 ;  /* 0x000000101a1e7825 */ /* 0x002fc600078e002c */
[----:B------:R-:W-:Y:S01]  /*07c0*/  @!P6 FSEL R19, R11, RZ, P1 ;  /* 0x000000ff0b13e208 */ /* 0x000fe20000800000 */
[----:B------:R-:W-:Y:S08]  /*07d0*/  @!P6 BRA `(.L_x_7617) ;  /* 0x000000000008e947 */ /* 0x000ff00003800000 */
[----:B-----5:R-:W-:-:S04]  /*07e0*/  FMUL.FTZ R16, R12, UR6 ;  /* 0x000000060c107c20 */ /* 0x020fc80008410000 */
[----:B------:R-:W-:-:S07]  /*07f0*/  @P0 FADD.FTZ R16, R8, R16 ;  /* 0x0000001008100221 */ /* 0x000fce0000010000 */
.L_x_7617:
[----:B------:R-:W-:Y:S05]  /*0800*/  BSYNC B1 ;  /* 0x0000000000017941 */ /* 0x000fea0003800000 */
.L_x_7616:
[----:B------:R-:W-:Y:S04]  /*0810*/  BSSY B1, `(.L_x_7618) ;  /* 0x0000004000017945 */ /* 0x000fe80003800000 */
[----:B------:R-:W-:Y:S05]  /*0820*/  @!P6 BRA `(.L_x_7619) ;  /* 0x000000000008e947 */ /* 0x000fea0003800000 */
[----:B-----5:R-:W-:-:S04]  /*0830*/  FMUL.FTZ R17, R13, UR6 ;  /* 0x000000060d117c20 */ /* 0x020fc80008410000 */
[----:B------:R-:W-:-:S07]  /*0840*/  @P0 FADD.FTZ R17, R9, R17 ;  /* 0x0000001109110221 */ /* 0x000fce0000010000 */
.L_x_7619:
[----:B------:R-:W-:Y:S05]  /*0850*/  BSYNC B1 ;  /* 0x0000000000017941 */ /* 0x000fea0003800000 */
.L_x_7618:
[----:B------:R-:W-:Y:S04]  /*0860*/  BSSY B1, `(.L_x_7620) ;  /* 0x0000004000017945 */ /* 0x000fe80003800000 */
[----:B------:R-:W-:Y:S05]  /*0870*/  @!P6 BRA `(.L_x_7621) ;  /* 0x000000000008e947 */ /* 0x000fea0003800000 */
[----:B-----5:R-:W-:-:S04]  /*0880*/  FMUL.FTZ R18, R14, UR6 ;  /* 0x000000060e127c20 */ /* 0x020fc80008410000 */
[----:B------:R-:W-:-:S07]  /*0890*/  @P0 FADD.FTZ R18, R10, R18 ;  /* 0x000000120a120221 */ /* 0x000fce0000010000 */
.L_x_7621:
[----:B------:R-:W-:Y:S05]  /*08a0*/  BSYNC B1 ;  /* 0x0000000000017941 */ /* 0x000fea0003800000 */
.L_x_7620:
[----:B------:R-:W-:Y:S04]  /*08b0*/  BSSY B1, `(.L_x_7622) ;  /* 0x0000004000017945 */ /* 0x000fe80003800000 */
[----:B------:R-:W-:Y:S05]  /*08c0*/  @!P6 BRA `(.L_x_7623) ;  /* 0x000000000008e947 */ /* 0x000fea0003800000 */
[----:B-----5:R-:W-:-:S04]  /*08d0*/  FMUL.FTZ R19, R15, UR6 ;  /* 0x000000060f137c20 */ /* 0x020fc80008410000 */
[----:B------:R-:W-:-:S07]  /*08e0*/  @P0 FADD.FTZ R19, R11, R19 ;  /* 0x000000130b130221 */ /* 0x000fce0000010000 */
.L_x_7623:
[----:B------:R-:W-:Y:S05]  /*08f0*/  BSYNC B1 ;  /* 0x0000000000017941 */ /* 0x000fea0003800000 */
.L_x_7622:
[----:B------:R0:W-:Y:S01]  /*0900*/  STG.E.128 desc[UR4][R30.64], R16 ;  /* 0x000000101e007986 */ /* 0x0001e2000c101d04 */
[----:B------:R-:W-:Y:S02]  /*0910*/  IADD3 R32, R32, 0x20, RZ ;  /* 0x0000002020207810 */ /* 0x000fe40007ffe0ff */
[----:B------:R-:W-:-:S07]  /*0920*/  IADD3 R26, R26, 0x20, RZ ;  /* 0x000000201a1a7810 */ /* 0x000fce0007ffe0ff */
.L_x_7615:
[----:B------:R-:W-:Y:S05]  /*0930*/  BSYNC B0 ;  /* 0x0000000000007941 */ /* 0x000fea0003800000 */
.L_x_7614:
[----:B------:R-:W-:Y:S04]  /*0940*/  BSSY B0, `(.L_x_7624) ;  /* 0x000002f000007945 */ /* 0x000fe80003800000 */
[----:B------:R-:W-:Y:S05]  /*0950*/  @!P4 BRA `(.L_x_7625) ;  /* 0x0000000000b4c947 */ /* 0x000fea0003800000 */
[----:B0-----:R-:W0:Y:S01]  /*0960*/  LDC.64 R30, c[0x0][0x230] ;  /* 0x00008c00ff1e7b82 */ /* 0x001e220000000a00 */
        /* <DEDUP_REMOVED lines=11> */
[----:B-----5:R2:W5:Y:S01]  /*0a20*/  @P2 LDG.E.128 R12, desc[UR4][R20.64] ;  /* 0x00000004140c2981 */ /* 0x020562000c1e1d00 */
[----:B------:R-:W-:Y:S01]  /*0a30*/  @!P6 ISETP.NE.U32.AND P2, PT, R30, RZ, PT ;  /* 0x000000ff1e00e20c */ /* 0x000fe20003f45070 */
[----:B------:R-:W-:Y:S01]  /*0a40*/  BSSY B1, `(.L_x_7626) ;  /* 0x000000e000017945 */ /* 0x000fe20003800000 */
[----:B-1----:R-:W-:Y:S02]  /*0a50*/  IMAD.WIDE.U32 R26, R26, 0x10, R44 ;  /* 0x000000101a1a7825 */ /* 0x002fe400078e002c */
[----:B------:R-:W-:Y:S02]  /*0a60*/  @!P6 ISETP.NE.AND.EX P2, PT, R31, RZ, PT, P2 ;  /* 0x000000ff1f00e20c */ /* 0x000fe40003f45320 */
[----:B--2---:R-:W-:Y:S02]  /*0a70*/  @!P6 FSEL R21, R9, RZ, P1 ;  /* 0x000000ff0915e208 */ /* 0x004fe40000800000 */
[----:B------:R-:W-:Y:S02]  /*0a80*/  @!P6 FSEL R22, R10, RZ, P2 ;  /* 0x000000ff0a16e208 */ /* 0x000fe40001000000 */
[----:B------:R-:W-:-:S02]  /*0a90*/  @!P6 ISETP.NE.U32.AND P1, PT, R30, RZ, PT ;  /* 0x000000ff1e00e20c */ /* 0x000fc40003f25070 */
[----:B------:R-:W-:Y:S02]  /*0aa0*/  @!P6 ISETP.NE.U32.AND P2, PT, R30, RZ, PT ;  /* 0x000000ff1e00e20c */ /* 0x000fe40003f45070 */
[C---:B------:R-:W-:Y:S02]  /*0ab0*/  @!P6 ISETP.NE.AND.EX P1, PT, R31.reuse, RZ, PT, P1 ;  /* 0x000000ff1f00e20c */ /* 0x040fe40003f25310 */
[----:B------:R-:W-:Y:S02]  /*0ac0*/  @!P6 ISETP.NE.AND.EX P2, PT, R31, RZ, PT, P2 ;  /* 0x000000ff1f00e20c */ /* 0x000fe40003f45320 */
[----:B------:R-:W-:Y:S02]  /*0ad0*/  @!P6 FSEL R23, R11, RZ, P1 ;  /* 0x000000ff0b17e208 */ /* 0x000fe40000800000 */
[----:B------:R-:W-:Y:S01]  /*0ae0*/  @!P6 FSEL R20, R8, RZ, P2 ;  /* 0x000000ff0814e208 */ /* 0x000fe20001000000 */
[----:B------:R-:W-:Y:S08]  /*0af0*/  @!P6 BRA `(.L_x_7627) ;  /* 0x000000000008e947 */ /* 0x000ff00003800000 */
[----:B-----5:R-:W-:-:S04]  /*0b00*/  FMUL.FTZ R20, R12, UR6 ;  /* 0x000000060c147c20 */ /* 0x020fc80008410000 */
[----:B------:R-:W-:-:S07]  /*0b10*/  @P0 FADD.FTZ R20, R8, R20 ;  /* 0x0000001408140221 */ /* 0x000fce0000010000 */
.L_x_7627:
[----:B------:R-:W-:Y:S05]  /*0b20*/  BSYNC B1 ;  /* 0x0000000000017941 */ /* 0x000fea0003800000 */
.L_x_7626:
[----:B------:R-:W-:Y:S04]  /*0b30*/  BSSY B1, `(.L_x_7628) ;  /* 0x0000004000017945 */ /* 0x000fe80003800000 */
[----:B------:R-:W-:Y:S05]  /*0b40*/  @!P6 BRA `(.L_x_7629) ;  /* 0x000000000008e947 */ /* 0x000fea0003800000 */
[----:B-----5:R-:W-:-:S04]  /*0b50*/  FMUL.FTZ R21, R13, UR6 ;  /* 0x000000060d157c20 */ /* 0x020fc80008410000 */
[----:B------:R-:W-:-:S07]  /*0b60*/  @P0 FADD.FTZ R21, R9, R21 ;  /* 0x0000001509150221 */ /* 0x000fce0000010000 */
.L_x_7629:
[----:B------:R-:W-:Y:S05]  /*0b70*/  BSYNC B1 ;  /* 0x0000000000017941 */ /* 0x000fea0003800000 */
.L_x_7628:
[----:B------:R-:W-:Y:S04]  /*0b80*/  BSSY B1, `(.L_x_7630) ;  /* 0x0000004000017945 */ /* 0x000fe80003800000 */
[----:B------:R-:W-:Y:S05]  /*0b90*/  @!P6 BRA `(.L_x_7631) ;  /* 0x000000000008e947 */ /* 0x000fea0003800000 */
[----:B-----5:R-:W-:-:S04]  /*0ba0*/  FMUL.FTZ R22, R14, UR6 ;  /* 0x000000060e167c20 */ /* 0x020fc80008410000 */
[----:B------:R-:W-:-:S07]  /*0bb0*/  @P0 FADD.FTZ R22, R10, R22 ;  /* 0x000000160a160221 */ /* 0x000fce0000010000 */
.L_x_7631:
[----:B------:R-:W-:Y:S05]  /*0bc0*/  BSYNC B1 ;  /* 0x0000000000017941 */ /* 0x000fea0003800000 */
.L_x_7630:
[----:B------:R-:W-:Y:S04]  /*0bd0*/  BSSY B1, `(.L_x_7632) ;  /* 0x0000004000017945 */ /* 0x000fe80003800000 */
[----:B------:R-:W-:Y:S05]  /*0be0*/  @!P6 BRA `(.L_x_7633) ;  /* 0x000000000008e947 */ /* 0x000fea0003800000 */
[----:B-----5:R-:W-:-:S04]  /*0bf0*/  FMUL.FTZ R23, R15, UR6 ;  /* 0x000000060f177c20 */ /* 0x020fc80008410000 */
[----:B------:R-:W-:-:S07]  /*0c00*/  @P0 FADD.FTZ R23, R11, R23 ;  /* 0x000000170b170221 */ /* 0x000fce0000010000 */
.L_x_7633:
[----:B------:R-:W-:Y:S05]  /*0c10*/  BSYNC B1 ;  /* 0x0000000000017941 */ /* 0x000fea0003800000 */
.L_x_7632:
[----:B------:R1:W-:Y:S02]  /*0c20*/  STG.E.128 desc[UR4][R26.64], R20 ;  /* 0x000000141a007986 */ /* 0x0003e4000c101d04 */
.L_x_7625:
[----:B------:R-:W-:Y:S05]  /*0c30*/  BSYNC B0 ;  /* 0x0000000000007941 */ /* 0x000fea0003800000 */
.L_x_7624:
[----:B-1----:R-:W-:Y:S01]  /*0c40*/  FADD.FTZ R26, RZ, R16 ;  /* 0x00000010ff1a7221 */ /* 0x002fe20000010000 */
[----:B0-----:R-:W0:Y:S01]  /*0c50*/  S2R R30, SR_TID.X ;  /* 0x00000000001e7919 */ /* 0x001e220000002100 */
[----:B------:R-:W-:Y:S01]  /*0c60*/  ISETP.GT.U32.AND P1, PT, R28, 0x3f, PT ;  /* 0x0000003f1c00780c */ /* 0x000fe20003f24070 */
[----:B------:R-:W-:Y:S01]  /*0c70*/  UMOV UR8, 0xffffffff ;  /* 0xffffffff00087882 */ /* 0x000fe20000000000 */
[----:B------:R-:W-:-:S04]  /*0c80*/  FADD.FTZ R27, R17, R26 ;  /* 0x0000001a111b7221 */ /* 0x000fc80000010000 */
[----:B------:R-:W-:-:S04]  /*0c90*/  FADD.FTZ R26, R18, R27 ;  /* 0x0000001b121a7221 */ /* 0x000fc80000010000 */
[----:B------:R-:W-:-:S05]  /*0ca0*/  FADD.FTZ R26, R19, R26 ;  /* 0x0000001a131a7221 */ /* 0x000fca0000010000 */
[----:B------:R-:W-:-:S05]  /*0cb0*/  FSEL R41, R26, RZ, P3 ;  /* 0x000000ff1a297208 */ /* 0x000fca0001800000 */
[----:B------:R-:W-:-:S04]  /*0cc0*/  FADD.FTZ R26, R20, R41 ;  /* 0x00000029141a7221 */ /* 0x000fc80000010000 */
[----:B------:R-:W-:-:S04]  /*0cd0*/  FADD.FTZ R27, R21, R26 ;  /* 0x0000001a151b7221 */ /* 0x000fc80000010000 */
[----:B------:R-:W-:Y:S01]  /*0ce0*/  FADD.FTZ R26, R22, R27 ;  /* 0x0000001b161a7221 */ /* 0x000fe20000010000 */
[----:B0-----:R-:W-:-:S03]  /*0cf0*/  LOP3.LUT P0, RZ, R30, 0x1f, RZ, 0xc0, !PT ;  /* 0x0000001f1eff7812 */ /* 0x001fc6000780c0ff */
[----:B------:R-:W-:Y:S01]  /*0d00*/  @P1 FADD.FTZ R41, R23, R26 ;  /* 0x0000001a17291221 */ /* 0x000fe20000010000 */
[----:B------:R-:W-:Y:S09]  /*0d10*/  BRA.DIV UR8, `(.L_x_7634) ;  /* 0x0000000608a47947 */ /* 0x000ff2000b800000 */
        /* <DEDUP_REMOVED lines=14> */
[--C-:B------:R-:W-:Y:S02]  /*0e00*/  FADD.FTZ R31, R20, -R41.reuse ;  /* 0x80000029141f7221 */ /* 0x100fe40000010000 */
[----:B------:R-:W-:Y:S01]  /*0e10*/  FFMA.FTZ R27, R26, R26, RZ ;  /* 0x0000001a1a1b7223 */ /* 0x000fe200000100ff */
[----:B------:R-:W-:-:S03]  /*0e20*/  FADD.FTZ R26, R18, -R41 ;  /* 0x80000029121a7221 */ /* 0x000fc60000010000 */
[----:B------:R-:W-:Y:S01]  /*0e30*/  FFMA.FTZ R27, R30, R30, R27 ;  /* 0x0000001e1e1b7223 */ /* 0x000fe2000001001b */
[----:B------:R-:W-:-:S03]  /*0e40*/  FADD.FTZ R30, R19, -R41 ;  /* 0x80000029131e7221 */ /* 0x000fc60000010000 */
[----:B------:R-:W-:-:S04]  /*0e50*/  FFMA.FTZ R27, R26, R26, R27 ;  /* 0x0000001a1a1b7223 */ /* 0x000fc8000001001b */
[----:B------:R-:W-:Y:S01]  /*0e60*/  FFMA.FTZ R27, R30, R30, R27 ;  /* 0x0000001e1e1b7223 */ /* 0x000fe2000001001b */
[----:B------:R-:W-:-:S04]  /*0e70*/  FADD.FTZ R30, R22, -R41 ;  /* 0x80000029161e7221 */ /* 0x000fc80000010000 */
[----:B------:R-:W-:Y:S01]  /*0e80*/  FSEL R26, R27, RZ, P3 ;  /* 0x000000ff1b1a7208 */ /* 0x000fe20001800000 */
[----:B------:R-:W-:-:S04]  /*0e90*/  FADD.FTZ R27, R21, -R41 ;  /* 0x80000029151b7221 */ /* 0x000fc80000010000 */
[----:B------:R-:W-:-:S04]  /*0ea0*/  FFMA.FTZ R44, R31, R31, R26 ;  /* 0x0000001f1f2c7223 */ /* 0x000fc8000001001a */
[----:B------:R-:W-:Y:S01]  /*0eb0*/  FFMA.FTZ R31, R27, R27, R44 ;  /* 0x0000001b1b1f7223 */ /* 0x000fe2000001002c */
[----:B------:R-:W-:-:S03]  /*0ec0*/  FADD.FTZ R27, R23, -R41 ;  /* 0x80000029171b7221 */ /* 0x000fc60000010000 */
[----:B------:R-:W-:-:S04]  /*0ed0*/  FFMA.FTZ R30, R30, R30, R31 ;  /* 0x0000001e1e1e7223 */ /* 0x000fc8000001001f */
        /* <DEDUP_REMOVED lines=10> */
.L_x_7651:
[----:B------:R-:W2:Y:S01]  /*0f80*/  @!P0 LDC.64 R26, c[0x0][0x250] ;  /* 0x00009400ff1a8b82 */ /* 0x000ea20000000a00 */
[----:B-1----:R-:W-:Y:S01]  /*0f90*/  FADD.FTZ R45, R44, R45 ;  /* 0x0000002d2c2d7221 */ /* 0x002fe20000010000 */
[----:B0-----:R-:W-:Y:S01]  /*0fa0*/  FMUL.FTZ R44, R41, R41 ;  /* 0x00000029292c7220 */ /* 0x001fe20000410000 */
[----:B------:R-:W-:Y:S02]  /*0fb0*/  BSSY B0, `(.L_x_7635) ;  /* 0x000003a000007945 */ /* 0x000fe40003800000 */
[----:B------:R-:W-:Y:S02]  /*0fc0*/  FFMA.FTZ R45, R45, R32, UR7 ;  /* 0x000000072d2d7e23 */ /* 0x000fe40008010020 */
[----:B------:R-:W-:Y:S01]  /*0fd0*/  FSEL R44, R44, RZ, P5 ;  /* 0x000000ff2c2c7208 */ /* 0x000fe20002800000 */
[----:B------:R-:W0:Y:S04]  /*0fe0*/  @!P0 LDC.64 R30, c[0x0][0x258] ;  /* 0x00009600ff1e8b82 */ /* 0x000e280000000a00 */
        /* <DEDUP_REMOVED lines=10> */
[----:B------:R-:W0:Y:S01]  /*1090*/  LDC R45, c[0x0][0x218] ;  /* 0x00008600ff2d7b82 */ /* 0x000e220000000800 */
[----:B------:R-:W1:Y:S01]  /*10a0*/  S2R R44, SR_TID.X ;  /* 0x00000000002c7919 */ /* 0x000e620000002100 */
[----:B------:R-:W-:Y:S01]  /*10b0*/  IADD3 R24, R24, -0x1, RZ ;  /* 0xffffffff18187810 */ /* 0x000fe20007ffe0ff */
[----:B------:R-:W-:Y:S01]  /*10c0*/  BSSY B1, `(.L_x_7637) ;  /* 0x0000018000017945 */ /* 0x000fe20003800000 */
[----:B------:R-:W-:-:S03]  /*10d0*/  FSEL R41, R41, RZ, !P5 ;  /* 0x000000ff29297208 */ /* 0x000fc60006800000 */
[----:B0-----:R-:W-:-:S05]  /*10e0*/  IMAD R24, R24, R45, RZ ;  /* 0x0000002d18187224 */ /* 0x001fca00078e02ff */
[----:B------:R-:W-:Y:S02]  /*10f0*/  SHF.R.S32.HI R25, RZ, 0x1f, R24 ;  /* 0x0000001fff197819 */ /* 0x000fe40000011418 */
[----:B-1----:R-:W-:Y:S02]  /*1100*/  LOP3.LUT R29, R44, 0x1f, RZ, 0xc0, !PT ;  /* 0x0000001f2c1d7812 */ /* 0x002fe400078ec0ff */
[----:B------:R-:W-:-:S04]  /*1110*/  LEA.HI R24, R25, R24, RZ, 0x2 ;  /* 0x0000001819187211 */ /* 0x000fc800078f10ff */
[----:B------:R-:W-:Y:S01]  /*1120*/  LEA.HI.SX32 R44, R24, R29, 0x1e ;  /* 0x0000001d182c7211 */ /* 0x000fe200078ff2ff */
[----:B------:R-:W-:Y:S06]  /*1130*/  @!P3 BRA `(.L_x_7638) ;  /* 0x000000000040b947 */ /* 0x000fec0003800000 */
[----:B------:R-:W0:Y:S01]  /*1140*/  LDC.64 R30, c[0x0][0x2b8] ;  /* 0x0000ae00ff1e7b82 */ /* 0x000e220000000a00 */
        /* <DEDUP_REMOVED lines=15> */
.L_x_7638:
[----:B------:R-:W-:Y:S05]  /*1240*/  BSYNC B1 ;  /* 0x0000000000017941 */ /* 0x000fea0003800000 */
.L_x_7637:
        /* <DEDUP_REMOVED lines=14> */
[----:B0-----:R-:W-:-:S05]  /*1330*/  IMAD.WIDE.U32 R30, R44, 0x10, R30 ;  /* 0x000000102c1e7825 */ /* 0x001fca00078e001e */
[----:B------:R1:W-:Y:S02]  /*1340*/  STG.E.128 desc[UR4][R30.64], R24 ;  /* 0x000000181e007986 */ /* 0x0003e4000c101d04 */
.L_x_7636:
[----:B------:R-:W-:Y:S05]  /*1350*/  BSYNC B0 ;  /* 0x0000000000007941 */ /* 0x000fea0003800000 */
.L_x_7635:
[----:B01----:R-:W0:Y:S02]  /*1360*/  LDC.64 R24, c[0x0][0x210] ;  /* 0x00008400ff187b82 */ /* 0x003e240000000a00 */
[----:B0-----:R-:W-:-:S04]  /*1370*/  LEA R7, R24, R7, 0x2 ;  /* 0x0000000718077211 */ /* 0x001fc800078e10ff */
[----:B------:R-:W-:-:S13]  /*1380*/  ISETP.GE.AND P0, PT, R7, R25, PT ;  /* 0x000000190700720c */ /* 0x000fda0003f06270 */
[----:B------:R-:W-:Y:S05]  /*1390*/  @!P0 BRA `(.L_x_7639) ;  /* 0xfffffff0004c8947 */ /* 0x000fea000383ffff */
[----:B------:R-:W-:Y:S05]  /*13a0*/  EXIT ;  /* 0x000000000000794d */ /* 0x000fea0003800000 */
.L_x_7634:
        /* <DEDUP_REMOVED lines=8> */
.L_x_7641:
[----:B------:R-:W-:Y:S05]  /*1430*/  BSYNC B0 ;  /* 0x0000000000007941 */ /* 0x000fea0003800000 */
.L_x_7640:
[----:B------:R-:W-:Y:S01]  /*1440*/  FADD.FTZ R26, R41, R45 ;  /* 0x0000002d291a7221 */ /* 0x000fe20000010000 */
[----:B------:R-:W-:Y:S01]  /*1450*/  HFMA2.MMA R31, -RZ, RZ, 0, 1.1920928955078125e-07 ;  /* 0x00000002ff1f7435 */ /* 0x000fe200000001ff */
[----:B------:R-:W-:Y:S02]  /*1460*/  MOV R30, 0x1f ;  /* 0x0000001f001e7802 */ /* 0x000fe40000000f00 */
[----:B------:R-:W-:Y:S02]  /*1470*/  MOV R27, 0xffffffff ;  /* 0xffffffff001b7802 */ /* 0x000fe40000000f00 */
[----:B------:R-:W-:-:S07]  /*1480*/  MOV R44, R26 ;  /* 0x0000001a002c7202 */ /* 0x000fce0000000f00 */
[----:B------:R-:W-:Y:S05]  /*1490*/  WARPSYNC.COLLECTIVE R27, `(.L_x_7642) ;  /* 0x000000001b087348 */ /* 0x000fea0003c00000 */
[----:B------:R0:W1:Y:S02]  /*14a0*/  SHFL.BFLY P2, R45, R44, R31, R30 ;  /* 0x0c00001f2c2d7389 */ /* 0x000064000004001e */
[----:B01----:R-:W-:Y:S01]  /*14b0*/  ENDCOLLECTIVE ;  /* 0x000000000000791b */ /* 0x003fe20003800000 */
.L_x_7642:
[----:B------:R-:W-:Y:S01]  /*14c0*/  HFMA2.MMA R31, -RZ, RZ, 0, 2.384185791015625e-07 ;  /* 0x00000004ff1f7435 */ /* 0x000fe200000001ff */
[----:B------:R-:W-:-:S05]  /*14d0*/  FADD.FTZ R32, R26, R45 ;  /* 0x0000002d1a207221 */ /* 0x000fca0000010000 */
[----:B------:R-:W-:-:S07]  /*14e0*/  MOV R44, R32 ;  /* 0x00000020002c7202 */ /* 0x000fce0000000f00 */
[----:B------:R-:W-:Y:S05]  /*14f0*/  WARPSYNC.COLLECTIVE R27, `(.L_x_7643) ;  /* 0x000000001b087348 */ /* 0x000fea0003c00000 */
[----:B------:R0:W1:Y:S02]  /*1500*/  SHFL.BFLY P2, R45, R44, R31, R30 ;  /* 0x0c00001f2c2d7389 */ /* 0x000064000004001e */
[----:B01----:R-:W-:Y:S01]  /*1510*/  ENDCOLLECTIVE ;  /* 0x000000000000791b */ /* 0x003fe20003800000 */
.L_x_7643:
[----:B------:R-:W-:Y:S01]  /*1520*/  MOV R31, 0x8 ;  /* 0x00000008001f7802 */ /* 0x000fe20000000f00 */
[----:B------:R-:W-:Y:S02]  /*1530*/  FADD.FTZ R44, R32, R45 ;  /* 0x0000002d202c7221 */ /* 0x000fe40000010000 */
[----:B------:R-:W0:Y:S05]  /*1540*/  LDC R32, c[0x0][0x290] ;  /* 0x0000a400ff207b82 */ /* 0x000e2a0000000800 */
[----:B0-----:R-:W-:Y:S05]  /*1550*/  WARPSYNC.COLLECTIVE R27, `(.L_x_7644) ;  /* 0x000000001b087348 */ /* 0x001fea0003c00000 */
[----:B------:R1:W2:Y:S02]  /*1560*/  SHFL.BFLY P2, R45, R44, R31, R30 ;  /* 0x0c00001f2c2d7389 */ /* 0x0002a4000004001e */
[----:B012---:R-:W-:Y:S01]  /*1570*/  ENDCOLLECTIVE ;  /* 0x000000000000791b */ /* 0x007fe20003800000 */
.L_x_7644:
[----:B------:R-:W-:Y:S01]  /*1580*/  HFMA2.MMA R31, -RZ, RZ, 0, 9.5367431640625e-07 ;  /* 0x00000010ff1f7435 */ /* 0x000fe200000001ff */
[----:B------:R-:W-:-:S10]  /*1590*/  FADD.FTZ R44, R44, R45 ;  /* 0x0000002d2c2c7221 */ /* 0x000fd40000010000 */
[----:B------:R-:W-:Y:S05]  /*15a0*/  WARPSYNC.COLLECTIVE R27, `(.L_x_7645) ;  /* 0x000000001b087348 */ /* 0x000fea0003c00000 */
[----:B------:R0:W1:Y:S02]  /*15b0*/  SHFL.BFLY P2, R45, R44, R31, R30 ;  /* 0x0c00001f2c2d7389 */ /* 0x000064000004001e */
[----:B01----:R-:W-:Y:S01]  /*15c0*/  ENDCOLLECTIVE ;  /* 0x000000000000791b */ /* 0x003fe20003800000 */
.L_x_7645:
        /* <DEDUP_REMOVED lines=26> */
.L_x_7646:
[----:B------:R-:W-:Y:S01]  /*1770*/  HFMA2.MMA R31, -RZ, RZ, 0, 1.1920928955078125e-07 ;  /* 0x00000002ff1f7435 */ /* 0x000fe200000001ff */
[----:B------:R-:W-:-:S05]  /*1780*/  FADD.FTZ R26, R26, R45 ;  /* 0x0000002d1a1a7221 */ /* 0x000fca0000010000 */
[----:B------:R-:W-:-:S07]  /*1790*/  MOV R44, R26 ;  /* 0x0000001a002c7202 */ /* 0x000fce0000000f00 */
[----:B------:R-:W-:Y:S05]  /*17a0*/  WARPSYNC.COLLECTIVE R27, `(.L_x_7647) ;  /* 0x000000001b087348 */ /* 0x000fea0003c00000 */
[----:B------:R0:W1:Y:S02]  /*17b0*/  SHFL.BFLY P2, R45, R44, R31, R30 ;  /* 0x0c00001f2c2d7389 */ /* 0x000064000004001e */
[----:B01----:R-:W-:Y:S01]  /*17c0*/  ENDCOLLECTIVE ;  /* 0x000000000000791b */ /* 0x003fe20003800000 */
.L_x_7647:
[----:B------:R-:W-:Y:S01]  /*17d0*/  HFMA2.MMA R31, -RZ, RZ, 0, 2.384185791015625e-07 ;  /* 0x00000004ff1f7435 */ /* 0x000fe200000001ff */
[----:B------:R-:W-:-:S05]  /*17e0*/  FADD.FTZ R26, R26, R45 ;  /* 0x0000002d1a1a7221 */ /* 0x000fca0000010000 */
[----:B------:R-:W-:-:S07]  /*17f0*/  MOV R44, R26 ;  /* 0x0000001a002c7202 */ /* 0x000fce0000000f00 */
[----:B------:R-:W-:Y:S05]  /*1800*/  WARPSYNC.COLLECTIVE R27, `(.L_x_7648) ;  /* 0x000000001b087348 */ /* 0x000fea0003c00000 */
[----:B------:R0:W1:Y:S02]  /*1810*/  SHFL.BFLY P2, R45, R44, R31, R30 ;  /* 0x0c00001f2c2d7389 */ /* 0x000064000004001e */
[----:B01----:R-:W-:Y:S01]  /*1820*/  ENDCOLLECTIVE ;  /* 0x000000000000791b */ /* 0x003fe20003800000 */
.L_x_7648:
[----:B------:R-:W-:Y:S01]  /*1830*/  HFMA2.MMA R31, -RZ, RZ, 0, 4.76837158203125e-07 ;  /* 0x00000008ff1f7435 */ /* 0x000fe200000001ff */
[----:B------:R-:W-:-:S05]  /*1840*/  FADD.FTZ R26, R26, R45 ;  /* 0x0000002d1a1a7221 */ /* 0x000fca0000010000 */
[----:B------:R-:W-:-:S07]  /*1850*/  MOV R44, R26 ;  /* 0x0000001a002c7202 */ /* 0x000fce0000000f00 */
[----:B------:R-:W-:Y:S05]  /*1860*/  WARPSYNC.COLLECTIVE R27, `(.L_x_7649) ;  /* 0x000000001b087348 */ /* 0x000fea0003c00000 */
[----:B------:R0:W1:Y:S02]  /*1870*/  SHFL.BFLY P2, R45, R44, R31, R30 ;  /* 0x0c00001f2c2d7389 */ /* 0x000064000004001e */
[----:B01----:R-:W-:Y:S01]  /*1880*/  ENDCOLLECTIVE ;  /* 0x000000000000791b */ /* 0x003fe20003800000 */
.L_x_7649:
[----:B------:R-:W-:Y:S01]  /*1890*/  MOV R31, 0x10 ;  /* 0x00000010001f7802 */ /* 0x000fe20000000f00 */
[----:B------:R-:W-:-:S07]  /*18a0*/  FADD.FTZ R44, R26, R45 ;  /* 0x0000002d1a2c7221 */ /* 0x000fce0000010000 */
[----:B------:R-:W-:Y:S05]  /*18b0*/  WARPSYNC.COLLECTIVE R27, `(.L_x_7650) ;  /* 0x000000001b087348 */ /* 0x000fea0003c00000 */
[----:B------:R0:W1:Y:S02]  /*18c0*/  SHFL.BFLY P2, R45, R44, R31, R30 ;  /* 0x0c00001f2c2d7389 */ /* 0x000064000004001e */
[----:B01----:R-:W-:Y:S01]  /*18d0*/  ENDCOLLECTIVE ;  /* 0x000000000000791b */ /* 0x003fe20003800000 */
.L_x_7650:
[----:B------:R-:W-:Y:S05]  /*18e0*/  BRA `(.L_x_7651) ;  /* 0xfffffff400a47947 */ /* 0x000fea000383ffff */
.L_x_7652:
        /* <DEDUP_REMOVED lines=9> */
.L_x_9626:


//--------------------- .text._ZN10layer_norm13ln_fwd_kernelINS_13Kernel_traitsI6__halfffffjLj256ELj1ELj4ELj1ELj16ENS_18Kernel_traits_baseILj256ES2_ffffjLj128EEEEELb0ELb0ELb1ELb1EEEvNS_9FwdParamsE --------------------------
	.section	.text._ZN10layer_norm13ln_fwd_kernelINS_13Kernel_traitsI6__halfffffjLj256ELj1ELj4ELj1ELj16ENS_18Kernel_traits_baseILj256ES2_ffffjLj128EEEEELb0ELb0ELb1ELb1EEEvNS_9FwdParamsE,"ax",@progbits
	.align	128
        .global         _ZN10layer_norm13ln_fwd_kernelINS_13Kernel_traitsI6__halfffffjLj256ELj1ELj4ELj1ELj16ENS_18Kernel_traits_baseILj256ES2_ffffjLj128EEEEELb0ELb0ELb1ELb1EEEvNS_9FwdParamsE
        .type           _ZN10layer_norm13ln_fwd_kernelINS_13Kernel_traitsI6__halfffffjLj256ELj1ELj4ELj1ELj16ENS_18Kernel_traits_baseILj256ES2_ffffjLj128EEEEELb0ELb0ELb1ELb1EEEvNS_9FwdParamsE,@function
        .size           _ZN10layer_norm13ln_fwd_kernelINS_13Kernel_traitsI6__halfffffjLj256ELj1ELj4ELj1ELj16ENS_18Kernel_traits_baseILj256ES2_ffffjLj128EEEEELb0ELb0ELb1ELb1EEEvNS_9FwdParamsE,(.L_x_9627 - _ZN10layer_norm13ln_fwd_kernelINS_13Kernel_traitsI6__halfffffjLj256ELj1ELj4ELj1ELj16ENS_18Kernel_traits_baseILj256ES2_ffffjLj128EEEEELb0ELb0ELb1ELb1EEEvNS_9FwdParamsE)
        .other          _ZN10layer_norm13ln_fwd_kernelINS_13Kernel_traitsI6__halfffffjLj256ELj1ELj4ELj1ELj16ENS_18Kernel_traits_baseILj256ES2_ffffjLj128EEEEELb0ELb0ELb1ELb1EEEvNS_9FwdParamsE,@"STO_CUDA_ENTRY STV_DEFAULT"
_ZN10layer_norm13ln_fwd_kernelINS_13Kernel_traitsI6__halfffffjLj256ELj1ELj4ELj1ELj16ENS_18Kernel_traits_baseILj256ES2_ffffjLj128EEEEELb0ELb0ELb1ELb1EEEvNS_9FwdParamsE:
.text._ZN10layer_norm13ln_fwd_kernelINS_13Kernel_traitsI6__halfffffjLj256ELj1ELj4ELj1ELj16ENS_18Kernel_traits_baseILj256ES2_ffffjLj128EEEEELb0ELb0ELb1ELb1EEEvNS_9FwdParamsE:
        /* <DEDUP_REMOVED lines=15> */
[----:B------:R-:W-:Y:S01]  /*00f0*/  ULDC.64 UR4, c[0x0][0x208] ;  /* 0x0000820000047ab9 */ /* 0x000fe20000000a00 */
[----:B------:R-:W-:-:S03]  /*0100*/  ISETP.GE.AND P1, PT, R34, UR8, PT ;  /* 0x0000000822007c0c */ /* 0x000fc6000bf26270 */
[----:B------:R0:W5:Y:S01]  /*0110*/  @P0 LDG.E.64 R4, desc[UR4][R2.64] ;  /* 0x0000000402040981 */ /* 0x000162000c1e1b00 */
[----:B------:R-:W-:-:S03]  /*0120*/  IADD3.X R7, RZ, UR7, RZ, P2, !PT ;  /* 0x00000007ff077c10 */ /* 0x000fc600097fe4ff */
[----:B------:R0:W5:Y:S06]  /*0130*/  @P0 LDG.E.64 R8, desc[UR4][R2.64+0x100] ;  /* 0x0001000402080981 */ /* 0x00016c000c1e1b00 */
[----:B------:R-:W-:Y:S05]  /*0140*/  @P1 EXIT ;  /* 0x000000000000194d */ /* 0x000fea0003800000 */
[----:B------:R-:W2:Y:S04]  /*0150*/  LDG.E.64 R10, desc[UR4][R6.64] ;  /* 0x00000004060a7981 */ /* 0x000ea8000c1e1b00 */
[----:B------:R1:W3:Y:S01]  /*0160*/  LDG.E.64 R12, desc[UR4][R6.64+0x100] ;  /* 0x00010004060c7981 */ /* 0x0002e2000c1e1b00 */
[----:B-----5:R-:W-:Y:S02]  /*0170*/  @!P0 CS2R R4, SRZ ;  /* 0x0000000000048805 */ /* 0x020fe4000001ff00 */
[----:B------:R-:W-:Y:S01]  /*0180*/  @!P0 CS2R R8, SRZ ;  /* 0x0000000000088805 */ /* 0x000fe2000001ff00 */
[----:B------:R-:W-:Y:S01]  /*0190*/  ULDC.U8 UR6, c[0x0][0x2a0] ;  /* 0x0000a80000067ab9 */ /* 0x000fe20000000000 */
[----:B------:R-:W-:Y:S01]  /*01a0*/  LOP3.LUT R36, R36, 0x1f, RZ, 0xc0, !PT ;  /* 0x0000001f24247812 */ /* 0x000fe200078ec0ff */
[----:B------:R-:W-:Y:S01]  /*01b0*/  ULDC UR7, c[0x0][0x2d8] ;  /* 0x0000b60000077ab9 */ /* 0x000fe20000000800 */
[----:B------:R-:W-:Y:S01]  /*01c0*/  ISETP.NE.AND P4, PT, RZ, UR6, PT ;  /* 0x00000006ff007c0c */ /* 0x000fe2000bf85270 */
[----:B0-----:R-:W-:Y:S01]  /*01d0*/  HADD2.F32 R3, -RZ, R5.H0_H0 ;  /* 0x20000005ff037230 */ /* 0x001fe20000004100 */
        /* <DEDUP_REMOVED lines=8> */
[----:B------:R-:W-:Y:S01]  /*0260*/  ULDC UR6, c[0x0][0x29c] ;  /* 0x0000a70000067ab9 */ /* 0x000fe20000000800 */
[----:B------:R-:W-:-:S02]  /*0270*/  HADD2.F32 R25, -RZ, R25.H0_H0 ;  /* 0x20000019ff197230 */ /* 0x000fc40000004100 */
[----:B------:R-:W-:Y:S02]  /*0280*/  HADD2.F32 R26, -RZ, R26.H0_H0 ;  /* 0x2000001aff1a7230 */ /* 0x000fe40000004100 */
[----:B------:R-:W-:Y:S01]  /*0290*/  HADD2.F32 R27, -RZ, R27.H0_H0 ;  /* 0x2000001bff1b7230 */ /* 0x000fe20000004100 */
[--C-:B--2---:R-:W-:Y:S01]  /*02a0*/  SHF.R.U64 R29, R10, 0x10, R11.reuse ;  /* 0x000000100a1d7819 */ /* 0x104fe2000000120b */
[----:B------:R-:W-:Y:S01]  /*02b0*/  HADD2.F32 R35, -RZ, R10.H0_H0 ;  /* 0x2000000aff237230 */ /* 0x000fe20000004100 */
[----:B------:R-:W-:Y:S01]  /*02c0*/  SHF.R.U32.HI R28, RZ, 0x10, R11 ;  /* 0x00000010ff1c7819 */ /* 0x000fe2000001160b */
[----:B-1----:R-:W-:Y:S01]  /*02d0*/  HADD2.F32 R6, -RZ, R11.H0_H0 ;  /* 0x2000000bff067230 */ /* 0x002fe20000004100 */
        /* <DEDUP_REMOVED lines=8> */
.L_x_7672:
[----:B------:R-:W0:Y:S08]  /*0360*/  LDC.64 R20, c[0x0][0x230] ;  /* 0x00008c00ff147b82 */ /* 0x000e300000000a00 */
[----:B------:R-:W1:Y:S08]  /*0370*/  LDC.64 R16, c[0x0][0x280] ;  /* 0x0000a000ff107b82 */ /* 0x000e700000000a00 */
[----:B------:R-:W2:Y:S01]  /*0380*/  LDC R39, c[0x0][0x218] ;  /* 0x00008600ff277b82 */ /* 0x000ea20000000800 */
[----:B0-----:R-:W-:-:S04]  /*0390*/  ISETP.NE.U32.AND P0, PT, R20, RZ, PT ;  /* 0x000000ff1400720c */ /* 0x001fc80003f05070 */
[----:B------:R-:W-:Y:S01]  /*03a0*/  ISETP.NE.AND.EX P0, PT, R21, RZ, PT, P0 ;  /* 0x000000ff1500720c */ /* 0x000fe20003f05300 */
[----:B-1----:R-:W-:-:S05]  /*03b0*/  IMAD.WIDE R22, R34, 0x4, R16 ;  /* 0x0000000422167825 */ /* 0x002fca00078e0210 */
[----:B------:R0:W3:Y:S01]  /*03c0*/  LDG.E R40, desc[UR4][R22.64] ;  /* 0x0000000416287981 */ /* 0x0000e2000c1e1900 */
[----:B--2---:R-:W-:-:S06]  /*03d0*/  IMAD R18, R34, R39, RZ ;  /* 0x0000002722127224 */ /* 0x004fcc00078e02ff */
[----:B------:R-:W0:Y:S01]  /*03e0*/  @P0 LDC.64 R16, c[0x0][0x230] ;  /* 0x00008c00ff100b82 */ /* 0x000e220000000a00 */
[----:B------:R-:W-:-:S04]  /*03f0*/  SHF.R.S32.HI R19, RZ, 0x1f, R18 ;  /* 0x0000001fff137819 */ /* 0x000fc80000011412 */
[----:B------:R-:W-:-:S03]  /*0400*/  LEA.HI R41, R19, R18, RZ, 0x2 ;  /* 0x0000001213297211 */ /* 0x000fc600078f10ff */
[----:B------:R-:W1:Y:S01]  /*0410*/  LDC.64 R18, c[0x0][0x288] ;  /* 0x0000a200ff127b82 */ /* 0x000e620000000a00 */
[----:B------:R-:W-:-:S05]  /*0420*/  LEA.HI.SX32 R41, R41, R36, 0x1e ;  /* 0x0000002429297211 */ /* 0x000fca00078ff2ff */
[----:B0-----:R-:W-:-:S05]  /*0430*/  @P0 IMAD.WIDE.U32 R22, R41, 0x10, R16 ;  /* 0x0000001029160825 */ /* 0x001fca00078e0010 */
[----:B------:R0:W2:Y:S01]  /*0440*/  @P0 LDG.E.128 R8, desc[UR4][R22.64] ;  /* 0x0000000416080981 */ /* 0x0000a2000c1e1d00 */
[----:B-1----:R-:W-:Y:S01]  /*0450*/  IMAD.WIDE R30, R34, 0x4, R18 ;  /* 0x00000004221e7825 */ /* 0x002fe200078e0212 */
[----:B------:R-:W-:-:S04]  /*0460*/  HFMA2.MMA R38, -RZ, RZ, 0, 0 ;  /* 0x00000000ff267435 */ /* 0x000fc800000001ff */
[----:B-----5:R1:W5:Y:S01]  /*0470*/  LDG.E R37, desc[UR4][R30.64] ;  /* 0x000000041e257981 */ /* 0x020362000c1e1900 */
[----:B0-----:R-:W0:Y:S08]  /*0480*/  @P0 LDC.64 R22, c[0x0][0x230] ;  /* 0x00008c00ff160b82 */ /* 0x001e300000000a00 */
[----:B-1----:R-:W1:Y:S01]  /*0490*/  LDC.64 R30, c[0x0][0x238] ;  /* 0x00008e00ff1e7b82 */ /* 0x002e620000000a00 */
[----:B------:R-:W-:Y:S01]  /*04a0*/  BSSY B0, `(.L_x_7653) ;  /* 0x0000019000007945 */ /* 0x000fe20003800000 */
[----:B---3--:R-:W-:-:S02]  /*04b0*/  ISETP.GE.AND P6, PT, R40, 0x1, PT ;  /* 0x000000012800780c */ /* 0x008fc40003fc6270 */
[----:B------:R-:W-:-:S11]  /*04c0*/  ISETP.GT.AND P5, PT, R40, RZ, PT ;  /* 0x000000ff2800720c */ /* 0x000fd60003fa4270 */
[----:B------:R-:W3:Y:S01]  /*04d0*/  @P6 LDC.64 R16, c[0x0][0x220] ;  /* 0x00008800ff106b82 */ /* 0x000ee20000000a00 */
[----:B------:R-:W-:-:S05]  /*04e0*/  @P6 IADD3 R18, R40, -0x1, RZ ;  /* 0xffffffff28126810 */ /* 0x000fca0007ffe0ff */
[----:B------:R-:W-:-:S05]  /*04f0*/  @P6 IMAD R18, R18, R39, RZ ;  /* 0x0000002712126224 */ /* 0x000fca00078e02ff */
[----:B------:R-:W-:Y:S02]  /*0500*/  @P6 SHF.R.S32.HI R19, RZ, 0x1f, R18 ;  /* 0x0000001fff136819 */ /* 0x000fe40000011412 */
[C---:B------:R-:W-:Y:S02]  /*0510*/  @!P5 ISETP.NE.U32.AND P1, PT, R20.reuse, RZ, PT ;  /* 0x000000ff1400d20c */ /* 0x040fe40003f25070 */
[----:B------:R-:W-:Y:S02]  /*0520*/  @P6 LEA.HI R19, R19, R18, RZ, 0x2 ;  /* 0x0000001213136211 */ /* 0x000fe400078f10ff */
[----:B------:R-:W-:Y:S02]  /*0530*/  @!P5 ISETP.NE.AND.EX P2, PT, R21, RZ, PT, P1 ;  /* 0x000000ff1500d20c */ /* 0x000fe40003f45310 */
[----:B------:R-:W-:Y:S02]  /*0540*/  @P6 LEA.HI.SX32 R38, R19, R36, 0x1e ;  /* 0x0000002413266211 */ /* 0x000fe400078ff2ff */
[----:B------:R-:W-:-:S03]  /*0550*/  @!P5 ISETP.NE.U32.AND P3, PT, R20, RZ, PT ;  /* 0x000000ff1400d20c */ /* 0x000fc60003f65070 */
[----:B---3--:R-:W-:Y:S01]  /*0560*/  @P6 IMAD.WIDE.U32 R18, R38, 0x10, R16 ;  /* 0x0000001026126825 */ /* 0x008fe200078e0010 */
[----:B--2---:R-:W-:Y:S02]  /*0570*/  @!P5 FSEL R17, R9, RZ, P2 ;  /* 0x000000ff0911d208 */ /* 0x004fe40001000000 */
[C---:B------:R-:W-:Y:S02]  /*0580*/  @!P5 ISETP.NE.U32.AND P2, PT, R20.reuse, RZ, PT ;  /* 0x000000ff1400d20c */ /* 0x040fe40003f45070 */
[----:B------:R-:W-:Y:S01]  /*0590*/  @!P5 ISETP.NE.U32.AND P1, PT, R20, RZ, PT ;  /* 0x000000ff1400d20c */ /* 0x000fe20003f25070 */
[----:B------:R2:W5:Y:S01]  /*05a0*/  @P6 LDG.E.128 R12, desc[UR4][R18.64] ;  /* 0x00000004120c6981 */ /* 0x000562000c1e1d00 */
[C---:B------:R-:W-:Y:S02]  /*05b0*/  @!P5 ISETP.NE.AND.EX P3, PT, R21.reuse, RZ, PT, P3 ;  /* 0x000000ff1500d20c */ /* 0x040fe40003f65330 */
[C---:B------:R-:W-:Y:S02]  /*05c0*/  @!P5 ISETP.NE.AND.EX P2, PT, R21.reuse, RZ, PT, P2 ;  /* 0x000000ff1500d20c */ /* 0x040fe40003f45320 */
[----:B------:R-:W-:-:S02]  /*05d0*/  @!P5 ISETP.NE.AND.EX P1, PT, R21, RZ, PT, P1 ;  /* 0x000000ff1500d20c */ /* 0x000fc40003f25310 */
[----:B------:R-:W-:Y:S02]  /*05e0*/  @!P5 FSEL R16, R8, RZ, P2 ;  /* 0x000000ff0810d208 */ /* 0x000fe40001000000 */
[----:B--2---:R-:W-:Y:S01]  /*05f0*/  @!P5 FSEL R18, R10, RZ, P3 ;  /* 0x000000ff0a12d208 */ /* 0x004fe20001800000 */
[----:B01----:R-:W-:Y:S08]  /*0600*/  @!P5 BRA `(.L_x_7654) ;  /* 0x000000000008d947 */ /* 0x003ff00003800000 */
[----:B-----5:R-:W-:-:S04]  /*0610*/  FMUL.FTZ R16, R12, UR6 ;  /* 0x000000060c107c20 */ /* 0x020fc80008410000 */
[----:B------:R-:W-:-:S07]  /*0620*/  @P0 FADD.FTZ R16, R8, R16 ;  /* 0x0000001008100221 */ /* 0x000fce0000010000 */
.L_x_7654:
[----:B------:R-:W-:Y:S05]  /*0630*/  BSYNC B0 ;  /* 0x0000000000007941 */ /* 0x000fea0003800000 */
.L_x_7653:
[----:B------:R-:W-:Y:S04]  /*0640*/  BSSY B0, `(.L_x_7655) ;  /* 0x0000004000007945 */ /* 0x000fe80003800000 */
[----:B------:R-:W-:Y:S05]  /*0650*/  @!P5 BRA `(.L_x_7656) ;  /* 0x000000000008d947 */ /* 0x000fea0003800000 */
[----:B-----5:R-:W-:-:S04]  /*0660*/  FMUL.FTZ R17, R13, UR6 ;  /* 0x000000060d117c20 */ /* 0x020fc80008410000 */
[----:B------:R-:W-:-:S07]  /*0670*/  @P0 FADD.FTZ R17, R9, R17 ;  /* 0x0000001109110221 */ /* 0x000fce0000010000 */
.L_x_7656:
[----:B------:R-:W-:Y:S05]  /*0680*/  BSYNC B0 ;  /* 0x0000000000007941 */ /* 0x000fea0003800000 */
.L_x_7655:
[----:B------:R-:W-:Y:S04]  /*0690*/  BSSY B0, `(.L_x_7657) ;  /* 0x0000004000007945 */ /* 0x000fe80003800000 */
[----:B------:R-:W-:Y:S05]  /*06a0*/  @!P5 BRA `(.L_x_7658) ;  /* 0x000000000008d947 */ /* 0x000fea0003800000 */
[----:B-----5:R-:W-:-:S04]  /*06b0*/  FMUL.FTZ R18, R14, UR6 ;  /* 0x000000060e127c20 */ /* 0x020fc80008410000 */
[----:B------:R-:W-:-:S07]  /*06c0*/  @P0 FADD.FTZ R18, R10, R18 ;  /* 0x000000120a120221 */ /* 0x000fce0000010000 */
.L_x_7658:
[----:B------:R-:W-:Y:S05]  /*06d0*/  BSYNC B0 ;  /* 0x0000000000007941 */ /* 0x000fea0003800000 */
.L_x_7657:
[----:B------:R-:W-:Y:S01]  /*06e0*/  BSSY B0, `(.L_x_7659) ;  /* 0x0000006000007945 */ /* 0x000fe20003800000 */
[----:B------:R-:W-:Y:S01]  /*06f0*/  @!P5 FSEL R19, R11, RZ, P1 ;  /* 0x000000ff0b13d208 */ /* 0x000fe20000800000 */
[----:B------:R-:W-:Y:S02]  /*0700*/  IMAD.WIDE.U32 R44, R41, 0x10, R30 ;  /* 0x00000010292c7825 */ /* 0x000fe400078e001e */
[----:B------:R-:W-:Y:S05]  /*0710*/  @!P5 BRA `(.L_x_7660) ;  /* 0x000000000008d947 */ /* 0x000fea0003800000 */
[----:B-----5:R-:W-:-:S04]  /*0720*/  FMUL.FTZ R19, R15, UR6 ;  /* 0x000000060f137c20 */ /* 0x020fc80008410000 */
[----:B------:R-:W-:-:S07]  /*0730*/  @P0 FADD.FTZ R19, R11, R19 ;  /* 0x000000130b130221 */ /* 0x000fce0000010000 */
.L_x_7660:
[----:B------:R-:W-:Y:S05]  /*0740*/  BSYNC B0 ;  /* 0x0000000000007941 */ /* 0x000fea0003800000 */
.L_x_7659:
[----:B------:R-:W-:Y:S01]  /*0750*/  IADD3 R41, R41, 0x20, RZ ;  /* 0x0000002029297810 */ /* 0x000fe20007ffe0ff */
[----:B------:R0:W-:Y:S04]  /*0760*/  STG.E.128 desc[UR4][R44.64], R16 ;  /* 0x000000102c007986 */ /* 0x0001e8000c101d04 */
[----:B------:R-:W-:Y:S02]  /*0770*/  @P0 IMAD.WIDE.U32 R42, R41, 0x10, R22 ;  /* 0x00000010292a0825 */ /* 0x000fe400078e0016 */
[----:B------:R-:W1:Y:S03]  /*0780*/  @P6 LDC.64 R22, c[0x0][0x220] ;  /* 0x00008800ff166b82 */ /* 0x000e660000000a00 */
[----:B------:R-:W2:Y:S01]  /*0790*/  @P0 LDG.E.128 R8, desc[UR4][R42.64] ;  /* 0x000000042a080981 */ /* 0x000ea2000c1e1d00 */
[----:B------:R-:W-:-:S02]  /*07a0*/  @P6 IADD3 R38, R38, 0x20, RZ ;  /* 0x0000002026266810 */ /* 0x000fc40007ffe0ff */
[C---:B------:R-:W-:Y:S02]  /*07b0*/  @!P5 ISETP.NE.U32.AND P1, PT, R20.reuse, RZ, PT ;  /* 0x000000ff1400d20c */ /* 0x040fe40003f25070 */
[C---:B------:R-:W-:Y:S02]  /*07c0*/  @!P5 ISETP.NE.U32.AND P2, PT, R20.reuse, RZ, PT ;  /* 0x000000ff1400d20c */ /* 0x040fe40003f45070 */
[----:B------:R-:W-:Y:S01]  /*07d0*/  @!P5 ISETP.NE.U32.AND P3, PT, R20, RZ, PT ;  /* 0x000000ff1400d20c */ /* 0x000fe20003f65070 */
[----:B------:R-:W-:Y:S01]  /*07e0*/  BSSY B0, `(.L_x_7661) ;  /* 0x000000f000007945 */ /* 0x000fe20003800000 */
[C---:B------:R-:W-:Y:S02]  /*07f0*/  @!P5 ISETP.NE.AND.EX P1, PT, R21.reuse, RZ, PT, P1 ;  /* 0x000000ff1500d20c */ /* 0x040fe40003f25310 */
[----:B------:R-:W-:Y:S01]  /*0800*/  @!P5 ISETP.NE.AND.EX P2, PT, R21, RZ, PT, P2 ;  /* 0x000000ff1500d20c */ /* 0x000fe20003f45320 */
[----:B-1----:R-:W-:-:S05]  /*0810*/  @P6 IMAD.WIDE.U32 R22, R38, 0x10, R22 ;  /* 0x0000001026166825 */ /* 0x002fca00078e0016 */
[----:B-----5:R1:W5:Y:S01]  /*0820*/  @P6 LDG.E.128 R12, desc[UR4][R22.64] ;  /* 0x00000004160c6981 */ /* 0x020362000c1e1d00 */
[----:B------:R-:W-:Y:S02]  /*0830*/  @!P5 ISETP.NE.U32.AND P6, PT, R20, RZ, PT ;  /* 0x000000ff1400d20c */ /* 0x000fe40003fc5070 */
[C---:B------:R-:W-:Y:S02]  /*0840*/  @!P5 ISETP.NE.AND.EX P3, PT, R21.reuse, RZ, PT, P3 ;  /* 0x000000ff1500d20c */ /* 0x040fe40003f65330 */
[----:B------:R-:W-:Y:S02]  /*0850*/  @!P5 ISETP.NE.AND.EX P6, PT, R21, RZ, PT, P6 ;  /* 0x000000ff1500d20c */ /* 0x000fe40003fc5360 */
[----:B--2---:R-:W-:Y:S02]  /*0860*/  @!P5 FSEL R21, R9, RZ, P1 ;  /* 0x000000ff0915d208 */ /* 0x004fe40000800000 */
[----:B-1----:R-:W-:Y:S02]  /*0870*/  @!P5 FSEL R22, R10, RZ, P2 ;  /* 0x000000ff0a16d208 */ /* 0x002fe40001000000 */
[----:B------:R-:W-:-:S02]  /*0880*/  @!P5 FSEL R23, R11, RZ, P6 ;  /* 0x000000ff0b17d208 */ /* 0x000fc40003000000 */
[----:B------:R-:W-:Y:S01]  /*0890*/  @!P5 FSEL R20, R8, RZ, P3 ;  /* 0x000000ff0814d208 */ /* 0x000fe20001800000 */
[----:B0-----:R-:W-:Y:S06]  /*08a0*/  @!P5 BRA `(.L_x_7662) ;  /* 0x000000000008d947 */ /* 0x001fec0003800000 */
[----:B-----5:R-:W-:-:S04]  /*08b0*/  FMUL.FTZ R20, R12, UR6 ;  /* 0x000000060c147c20 */ /* 0x020fc80008410000 */
[----:B------:R-:W-:-:S07]  /*08c0*/  @P0 FADD.FTZ R20, R8, R20 ;  /* 0x0000001408140221 */ /* 0x000fce0000010000 */
.L_x_7662:
[----:B------:R-:W-:Y:S05]  /*08d0*/  BSYNC B0 ;  /* 0x0000000000007941 */ /* 0x000fea0003800000 */
.L_x_7661:
[----:B------:R-:W-:Y:S04]  /*08e0*/  BSSY B0, `(.L_x_7663) ;  /* 0x0000004000007945 */ /* 0x000fe80003800000 */
[----:B------:R-:W-:Y:S05]  /*08f0*/  @!P5 BRA `(.L_x_7664) ;  /* 0x000000000008d947 */ /* 0x000fea0003800000 */
[----:B-----5:R-:W-:-:S04]  /*0900*/  FMUL.FTZ R21, R13, UR6 ;  /* 0x000000060d157c20 */ /* 0x020fc80008410000 */
[----:B------:R-:W-:-:S07]  /*0910*/  @P0 FADD.FTZ R21, R9, R21 ;  /* 0x0000001509150221 */ /* 0x000fce0000010000 */
.L_x_7664:
[----:B------:R-:W-:Y:S05]  /*0920*/  BSYNC B0 ;  /* 0x0000000000007941 */ /* 0x000fea0003800000 */
.L_x_7663:
[----:B------:R-:W-:Y:S04]  /*0930*/  BSSY B0, `(.L_x_7665) ;  /* 0x0000004000007945 */ /* 0x000fe80003800000 */
[----:B------:R-:W-:Y:S05]  /*0940*/  @!P5 BRA `(.L_x_7666) ;  /* 0x000000000008d947 */ /* 0x000fea0003800000 */
[----:B-----5:R-:W-:-:S04]  /*0950*/  FMUL.FTZ R22, R14, UR6 ;  /* 0x000000060e167c20 */ /* 0x020fc80008410000 */
[----:B------:R-:W-:-:S07]  /*0960*/  @P0 FADD.FTZ R22, R10, R22 ;  /* 0x000000160a160221 */ /* 0x000fce0000010000 */
.L_x_7666:
[----:B------:R-:W-:Y:S05]  /*0970*/  BSYNC B0 ;  /* 0x0000000000007941 */ /* 0x000fea0003800000 */
.L_x_7665:
[----:B------:R-:W-:Y:S04]  /*0980*/  BSSY B0, `(.L_x_7667) ;  /* 0x0000004000007945 */ /* 0x000fe80003800000 */
[----:B------:R-:W-:Y:S05]  /*0990*/  @!P5 BRA `(.L_x_7668) ;  /* 0x000000000008d947 */ /* 0x000fea0003800000 */
[----:B-----5:R-:W-:-:S04]  /*09a0*/  FMUL.FTZ R23, R15, UR6 ;  /* 0x000000060f177c20 */ /* 0x020fc80008410000 */
[----:B------:R-:W-:-:S07]  /*09b0*/  @P0 FADD.FTZ R23, R11, R23 ;  /* 0x000000170b170221 */ /* 0x000fce0000010000 */
.L_x_7668:
[----:B------:R-:W-:Y:S05]  /*09c0*/  BSYNC B0 ;  /* 0x0000000000007941 */ /* 0x000fea0003800000 */
.L_x_7667:
[----:B------:R-:W-:Y:S01]  /*09d0*/  FADD.FTZ R38, RZ, R16 ;  /* 0x00000010ff267221 */ /* 0x000fe20000010000 */
[----:B------:R-:W-:Y:S01]  /*09e0*/  IMAD.WIDE.U32 R30, R41, 0x10, R30 ;  /* 0x00000010291e7825 */ /* 0x000fe200078e001e */
[----:B------:R-:W-:Y:S01]  /*09f0*/  UMOV UR8, 0xffffffff ;  /* 0xffffffff00087882 */ /* 0x000fe20000000000 */
[----:B------:R-:W-:Y:S02]  /*0a00*/  ISETP.NE.AND P0, PT, R36, RZ, PT ;  /* 0x000000ff2400720c */ /* 0x000fe40003f05270 */
[----:B------:R-:W-:Y:S01]  /*0a10*/  FADD.FTZ R43, R38, R17 ;  /* 0x00000011262b7221 */ /* 0x000fe20000010000 */
[----:B------:R-:W-:Y:S01]  /*0a20*/  SHF.R.S32.HI R40, RZ, 0x1f, R34 ;  /* 0x0000001fff287819 */ /* 0x000fe20000011422 */
[----:B------:R0:W-:Y:S02]  /*0a30*/  STG.E.128 desc[UR4][R30.64], R20 ;  /* 0x000000141e007986 */ /* 0x0001e4000c101d04 */
[----:B------:R-:W-:-:S04]  /*0a40*/  FADD.FTZ R38, R43, R18 ;  /* 0x000000122b267221 */ /* 0x000fc80000010000 */
        /* <DEDUP_REMOVED lines=43> */
.L_x_7684:
        /* <DEDUP_REMOVED lines=15> */
[----:B------:R-:W-:-:S13]  /*0df0*/  ISETP.GE.AND P0, PT, R37, 0x1, PT ;  /* 0x000000012500780c */ /* 0x000fda0003f06270 */
[----:B--2---:R-:W-:Y:S05]  /*0e00*/  @!P0 BRA `(.L_x_7671) ;  /* 0x0000000000908947 */ /* 0x004fea0003800000 */
[----:B------:R-:W-:Y:S02]  /*0e10*/  IADD3 R30, R37, -0x1, RZ ;  /* 0xffffffff251e7810 */ /* 0x000fe40007ffe0ff */
[----:B------:R-:W-:-:S03]  /*0e20*/  FSEL R38, R38, RZ, !P4 ;  /* 0x000000ff26267208 */ /* 0x000fc60006000000 */
[----:B------:R-:W-:Y:S02]  /*0e30*/  IMAD R37, R30, R39, RZ ;  /* 0x000000271e257224 */ /* 0x000fe400078e02ff */
[----:B------:R-:W0:Y:S01]  /*0e40*/  LDC.64 R30, c[0x0][0x2b8] ;  /* 0x0000ae00ff1e7b82 */ /* 0x000e220000000a00 */
[C---:B------:R-:W-:Y:S01]  /*0e50*/  FADD.FTZ R16, -R38.reuse, R16 ;  /* 0x0000001026107221 */ /* 0x040fe20000010100 */
[C---:B------:R-:W-:Y:S01]  /*0e60*/  FADD.FTZ R18, -R38.reuse, R18 ;  /* 0x0000001226127221 */ /* 0x040fe20000010100 */
[----:B------:R-:W-:Y:S01]  /*0e70*/  SHF.R.S32.HI R40, RZ, 0x1f, R37 ;  /* 0x0000001fff287819 */ /* 0x000fe20000011425 */
[C---:B------:R-:W-:Y:S01]  /*0e80*/  FADD.FTZ R42, -R38.reuse, R19 ;  /* 0x00000013262a7221 */ /* 0x040fe20000010100 */
[C---:B------:R-:W-:Y:S01]  /*0e90*/  FADD.FTZ R20, -R38.reuse, R20 ;  /* 0x0000001426147221 */ /* 0x040fe20000010100 */
[----:B------:R-:W-:Y:S01]  /*0ea0*/  FADD.FTZ R44, -R38, R21 ;  /* 0x00000015262c7221 */ /* 0x000fe20000010100 */
[----:B------:R-:W-:Y:S01]  /*0eb0*/  LEA.HI R37, R40, R37, RZ, 0x2 ;  /* 0x0000002528257211 */ /* 0x000fe200078f10ff */
[C---:B------:R-:W-:Y:S01]  /*0ec0*/  FADD.FTZ R40, -R38.reuse, R17 ;  /* 0x0000001126287221 */ /* 0x040fe20000010100 */
[C---:B------:R-:W-:Y:S01]  /*0ed0*/  FADD.FTZ R22, -R38.reuse, R22 ;  /* 0x0000001626167221 */ /* 0x040fe20000010100 */
[----:B------:R-:W-:Y:S01]  /*0ee0*/  FADD.FTZ R38, -R38, R23 ;  /* 0x0000001726267221 */ /* 0x000fe20000010100 */
[----:B------:R-:W-:Y:S01]  /*0ef0*/  LEA.HI.SX32 R37, R37, R36, 0x1e ;  /* 0x0000002425257211 */ /* 0x000fe200078ff2ff */
[C---:B------:R-:W-:Y:S01]  /*0f00*/  FMUL.FTZ R16, R41.reuse, R16 ;  /* 0x0000001029107220 */ /* 0x040fe20000410000 */
[C---:B------:R-:W-:Y:S01]  /*0f10*/  FMUL.FTZ R17, R41.reuse, R40 ;  /* 0x0000002829117220 */ /* 0x040fe20000410000 */
[C---:B------:R-:W-:Y:S01]  /*0f20*/  FMUL.FTZ R18, R41.reuse, R18 ;  /* 0x0000001229127220 */ /* 0x040fe20000410000 */
[----:B------:R-:W-:Y:S01]  /*0f30*/  FMUL.FTZ R19, R41, R42 ;  /* 0x0000002a29137220 */ /* 0x000fe20000410000 */
[----:B------:R-:W-:Y:S01]  /*0f40*/  IADD3 R43, R37, 0x20, RZ ;  /* 0x00000020252b7810 */ /* 0x000fe20007ffe0ff */
[C---:B------:R-:W-:Y:S01]  /*0f50*/  FMUL.FTZ R20, R41.reuse, R20 ;  /* 0x0000001429147220 */ /* 0x040fe20000410000 */
[C---:B------:R-:W-:Y:S01]  /*0f60*/  FMUL.FTZ R21, R41.reuse, R44 ;  /* 0x0000002c29157220 */ /* 0x040fe20000410000 */
[C---:B------:R-:W-:Y:S01]  /*0f70*/  FMUL.FTZ R22, R41.reuse, R22 ;  /* 0x0000001629167220 */ /* 0x040fe20000410000 */
[----:B------:R-:W-:Y:S01]  /*0f80*/  FMUL.FTZ R23, R41, R38 ;  /* 0x0000002629177220 */ /* 0x000fe20000410000 */
[----:B------:R-:W-:Y:S01]  /*0f90*/  FFMA.FTZ R19, R28, R19, R25 ;  /* 0x000000131c137223 */ /* 0x000fe20000010019 */
[----:B------:R-:W-:Y:S01]  /*0fa0*/  FFMA.FTZ R18, R6, R18, R3 ;  /* 0x0000001206127223 */ /* 0x000fe20000010003 */
[----:B------:R-:W-:Y:S01]  /*0fb0*/  FFMA.FTZ R17, R29, R17, R24 ;  /* 0x000000111d117223 */ /* 0x000fe20000010018 */
[----:B0-----:R-:W-:-:S04]  /*0fc0*/  IMAD.WIDE.U32 R38, R37, 0x10, R30 ;  /* 0x0000001025267825 */ /* 0x001fc800078e001e */
[----:B------:R-:W-:Y:S01]  /*0fd0*/  FFMA.FTZ R16, R35, R16, R4 ;  /* 0x0000001023107223 */ /* 0x000fe20000010004 */
[----:B------:R-:W-:Y:S01]  /*0fe0*/  FFMA.FTZ R23, R32, R23, R27 ;  /* 0x0000001720177223 */ /* 0x000fe2000001001b */
[----:B------:R-:W-:Y:S01]  /*0ff0*/  FFMA.FTZ R22, R7, R22, R0 ;  /* 0x0000001607167223 */ /* 0x000fe20000010000 */
[----:B------:R-:W-:-:S04]  /*1000*/  IMAD.WIDE.U32 R30, R43, 0x10, R30 ;  /* 0x000000102b1e7825 */ /* 0x000fc800078e001e */
[----:B------:R-:W-:Y:S01]  /*1010*/  FFMA.FTZ R21, R33, R21, R26 ;  /* 0x0000001521157223 */ /* 0x000fe2000001001a */
[----:B------:R-:W-:Y:S01]  /*1020*/  FFMA.FTZ R20, R5, R20, R2 ;  /* 0x0000001405147223 */ /* 0x000fe20000010002 */
[----:B------:R0:W-:Y:S04]  /*1030*/  STG.E.128 desc[UR4][R38.64], R16 ;  /* 0x0000001026007986 */ /* 0x0001e8000c101d04 */
[----:B------:R0:W-:Y:S02]  /*1040*/  STG.E.128 desc[UR4][R30.64], R20 ;  /* 0x000000141e007986 */ /* 0x0001e4000c101d04 */
.L_x_7671:
[----:B------:R-:W-:Y:S05]  /*1050*/  BSYNC B0 ;  /* 0x0000000000007941 */ /* 0x000fea0003800000 */
.L_x_7670:
[----:B0-----:R-:W0:Y:S02]  /*1060*/  LDC.64 R16, c[0x0][0x210] ;  /* 0x00008400ff107b82 */ /* 0x001e240000000a00 */
[----:B0-----:R-:W-:-:S04]  /*1070*/  LEA R34, R16, R34, 0x2 ;  /* 0x0000002210227211 */ /* 0x001fc800078e10ff */
[----:B------:R-:W-:-:S13]  /*1080*/  ISETP.GE.AND P0, PT, R34, R17, PT ;  /* 0x000000112200720c */ /* 0x000fda0003f06270 */
[----:B------:R-:W-:Y:S05]  /*1090*/  @!P0 BRA `(.L_x_7672) ;  /* 0xfffffff000b08947 */ /* 0x000fea000383ffff */
[----:B------:R-:W-:Y:S05]  /*10a0*/  EXIT ;  /* 0x000000000000794d */ /* 0x000fea0003800000 */
.L_x_7669:
        /* <DEDUP_REMOVED lines=8> */
.L_x_7674:
[----:B------:R-:W-:Y:S05]  /*1130*/  BSYNC B0 ;  /* 0x0000000000007941 */ /* 0x000fea0003800000 */
.L_x_7673:
        /* <DEDUP_REMOVED lines=8> */
.L_x_7675:
[----:B------:R-:W-:Y:S01]  /*11c0*/  HFMA2.MMA R43, -RZ, RZ, 0, 2.384185791015625e-07 ;  /* 0x00000004ff2b7435 */ /* 0x000fe200000001ff */
[----:B------:R-:W-:-:S05]  /*11d0*/  FADD.FTZ R45, R44, R30 ;  /* 0x0000001e2c2d7221 */ /* 0x000fca0000010000 */
[----:B------:R-:W-:-:S07]  /*11e0*/  MOV R44, R45 ;  /* 0x0000002d002c7202 */ /* 0x000fce0000000f00 */
[----:B------:R-:W-:Y:S05]  /*11f0*/  WARPSYNC.COLLECTIVE R31, `(.L_x_7676) ;  /* 0x000000001f087348 */ /* 0x000fea0003c00000 */
[----:B------:R0:W1:Y:S02]  /*1200*/  SHFL.BFLY P1, R30, R44, R43, R42 ;  /* 0x0c00002b2c1e7389 */ /* 0x000064000002002a */
[----:B01----:R-:W-:Y:S01]  /*1210*/  ENDCOLLECTIVE ;  /* 0x000000000000791b */ /* 0x003fe20003800000 */
.L_x_7676:
[----:B------:R-:W-:Y:S01]  /*1220*/  HFMA2.MMA R43, -RZ, RZ, 0, 4.76837158203125e-07 ;  /* 0x00000008ff2b7435 */ /* 0x000fe200000001ff */
[----:B------:R-:W-:-:S05]  /*1230*/  FADD.FTZ R45, R45, R30 ;  /* 0x0000001e2d2d7221 */ /* 0x000fca0000010000 */
[----:B------:R-:W-:-:S07]  /*1240*/  MOV R44, R45 ;  /* 0x0000002d002c7202 */ /* 0x000fce0000000f00 */
[----:B------:R-:W-:Y:S05]  /*1250*/  WARPSYNC.COLLECTIVE R31, `(.L_x_7677) ;  /* 0x000000001f087348 */ /* 0x000fea0003c00000 */
[----:B------:R0:W1:Y:S02]  /*1260*/  SHFL.BFLY P1, R30, R44, R43, R42 ;  /* 0x0c00002b2c1e7389 */ /* 0x000064000002002a */
[----:B01----:R-:W-:Y:S01]  /*1270*/  ENDCOLLECTIVE ;  /* 0x000000000000791b */ /* 0x003fe20003800000 */
.L_x_7677:
[----:B------:R-:W-:Y:S01]  /*1280*/  MOV R43, 0x10 ;  /* 0x00000010002b7802 */ /* 0x000fe20000000f00 */
[----:B------:R-:W-:-:S07]  /*1290*/  FADD.FTZ R44, R45, R30 ;  /* 0x0000001e2d2c7221 */ /* 0x000fce0000010000 */
[----:B------:R-:W-:Y:S05]  /*12a0*/  WARPSYNC.COLLECTIVE R31, `(.L_x_7678) ;  /* 0x000000001f087348 */ /* 0x000fea0003c00000 */
[----:B------:R0:W1:Y:S02]  /*12b0*/  SHFL.BFLY P1, R30, R44, R43, R42 ;  /* 0x0c00002b2c1e7389 */ /* 0x000064000002002a */
[----:B01----:R-:W-:Y:S01]  /*12c0*/  ENDCOLLECTIVE ;  /* 0x000000000000791b */ /* 0x003fe20003800000 */
.L_x_7678:
        /* <DEDUP_REMOVED lines=23> */
.L_x_7679:
[----:B------:R-:W-:Y:S01]  /*1440*/  HFMA2.MMA R43, -RZ, RZ, 0, 1.1920928955078125e-07 ;  /* 0x00000002ff2b7435 */ /* 0x000fe200000001ff */
[----:B------:R-:W-:-:S05]  /*1450*/  FADD.FTZ R45, R44, R30 ;  /* 0x0000001e2c2d7221 */ /* 0x000fca0000010000 */
[----:B------:R-:W-:-:S07]  /*1460*/  MOV R44, R45 ;  /* 0x0000002d002c7202 */ /* 0x000fce0000000f00 */
[----:B------:R-:W-:Y:S05]  /*1470*/  WARPSYNC.COLLECTIVE R31, `(.L_x_7680) ;  /* 0x000000001f087348 */ /* 0x000fea0003c00000 */
[----:B------:R0:W1:Y:S02]  /*1480*/  SHFL.BFLY P1, R30, R44, R43, R42 ;  /* 0x0c00002b2c1e7389 */ /* 0x000064000002002a */
[----:B01----:R-:W-:Y:S01]  /*1490*/  ENDCOLLECTIVE ;  /* 0x000000000000791b */ /* 0x003fe20003800000 */
.L_x_7680:
[----:B------:R-:W-:Y:S01]  /*14a0*/  HFMA2.MMA R43, -RZ, RZ, 0, 2.384185791015625e-07 ;  /* 0x00000004ff2b7435 */ /* 0x000fe200000001ff */
[----:B------:R-:W-:-:S05]  /*14b0*/  FADD.FTZ R45, R45, R30 ;  /* 0x0000001e2d2d7221 */ /* 0x000fca0000010000 */
[----:B------:R-:W-:-:S07]  /*14c0*/  MOV R44, R45 ;  /* 0x0000002d002c7202 */ /* 0x000fce0000000f00 */
[----:B------:R-:W-:Y:S05]  /*14d0*/  WARPSYNC.COLLECTIVE R31, `(.L_x_7681) ;  /* 0x000000001f087348 */ /* 0x000fea0003c00000 */
[----:B------:R0:W1:Y:S02]  /*14e0*/  SHFL.BFLY P1, R30, R44, R43, R42 ;  /* 0x0c00002b2c1e7389 */ /* 0x000064000002002a */
[----:B01----:R-:W-:Y:S01]  /*14f0*/  ENDCOLLECTIVE ;  /* 0x000000000000791b */ /* 0x003fe20003800000 */
.L_x_7681:
[----:B------:R-:W-:Y:S01]  /*1500*/  MOV R43, 0x8 ;  /* 0x00000008002b7802 */ /* 0x000fe20000000f00 */
[----:B------:R-:W-:-:S07]  /*1510*/  FADD.FTZ R44, R45, R30 ;  /* 0x0000001e2d2c7221 */ /* 0x000fce0000010000 */
[----:B------:R-:W-:Y:S05]  /*1520*/  WARPSYNC.COLLECTIVE R31, `(.L_x_7682) ;  /* 0x000000001f087348 */ /* 0x000fea0003c00000 */
[----:B------:R0:W1:Y:S02]  /*1530*/  SHFL.BFLY P1, R30, R44, R43, R42 ;  /* 0x0c00002b2c1e7389 */ /* 0x000064000002002a */
[----:B01----:R-:W-:Y:S01]  /*1540*/  ENDCOLLECTIVE ;  /* 0x000000000000791b */ /* 0x003fe20003800000 */
.L_x_7682:
[----:B------:R-:W-:Y:S01]  /*1550*/  HFMA2.MMA R43, -RZ, RZ, 0, 9.5367431640625e-07 ;  /* 0x00000010ff2b7435 */ /* 0x000fe200000001ff */
[----:B------:R-:W-:-:S10]  /*1560*/  FADD.FTZ R44, R44, R30 ;  /* 0x0000001e2c2c7221 */ /* 0x000fd40000010000 */
[----:B------:R-:W-:Y:S05]  /*1570*/  WARPSYNC.COLLECTIVE R31, `(.L_x_7683) ;  /* 0x000000001f087348 */ /* 0x000fea0003c00000 */
[----:B------:R0:W1:Y:S02]  /*1580*/  SHFL.BFLY P1, R30, R44, R43, R42 ;  /* 0x0c00002b2c1e7389 */ /* 0x000064000002002a */
[----:B01----:R-:W-:Y:S01]  /*1590*/  ENDCOLLECTIVE ;  /* 0x000000000000791b */ /* 0x003fe20003800000 */
.L_x_7683:
[----:B------:R-:W-:Y:S05]  /*15a0*/  BRA `(.L_x_7684) ;  /* 0xfffffff400d47947 */ /* 0x000fea000383ffff */
.L_x_7685:
        /* <DEDUP_REMOVED lines=13> */
.L_x_9627:


//--------------------- .text._ZN10layer_norm13ln_fwd_kernelINS_13Kernel_traitsI6__halfffffjLj256ELj1ELj4ELj1ELj16ENS_18Kernel_traits_baseILj256ES2_ffffjLj128EEEEELb0ELb1ELb0ELb0EEEvNS_9FwdParamsE --------------------------
	.section	.text._ZN10layer_norm13ln_fwd_kernelINS_13Kernel_traitsI6__halfffffjLj256ELj1ELj4ELj1ELj16ENS_18Kernel_traits_baseILj256ES2_ffffjLj128EEEEELb0ELb1ELb0ELb0EEEvNS_9FwdParamsE,"ax",@progbits
	.align	128
        .global         _ZN10layer_norm13ln_fwd_kernelINS_13Kernel_traitsI6__halfffffjLj256ELj1ELj4ELj1ELj16ENS_18Kernel_traits_baseILj256ES2_ffffjLj128EEEEELb0ELb1ELb0ELb0EEEvNS_9FwdParamsE
        .type           _ZN10layer_norm13ln_fwd_kernelINS_13Kernel_traitsI6__halfffffjLj256ELj1ELj4ELj1ELj16ENS_18Kernel_traits_baseILj256ES2_ffffjLj128EEEEELb0ELb1ELb0ELb0EEEvNS_9FwdParamsE,@function
        .size           _ZN10layer_norm13ln_fwd_kernelINS_13Kernel_traitsI6__halfffffjLj256ELj1ELj4ELj1ELj16ENS_18Kernel_traits_baseILj256ES2_ffffjLj128EEEEELb0ELb1ELb0ELb0EEEvNS_9FwdParamsE,(.L_x_9628 - _ZN10layer_norm13ln_fwd_kernelINS_13Kernel_traitsI6__halfffffjLj256ELj1ELj4ELj1ELj16ENS_18Kernel_traits_baseILj256ES2_ffffjLj128EEEEELb0ELb1ELb0ELb0EEEvNS_9FwdParamsE)
        .other          _ZN10layer_norm13ln_fwd_kernelINS_13Kernel_traitsI6__halfffffjLj256ELj1ELj4ELj1ELj16ENS_18Kernel_traits_baseILj256ES2_ffffjLj128EEEEELb0ELb1ELb0ELb0EEEvNS_9FwdParamsE,@"STO_CUDA_ENTRY STV_DEFAULT"
_ZN10layer_norm13ln_fwd_kernelINS_13Kernel_traitsI6__halfffffjLj256ELj1ELj4ELj1ELj16ENS_18Kernel_traits_baseILj256ES2_ffffjLj128EEEEELb0ELb1ELb0ELb0EEEvNS_9FwdParamsE:
.text._ZN10layer_norm13ln_fwd_kernelINS_13Kernel_traitsI6__halfffffjLj256ELj1ELj4ELj1ELj16ENS_18Kernel_traits_baseILj256ES2_ffffjLj128EEEEELb0ELb1ELb0ELb0EEEvNS_9FwdParamsE:
        /* <DEDUP_REMOVED lines=22> */
[----:B------:R-:W-:Y:S02]  /*0160*/  ULDC.64 UR6, c[0x0][0x278] ;  /* 0x00009e0000067ab9 */ /* 0x000fe40000000a00 */
[C---:B------:R-:W-:Y:S01]  /*0170*/  LEA R8, P1, R11.reuse, UR6, 0x3 ;  /* 0x000000060b087c11 */ /* 0x040fe2000f8218ff */
[C---:B0-----:R-:W-:Y:S01]  /*0180*/  IMAD.WIDE.U32 R4, R11.reuse, 0x8, R4 ;  /* 0x000000080b047825 */ /* 0x041fe200078e0004 */
[----:B------:R0:W5:Y:S02]  /*0190*/  @P0 LDG.E.64 R2, desc[UR4][R6.64] ;  /* 0x0000000406020981 */ /* 0x000164000c1e1b00 */
[C---:B------:R-:W-:Y:S02]  /*01a0*/  LEA.HI.X R9, R11.reuse, UR7, RZ, 0x3, P1 ;  /* 0x000000070b097c11 */ /* 0x040fe400088f1cff */
[----:B------:R0:W5:Y:S04]  /*01b0*/  LDG.E.64 R12, desc[UR4][R4.64] ;  /* 0x00000004040c7981 */ /* 0x000168000c1e1b00 */
[----:B------:R0:W5:Y:S01]  /*01c0*/  LDG.E.64 R14, desc[UR4][R8.64] ;  /* 0x00000004080e7981 */ /* 0x000162000c1e1b00 */
[----:B------:R-:W-:-:S02]  /*01d0*/  LOP3.LUT R11, R11, 0x20, RZ, 0xfc, !PT ;  /* 0x000000200b0b7812 */ /* 0x000fc400078efcff */
[----:B0-----:R-:W-:-:S07]  /*01e0*/  @!P0 CS2R R2, SRZ ;  /* 0x0000000000028805 */ /* 0x001fce000001ff00 */
.L_x_7687:
[----:B------:R-:W-:Y:S05]  /*01f0*/  BSYNC B0 ;  /* 0x0000000000007941 */ /* 0x000fea0003800000 */
.L_x_7686:
        /* <DEDUP_REMOVED lines=12> */
[----:B------:R-:W-:-:S03]  /*02c0*/  LEA.HI.X R11, R11, UR7, RZ, 0x3, P1 ;  /* 0x000000070b0b7c11 */ /* 0x000fc600088f1cff */
[----:B------:R-:W5:Y:S04]  /*02d0*/  LDG.E.64 R4, desc[UR4][R4.64] ;  /* 0x0000000404047981 */ /* 0x000f68000c1e1b00 */
[----:B------:R-:W5:Y:S01]  /*02e0*/  LDG.E.64 R10, desc[UR4][R10.64] ;  /* 0x000000040a0a7981 */ /* 0x000f62000c1e1b00 */
[----:B0-----:R-:W-:-:S07]  /*02f0*/  @!P0 CS2R R6, SRZ ;  /* 0x0000000000068805 */ /* 0x001fce000001ff00 */
.L_x_7689:
[----:B------:R-:W-:Y:S05]  /*0300*/  BSYNC B0 ;  /* 0x0000000000007941 */ /* 0x000fea0003800000 */
.L_x_7688:
[----:B------:R-:W-:Y:S02]  /*0310*/  ULDC UR6, c[0x0][0x214] ;  /* 0x0000850000067ab9 */ /* 0x000fe40000000800 */
[----:B------:R-:W-:-:S13]  /*0320*/  ISETP.GE.AND P0, PT, R40, UR6, PT ;  /* 0x0000000628007c0c */ /* 0x000fda000bf06270 */
[----:B------:R-:W-:Y:S05]  /*0330*/  @P0 EXIT ;  /* 0x000000000000094d */ /* 0x000fea0003800000 */
[----:B-----5:R-:W-:Y:S01]  /*0340*/  MOV R8, R15 ;  /* 0x0000000f00087202 */ /* 0x020fe20000000f00 */
[----:B------:R-:W-:Y:S01]  /*0350*/  ULDC.64 UR6, c[0x0][0x270] ;  /* 0x00009c0000067ab9 */ /* 0x000fe20000000a00 */
[----:B------:R-:W-:Y:S01]  /*0360*/  MOV R38, R14 ;  /* 0x0000000e00267202 */ /* 0x000fe20000000f00 */
[----:B------:R-:W-:Y:S01]  /*0370*/  HADD2.F32 R0, -RZ, R7.H0_H0 ;  /* 0x20000007ff007230 */ /* 0x000fe20000004100 */
[----:B------:R-:W-:Y:S01]  /*0380*/  SHF.R.U64 R16, R14, 0x10, R15 ;  /* 0x000000100e107819 */ /* 0x000fe2000000120f */
[----:B------:R-:W-:Y:S01]  /*0390*/  ULDC UR11, c[0x0][0x218] ;  /* 0x00008600000b7ab9 */ /* 0x000fe20000000800 */
[----:B------:R-:W-:Y:S01]  /*03a0*/  MOV R9, R10 ;  /* 0x0000000a00097202 */ /* 0x000fe20000000f00 */
[----:B------:R-:W-:Y:S01]  /*03b0*/  HADD2.F32 R38, -RZ, R38.H0_H0 ;  /* 0x20000026ff267230 */ /* 0x000fe20000004100 */
[----:B------:R-:W-:Y:S01]  /*03c0*/  SHF.R.U64 R10, R10, 0x10, R11 ;  /* 0x000000100a0a7819 */ /* 0x000fe2000000120b */
[----:B------:R-:W-:Y:S01]  /*03d0*/  ULDC UR10, c[0x0][0x2d8] ;  /* 0x0000b600000a7ab9 */ /* 0x000fe20000000800 */
[----:B------:R-:W-:Y:S01]  /*03e0*/  MOV R14, R11 ;  /* 0x0000000b000e7202 */ /* 0x000fe20000000f00 */
[----:B------:R-:W-:Y:S01]  /*03f0*/  ULDC.64 UR8, c[0x0][0x238] ;  /* 0x00008e0000087ab9 */ /* 0x000fe20000000a00 */
[----:B------:R-:W-:-:S02]  /*0400*/  MOV R33, R4 ;  /* 0x0000000400217202 */ /* 0x000fc40000000f00 */
[----:B------:R-:W-:Y:S01]  /*0410*/  SHF.R.U64 R32, R4, 0x10, R5 ;  /* 0x0000001004207819 */ /* 0x000fe20000001205 */
[----:B------:R-:W-:Y:S01]  /*0420*/  HADD2.F32 R4, -RZ, R2.H0_H0 ;  /* 0x20000002ff047230 */ /* 0x000fe20000004100 */
[----:B------:R-:W-:Y:S01]  /*0430*/  SHF.R.U32.HI R15, RZ, 0x10, R15 ;  /* 0x00000010ff0f7819 */ /* 0x000fe2000001160f */
[----:B------:R-:W-:Y:S01]  /*0440*/  HADD2.F32 R33, -RZ, R33.H0_H0 ;  /* 0x20000021ff217230 */ /* 0x000fe20000004100 */
[----:B------:R-:W-:Y:S01]  /*0450*/  SHF.R.U32.HI R11, RZ, 0x10, R11 ;  /* 0x00000010ff0b7819 */ /* 0x000fe2000001160b */
[----:B------:R-:W-:Y:S01]  /*0460*/  HADD2.F32 R32, -RZ, R32.H0_H0 ;  /* 0x20000020ff207230 */ /* 0x000fe20000004100 */
[----:B------:R-:W-:Y:S02]  /*0470*/  MOV R29, R12 ;  /* 0x0000000c001d7202 */ /* 0x000fe40000000f00 */
[--C-:B------:R-:W-:Y:S01]  /*0480*/  SHF.R.U64 R28, R12, 0x10, R13.reuse ;  /* 0x000000100c1c7819 */ /* 0x100fe2000000120d */
[----:B------:R-:W-:Y:S01]  /*0490*/  HADD2.F32 R11, -RZ, R11.H0_H0 ;  /* 0x2000000bff0b7230 */ /* 0x000fe20000004100 */
[----:B------:R-:W-:Y:S01]  /*04a0*/  MOV R30, R13 ;  /* 0x0000000d001e7202 */ /* 0x000fe20000000f00 */
[----:B------:R-:W-:Y:S01]  /*04b0*/  HADD2.F32 R29, -RZ, R29.H0_H0 ;  /* 0x2000001dff1d7230 */ /* 0x000fe20000004100 */
[----:B------:R-:W-:Y:S01]  /*04c0*/  SHF.R.U32.HI R31, RZ, 0x10, R13 ;  /* 0x00000010ff1f7819 */ /* 0x000fe2000001160d */
        /* <DEDUP_REMOVED lines=14> */
[----:B------:R-:W-:Y:S01]  /*05b0*/  HADD2.F32 R9, -RZ, R10.H0_H0 ;  /* 0x2000000aff097230 */ /* 0x000fe20000004100 */
[----:B------:R-:W-:Y:S01]  /*05c0*/  ULDC.U8 UR6, c[0x0][0x2a0] ;  /* 0x0000a80000067ab9 */ /* 0x000fe20000000000 */
[----:B------:R-:W-:Y:S01]  /*05d0*/  HADD2.F32 R7, -RZ, R15.H0_H0 ;  /* 0x2000000fff077230 */ /* 0x000fe20000004100 */
[----:B------:R-:W-:Y:S01]  /*05e0*/  ISETP.NE.AND.EX P0, PT, RZ, UR7, PT, P0 ;  /* 0x00000007ff007c0c */ /* 0x000fe2000bf05300 */
[----:B------:R-:W-:Y:S01]  /*05f0*/  HADD2.F32 R10, -RZ, R14.H0_H0 ;  /* 0x2000000eff0a7230 */ /* 0x000fe20000004100 */
[----:B------:R-:W-:Y:S01]  /*0600*/  ISETP.NE.AND P4, PT, RZ, UR6, PT ;  /* 0x00000006ff007c0c */ /* 0x000fe2000bf85270 */
[----:B------:R-:W-:Y:S01]  /*0610*/  HADD2.F32 R31, -RZ, R31.H0_H0 ;  /* 0x2000001fff1f7230 */ /* 0x000fe20000004100 */
[----:B------:R-:W-:Y:S01]  /*0620*/  ULDC.64 UR6, c[0x0][0x230] ;  /* 0x00008c0000067ab9 */ /* 0x000fe20000000a00 */
[----:B------:R-:W-:-:S02]  /*0630*/  HADD2.F32 R35, -RZ, R35.H0_H0 ;  /* 0x20000023ff237230 */ /* 0x000fc40000004100 */
[----:B------:R-:W-:Y:S02]  /*0640*/  HADD2.F32 R34, -RZ, R34.H0_H0 ;  /* 0x20000022ff227230 */ /* 0x000fe40000004100 */
[----:B------:R-:W-:Y:S02]  /*0650*/  HADD2.F32 R37, -RZ, R37.H0_H0 ;  /* 0x20000025ff257230 */ /* 0x000fe40000004100 */
[----:B------:R-:W-:Y:S02]  /*0660*/  HADD2.F32 R36, -RZ, R36.H0_H0 ;  /* 0x20000024ff247230 */ /* 0x000fe40000004100 */
[----:B------:R-:W-:Y:S02]  /*0670*/  HADD2.F32 R39, -RZ, R39.H0_H0 ;  /* 0x20000027ff277230 */ /* 0x000fe40000004100 */
[----:B------:R-:W-:-:S07]  /*0680*/  HADD2.F32 R41, -RZ, R41.H0_H0 ;  /* 0x20000029ff297230 */ /* 0x000fce0000004100 */
.L_x_7699:
[----:B0-----:R-:W0:Y:S01]  /*0690*/  @P0 LDC.64 R24, c[0x0][0x270] ;  /* 0x00009c00ff180b82 */ /* 0x001e220000000a00 */
        /* <DEDUP_REMOVED lines=16> */
[----:B0-----:R-:W-:-:S03]  /*07a0*/  IMAD.WIDE.U32 R16, R43, 0x10, R16 ;  /* 0x000000102b107825 */ /* 0x001fc600078e0010 */
[----:B------:R-:W-:-:S03]  /*07b0*/  @P1 LEA.HI.X R45, R43, UR7, RZ, 0x4, P5 ;  /* 0x000000072b2d1c11 */ /* 0x000fc6000a8f24ff */
[----:B------:R-:W2:Y:S04]  /*07c0*/  LDG.E.128 R16, desc[UR4][R16.64] ;  /* 0x0000000410107981 */ /* 0x000ea8000c1e1d00 */
[----:B------:R-:W3:Y:S01]  /*07d0*/  @P1 LDG.E.128 R12, desc[UR4][R44.64] ;  /* 0x000000042c0c1981 */ /* 0x000ee2000c1e1d00 */
[----:B------:R-:W-:Y:S02]  /*07e0*/  ISETP.NE.U32.AND P1, PT, RZ, UR6, PT ;  /* 0x00000006ff007c0c */ /* 0x000fe4000bf25070 */
[C---:B------:R-:W-:Y:S02]  /*07f0*/  LEA R24, P5, R43.reuse, UR8, 0x4 ;  /* 0x000000082b187c11 */ /* 0x040fe4000f8a20ff */
[----:B------:R-:W-:Y:S02]  /*0800*/  ISETP.NE.AND.EX P1, PT, RZ, UR7, PT, P1 ;  /* 0x00000007ff007c0c */ /* 0x000fe4000bf25310 */
[----:B------:R-:W-:Y:S01]  /*0810*/  LEA.HI.X R25, R43, UR9, RZ, 0x4, P5 ;  /* 0x000000092b197c11 */ /* 0x000fe2000a8f24ff */
[-C--:B--2--5:R-:W-:Y:S01]  /*0820*/  FMUL.FTZ R47, R16, R27.reuse ;  /* 0x0000001b102f7220 */ /* 0x0a4fe20000410000 */
[-C--:B------:R-:W-:Y:S01]  /*0830*/  FMUL.FTZ R46, R17, R27.reuse ;  /* 0x0000001b112e7220 */ /* 0x080fe20000410000 */
[-C--:B------:R-:W-:Y:S01]  /*0840*/  FMUL.FTZ R49, R18, R27.reuse ;  /* 0x0000001b12317220 */ /* 0x080fe20000410000 */
[----:B------:R-:W-:Y:S01]  /*0850*/  FMUL.FTZ R48, R19, R27 ;  /* 0x0000001b13307220 */ /* 0x000fe20000410000 */
[----:B------:R-:W-:Y:S01]  /*0860*/  FMUL.FTZ R16, R38, R47 ;  /* 0x0000002f26107220 */ /* 0x000fe20000410000 */
[----:B------:R-:W-:Y:S01]  /*0870*/  FMUL.FTZ R17, R5, R46 ;  /* 0x0000002e05117220 */ /* 0x000fe20000410000 */
[----:B------:R-:W-:Y:S01]  /*0880*/  FMUL.FTZ R18, R6, R49 ;  /* 0x0000003106127220 */ /* 0x000fe20000410000 */
[----:B------:R-:W-:-:S03]  /*0890*/  FMUL.FTZ R19, R7, R48 ;  /* 0x0000003007137220 */ /* 0x000fc60000410000 */
[----:B---3--:R-:W-:Y:S01]  /*08a0*/  @P1 FADD.FTZ R16, R12, R16 ;  /* 0x000000100c101221 */ /* 0x008fe20000010000 */
[----:B------:R-:W-:Y:S01]  /*08b0*/  @P1 FADD.FTZ R17, R13, R17 ;  /* 0x000000110d111221 */ /* 0x000fe20000010000 */
[----:B------:R-:W-:Y:S01]  /*08c0*/  @P1 FADD.FTZ R18, R14, R18 ;  /* 0x000000120e121221 */ /* 0x000fe20000010000 */
[----:B------:R-:W-:Y:S01]  /*08d0*/  @P1 FADD.FTZ R19, R15, R19 ;  /* 0x000000130f131221 */ /* 0x000fe20000010000 */
[----:B------:R-:W-:-:S04]  /*08e0*/  IADD3 R46, R43, 0x20, RZ ;  /* 0x000000202b2e7810 */ /* 0x000fc80007ffe0ff */
[----:B------:R0:W-:Y:S03]  /*08f0*/  STG.E.128 desc[UR4][R24.64], R16 ;  /* 0x0000001018007986 */ /* 0x0001e6000c101d04 */
.L_x_7691:
[----:B------:R-:W-:Y:S05]  /*0900*/  BSYNC B0 ;  /* 0x0000000000007941 */ /* 0x000fea0003800000 */
.L_x_7690:
[----:B------:R-:W-:Y:S04]  /*0910*/  BSSY B0, `(.L_x_7692) ;  /* 0x000001b000007945 */ /* 0x000fe80003800000 */
[----:B------:R-:W-:Y:S05]  /*0920*/  @!P3 BRA `(.L_x_7693) ;  /* 0x000000000064b947 */ /* 0x000fea0003800000 */
[----:B------:R-:W1:Y:S01]  /*0930*/  LDC.64 R20, c[0x0][0x220] ;  /* 0x00008800ff147b82 */ /* 0x000e620000000a00 */
[----:B------:R-:W-:-:S04]  /*0940*/  ISETP.NE.U32.AND P1, PT, RZ, UR6, PT ;  /* 0x00000006ff007c0c */ /* 0x000fc8000bf25070 */
[----:B------:R-:W-:-:S13]  /*0950*/  ISETP.NE.AND.EX P1, PT, RZ, UR7, PT, P1 ;  /* 0x00000007ff007c0c */ /* 0x000fda000bf25310 */
[C---:B------:R-:W-:Y:S01]  /*0960*/  @P1 LEA R44, P5, R46.reuse, UR6, 0x4 ;  /* 0x000000062e2c1c11 */ /* 0x040fe2000f8a20ff */
[----:B-1----:R-:W-:-:S03]  /*0970*/  IMAD.WIDE.U32 R20, R46, 0x10, R20 ;  /* 0x000000102e147825 */ /* 0x002fc600078e0014 */
[----:B------:R-:W-:-:S03]  /*0980*/  @P1 LEA.HI.X R45, R46, UR7, RZ, 0x4, P5 ;  /* 0x000000072e2d1c11 */ /* 0x000fc6000a8f24ff */
[----:B------:R-:W2:Y:S04]  /*0990*/  LDG.E.128 R20, desc[UR4][R20.64] ;  /* 0x0000000414147981 */ /* 0x000ea8000c1e1d00 */
[----:B------:R-:W3:Y:S01]  /*09a0*/  @P1 LDG.E.128 R12, desc[UR4][R44.64] ;  /* 0x000000042c0c1981 */ /* 0x000ee2000c1e1d00 */
[----:B------:R-:W-:Y:S02]  /*09b0*/  ISETP.NE.U32.AND P1, PT, RZ, UR6, PT ;  /* 0x00000006ff007c0c */ /* 0x000fe4000bf25070 */
[C---:B0-----:R-:W-:Y:S02]  /*09c0*/  LEA R24, P5, R46.reuse, UR8, 0x4 ;  /* 0x000000082e187c11 */ /* 0x041fe4000f8a20ff */
        /* <DEDUP_REMOVED lines=13> */
[----:B------:R-:W-:-:S05]  /*0aa0*/  @P1 FADD.FTZ R23, R15, R23 ;  /* 0x000000170f171221 */ /* 0x000fca0000010000 */
[----:B------:R1:W-:Y:S02]  /*0ab0*/  STG.E.128 desc[UR4][R24.64], R20 ;  /* 0x0000001418007986 */ /* 0x0003e4000c101d04 */
.L_x_7693:
[----:B------:R-:W-:Y:S05]  /*0ac0*/  BSYNC B0 ;  /* 0x0000000000007941 */ /* 0x000fea0003800000 */
.L_x_7692:
        /* <DEDUP_REMOVED lines=27> */
[--C-:B-----5:R-:W-:Y:S01]  /*0c80*/  FADD.FTZ R27, R18, -R45.reuse ;  /* 0x8000002d121b7221 */ /* 0x120fe20000010000 */
[--C-:B------:R-:W-:Y:S01]  /*0c90*/  FADD.FTZ R26, R21, -R45.reuse ;  /* 0x8000002d151a7221 */ /* 0x100fe20000010000 */
[----:B------:R-:W-:Y:S01]  /*0ca0*/  FFMA.FTZ R24, R24, R24, RZ ;  /* 0x0000001818187223 */ /* 0x000fe200000100ff */
[----:B------:R-:W-:-:S03]  /*0cb0*/  FADD.FTZ R46, R22, -R45 ;  /* 0x8000002d162e7221 */ /* 0x000fc60000010000 */
[----:B------:R-:W-:Y:S01]  /*0cc0*/  FFMA.FTZ R24, R25, R25, R24 ;  /* 0x0000001919187223 */ /* 0x000fe20000010018 */
[----:B------:R-:W-:-:S03]  /*0cd0*/  FADD.FTZ R25, R19, -R45 ;  /* 0x8000002d13197221 */ /* 0x000fc60000010000 */
[----:B------:R-:W-:-:S04]  /*0ce0*/  FFMA.FTZ R24, R27, R27, R24 ;  /* 0x0000001b1b187223 */ /* 0x000fc80000010018 */
[----:B------:R-:W-:Y:S01]  /*0cf0*/  FFMA.FTZ R24, R25, R25, R24 ;  /* 0x0000001919187223 */ /* 0x000fe20000010018 */
[----:B------:R-:W-:-:S04]  /*0d00*/  FADD.FTZ R25, R20, -R45 ;  /* 0x8000002d14197221 */ /* 0x000fc80000010000 */
[----:B------:R-:W-:-:S05]  /*0d10*/  FSEL R24, R24, RZ, P2 ;  /* 0x000000ff18187208 */ /* 0x000fca0001000000 */
        /* <DEDUP_REMOVED lines=14> */
.L_x_7711:
[----:B------:R-:W-:Y:S01]  /*0e00*/  FMUL.FTZ R46, R45, R45 ;  /* 0x0000002d2d2e7220 */ /* 0x000fe20000410000 */
[----:B------:R-:W2:Y:S01]  /*0e10*/  @!P5 LDC.64 R26, c[0x0][0x250] ;  /* 0x00009400ff1adb82 */ /* 0x000ea20000000a00 */
[----:B-1----:R-:W-:Y:S01]  /*0e20*/  FADD.FTZ R51, R48, R51 ;  /* 0x0000003330337221 */ /* 0x002fe20000010000 */
[----:B------:R-:W-:Y:S02]  /*0e30*/  BSSY B0, `(.L_x_7695) ;  /* 0x000001c000007945 */ /* 0x000fe40003800000 */
[----:B------:R-:W-:Y:S01]  /*0e40*/  FSEL R47, R46, RZ, P4 ;  /* 0x000000ff2e2f7208 */ /* 0x000fe20002000000 */
[----:B------:R-:W-:-:S03]  /*0e50*/  FFMA.FTZ R44, R51, R44, UR10 ;  /* 0x0000000a332c7e23 */ /* 0x000fc6000801002c */
[----:B------:R-:W1:Y:S01]  /*0e60*/  @!P5 LDC.64 R24, c[0x0][0x258] ;  /* 0x00009600ff18db82 */ /* 0x000e620000000a00 */
[----:B------:R-:W-:Y:S01]  /*0e70*/  FADD.FTZ R44, R44, R47 ;  /* 0x0000002f2c2c7221 */ /* 0x000fe20000010000 */
[----:B------:R-:W-:-:S03]  /*0e80*/  FSEL R47, R45, RZ, !P4 ;  /* 0x000000ff2d2f7208 */ /* 0x000fc60006000000 */
[----:B------:R-:W3:Y:S01]  /*0e90*/  MUFU.RSQ R46, R44 ;  /* 0x0000002c002e7308 */ /* 0x000ee20000001400 */
[----:B--2---:R-:W-:-:S05]  /*0ea0*/  @!P5 IMAD.WIDE R26, R40, 0x4, R26 ;  /* 0x00000004281ad825 */ /* 0x004fca00078e021a */
[----:B------:R2:W-:Y:S01]  /*0eb0*/  @!P5 STG.E desc[UR4][R26.64], R45 ;  /* 0x0000002d1a00d986 */ /* 0x0005e2000c101904 */
[----:B-1----:R-:W-:-:S05]  /*0ec0*/  @!P5 IMAD.WIDE R24, R40, 0x4, R24 ;  /* 0x000000042818d825 */ /* 0x002fca00078e0218 */
[----:B---3--:R2:W-:Y:S01]  /*0ed0*/  @!P5 STG.E desc[UR4][R24.64], R46 ;  /* 0x0000002e1800d986 */ /* 0x0085e2000c101904 */
[----:B------:R-:W-:Y:S05]  /*0ee0*/  @!P2 BRA `(.L_x_7696) ;  /* 0x000000000040a947 */ /* 0x000fea0003800000 */
[----:B--2---:R-:W1:Y:S01]  /*0ef0*/  LDC.64 R44, c[0x0][0x2b8] ;  /* 0x0000ae00ff2c7b82 */ /* 0x004e620000000a00 */
        /* <DEDUP_REMOVED lines=12> */
[C---:B-1----:R-:W-:Y:S01]  /*0fc0*/  IMAD.WIDE.U32 R44, R43.reuse, 0x10, R44 ;  /* 0x000000102b2c7825 */ /* 0x042fe200078e002c */
[----:B------:R-:W-:-:S04]  /*0fd0*/  IADD3 R43, R43, 0x20, RZ ;  /* 0x000000202b2b7810 */ /* 0x000fc80007ffe0ff */
[----:B------:R1:W-:Y:S03]  /*0fe0*/  STG.E.128 desc[UR4][R44.64], R24 ;  /* 0x000000182c007986 */ /* 0x0003e6000c101d04 */
.L_x_7696:
[----:B------:R-:W-:Y:S05]  /*0ff0*/  BSYNC B0 ;  /* 0x0000000000007941 */ /* 0x000fea0003800000 */
.L_x_7695:
[----:B------:R-:W-:Y:S04]  /*1000*/  BSSY B0, `(.L_x_7697) ;  /* 0x0000011000007945 */ /* 0x000fe80003800000 */
[----:B------:R-:W-:Y:S05]  /*1010*/  @!P3 BRA `(.L_x_7698) ;  /* 0x00000000003cb947 */ /* 0x000fea0003800000 */
[----:B-12---:R-:W1:Y:S01]  /*1020*/  LDC.64 R24, c[0x0][0x2b8] ;  /* 0x0000ae00ff187b82 */ /* 0x006e620000000a00 */
        /* <DEDUP_REMOVED lines=8> */
[----:B-1----:R-:W-:-:S04]  /*10b0*/  IMAD.WIDE.U32 R44, R43, 0x10, R24 ;  /* 0x000000102b2c7825 */ /* 0x002fc800078e0018 */
[----:B------:R-:W-:Y:S01]  /*10c0*/  FFMA.FTZ R24, R33, R27, R2 ;  /* 0x0000001b21187223 */ /* 0x000fe20000010002 */
[----:B------:R-:W-:Y:S01]  /*10d0*/  FFMA.FTZ R25, R32, R26, R39 ;  /* 0x0000001a20197223 */ /* 0x000fe20000010027 */
[----:B------:R-:W-:Y:S01]  /*10e0*/  FFMA.FTZ R27, R34, R47, R41 ;  /* 0x0000002f221b7223 */ /* 0x000fe20000010029 */
[----:B------:R-:W-:-:S05]  /*10f0*/  FFMA.FTZ R26, R35, R49, R0 ;  /* 0x00000031231a7223 */ /* 0x000fca0000010000 */
[----:B------:R3:W-:Y:S02]  /*1100*/  STG.E.128 desc[UR4][R44.64], R24 ;  /* 0x000000182c007986 */ /* 0x0007e4000c101d04 */
.L_x_7698:
[----:B------:R-:W-:Y:S05]  /*1110*/  BSYNC B0 ;  /* 0x0000000000007941 */ /* 0x000fea0003800000 */
.L_x_7697:
[----:B-123--:R-:W1:Y:S02]  /*1120*/  LDC.64 R24, c[0x0][0x210] ;  /* 0x00008400ff187b82 */ /* 0x00ee640000000a00 */
[----:B-1----:R-:W-:-:S04]  /*1130*/  LEA R40, R24, R40, 0x2 ;  /* 0x0000002818287211 */ /* 0x002fc800078e10ff */
[----:B------:R-:W-:-:S13]  /*1140*/  ISETP.GE.AND P1, PT, R40, R25, PT ;  /* 0x000000192800720c */ /* 0x000fda0003f26270 */
[----:B------:R-:W-:Y:S05]  /*1150*/  @!P1 BRA `(.L_x_7699) ;  /* 0xfffffff4004c9947 */ /* 0x000fea000383ffff */
[----:B------:R-:W-:Y:S05]  /*1160*/  EXIT ;  /* 0x000000000000794d */ /* 0x000fea0003800000 */
.L_x_7694:
[----:B-----5:R-:W-:Y:S01]  /*1170*/  HFMA2.MMA R27, -RZ, RZ, 0, 5.9604644775390625e-08 ;  /* 0x00000001ff1b7435 */ /* 0x020fe200000001ff */
[----:B------:R-:W-:Y:S01]  /*1180*/  BSSY B0, `(.L_x_7700) ;  /* 0x0000007000007945 */ /* 0x000fe20003800000 */
[----:B------:R-:W-:Y:S02]  /*1190*/  MOV R50, R45 ;  /* 0x0000002d00327202 */ /* 0x000fe40000000f00 */
[----:B------:R-:W-:Y:S02]  /*11a0*/  MOV R26, 0x1f ;  /* 0x0000001f001a7802 */ /* 0x000fe40000000f00 */
[----:B------:R-:W-:-:S07]  /*11b0*/  MOV R25, 0xffffffff ;  /* 0xffffffff00197802 */ /* 0x000fce0000000f00 */
[----:B------:R-:W-:Y:S05]  /*11c0*/  WARPSYNC.COLLECTIVE R25, `(.L_x_7701) ;  /* 0x0000000019087348 */ /* 0x000fea0003c00000 */
[----:B------:R0:W1:Y:S02]  /*11d0*/  SHFL.BFLY P6, R51, R50, R27, R26 ;  /* 0x0c00001b32337389 */ /* 0x00006400000c001a */
[----:B01----:R-:W-:Y:S01]  /*11e0*/  ENDCOLLECTIVE ;  /* 0x000000000000791b */ /* 0x003fe20003800000 */
.L_x_7701:
[----:B------:R-:W-:Y:S05]  /*11f0*/  BSYNC B0 ;  /* 0x0000000000007941 */ /* 0x000fea0003800000 */
.L_x_7700:
        /* <DEDUP_REMOVED lines=10> */
.L_x_7702:
[----:B------:R-:W-:Y:S01]  /*12a0*/  HFMA2.MMA R27, -RZ, RZ, 0, 2.384185791015625e-07 ;  /* 0x00000004ff1b7435 */ /* 0x000fe200000001ff */
[----:B------:R-:W-:-:S05]  /*12b0*/  MOV R47, R51 ;  /* 0x00000033002f7202 */ /* 0x000fca0000000f00 */
[----:B------:R-:W-:-:S05]  /*12c0*/  FADD.FTZ R47, R46, R47 ;  /* 0x0000002f2e2f7221 */ /* 0x000fca0000010000 */
[----:B------:R-:W-:-:S07]  /*12d0*/  MOV R50, R47 ;  /* 0x0000002f00327202 */ /* 0x000fce0000000f00 */
[----:B------:R-:W-:Y:S05]  /*12e0*/  WARPSYNC.COLLECTIVE R25, `(.L_x_7703) ;  /* 0x0000000019087348 */ /* 0x000fea0003c00000 */
[----:B------:R0:W1:Y:S02]  /*12f0*/  SHFL.BFLY P6, R51, R50, R27, R26 ;  /* 0x0c00001b32337389 */ /* 0x00006400000c001a */
[----:B01----:R-:W-:Y:S01]  /*1300*/  ENDCOLLECTIVE ;  /* 0x000000000000791b */ /* 0x003fe20003800000 */
.L_x_7703:
[----:B------:R-:W-:Y:S01]  /*1310*/  HFMA2.MMA R27, -RZ, RZ, 0, 4.76837158203125e-07 ;  /* 0x00000008ff1b7435 */ /* 0x000fe200000001ff */
[----:B------:R-:W-:-:S05]  /*1320*/  MOV R24, R51 ;  /* 0x0000003300187202 */ /* 0x000fca0000000f00 */
[----:B------:R-:W-:-:S05]  /*1330*/  FADD.FTZ R48, R47, R24 ;  /* 0x000000182f307221 */ /* 0x000fca0000010000 */
[----:B------:R-:W-:-:S07]  /*1340*/  MOV R50, R48 ;  /* 0x0000003000327202 */ /* 0x000fce0000000f00 */
[----:B------:R-:W-:Y:S05]  /*1350*/  WARPSYNC.COLLECTIVE R25, `(.L_x_7704) ;  /* 0x0000000019087348 */ /* 0x000fea0003c00000 */
[----:B------:R0:W1:Y:S02]  /*1360*/  SHFL.BFLY P6, R51, R50, R27, R26 ;  /* 0x0c00001b32337389 */ /* 0x00006400000c001a */
[----:B01----:R-:W-:Y:S01]  /*1370*/  ENDCOLLECTIVE ;  /* 0x000000000000791b */ /* 0x003fe20003800000 */
.L_x_7704:
[----:B------:R-:W-:Y:S01]  /*1380*/  HFMA2.MMA R27, -RZ, RZ, 0, 9.5367431640625e-07 ;  /* 0x00000010ff1b7435 */ /* 0x000fe200000001ff */
[----:B------:R-:W-:-:S05]  /*1390*/  MOV R49, R51 ;  /* 0x0000003300317202 */ /* 0x000fca0000000f00 */
[----:B------:R-:W-:-:S05]  /*13a0*/  FADD.FTZ R49, R48, R49 ;  /* 0x0000003130317221 */ /* 0x000fca0000010000 */
[----:B------:R-:W-:-:S07]  /*13b0*/  MOV R50, R49 ;  /* 0x0000003100327202 */ /* 0x000fce0000000f00 */
[----:B------:R-:W-:Y:S05]  /*13c0*/  WARPSYNC.COLLECTIVE R25, `(.L_x_7705) ;  /* 0x0000000019087348 */ /* 0x000fea0003c00000 */
[----:B------:R0:W1:Y:S02]  /*13d0*/  SHFL.BFLY P6, R51, R50, R27, R26 ;  /* 0x0c00001b32337389 */ /* 0x00006400000c001a */
[----:B01----:R-:W-:Y:S01]  /*13e0*/  ENDCOLLECTIVE ;  /* 0x000000000000791b */ /* 0x003fe20003800000 */
.L_x_7705:
[----:B------:R-:W-:Y:S01]  /*13f0*/  HFMA2.MMA R27, -RZ, RZ, 0, 5.9604644775390625e-08 ;  /* 0x00000001ff1b7435 */ /* 0x000fe200000001ff */
[----:B------:R-:W-:-:S05]  /*1400*/  MOV R24, R51 ;  /* 0x0000003300187202 */ /* 0x000fca0000000f00 */
        /* <DEDUP_REMOVED lines=25> */
.L_x_7706:
[----:B------:R-:W-:Y:S01]  /*15a0*/  HFMA2.MMA R27, -RZ, RZ, 0, 1.1920928955078125e-07 ;  /* 0x00000002ff1b7435 */ /* 0x000fe200000001ff */
[----:B------:R-:W-:-:S05]  /*15b0*/  MOV R47, R51 ;  /* 0x00000033002f7202 */ /* 0x000fca0000000f00 */
[----:B------:R-:W-:-:S05]  /*15c0*/  FADD.FTZ R47, R24, R47 ;  /* 0x0000002f182f7221 */ /* 0x000fca0000010000 */
[----:B------:R-:W-:-:S07]  /*15d0*/  MOV R50, R47 ;  /* 0x0000002f00327202 */ /* 0x000fce0000000f00 */
[----:B------:R-:W-:Y:S05]  /*15e0*/  WARPSYNC.COLLECTIVE R25, `(.L_x_7707) ;  /* 0x0000000019087348 */ /* 0x000fea0003c00000 */
[----:B------:R0:W1:Y:S02]  /*15f0*/  SHFL.BFLY P6, R51, R50, R27, R26 ;  /* 0x0c00001b32337389 */ /* 0x00006400000c001a */
[----:B01----:R-:W-:Y:S01]  /*1600*/  ENDCOLLECTIVE ;  /* 0x000000000000791b */ /* 0x003fe20003800000 */
.L_x_7707:
[----:B------:R-:W-:Y:S01]  /*1610*/  HFMA2.MMA R27, -RZ, RZ, 0, 2.384185791015625e-07 ;  /* 0x00000004ff1b7435 */ /* 0x000fe200000001ff */
[----:B------:R-:W-:-:S05]  /*1620*/  MOV R46, R51 ;  /* 0x00000033002e7202 */ /* 0x000fca0000000f00 */
[----:B------:R-:W-:-:S05]  /*1630*/  FADD.FTZ R46, R47, R46 ;  /* 0x0000002e2f2e7221 */ /* 0x000fca0000010000 */
[----:B------:R-:W-:-:S07]  /*1640*/  MOV R50, R46 ;  /* 0x0000002e00327202 */ /* 0x000fce0000000f00 */
[----:B------:R-:W-:Y:S05]  /*1650*/  WARPSYNC.COLLECTIVE R25, `(.L_x_7708) ;  /* 0x0000000019087348 */ /* 0x000fea0003c00000 */
[----:B------:R0:W1:Y:S02]  /*1660*/  SHFL.BFLY P6, R51, R50, R27, R26 ;  /* 0x0c00001b32337389 */ /* 0x00006400000c001a */
[----:B01----:R-:W-:Y:S01]  /*1670*/  ENDCOLLECTIVE ;  /* 0x000000000000791b */ /* 0x003fe20003800000 */
.L_x_7708:
[----:B------:R-:W-:Y:S01]  /*1680*/  HFMA2.MMA R27, -RZ, RZ, 0, 4.76837158203125e-07 ;  /* 0x00000008ff1b7435 */ /* 0x000fe200000001ff */
[----:B------:R-:W-:-:S05]  /*1690*/  MOV R49, R51 ;  /* 0x0000003300317202 */ /* 0x000fca0000000f00 */
[----:B------:R-:W-:-:S05]  /*16a0*/  FADD.FTZ R49, R46, R49 ;  /* 0x000000312e317221 */ /* 0x000fca0000010000 */
[----:B------:R-:W-:-:S07]  /*16b0*/  MOV R50, R49 ;  /* 0x0000003100327202 */ /* 0x000fce0000000f00 */
[----:B------:R-:W-:Y:S05]  /*16c0*/  WARPSYNC.COLLECTIVE R25, `(.L_x_7709) ;  /* 0x0000000019087348 */ /* 0x000fea0003c00000 */
[----:B------:R0:W1:Y:S02]  /*16d0*/  SHFL.BFLY P6, R51, R50, R27, R26 ;  /* 0x0c00001b32337389 */ /* 0x00006400000c001a */
[----:B01----:R-:W-:Y:S01]  /*16e0*/  ENDCOLLECTIVE ;  /* 0x000000000000791b */ /* 0x003fe20003800000 */
.L_x_7709:
[----:B------:R-:W-:Y:S01]  /*16f0*/  HFMA2.MMA R27, -RZ, RZ, 0, 9.5367431640625e-07 ;  /* 0x00000010ff1b7435 */ /* 0x000fe200000001ff */
[----:B------:R-:W-:-:S05]  /*1700*/  MOV R48, R51 ;  /* 0x0000003300307202 */ /* 0x000fca0000000f00 */
[----:B------:R-:W-:-:S05]  /*1710*/  FADD.FTZ R48, R49, R48 ;  /* 0x0000003031307221 */ /* 0x000fca0000010000 */
[----:B------:R-:W-:-:S07]  /*1720*/  MOV R50, R48 ;  /* 0x0000003000327202 */ /* 0x000fce0000000f00 */
[----:B------:R-:W-:Y:S05]  /*1730*/  WARPSYNC.COLLECTIVE R25, `(.L_x_7710) ;  /* 0x0000000019087348 */ /* 0x000fea0003c00000 */
[----:B------:R0:W1:Y:S02]  /*1740*/  SHFL.BFLY P6, R51, R50, R27, R26 ;  /* 0x0c00001b32337389 */ /* 0x00006400000c001a */
[----:B01----:R-:W-:Y:S01]  /*1750*/  ENDCOLLECTIVE ;  /* 0x000000000000791b */ /* 0x003fe20003800000 */
.L_x_7710:
[----:B------:R-:W-:Y:S05]  /*1760*/  BRA `(.L_x_7711) ;  /* 0xfffffff400a47947 */ /* 0x000fea000383ffff */
.L_x_7712:
        /* <DEDUP_REMOVED lines=9> */
.L_x_9628:


//--------------------- .text._ZN10layer_norm13ln_fwd_kernelINS_13Kernel_traitsI6__halfffffjLj256ELj1ELj4ELj1ELj16ENS_18Kernel_traits_baseILj256ES2_ffffjLj128EEEEELb0ELb1ELb0ELb1EEEvNS_9FwdParamsE --------------------------
	.section	.text._ZN10layer_norm13ln_fwd_kernelINS_13Kernel_traitsI6__halfffffjLj256ELj1ELj4ELj1ELj16ENS_18Kernel_traits_baseILj256ES2_ffffjLj128EEEEELb0ELb1ELb0ELb1EEEvNS_9FwdParamsE,"ax",@progbits
	.align	128
        .global         _ZN10layer_norm13ln_fwd_kernelINS_13Kernel_traitsI6__halfffffjLj256ELj1ELj4ELj1ELj16ENS_18Kernel_traits_baseILj256ES2_ffffjLj128EEEEELb0ELb1ELb0ELb1EEEvNS_9FwdParamsE
        .type           _ZN10layer_norm13ln_fwd_kernelINS_13Kernel_traitsI6__halfffffjLj256ELj1ELj4ELj1ELj16ENS_18Kernel_traits_baseILj256ES2_ffffjLj128EEEEELb0ELb1ELb0ELb1EEEvNS_9FwdParamsE,@function
        .size           _ZN10layer_norm13ln_fwd_kernelINS_13Kernel_traitsI6__halfffffjLj256ELj1ELj4ELj1ELj16ENS_18Kernel_traits_baseILj256ES2_ffffjLj128EEEEELb0ELb1ELb0ELb1EEEvNS_9FwdParamsE,(.L_x_9629 - _ZN10layer_norm13ln_fwd_kernelINS_13Kernel_traitsI6__halfffffjLj256ELj1ELj4ELj1ELj16ENS_18Kernel_traits_baseILj256ES2_ffffjLj128EEEEELb0ELb1ELb0ELb1EEEvNS_9FwdParamsE)
        .other          _ZN10layer_norm13ln_fwd_kernelINS_13Kernel_traitsI6__halfffffjLj256ELj1ELj4ELj1ELj16ENS_18Kernel_traits_baseILj256ES2_ffffjLj128EEEEELb0ELb1ELb0ELb1EEEvNS_9FwdParamsE,@"STO_CUDA_ENTRY STV_DEFAULT"
_ZN10layer_norm13ln_fwd_kernelINS_13Kernel_traitsI6__halfffffjLj256ELj1ELj4ELj1ELj16ENS_18Kernel_traits_baseILj256ES2_ffffjLj128EEEEELb0ELb1ELb0ELb1EEEvNS_9FwdParamsE:
.text._ZN10layer_norm13ln_fwd_kernelINS_13Kernel_traitsI6__halfffffjLj256ELj1ELj4ELj1ELj16ENS_18Kernel_traits_baseILj256ES2_ffffjLj128EEEEELb0ELb1ELb0ELb1EEEvNS_9FwdParamsE:
        /* <DEDUP_REMOVED lines=8> */
[----:B------:R-:W-:Y:S02]  /*0080*/  SHF.R.U32.HI R39, RZ, 0x5, R40 ;  /* 0x00000005ff277819 */ /* 0x000fe40000011628 */
[----:B------:R-:W-:Y:S02]  /*0090*/  LOP3.LUT R0, R0, 0xf8, RZ, 0xc0, !PT ;  /* 0x000000f800007812 */ /* 0x000fe400078ec0ff */
[----:B-1----:R-:W-:Y:S02]  /*00a0*/  LEA R39, R6, R39, 0x2 ;  /* 0x0000002706277211 */ /* 0x002fe400078e10ff */
[C---:B------:R-:W-:Y:S02]  /*00b0*/  IADD3 R4, P2, R0.reuse, UR4, RZ ;  /* 0x0000000400047c10 */ /* 0x040fe4000ff5e0ff */
[----:B------:R-:W-:Y:S01]  /*00c0*/  IADD3 R2, P1, R0, UR6, RZ ;  /* 0x0000000600027c10 */ /* 0x000fe2000ff3e0ff */
[----:B------:R-:W-:Y:S01]  /*00d0*/  ULDC UR6, c[0x0][0x214] ;  /* 0x0000850000067ab9 */ /* 0x000fe20000000800 */
[----:B------:R-:W-:Y:S01]  /*00e0*/  IADD3.X R5, RZ, UR5, RZ, P2, !PT ;  /* 0x00000005ff057c10 */ /* 0x000fe200097fe4ff */
[----:B------:R-:W-:Y:S01]  /*00f0*/  ULDC.64 UR4, c[0x0][0x208] ;  /* 0x0000820000047ab9 */ /* 0x000fe20000000a00 */
[----:B------:R-:W-:-:S02]  /*0100*/  IADD3.X R3, RZ, UR7, RZ, P1, !PT ;  /* 0x00000007ff037c10 */ /* 0x000fc40008ffe4ff */
[----:B------:R-:W-:Y:S01]  /*0110*/  LOP3.LUT R40, R40, 0x1f, RZ, 0xc0, !PT ;  /* 0x0000001f28287812 */ /* 0x000fe200078ec0ff */
[----:B------:R0:W5:Y:S01]  /*0120*/  @P0 LDG.E.64 R6, desc[UR4][R4.64] ;  /* 0x0000000404060981 */ /* 0x000162000c1e1b00 */
[----:B------:R-:W-:Y:S01]  /*0130*/  ISETP.GE.AND P1, PT, R39, UR6, PT ;  /* 0x0000000627007c0c */ /* 0x000fe2000bf26270 */
[----:B------:R-:W-:Y:S02]  /*0140*/  ULDC.64 UR6, c[0x0][0x278] ;  /* 0x00009e0000067ab9 */ /* 0x000fe40000000a00 */
[----:B------:R0:W5:Y:S01]  /*0150*/  @P0 LDG.E.64 R16, desc[UR4][R4.64+0x100] ;  /* 0x0001000404100981 */ /* 0x000162000c1e1b00 */
[----:B------:R-:W-:-:S04]  /*0160*/  LEA R14, P2, R40, UR6, 0x3 ;  /* 0x00000006280e7c11 */ /* 0x000fc8000f8418ff */
[----:B------:R-:W-:-:S05]  /*0170*/  IADD3.X R15, RZ, UR7, RZ, P2, !PT ;  /* 0x00000007ff0f7c10 */ /* 0x000fca00097fe4ff */
[----:B0-----:R-:W-:Y:S05]  /*0180*/  @P1 EXIT ;  /* 0x000000000000194d */ /* 0x001fea0003800000 */
[----:B------:R-:W2:Y:S04]  /*0190*/  LDG.E.64 R18, desc[UR4][R2.64] ;  /* 0x0000000402127981 */ /* 0x000ea8000c1e1b00 */
[----:B------:R0:W3:Y:S04]  /*01a0*/  LDG.E.64 R20, desc[UR4][R2.64+0x100] ;  /* 0x0001000402147981 */ /* 0x0000e8000c1e1b00 */
[----:B------:R-:W4:Y:S04]  /*01b0*/  LDG.E.64 R12, desc[UR4][R14.64] ;  /* 0x000000040e0c7981 */ /* 0x000f28000c1e1b00 */
[----:B------:R-:W4:Y:S01]  /*01c0*/  LDG.E.64 R10, desc[UR4][R14.64+0x100] ;  /* 0x000100040e0a7981 */ /* 0x000f22000c1e1b00 */
[----:B-----5:R-:W-:-:S02]  /*01d0*/  @!P0 CS2R R6, SRZ ;  /* 0x0000000000068805 */ /* 0x020fc4000001ff00 */
[----:B------:R-:W-:Y:S01]  /*01e0*/  @!P0 CS2R R16, SRZ ;  /* 0x0000000000108805 */ /* 0x000fe2000001ff00 */
[----:B------:R-:W-:Y:S01]  /*01f0*/  ULDC.64 UR6, c[0x0][0x270] ;  /* 0x00009c0000067ab9 */ /* 0x000fe20000000a00 */
[----:B------:R-:W-:Y:S01]  /*0200*/  ULDC.64 UR8, c[0x0][0x230] ;  /* 0x00008c0000087ab9 */ /* 0x000fe20000000a00 */
[----:B------:R-:W-:Y:S01]  /*0210*/  ISETP.NE.U32.AND P0, PT, RZ, UR6, PT ;  /* 0x00000006ff007c0c */ /* 0x000fe2000bf05070 */
[----:B------:R-:W-:Y:S01]  /*0220*/  ULDC.U8 UR6, c[0x0][0x2a0] ;  /* 0x0000a80000067ab9 */ /* 0x000fe20000000000 */
        /* <DEDUP_REMOVED lines=14> */
[----:B------:R-:W-:Y:S01]  /*0310*/  ULDC UR6, c[0x0][0x2d8] ;  /* 0x0000b60000067ab9 */ /* 0x000fe20000000800 */
[----:B------:R-:W-:Y:S01]  /*0320*/  HADD2.F32 R27, -RZ, R27.H0_H0 ;  /* 0x2000001bff1b7230 */ /* 0x000fe20000004100 */
[--C-:B--2---:R-:W-:Y:S01]  /*0330*/  SHF.R.U64 R29, R18, 0x10, R19.reuse ;  /* 0x00000010121d7819 */ /* 0x104fe20000001213 */
[----:B------:R-:W-:Y:S01]  /*0340*/  HADD2.F32 R4, -RZ, R18.H0_H0 ;  /* 0x20000012ff047230 */ /* 0x000fe20000004100 */
[----:B------:R-:W-:Y:S01]  /*0350*/  SHF.R.U32.HI R28, RZ, 0x10, R19 ;  /* 0x00000010ff1c7819 */ /* 0x000fe20000011613 */
[----:B0-----:R-:W-:Y:S01]  /*0360*/  HADD2.F32 R3, -RZ, R19.H0_H0 ;  /* 0x20000013ff037230 */ /* 0x001fe20000004100 */
[--C-:B---3--:R-:W-:Y:S01]  /*0370*/  SHF.R.U64 R31, R20, 0x10, R21.reuse ;  /* 0x00000010141f7819 */ /* 0x108fe20000001215 */
[----:B------:R-:W-:Y:S01]  /*0380*/  HADD2.F32 R2, -RZ, R20.H0_H0 ;  /* 0x20000014ff027230 */ /* 0x000fe20000004100 */
[----:B------:R-:W-:Y:S01]  /*0390*/  SHF.R.U32.HI R30, RZ, 0x10, R21 ;  /* 0x00000010ff1e7819 */ /* 0x000fe20000011615 */
[----:B------:R-:W-:Y:S01]  /*03a0*/  HADD2.F32 R0, -RZ, R21.H0_H0 ;  /* 0x20000015ff007230 */ /* 0x000fe20000004100 */
[--C-:B----4-:R-:W-:Y:S01]  /*03b0*/  SHF.R.U64 R34, R12, 0x10, R13.reuse ;  /* 0x000000100c227819 */ /* 0x110fe2000000120d */
[----:B------:R-:W-:Y:S01]  /*03c0*/  HADD2.F32 R38, -RZ, R12.H0_H0 ;  /* 0x2000000cff267230 */ /* 0x000fe20000004100 */
[----:B------:R-:W-:Y:S01]  /*03d0*/  SHF.R.U32.HI R35, RZ, 0x10, R13 ;  /* 0x00000010ff237819 */ /* 0x000fe2000001160d */
[----:B------:R-:W-:Y:S01]  /*03e0*/  HADD2.F32 R8, -RZ, R13.H0_H0 ;  /* 0x2000000dff087230 */ /* 0x000fe20000004100 */
[--C-:B------:R-:W-:Y:S01]  /*03f0*/  SHF.R.U64 R36, R10, 0x10, R11.reuse ;  /* 0x000000100a247819 */ /* 0x100fe2000000120b */
[----:B------:R-:W-:Y:S01]  /*0400*/  HADD2.F32 R10, -RZ, R10.H0_H0 ;  /* 0x2000000aff0a7230 */ /* 0x000fe20000004100 */
[----:B------:R-:W-:Y:S01]  /*0410*/  SHF.R.U32.HI R37, RZ, 0x10, R11 ;  /* 0x00000010ff257819 */ /* 0x000fe2000001160b */
[----:B------:R-:W-:-:S02]  /*0420*/  HADD2.F32 R11, -RZ, R11.H0_H0 ;  /* 0x2000000bff0b7230 */ /* 0x000fc40000004100 */
[----:B------:R-:W-:Y:S02]  /*0430*/  HADD2.F32 R29, -RZ, R29.H0_H0 ;  /* 0x2000001dff1d7230 */ /* 0x000fe40000004100 */
[----:B------:R-:W-:Y:S02]  /*0440*/  HADD2.F32 R28, -RZ, R28.H0_H0 ;  /* 0x2000001cff1c7230 */ /* 0x000fe40000004100 */
[----:B------:R-:W-:Y:S02]  /*0450*/  HADD2.F32 R31, -RZ, R31.H0_H0 ;  /* 0x2000001fff1f7230 */ /* 0x000fe40000004100 */
[----:B------:R-:W-:Y:S02]  /*0460*/  HADD2.F32 R30, -RZ, R30.H0_H0 ;  /* 0x2000001eff1e7230 */ /* 0x000fe40000004100 */
[----:B------:R-:W-:Y:S02]  /*0470*/  HADD2.F32 R34, -RZ, R34.H0_H0 ;  /* 0x20000022ff227230 */ /* 0x000fe40000004100 */
[----:B------:R-:W-:-:S02]  /*0480*/  HADD2.F32 R35, -RZ, R35.H0_H0 ;  /* 0x20000023ff237230 */ /* 0x000fc40000004100 */
[----:B------:R-:W-:Y:S02]  /*0490*/  HADD2.F32 R36, -RZ, R36.H0_H0 ;  /* 0x20000024ff247230 */ /* 0x000fe40000004100 */
[----:B------:R-:W-:-:S07]  /*04a0*/  HADD2.F32 R37, -RZ, R37.H0_H0 ;  /* 0x20000025ff257230 */ /* 0x000fce0000004100 */
.L_x_7714:
[----:B------:R-:W-:Y:S01]  /*04b0*/  ISETP.NE.U32.AND P1, PT, RZ, UR8, PT ;  /* 0x00000008ff007c0c */ /* 0x000fe2000bf25070 */
[----:B------:R-:W0:Y:S01]  /*04c0*/  LDC.64 R22, c[0x0][0x220] ;  /* 0x00008800ff167b82 */ /* 0x000e220000000a00 */
[----:B------:R-:W-:Y:S01]  /*04d0*/  IMAD R16, R39, UR7, RZ ;  /* 0x0000000727107c24 */ /* 0x000fe2000f8e02ff */
[----:B------:R-:W-:Y:S01]  /*04e0*/  HFMA2.MMA R44, -RZ, RZ, 1.875, 0 ;  /* 0x3f800000ff2c7435 */ /* 0x000fe200000001ff */
[----:B------:R-:W-:-:S03]  /*04f0*/  ISETP.NE.AND.EX P1, PT, RZ, UR9, PT, P1 ;  /* 0x00000009ff007c0c */ /* 0x000fc6000bf25310 */
[----:B------:R-:W-:Y:S02]  /*0500*/  SHF.R.S32.HI R17, RZ, 0x1f, R16 ;  /* 0x0000001fff117819 */ /* 0x000fe40000011410 */
[----:B------:R-:W1:Y:S02]  /*0510*/  @P0 LDC.64 R46, c[0x0][0x270] ;  /* 0x00009c00ff2e0b82 */ /* 0x000e640000000a00 */
[----:B------:R-:W-:-:S04]  /*0520*/  LEA.HI R17, R17, R16, RZ, 0x2 ;  /* 0x0000001011117211 */ /* 0x000fc800078f10ff */
[----:B------:R-:W-:Y:S02]  /*0530*/  LEA.HI.SX32 R41, R17, R40, 0x1e ;  /* 0x0000002811297211 */ /* 0x000fe400078ff2ff */
[----:B------:R-:W2:Y:S03]  /*0540*/  @P1 LDC.64 R20, c[0x0][0x230] ;  /* 0x00008c00ff141b82 */ /* 0x000ea60000000a00 */
[----:B0-----:R-:W-:-:S05]  /*0550*/  IMAD.WIDE.U32 R16, R41, 0x10, R22 ;  /* 0x0000001029107825 */ /* 0x001fca00078e0016 */
[----:B------:R-:W0:Y:S01]  /*0560*/  LDC.64 R32, c[0x0][0x238] ;  /* 0x00008e00ff207b82 */ /* 0x000e220000000a00 */
[----:B------:R-:W3:Y:S01]  /*0570*/  LDG.E.128 R16, desc[UR4][R16.64] ;  /* 0x0000000410107981 */ /* 0x000ee2000c1e1d00 */
[----:B-1----:R-:W-:-:S06]  /*0580*/  @P0 IMAD.WIDE R46, R39, 0x4, R46 ;  /* 0x00000004272e0825 */ /* 0x002fcc00078e022e */
[----:B------:R-:W1:Y:S01]  /*0590*/  @P1 LDC.64 R42, c[0x0][0x230] ;  /* 0x00008c00ff2a1b82 */ /* 0x000e620000000a00 */
[----:B------:R-:W3:Y:S01]  /*05a0*/  @P0 LDG.E R44, desc[UR4][R46.64] ;  /* 0x000000042e2c0981 */ /* 0x000ee2000c1e1900 */
[----:B--2---:R-:W-:-:S05]  /*05b0*/  @P1 IMAD.WIDE.U32 R20, R41, 0x10, R20 ;  /* 0x0000001029141825 */ /* 0x004fca00078e0014 */
[----:B------:R-:W2:Y:S01]  /*05c0*/  @P1 LDG.E.128 R12, desc[UR4][R20.64] ;  /* 0x00000004140c1981 */ /* 0x000ea2000c1e1d00 */
[----:B------:R-:W-:-:S04]  /*05d0*/  ISETP.NE.U32.AND P2, PT, RZ, UR8, PT ;  /* 0x00000008ff007c0c */ /* 0x000fc8000bf45070 */
[----:B------:R-:W-:Y:S02]  /*05e0*/  ISETP.NE.AND.EX P2, PT, RZ, UR9, PT, P2 ;  /* 0x00000009ff007c0c */ /* 0x000fe4000bf45320 */
[C---:B------:R-:W-:Y:S01]  /*05f0*/  IADD3 R45, R41.reuse, 0x20, RZ ;  /* 0x00000020292d7810 */ /* 0x040fe20007ffe0ff */
[----:B0-----:R-:W-:-:S04]  /*0600*/  IMAD.WIDE.U32 R50, R41, 0x10, R32 ;  /* 0x0000001029327825 */ /* 0x001fc800078e0020 */
[----:B------:R-:W-:-:S04]  /*0610*/  IMAD.WIDE.U32 R22, R45, 0x10, R22 ;  /* 0x000000102d167825 */ /* 0x000fc800078e0016 */
[----:B-1----:R-:W-:-:S04]  /*0620*/  @P1 IMAD.WIDE.U32 R42, R45, 0x10, R42 ;  /* 0x000000102d2a1825 */ /* 0x002fc800078e002a */
[-C--:B---3--:R-:W-:Y:S01]  /*0630*/  FMUL.FTZ R49, R16, R44.reuse ;  /* 0x0000002c10317220 */ /* 0x088fe20000410000 */
[-C--:B------:R-:W-:Y:S01]  /*0640*/  FMUL.FTZ R53, R17, R44.reuse ;  /* 0x0000002c11357220 */ /* 0x080fe20000410000 */
[-C--:B------:R-:W-:Y:S01]  /*0650*/  FMUL.FTZ R18, R18, R44.reuse ;  /* 0x0000002c12127220 */ /* 0x080fe20000410000 */
[----:B------:R-:W-:Y:S01]  /*0660*/  FMUL.FTZ R46, R19, R44 ;  /* 0x0000002c132e7220 */ /* 0x000fe20000410000 */
[----:B------:R-:W-:Y:S01]  /*0670*/  FMUL.FTZ R16, R38, R49 ;  /* 0x0000003126107220 */ /* 0x000fe20000410000 */
[----:B------:R-:W-:Y:S01]  /*0680*/  FMUL.FTZ R17, R34, R53 ;  /* 0x0000003522117220 */ /* 0x000fe20000410000 */
[----:B------:R-:W-:Y:S01]  /*0690*/  FMUL.FTZ R18, R8, R18 ;  /* 0x0000001208127220 */ /* 0x000fe20000410000 */
[----:B------:R-:W-:Y:S01]  /*06a0*/  FMUL.FTZ R19, R35, R46 ;  /* 0x0000002e23137220 */ /* 0x000fe20000410000 */
[----:B--2---:R-:W-:Y:S01]  /*06b0*/  @P2 FADD.FTZ R16, R12, R16 ;  /* 0x000000100c102221 */ /* 0x004fe20000010000 */
[----:B------:R-:W-:Y:S01]  /*06c0*/  @P2 FADD.FTZ R17, R13, R17 ;  /* 0x000000110d112221 */ /* 0x000fe20000010000 */
[----:B------:R-:W-:Y:S01]  /*06d0*/  @P2 FADD.FTZ R18, R14, R18 ;  /* 0x000000120e122221 */ /* 0x000fe20000010000 */
[----:B------:R-:W-:Y:S01]  /*06e0*/  @P2 FADD.FTZ R19, R15, R19 ;  /* 0x000000130f132221 */ /* 0x000fe20000010000 */
[----:B------:R-:W-:-:S04]  /*06f0*/  MOV R49, R12 ;  /* 0x0000000c00317202 */ /* 0x000fc80000000f00 */
[----:B------:R0:W-:Y:S01]  /*0700*/  STG.E.128 desc[UR4][R50.64], R16 ;  /* 0x0000001032007986 */ /* 0x0001e2000c101d04 */
[----:B------:R-:W-:-:S03]  /*0710*/  MOV R46, R13 ;  /* 0x0000000d002e7202 */ /* 0x000fc60000000f00 */
[----:B------:R-:W2:Y:S01]  /*0720*/  LDG.E.128 R20, desc[UR4][R22.64] ;  /* 0x0000000416147981 */ /* 0x000ea2000c1e1d00 */
[----:B------:R-:W-:Y:S02]  /*0730*/  MOV R47, R14 ;  /* 0x0000000e002f7202 */ /* 0x000fe40000000f00 */
[----:B------:R-:W-:Y:S02]  /*0740*/  MOV R48, R15 ;  /* 0x0000000f00307202 */ /* 0x000fe40000000f00 */
[----:B------:R1:W3:Y:S01]  /*0750*/  @P1 LDG.E.128 R12, desc[UR4][R42.64] ;  /* 0x000000042a0c1981 */ /* 0x0002e2000c1e1d00 */
[----:B------:R-:W-:Y:S01]  /*0760*/  FADD.FTZ R52, RZ, R16 ;  /* 0x00000010ff347221 */ /* 0x000fe20000010000 */
[----:B------:R-:W-:-:S04]  /*0770*/  IMAD.WIDE.U32 R32, R45, 0x10, R32 ;  /* 0x000000102d207825 */ /* 0x000fc800078e0020 */
[----:B-1----:R-:W-:-:S04]  /*0780*/  FADD.FTZ R43, R17, R52 ;  /* 0x00000034112b7221 */ /* 0x002fc80000010000 */
[----:B------:R-:W-:-:S04]  /*0790*/  FADD.FTZ R42, R18, R43 ;  /* 0x0000002b122a7221 */ /* 0x000fc80000010000 */
[----:B------:R-:W-:Y:S01]  /*07a0*/  FADD.FTZ R43, R19, R42 ;  /* 0x0000002a132b7221 */ /* 0x000fe20000010000 */
[----:B------:R-:W-:Y:S01]  /*07b0*/  UMOV UR10, 0xffffffff ;  /* 0xffffffff000a7882 */ /* 0x000fe20000000000 */
[-C--:B--2---:R-:W-:Y:S01]  /*07c0*/  FMUL.FTZ R53, R20, R44.reuse ;  /* 0x0000002c14357220 */ /* 0x084fe20000410000 */
[-C--:B------:R-:W-:Y:S01]  /*07d0*/  FMUL.FTZ R21, R21, R44.reuse ;  /* 0x0000002c15157220 */ /* 0x080fe20000410000 */
[-C--:B0-----:R-:W-:Y:S01]  /*07e0*/  FMUL.FTZ R50, R22, R44.reuse ;  /* 0x0000002c16327220 */ /* 0x081fe20000410000 */
[----:B------:R-:W-:Y:S01]  /*07f0*/  FMUL.FTZ R44, R23, R44 ;  /* 0x0000002c172c7220 */ /* 0x000fe20000410000 */
[----:B------:R-:W-:Y:S01]  /*0800*/  FMUL.FTZ R20, R10, R53 ;  /* 0x000000350a147220 */ /* 0x000fe20000410000 */
[----:B---3--:R-:W-:Y:S01]  /*0810*/  @P1 MOV R49, R12 ;  /* 0x0000000c00311202 */ /* 0x008fe20000000f00 */
[----:B------:R-:W-:Y:S01]  /*0820*/  FMUL.FTZ R21, R36, R21 ;  /* 0x0000001524157220 */ /* 0x000fe20000410000 */
[----:B------:R-:W-:Y:S01]  /*0830*/  @P1 MOV R46, R13 ;  /* 0x0000000d002e1202 */ /* 0x000fe20000000f00 */
[----:B------:R-:W-:Y:S01]  /*0840*/  FMUL.FTZ R22, R11, R50 ;  /* 0x000000320b167220 */ /* 0x000fe20000410000 */
[----:B------:R-:W-:Y:S01]  /*0850*/  @P1 MOV R47, R14 ;  /* 0x0000000e002f1202 */ /* 0x000fe20000000f00 */
[----:B------:R-:W-:Y:S01]  /*0860*/  FMUL.FTZ R23, R37, R44 ;  /* 0x0000002c25177220 */ /* 0x000fe20000410000 */
[----:B------:R-:W-:Y:S01]  /*0870*/  @P1 MOV R48, R15 ;  /* 0x0000000f00301202 */ /* 0x000fe20000000f00 */
[----:B------:R-:W-:Y:S01]  /*0880*/  @P2 FADD.FTZ R20, R20, R49 ;  /* 0x0000003114142221 */ /* 0x000fe20000010000 */
[----:B------:R-:W-:Y:S01]  /*0890*/  @P2 FADD.FTZ R21, R21, R46 ;  /* 0x0000002e15152221 */ /* 0x000fe20000010000 */
[----:B------:R-:W-:-:S02]  /*08a0*/  @P2 FADD.FTZ R22, R22, R47 ;  /* 0x0000002f16162221 */ /* 0x000fc40000010000 */
[----:B------:R-:W-:-:S05]  /*08b0*/  @P2 FADD.FTZ R23, R23, R48 ;  /* 0x0000003017172221 */ /* 0x000fca0000010000 */
[----:B------:R0:W-:Y:S01]  /*08c0*/  STG.E.128 desc[UR4][R32.64], R20 ;  /* 0x0000001420007986 */ /* 0x0001e2000c101d04 */
[----:B------:R-:W-:-:S04]  /*08d0*/  FADD.FTZ R42, R20, R43 ;  /* 0x0000002b142a7221 */ /* 0x000fc80000010000 */
[----:B------:R-:W-:-:S04]  /*08e0*/  FADD.FTZ R43, R21, R42 ;  /* 0x0000002a152b7221 */ /* 0x000fc80000010000 */
[----:B------:R-:W-:Y:S01]  /*08f0*/  FADD.FTZ R42, R22, R43 ;  /* 0x0000002b162a7221 */ /* 0x000fe20000010000 */
[----:B------:R-:W-:-:S03]  /*0900*/  ISETP.NE.AND P1, PT, R40, RZ, PT ;  /* 0x000000ff2800720c */ /* 0x000fc60003f25270 */
[----:B------:R-:W-:Y:S01]  /*0910*/  FADD.FTZ R44, R23, R42 ;  /* 0x0000002a172c7221 */ /* 0x000fe20000010000 */
[----:B------:R-:W-:Y:S09]  /*0920*/  BRA.DIV UR10, `(.L_x_7713) ;  /* 0x000000060a507947 */ /* 0x000ff2000b800000 */
        /* <DEDUP_REMOVED lines=37> */
.L_x_7726:
[----:B------:R-:W-:Y:S01]  /*0b80*/  FMUL.FTZ R32, R44, R44 ;  /* 0x0000002c2c207220 */ /* 0x000fe20000410000 */
[----:B01----:R-:W-:Y:S01]  /*0b90*/  FADD.FTZ R50, R50, R51 ;  /* 0x0000003332327221 */ /* 0x003fe20000010000 */
[----:B------:R-:W0:Y:S03]  /*0ba0*/  @!P1 LDC.64 R48, c[0x0][0x250] ;  /* 0x00009400ff309b82 */ /* 0x000e260000000a00 */
[----:B------:R-:W-:Y:S01]  /*0bb0*/  FSEL R32, R32, RZ, P3 ;  /* 0x000000ff20207208 */ /* 0x000fe20001800000 */
[----:B------:R-:W-:Y:S01]  /*0bc0*/  FFMA.FTZ R33, R50, R33, UR6 ;  /* 0x0000000632217e23 */ /* 0x000fe20008010021 */
[----:B------:R-:W-:-:S03]  /*0bd0*/  FSEL R50, R44, RZ, !P3 ;  /* 0x000000ff2c327208 */ /* 0x000fc60005800000 */
[----:B------:R-:W-:Y:S01]  /*0be0*/  FADD.FTZ R42, R33, R32 ;  /* 0x00000020212a7221 */ /* 0x000fe20000010000 */
[----:B------:R-:W1:Y:S01]  /*0bf0*/  @!P1 LDC.64 R46, c[0x0][0x258] ;  /* 0x00009600ff2e9b82 */ /* 0x000e620000000a00 */
[--C-:B------:R-:W-:Y:S01]  /*0c00*/  FADD.FTZ R43, R16, -R50.reuse ;  /* 0x80000032102b7221 */ /* 0x100fe20000010000 */
[--C-:B------:R-:W-:Y:S01]  /*0c10*/  FADD.FTZ R17, R17, -R50.reuse ;  /* 0x8000003211117221 */ /* 0x100fe20000010000 */
[--C-:B------:R-:W-:Y:S01]  /*0c20*/  FADD.FTZ R51, R18, -R50.reuse ;  /* 0x8000003212337221 */ /* 0x100fe20000010000 */
[--C-:B------:R-:W-:Y:S01]  /*0c30*/  FADD.FTZ R53, R19, -R50.reuse ;  /* 0x8000003213357221 */ /* 0x100fe20000010000 */
[----:B------:R-:W2:Y:S01]  /*0c40*/  MUFU.RSQ R42, R42 ;  /* 0x0000002a002a7308 */ /* 0x000ea20000001400 */
[--C-:B------:R-:W-:Y:S01]  /*0c50*/  FADD.FTZ R19, R20, -R50.reuse ;  /* 0x8000003214137221 */ /* 0x100fe20000010000 */
[--C-:B------:R-:W-:Y:S01]  /*0c60*/  FADD.FTZ R21, R21, -R50.reuse ;  /* 0x8000003215157221 */ /* 0x100fe20000010000 */
[----:B------:R-:W3:Y:S01]  /*0c70*/  LDC.64 R32, c[0x0][0x2b8] ;  /* 0x0000ae00ff207b82 */ /* 0x000ee20000000a00 */
[--C-:B------:R-:W-:Y:S01]  /*0c80*/  FADD.FTZ R22, R22, -R50.reuse ;  /* 0x8000003216167221 */ /* 0x100fe20000010000 */
[----:B------:R-:W-:Y:S01]  /*0c90*/  FADD.FTZ R23, R23, -R50 ;  /* 0x8000003217177221 */ /* 0x000fe20000010000 */
[----:B0-----:R-:W-:-:S05]  /*0ca0*/  @!P1 IMAD.WIDE R48, R39, 0x4, R48 ;  /* 0x0000000427309825 */ /* 0x001fca00078e0230 */
[----:B------:R3:W-:Y:S01]  /*0cb0*/  @!P1 STG.E desc[UR4][R48.64], R44 ;  /* 0x0000002c30009986 */ /* 0x0007e2000c101904 */
[C---:B--2---:R-:W-:Y:S01]  /*0cc0*/  FMUL.FTZ R16, R42.reuse, R43 ;  /* 0x0000002b2a107220 */ /* 0x044fe20000410000 */
[C---:B------:R-:W-:Y:S01]  /*0cd0*/  FMUL.FTZ R17, R42.reuse, R17 ;  /* 0x000000112a117220 */ /* 0x040fe20000410000 */
[C---:B------:R-:W-:Y:S01]  /*0ce0*/  FMUL.FTZ R18, R42.reuse, R51 ;  /* 0x000000332a127220 */ /* 0x040fe20000410000 */
[C---:B------:R-:W-:Y:S01]  /*0cf0*/  FMUL.FTZ R53, R42.reuse, R53 ;  /* 0x000000352a357220 */ /* 0x040fe20000410000 */
[C---:B------:R-:W-:Y:S01]  /*0d00*/  FMUL.FTZ R20, R42.reuse, R19 ;  /* 0x000000132a147220 */ /* 0x040fe20000410000 */
[C---:B------:R-:W-:Y:S01]  /*0d10*/  FMUL.FTZ R21, R42.reuse, R21 ;  /* 0x000000152a157220 */ /* 0x040fe20000410000 */
[C---:B------:R-:W-:Y:S01]  /*0d20*/  FMUL.FTZ R22, R42.reuse, R22 ;  /* 0x000000162a167220 */ /* 0x040fe20000410000 */
[----:B------:R-:W-:Y:S01]  /*0d30*/  FMUL.FTZ R23, R42, R23 ;  /* 0x000000172a177220 */ /* 0x000fe20000410000 */
[----:B-1----:R-:W-:-:S04]  /*0d40*/  @!P1 IMAD.WIDE R46, R39, 0x4, R46 ;  /* 0x00000004272e9825 */ /* 0x002fc800078e022e */
[----:B------:R-:W-:Y:S01]  /*0d50*/  FFMA.FTZ R19, R28, R53, R25 ;  /* 0x000000351c137223 */ /* 0x000fe20000010019 */
[----:B------:R-:W-:Y:S01]  /*0d60*/  FFMA.FTZ R18, R3, R18, R6 ;  /* 0x0000001203127223 */ /* 0x000fe20000010006 */
[----:B------:R-:W-:Y:S01]  /*0d70*/  FFMA.FTZ R17, R29, R17, R24 ;  /* 0x000000111d117223 */ /* 0x000fe20000010018 */
[----:B---3--:R-:W-:-:S04]  /*0d80*/  IMAD.WIDE.U32 R48, R41, 0x10, R32 ;  /* 0x0000001029307825 */ /* 0x008fc800078e0020 */
[----:B------:R-:W-:Y:S01]  /*0d90*/  FFMA.FTZ R16, R4, R16, R9 ;  /* 0x0000001004107223 */ /* 0x000fe20000010009 */
[----:B------:R-:W-:Y:S01]  /*0da0*/  FFMA.FTZ R23, R30, R23, R27 ;  /* 0x000000171e177223 */ /* 0x000fe2000001001b */
[----:B------:R-:W-:Y:S01]  /*0db0*/  FFMA.FTZ R22, R0, R22, R5 ;  /* 0x0000001600167223 */ /* 0x000fe20000010005 */
[----:B------:R-:W-:-:S04]  /*0dc0*/  IMAD.WIDE.U32 R44, R45, 0x10, R32 ;  /* 0x000000102d2c7825 */ /* 0x000fc800078e0020 */
[----:B------:R-:W-:Y:S01]  /*0dd0*/  FFMA.FTZ R21, R31, R21, R26 ;  /* 0x000000151f157223 */ /* 0x000fe2000001001a */
[----:B------:R-:W0:Y:S01]  /*0de0*/  LDC.64 R32, c[0x0][0x210] ;  /* 0x00008400ff207b82 */ /* 0x000e220000000a00 */
[----:B------:R-:W-:Y:S01]  /*0df0*/  FFMA.FTZ R20, R2, R20, R7 ;  /* 0x0000001402147223 */ /* 0x000fe20000010007 */
[----:B------:R1:W-:Y:S04]  /*0e00*/  @!P1 STG.E desc[UR4][R46.64], R42 ;  /* 0x0000002a2e009986 */ /* 0x0003e8000c101904 */
[----:B------:R1:W-:Y:S04]  /*0e10*/  STG.E.128 desc[UR4][R48.64], R16 ;  /* 0x0000001030007986 */ /* 0x0003e8000c101d04 */
[----:B------:R1:W-:Y:S01]  /*0e20*/  STG.E.128 desc[UR4][R44.64], R20 ;  /* 0x000000142c007986 */ /* 0x0003e2000c101d04 */
[----:B0-----:R-:W-:-:S04]  /*0e30*/  LEA R39, R32, R39, 0x2 ;  /* 0x0000002720277211 */ /* 0x001fc800078e10ff */
[----:B------:R-:W-:-:S13]  /*0e40*/  ISETP.GE.AND P1, PT, R39, R33, PT ;  /* 0x000000212700720c */ /* 0x000fda0003f26270 */
[----:B-1----:R-:W-:Y:S05]  /*0e50*/  @!P1 BRA `(.L_x_7714) ;  /* 0xfffffff400949947 */ /* 0x002fea000383ffff */
[----:B------:R-:W-:Y:S05]  /*0e60*/  EXIT ;  /* 0x000000000000794d */ /* 0x000fea0003800000 */
.L_x_7713:
[----:B------:R-:W-:Y:S01]  /*0e70*/  BSSY B0, `(.L_x_7715) ;  /* 0x0000008000007945 */ /* 0x000fe20003800000 */
[----:B------:R-:W-:Y:S02]  /*0e80*/  MOV R53, R44 ;  /* 0x0000002c00357202 */ /* 0x000fe40000000f00 */
[----:B------:R-:W-:Y:S02]  /*0e90*/  MOV R46, 0x1 ;  /* 0x00000001002e7802 */ /* 0x000fe40000000f00 */
[----:B------:R-:W-:Y:S02]  /*0ea0*/  MOV R43, 0x1f ;  /* 0x0000001f002b7802 */ /* 0x000fe40000000f00 */
[----:B------:R-:W-:-:S07]  /*0eb0*/  MOV R42, 0xffffffff ;  /* 0xffffffff002a7802 */ /* 0x000fce0000000f00 */
[----:B0-----:R-:W-:Y:S05]  /*0ec0*/  WARPSYNC.COLLECTIVE R42, `(.L_x_7716) ;  /* 0x000000002a087348 */ /* 0x001fea0003c00000 */
[----:B------:R1:W2:Y:S02]  /*0ed0*/  SHFL.BFLY P2, R51, R53, R46, R43 ;  /* 0x0c00002e35337389 */ /* 0x0002a4000004002b */
[----:B012---:R-:W-:Y:S01]  /*0ee0*/  ENDCOLLECTIVE ;  /* 0x000000000000791b */ /* 0x007fe20003800000 */
.L_x_7716:
[----:B------:R-:W-:Y:S05]  /*0ef0*/  BSYNC B0 ;  /* 0x0000000000007941 */ /* 0x000fea0003800000 */
.L_x_7715:
        /* <DEDUP_REMOVED lines=9> */
.L_x_7717:
[----:B------:R-:W-:Y:S01]  /*0f90*/  HFMA2.MMA R46, -RZ, RZ, 0, 2.384185791015625e-07 ;  /* 0x00000004ff2e7435 */ /* 0x000fe200000001ff */
[----:B------:R-:W-:-:S05]  /*0fa0*/  MOV R32, R51 ;  /* 0x0000003300207202 */ /* 0x000fca0000000f00 */
[----:B------:R-:W-:-:S05]  /*0fb0*/  FADD.FTZ R48, R47, R32 ;  /* 0x000000202f307221 */ /* 0x000fca0000010000 */
[----:B------:R-:W-:-:S07]  /*0fc0*/  MOV R53, R48 ;  /* 0x0000003000357202 */ /* 0x000fce0000000f00 */
[----:B------:R-:W-:Y:S05]  /*0fd0*/  WARPSYNC.COLLECTIVE R42, `(.L_x_7718) ;  /* 0x000000002a087348 */ /* 0x000fea0003c00000 */
[----:B------:R0:W1:Y:S02]  /*0fe0*/  SHFL.BFLY P2, R51, R53, R46, R43 ;  /* 0x0c00002e35337389 */ /* 0x000064000004002b */
[----:B01----:R-:W-:Y:S01]  /*0ff0*/  ENDCOLLECTIVE ;  /* 0x000000000000791b */ /* 0x003fe20003800000 */
.L_x_7718:
        /* <DEDUP_REMOVED lines=8> */
.L_x_7719:
[----:B------:R-:W-:Y:S01]  /*1080*/  HFMA2.MMA R46, -RZ, RZ, 0, 9.5367431640625e-07 ;  /* 0x00000010ff2e7435 */ /* 0x000fe200000001ff */
[----:B------:R-:W-:-:S05]  /*1090*/  MOV R32, R51 ;  /* 0x0000003300207202 */ /* 0x000fca0000000f00 */
[----:B------:R-:W-:-:S05]  /*10a0*/  FADD.FTZ R50, R49, R32 ;  /* 0x0000002031327221 */ /* 0x000fca0000010000 */
[----:B------:R-:W-:-:S07]  /*10b0*/  MOV R53, R50 ;  /* 0x0000003200357202 */ /* 0x000fce0000000f00 */
[----:B------:R-:W-:Y:S05]  /*10c0*/  WARPSYNC.COLLECTIVE R42, `(.L_x_7720) ;  /* 0x000000002a087348 */ /* 0x000fea0003c00000 */
[----:B------:R0:W1:Y:S02]  /*10d0*/  SHFL.BFLY P2, R51, R53, R46, R43 ;  /* 0x0c00002e35337389 */ /* 0x000064000004002b */
[----:B01----:R-:W-:Y:S01]  /*10e0*/  ENDCOLLECTIVE ;  /* 0x000000000000791b */ /* 0x003fe20003800000 */
.L_x_7720:
        /* <DEDUP_REMOVED lines=20> */
[----:B------:R-:W-:-:S07]  /*1230*/  MOV R53, R32 ;  /* 0x0000002000357202 */ /* 0x000fce0000000f00 */
[----:B------:R-:W-:Y:S05]  /*1240*/  WARPSYNC.COLLECTIVE R42, `(.L_x_7721) ;  /* 0x000000002a087348 */ /* 0x000fea0003c00000 */
[----:B------:R0:W1:Y:S02]  /*1250*/  SHFL.BFLY P2, R51, R53, R46, R43 ;  /* 0x0c00002e35337389 */ /* 0x000064000004002b */
[----:B01----:R-:W-:Y:S01]  /*1260*/  ENDCOLLECTIVE ;  /* 0x000000000000791b */ /* 0x003fe20003800000 */
.L_x_7721:
[----:B------:R-:W-:Y:S01]  /*1270*/  HFMA2.MMA R46, -RZ, RZ, 0, 1.1920928955078125e-07 ;  /* 0x00000002ff2e7435 */ /* 0x000fe200000001ff */
[----:B------:R-:W-:-:S05]  /*1280*/  MOV R47, R51 ;  /* 0x00000033002f7202 */ /* 0x000fca0000000f00 */
[----:B------:R-:W-:-:S05]  /*1290*/  FADD.FTZ R47, R32, R47 ;  /* 0x0000002f202f7221 */ /* 0x000fca0000010000 */
[----:B------:R-:W-:-:S07]  /*12a0*/  MOV R53, R47 ;  /* 0x0000002f00357202 */ /* 0x000fce0000000f00 */
[----:B------:R-:W-:Y:S05]  /*12b0*/  WARPSYNC.COLLECTIVE R42, `(.L_x_7722) ;  /* 0x000000002a087348 */ /* 0x000fea0003c00000 */
[----:B------:R0:W1:Y:S02]  /*12c0*/  SHFL.BFLY P2, R51, R53, R46, R43 ;  /* 0x0c00002e35337389 */ /* 0x000064000004002b */
[----:B01----:R-:W-:Y:S01]  /*12d0*/  ENDCOLLECTIVE ;  /* 0x000000000000791b */ /* 0x003fe20003800000 */
.L_x_7722:
[----:B------:R-:W-:Y:S01]  /*12e0*/  HFMA2.MMA R46, -RZ, RZ, 0, 2.384185791015625e-07 ;  /* 0x00000004ff2e7435 */ /* 0x000fe200000001ff */
[----:B------:R-:W-:-:S05]  /*12f0*/  MOV R48, R51 ;  /* 0x0000003300307202 */ /* 0x000fca0000000f00 */
[----:B------:R-:W-:-:S05]  /*1300*/  FADD.FTZ R48, R47, R48 ;  /* 0x000000302f307221 */ /* 0x000fca0000010000 */
[----:B------:R-:W-:-:S07]  /*1310*/  MOV R53, R48 ;  /* 0x0000003000357202 */ /* 0x000fce0000000f00 */
[----:B------:R-:W-:Y:S05]  /*1320*/  WARPSYNC.COLLECTIVE R42, `(.L_x_7723) ;  /* 0x000000002a087348 */ /* 0x000fea0003c00000 */
[----:B------:R0:W1:Y:S02]  /*1330*/  SHFL.BFLY P2, R51, R53, R46, R43 ;  /* 0x0c00002e35337389 */ /* 0x000064000004002b */
[----:B01----:R-:W-:Y:S01]  /*1340*/  ENDCOLLECTIVE ;  /* 0x000000000000791b */ /* 0x003fe20003800000 */
.L_x_7723:
[----:B------:R-:W-:Y:S01]  /*1350*/  HFMA2.MMA R46, -RZ, RZ, 0, 4.76837158203125e-07 ;  /* 0x00000008ff2e7435 */ /* 0x000fe200000001ff */
[----:B------:R-:W-:-:S05]  /*1360*/  MOV R49, R51 ;  /* 0x0000003300317202 */ /* 0x000fca0000000f00 */
[----:B------:R-:W-:-:S05]  /*1370*/  FADD.FTZ R49, R48, R49 ;  /* 0x0000003130317221 */ /* 0x000fca0000010000 */
[----:B------:R-:W-:-:S07]  /*1380*/  MOV R53, R49 ;  /* 0x0000003100357202 */ /* 0x000fce0000000f00 */
[----:B------:R-:W-:Y:S05]  /*1390*/  WARPSYNC.COLLECTIVE R42, `(.L_x_7724) ;  /* 0x000000002a087348 */ /* 0x000fea0003c00000 */
[----:B------:R0:W1:Y:S02]  /*13a0*/  SHFL.BFLY P2, R51, R53, R46, R43 ;  /* 0x0c00002e35337389 */ /* 0x000064000004002b */
[----:B01----:R-:W-:Y:S01]  /*13b0*/  ENDCOLLECTIVE ;  /* 0x000000000000791b */ /* 0x003fe20003800000 */
.L_x_7724:
[----:B------:R-:W-:Y:S01]  /*13c0*/  HFMA2.MMA R46, -RZ, RZ, 0, 9.5367431640625e-07 ;  /* 0x00000010ff2e7435 */ /* 0x000fe200000001ff */
[----:B------:R-:W-:-:S05]  /*13d0*/  MOV R50, R51 ;  /* 0x0000003300327202 */ /* 0x000fca0000000f00 */
[----:B------:R-:W-:-:S05]  /*13e0*/  FADD.FTZ R50, R49, R50 ;  /* 0x0000003231327221 */ /* 0x000fca0000010000 */
[----:B------:R-:W-:-:S07]  /*13f0*/  MOV R53, R50 ;  /* 0x0000003200357202 */ /* 0x000fce0000000f00 */
[----:B------:R-:W-:Y:S05]  /*1400*/  WARPSYNC.COLLECTIVE R42, `(.L_x_7725) ;  /* 0x000000002a087348 */ /* 0x000fea0003c00000 */
[----:B------:R0:W1:Y:S02]  /*1410*/  SHFL.BFLY P2, R51, R53, R46, R43 ;  /* 0x0c00002e35337389 */ /* 0x000064000004002b */
[----:B01----:R-:W-:Y:S01]  /*1420*/  ENDCOLLECTIVE ;  /* 0x000000000000791b */ /* 0x003fe20003800000 */
.L_x_7725:
[----:B------:R-:W-:Y:S05]  /*1430*/  BRA `(.L_x_7726) ;  /* 0xfffffff400d07947 */ /* 0x000fea000383ffff */
.L_x_7727:
        /* <DEDUP_REMOVED lines=12> */
.L_x_9629:


//--------------------- .text._ZN10layer_norm13ln_fwd_kernelINS_13Kernel_traitsI6__halfffffjLj256ELj1ELj4ELj1ELj16ENS_18Kernel_traits_baseILj256ES2_ffffjLj128EEEEELb0ELb1ELb1ELb0EEEvNS_9FwdParamsE --------------------------
	.section	.text._ZN10layer_norm13ln_fwd_kernelINS_13Kernel_traitsI6__halfffffjLj256ELj1ELj4ELj1ELj16ENS_18Kernel_traits_baseILj256ES2_ffffjLj128EEEEELb0ELb1ELb1ELb0EEEvNS_9FwdParamsE,"ax",@progbits
	.align	128
        .global         _ZN10layer_norm13ln_fwd_kernelINS_13Kernel_traitsI6__halfffffjLj256ELj1ELj4ELj1ELj16ENS_18Kernel_traits_baseILj256ES2_ffffjLj128EEEEELb0ELb1ELb1ELb0EEEvNS_9FwdParamsE
        .type           _ZN10layer_norm13ln_fwd_kernelINS_13Kernel_traitsI6__halfffffjLj256ELj1ELj4ELj1ELj16ENS_18Kernel_traits_baseILj256ES2_ffffjLj128EEEEELb0ELb1ELb1ELb0EEEvNS_9FwdParamsE,@function
        .size           _ZN10layer_norm13ln_fwd_kernelINS_13Kernel_traitsI6__halfffffjLj256ELj1ELj4ELj1ELj16ENS_18Kernel_traits_baseILj256ES2_ffffjLj128EEEEELb0ELb1ELb1ELb0EEEvNS_9FwdParamsE,(.L_x_9630 - _ZN10layer_norm13ln_fwd_kernelINS_13Kernel_traitsI6__halfffffjLj256ELj1ELj4ELj1ELj16ENS_18Kernel_traits_baseILj256ES2_ffffjLj128EEEEELb0ELb1ELb1ELb0EEEvNS_9FwdParamsE)
        .other          _ZN10layer_norm13ln_fwd_kernelINS_13Kernel_traitsI6__halfffffjLj256ELj1ELj4ELj1ELj16ENS_18Kernel_traits_baseILj256ES2_ffffjLj128EEEEELb0ELb1ELb1ELb0EEEvNS_9FwdParamsE,@"STO_CUDA_ENTRY STV_DEFAULT"
_ZN10layer_norm13ln_fwd_kernelINS_13Kernel_traitsI6__halfffffjLj256ELj1ELj4ELj1ELj16ENS_18Kernel_traits_baseILj256ES2_ffffjLj128EEEEELb0ELb1ELb1ELb0EEEvNS_9FwdParamsE:
.text._ZN10layer_norm13ln_fwd_kernelINS_13Kernel_traitsI6__halfffffjLj256ELj1ELj4ELj1ELj16ENS_18Kernel_traits_baseILj256ES2_ffffjLj128EEEEELb0ELb1ELb1ELb0EEEvNS_9FwdParamsE:
        /* <DEDUP_REMOVED lines=9> */
[----:B------:R-:W-:Y:S02]  /*0090*/  LOP3.LUT R3, R0, 0x1f, RZ, 0x3c, !PT ;  /* 0x0000001f00037812 */ /* 0x000fe400078e3cff */
[----:B------:R-:W-:Y:S02]  /*00a0*/  MOV R11, R0 ;  /* 0x00000000000b7202 */ /* 0x000fe40000000f00 */
[----:B------:R-:W-:Y:S02]  /*00b0*/  LEA.HI.SX32 R2, R2, R3, 0x1e ;  /* 0x0000000302027211 */ /* 0x000fe400078ff2ff */
[----:B------:R-:W-:Y:S02]  /*00c0*/  SHF.R.U32.HI R3, RZ, 0x5, R5 ;  /* 0x00000005ff037819 */ /* 0x000fe40000011605 */
[C---:B------:R-:W-:Y:S02]  /*00d0*/  LOP3.LUT P3, RZ, R2.reuse, 0xffffffe0, RZ, 0xc0, !PT ;  /* 0xffffffe002ff7812 */ /* 0x040fe4000786c0ff */
[----:B------:R-:W-:-:S02]  /*00e0*/  ISETP.GE.U32.AND P4, PT, R2, 0x40, PT ;  /* 0x000000400200780c */ /* 0x000fc40003f86070 */
[----:B--2---:R-:W-:-:S09]  /*00f0*/  LEA R3, R4, R3, 0x2 ;  /* 0x0000000304037211 */ /* 0x004fd200078e10ff */
        /* <DEDUP_REMOVED lines=16> */
.L_x_7729:
[----:B------:R-:W-:Y:S05]  /*0200*/  BSYNC B0 ;  /* 0x0000000000007941 */ /* 0x000fea0003800000 */
.L_x_7728:
        /* <DEDUP_REMOVED lines=16> */
.L_x_7731:
[----:B------:R-:W-:Y:S05]  /*0310*/  BSYNC B0 ;  /* 0x0000000000007941 */ /* 0x000fea0003800000 */
.L_x_7730:
[----:B------:R-:W-:Y:S02]  /*0320*/  ULDC UR6, c[0x0][0x214] ;  /* 0x0000850000067ab9 */ /* 0x000fe40000000800 */
[----:B------:R-:W-:-:S13]  /*0330*/  ISETP.GE.AND P0, PT, R3, UR6, PT ;  /* 0x0000000603007c0c */ /* 0x000fda000bf06270 */
[----:B------:R-:W-:Y:S05]  /*0340*/  @P0 EXIT ;  /* 0x000000000000094d */ /* 0x000fea0003800000 */
[----:B-----5:R-:W-:Y:S01]  /*0350*/  MOV R42, R12 ;  /* 0x0000000c002a7202 */ /* 0x020fe20000000f00 */
[----:B------:R-:W-:Y:S01]  /*0360*/  HADD2.F32 R41, -RZ, R36.H0_H0 ;  /* 0x20000024ff297230 */ /* 0x000fe20000004100 */
[--C-:B------:R-:W-:Y:S01]  /*0370*/  SHF.R.U64 R40, R12, 0x10, R13.reuse ;  /* 0x000000100c287819 */ /* 0x100fe2000000120d */
[----:B------:R-:W-:Y:S01]  /*0380*/  ULDC.U8 UR6, c[0x0][0x2a0] ;  /* 0x0000a80000067ab9 */ /* 0x000fe20000000000 */
[----:B------:R-:W-:Y:S01]  /*0390*/  MOV R38, R13 ;  /* 0x0000000d00267202 */ /* 0x000fe20000000f00 */
[----:B------:R-:W-:Y:S01]  /*03a0*/  HADD2.F32 R42, -RZ, R42.H0_H0 ;  /* 0x2000002aff2a7230 */ /* 0x000fe20000004100 */
[----:B------:R-:W-:Y:S01]  /*03b0*/  SHF.R.U32.HI R9, RZ, 0x10, R13 ;  /* 0x00000010ff097819 */ /* 0x000fe2000001160d */
[----:B------:R-:W-:Y:S01]  /*03c0*/  HADD2.F32 R40, -RZ, R40.H0_H0 ;  /* 0x20000028ff287230 */ /* 0x000fe20000004100 */
[----:B------:R-:W-:Y:S01]  /*03d0*/  MOV R51, R14 ;  /* 0x0000000e00337202 */ /* 0x000fe20000000f00 */
[----:B------:R-:W-:Y:S01]  /*03e0*/  HADD2.F32 R38, -RZ, R38.H0_H0 ;  /* 0x20000026ff267230 */ /* 0x000fe20000004100 */
[--C-:B------:R-:W-:Y:S01]  /*03f0*/  SHF.R.U64 R50, R14, 0x10, R15.reuse ;  /* 0x000000100e327819 */ /* 0x100fe2000000120f */
[----:B------:R-:W-:Y:S01]  /*0400*/  ULDC UR7, c[0x0][0x2d8] ;  /* 0x0000b60000077ab9 */ /* 0x000fe20000000800 */
[----:B------:R-:W-:Y:S01]  /*0410*/  MOV R48, R15 ;  /* 0x0000000f00307202 */ /* 0x000fe20000000f00 */
[----:B------:R-:W-:Y:S01]  /*0420*/  HADD2.F32 R51, -RZ, R51.H0_H0 ;  /* 0x20000033ff337230 */ /* 0x000fe20000004100 */
[----:B------:R-:W-:Y:S01]  /*0430*/  SHF.R.U32.HI R47, RZ, 0x10, R15 ;  /* 0x00000010ff2f7819 */ /* 0x000fe2000001160f */
[----:B------:R-:W-:Y:S01]  /*0440*/  HADD2.F32 R50, -RZ, R50.H0_H0 ;  /* 0x20000032ff327230 */ /* 0x000fe20000004100 */
[----:B------:R-:W-:Y:S01]  /*0450*/  MOV R46, R10 ;  /* 0x0000000a002e7202 */ /* 0x000fe20000000f00 */
[----:B------:R-:W-:Y:S01]  /*0460*/  HADD2.F32 R48, -RZ, R48.H0_H0 ;  /* 0x20000030ff307230 */ /* 0x000fe20000004100 */
        /* <DEDUP_REMOVED lines=25> */
[----:B------:R-:W-:-:S02]  /*0600*/  HADD2.F32 R30, -RZ, R30.H0_H0 ;  /* 0x2000001eff1e7230 */ /* 0x000fc40000004100 */
[----:B------:R-:W-:Y:S02]  /*0610*/  HADD2.F32 R39, -RZ, R39.H0_H0 ;  /* 0x20000027ff277230 */ /* 0x000fe40000004100 */
[----:B------:R-:W-:Y:S02]  /*0620*/  HADD2.F32 R31, -RZ, R31.H0_H0 ;  /* 0x2000001fff1f7230 */ /* 0x000fe40000004100 */
[----:B------:R-:W-:Y:S02]  /*0630*/  HADD2.F32 R32, -RZ, R32.H0_H0 ;  /* 0x20000020ff207230 */ /* 0x000fe40000004100 */
[----:B------:R-:W-:-:S07]  /*0640*/  HADD2.F32 R33, -RZ, R33.H0_H0 ;  /* 0x20000021ff217230 */ /* 0x000fce0000004100 */
.L_x_7757:
        /* <DEDUP_REMOVED lines=50> */
[----:B------:R-:W-:-:S04]  /*0970*/  FMUL.FTZ R16, R51, R16 ;  /* 0x0000001033107220 */ /* 0x000fc80000410000 */
[----:B------:R-:W-:-:S07]  /*0980*/  @P0 FADD.FTZ R16, R8, R16 ;  /* 0x0000001008100221 */ /* 0x000fce0000010000 */
.L_x_7735:
[----:B------:R-:W-:Y:S05]  /*0990*/  BSYNC B1 ;  /* 0x0000000000017941 */ /* 0x000fea0003800000 */
.L_x_7734:
[----:B------:R-:W-:Y:S04]  /*09a0*/  BSSY B1, `(.L_x_7736) ;  /* 0x0000005000017945 */ /* 0x000fe80003800000 */
[----:B------:R-:W-:Y:S05]  /*09b0*/  @!P6 BRA `(.L_x_7737) ;  /* 0x00000000000ce947 */ /* 0x000fea0003800000 */
[----:B-----5:R-:W-:-:S04]  /*09c0*/  FMUL.FTZ R17, R13, UR6 ;  /* 0x000000060d117c20 */ /* 0x020fc80008410000 */
[----:B------:R-:W-:-:S04]  /*09d0*/  FMUL.FTZ R17, R50, R17 ;  /* 0x0000001132117220 */ /* 0x000fc80000410000 */
[----:B------:R-:W-:-:S07]  /*09e0*/  @P0 FADD.FTZ R17, R9, R17 ;  /* 0x0000001109110221 */ /* 0x000fce0000010000 */
.L_x_7737:
[----:B------:R-:W-:Y:S05]  /*09f0*/  BSYNC B1 ;  /* 0x0000000000017941 */ /* 0x000fea0003800000 */
.L_x_7736:
[----:B------:R-:W-:Y:S04]  /*0a00*/  BSSY B1, `(.L_x_7738) ;  /* 0x0000005000017945 */ /* 0x000fe80003800000 */
[----:B------:R-:W-:Y:S05]  /*0a10*/  @!P6 BRA `(.L_x_7739) ;  /* 0x00000000000ce947 */ /* 0x000fea0003800000 */
[----:B-----5:R-:W-:-:S04]  /*0a20*/  FMUL.FTZ R49, R14, UR6 ;  /* 0x000000060e317c20 */ /* 0x020fc80008410000 */
[----:B------:R-:W-:-:S04]  /*0a30*/  FMUL.FTZ R18, R48, R49 ;  /* 0x0000003130127220 */ /* 0x000fc80000410000 */
[----:B------:R-:W-:-:S07]  /*0a40*/  @P0 FADD.FTZ R18, R10, R18 ;  /* 0x000000120a120221 */ /* 0x000fce0000010000 */
.L_x_7739:
[----:B------:R-:W-:Y:S05]  /*0a50*/  BSYNC B1 ;  /* 0x0000000000017941 */ /* 0x000fea0003800000 */
.L_x_7738:
[----:B------:R-:W-:Y:S04]  /*0a60*/  BSSY B1, `(.L_x_7740) ;  /* 0x0000005000017945 */ /* 0x000fe80003800000 */
[----:B------:R-:W-:Y:S05]  /*0a70*/  @!P6 BRA `(.L_x_7741) ;  /* 0x00000000000ce947 */ /* 0x000fea0003800000 */
[----:B-----5:R-:W-:-:S04]  /*0a80*/  FMUL.FTZ R52, R15, UR6 ;  /* 0x000000060f347c20 */ /* 0x020fc80008410000 */
[----:B------:R-:W-:-:S04]  /*0a90*/  FMUL.FTZ R19, R47, R52 ;  /* 0x000000342f137220 */ /* 0x000fc80000410000 */
[----:B------:R-:W-:-:S07]  /*0aa0*/  @P0 FADD.FTZ R19, R11, R19 ;  /* 0x000000130b130221 */ /* 0x000fce0000010000 */
.L_x_7741:
[----:B------:R-:W-:Y:S05]  /*0ab0*/  BSYNC B1 ;  /* 0x0000000000017941 */ /* 0x000fea0003800000 */
.L_x_7740:
[----:B------:R0:W-:Y:S01]  /*0ac0*/  STG.E.128 desc[UR4][R34.64], R16 ;  /* 0x0000001022007986 */ /* 0x0001e2000c101d04 */
[----:B------:R-:W-:Y:S02]  /*0ad0*/  IADD3 R36, R36, 0x20, RZ ;  /* 0x0000002024247810 */ /* 0x000fe40007ffe0ff */
[----:B------:R-:W-:-:S07]  /*0ae0*/  IADD3 R26, R26, 0x20, RZ ;  /* 0x000000201a1a7810 */ /* 0x000fce0007ffe0ff */
.L_x_7733:
[----:B------:R-:W-:Y:S05]  /*0af0*/  BSYNC B0 ;  /* 0x0000000000007941 */ /* 0x000fea0003800000 */
.L_x_7732:
        /* <DEDUP_REMOVED lines=29> */
[----:B------:R-:W-:-:S04]  /*0cd0*/  FMUL.FTZ R20, R46, R35 ;  /* 0x000000232e147220 */ /* 0x000fc80000410000 */
[----:B------:R-:W-:-:S07]  /*0ce0*/  @P0 FADD.FTZ R20, R8, R20 ;  /* 0x0000001408140221 */ /* 0x000fce0000010000 */
.L_x_7745:
[----:B------:R-:W-:Y:S05]  /*0cf0*/  BSYNC B1 ;  /* 0x0000000000017941 */ /* 0x000fea0003800000 */
.L_x_7744:
[----:B------:R-:W-:Y:S04]  /*0d00*/  BSSY B1, `(.L_x_7746) ;  /* 0x0000005000017945 */ /* 0x000fe80003800000 */
[----:B------:R-:W-:Y:S05]  /*0d10*/  @!P6 BRA `(.L_x_7747) ;  /* 0x00000000000ce947 */ /* 0x000fea0003800000 */
[----:B-----5:R-:W-:-:S04]  /*0d20*/  FMUL.FTZ R34, R13, UR6 ;  /* 0x000000060d227c20 */ /* 0x020fc80008410000 */
[----:B------:R-:W-:-:S04]  /*0d30*/  FMUL.FTZ R21, R45, R34 ;  /* 0x000000222d157220 */ /* 0x000fc80000410000 */
[----:B------:R-:W-:-:S07]  /*0d40*/  @P0 FADD.FTZ R21, R9, R21 ;  /* 0x0000001509150221 */ /* 0x000fce0000010000 */
.L_x_7747:
[----:B------:R-:W-:Y:S05]  /*0d50*/  BSYNC B1 ;  /* 0x0000000000017941 */ /* 0x000fea0003800000 */
.L_x_7746:
[----:B------:R-:W-:Y:S04]  /*0d60*/  BSSY B1, `(.L_x_7748) ;  /* 0x0000005000017945 */ /* 0x000fe80003800000 */
[----:B------:R-:W-:Y:S05]  /*0d70*/  @!P6 BRA `(.L_x_7749) ;  /* 0x00000000000ce947 */ /* 0x000fea0003800000 */
[----:B-----5:R-:W-:-:S04]  /*0d80*/  FMUL.FTZ R35, R14, UR6 ;  /* 0x000000060e237c20 */ /* 0x020fc80008410000 */
[----:B------:R-:W-:-:S04]  /*0d90*/  FMUL.FTZ R22, R44, R35 ;  /* 0x000000232c167220 */ /* 0x000fc80000410000 */
[----:B------:R-:W-:-:S07]  /*0da0*/  @P0 FADD.FTZ R22, R10, R22 ;  /* 0x000000160a160221 */ /* 0x000fce0000010000 */
.L_x_7749:
[----:B------:R-:W-:Y:S05]  /*0db0*/  BSYNC B1 ;  /* 0x0000000000017941 */ /* 0x000fea0003800000 */
.L_x_7748:
[----:B------:R-:W-:Y:S04]  /*0dc0*/  BSSY B1, `(.L_x_7750) ;  /* 0x0000005000017945 */ /* 0x000fe80003800000 */
[----:B------:R-:W-:Y:S05]  /*0dd0*/  @!P6 BRA `(.L_x_7751) ;  /* 0x00000000000ce947 */ /* 0x000fea0003800000 */
[----:B-----5:R-:W-:-:S04]  /*0de0*/  FMUL.FTZ R34, R15, UR6 ;  /* 0x000000060f227c20 */ /* 0x020fc80008410000 */
[----:B------:R-:W-:-:S04]  /*0df0*/  FMUL.FTZ R23, R43, R34 ;  /* 0x000000222b177220 */ /* 0x000fc80000410000 */
[----:B------:R-:W-:-:S07]  /*0e00*/  @P0 FADD.FTZ R23, R11, R23 ;  /* 0x000000170b170221 */ /* 0x000fce0000010000 */
.L_x_7751:
[----:B------:R-:W-:Y:S05]  /*0e10*/  BSYNC B1 ;  /* 0x0000000000017941 */ /* 0x000fea0003800000 */
.L_x_7750:
[----:B------:R1:W-:Y:S02]  /*0e20*/  STG.E.128 desc[UR4][R26.64], R20 ;  /* 0x000000141a007986 */ /* 0x0003e4000c101d04 */
.L_x_7743:
[----:B------:R-:W-:Y:S05]  /*0e30*/  BSYNC B0 ;  /* 0x0000000000007941 */ /* 0x000fea0003800000 */
.L_x_7742:
        /* <DEDUP_REMOVED lines=27> */
[----:B------:R-:W-:-:S03]  /*0ff0*/  FADD.FTZ R34, R17, -R49 ;  /* 0x8000003111227221 */ /* 0x000fc60000010000 */
[----:B------:R-:W-:Y:S01]  /*1000*/  FFMA.FTZ R27, R26, R26, RZ ;  /* 0x0000001a1a1b7223 */ /* 0x000fe200000100ff */
[----:B------:R-:W-:-:S03]  /*1010*/  FADD.FTZ R26, R18, -R49 ;  /* 0x80000031121a7221 */ /* 0x000fc60000010000 */
[----:B------:R-:W-:Y:S01]  /*1020*/  FFMA.FTZ R27, R34, R34, R27 ;  /* 0x00000022221b7223 */ /* 0x000fe2000001001b */
[----:B------:R-:W-:-:S03]  /*1030*/  FADD.FTZ R34, R19, -R49 ;  /* 0x8000003113227221 */ /* 0x000fc60000010000 */
[----:B------:R-:W-:Y:S01]  /*1040*/  FFMA.FTZ R27, R26, R26, R27 ;  /* 0x0000001a1a1b7223 */ /* 0x000fe2000001001b */
[----:B------:R-:W-:-:S03]  /*1050*/  FADD.FTZ R26, R21, -R49 ;  /* 0x80000031151a7221 */ /* 0x000fc60000010000 */
        /* <DEDUP_REMOVED lines=18> */
.L_x_7769:
        /* <DEDUP_REMOVED lines=20> */
[----:B------:R-:W-:Y:S04]  /*12c0*/  BSSY B1, `(.L_x_7755) ;  /* 0x0000018000017945 */ /* 0x000fe80003800000 */
[----:B0-----:R-:W-:-:S05]  /*12d0*/  IMAD R24, R24, R53, RZ ;  /* 0x0000003518187224 */ /* 0x001fca00078e02ff */
[----:B------:R-:W-:Y:S02]  /*12e0*/  SHF.R.S32.HI R25, RZ, 0x1f, R24 ;  /* 0x0000001fff197819 */ /* 0x000fe40000011418 */
[----:B-1----:R-:W-:Y:S02]  /*12f0*/  LOP3.LUT R0, R52, 0x1f, RZ, 0xc0, !PT ;  /* 0x0000001f34007812 */ /* 0x002fe400078ec0ff */
[----:B------:R-:W-:Y:S02]  /*1300*/  LEA.HI R25, R25, R24, RZ, 0x2 ;  /* 0x0000001819197211 */ /* 0x000fe400078f10ff */
[----:B------:R-:W-:Y:S02]  /*1310*/  FSEL R52, R49, RZ, !P5 ;  /* 0x000000ff31347208 */ /* 0x000fe40006800000 */
        /* <DEDUP_REMOVED lines=18> */
.L_x_7756:
[----:B------:R-:W-:Y:S05]  /*1440*/  BSYNC B1 ;  /* 0x0000000000017941 */ /* 0x000fea0003800000 */
.L_x_7755:
        /* <DEDUP_REMOVED lines=16> */
.L_x_7754:
[----:B------:R-:W-:Y:S05]  /*1550*/  BSYNC B0 ;  /* 0x0000000000007941 */ /* 0x000fea0003800000 */
.L_x_7753:
[----:B01----:R-:W0:Y:S02]  /*1560*/  LDC.64 R24, c[0x0][0x210] ;  /* 0x00008400ff187b82 */ /* 0x003e240000000a00 */
[----:B0-----:R-:W-:-:S04]  /*1570*/  LEA R3, R24, R3, 0x2 ;  /* 0x0000000318037211 */ /* 0x001fc800078e10ff */
[----:B------:R-:W-:-:S13]  /*1580*/  ISETP.GE.AND P0, PT, R3, R25, PT ;  /* 0x000000190300720c */ /* 0x000fda0003f06270 */
[----:B------:R-:W-:Y:S05]  /*1590*/  @!P0 BRA `(.L_x_7757) ;  /* 0xfffffff0002c8947 */ /* 0x000fea000383ffff */
[----:B------:R-:W-:Y:S05]  /*15a0*/  EXIT ;  /* 0x000000000000794d */ /* 0x000fea0003800000 */
.L_x_7752:
[----:B------:R-:W-:Y:S01]  /*15b0*/  HFMA2.MMA R34, -RZ, RZ, 0, 5.9604644775390625e-08 ;  /* 0x00000001ff227435 */ /* 0x000fe200000001ff */
[----:B------:R-:W-:Y:S01]  /*15c0*/  BSSY B0, `(.L_x_7758) ;  /* 0x0000006000007945 */ /* 0x000fe20003800000 */
[----:B------:R-:W-:Y:S02]  /*15d0*/  MOV R27, 0x1f ;  /* 0x0000001f001b7802 */ /* 0x000fe40000000f00 */
[----:B------:R-:W-:-:S07]  /*15e0*/  MOV R26, 0xffffffff ;  /* 0xffffffff001a7802 */ /* 0x000fce0000000f00 */
[----:B-----5:R-:W-:Y:S05]  /*15f0*/  WARPSYNC.COLLECTIVE R26, `(.L_x_7759) ;  /* 0x000000001a087348 */ /* 0x020fea0003c00000 */
[----:B------:R0:W1:Y:S02]  /*1600*/  SHFL.BFLY P2, R53, R35, R34, R27 ;  /* 0x0c00002223357389 */ /* 0x000064000004001b */
[----:B01---5:R-:W-:Y:S01]  /*1610*/  ENDCOLLECTIVE ;  /* 0x000000000000791b */ /* 0x023fe20003800000 */
.L_x_7759:
[----:B------:R-:W-:Y:S05]  /*1620*/  BSYNC B0 ;  /* 0x0000000000007941 */ /* 0x000fea0003800000 */
.L_x_7758:
[----:B------:R-:W-:Y:S01]  /*1630*/  HFMA2.MMA R34, -RZ, RZ, 0, 1.1920928955078125e-07 ;  /* 0x00000002ff227435 */ /* 0x000fe200000001ff */
[----:B------:R-:W-:Y:S01]  /*1640*/  FADD.FTZ R35, R35, R53 ;  /* 0x0000003523237221 */ /* 0x000fe20000010000 */
[----:B------:R-:W-:Y:S02]  /*1650*/  MOV R27, 0x1f ;  /* 0x0000001f001b7802 */ /* 0x000fe40000000f00 */
[----:B------:R-:W-:-:S07]  /*1660*/  MOV R26, 0xffffffff ;  /* 0xffffffff001a7802 */ /* 0x000fce0000000f00 */
[----:B------:R-:W-:Y:S05]  /*1670*/  WARPSYNC.COLLECTIVE R26, `(.L_x_7760) ;  /* 0x000000001a087348 */ /* 0x000fea0003c00000 */
[----:B------:R0:W1:Y:S02]  /*1680*/  SHFL.BFLY P2, R53, R35, R34, R27 ;  /* 0x0c00002223357389 */ /* 0x000064000004001b */
[----:B01----:R-:W-:Y:S01]  /*1690*/  ENDCOLLECTIVE ;  /* 0x000000000000791b */ /* 0x003fe20003800000 */
.L_x_7760:
[----:B------:R-:W-:Y:S01]  /*16a0*/  HFMA2.MMA R34, -RZ, RZ, 0, 2.384185791015625e-07 ;  /* 0x00000004ff227435 */ /* 0x000fe200000001ff */
[----:B------:R-:W-:-:S05]  /*16b0*/  FADD.FTZ R36, R35, R53 ;  /* 0x0000003523247221 */ /* 0x000fca0000010000 */
[----:B------:R-:W-:-:S07]  /*16c0*/  MOV R35, R36 ;  /* 0x0000002400237202 */ /* 0x000fce0000000f00 */
[----:B------:R-:W-:Y:S05]  /*16d0*/  WARPSYNC.COLLECTIVE R26, `(.L_x_7761) ;  /* 0x000000001a087348 */ /* 0x000fea0003c00000 */
[----:B------:R0:W1:Y:S02]  /*16e0*/  SHFL.BFLY P2, R53, R35, R34, R27 ;  /* 0x0c00002223357389 */ /* 0x000064000004001b */
[----:B01----:R-:W-:Y:S01]  /*16f0*/  ENDCOLLECTIVE ;  /* 0x000000000000791b */ /* 0x003fe20003800000 */
.L_x_7761:
[----:B------:R-:W-:Y:S01]  /*1700*/  HFMA2.MMA R34, -RZ, RZ, 0, 4.76837158203125e-07 ;  /* 0x00000008ff227435 */ /* 0x000fe200000001ff */
[----:B------:R-:W-:Y:S02]  /*1710*/  FADD.FTZ R52, R36, R53 ;  /* 0x0000003524347221 */ /* 0x000fe40000010000 */
[----:B------:R-:W0:Y:S03]  /*1720*/  LDC R36, c[0x0][0x290] ;  /* 0x0000a400ff247b82 */ /* 0x000e260000000800 */
[----:B------:R-:W-:-:S07]  /*1730*/  MOV R35, R52 ;  /* 0x0000003400237202 */ /* 0x000fce0000000f00 */
[----:B0-----:R-:W-:Y:S05]  /*1740*/  WARPSYNC.COLLECTIVE R26, `(.L_x_7762) ;  /* 0x000000001a087348 */ /* 0x001fea0003c00000 */
[----:B------:R1:W2:Y:S02]  /*1750*/  SHFL.BFLY P2, R53, R35, R34, R27 ;  /* 0x0c00002223357389 */ /* 0x0002a4000004001b */
[----:B012---:R-:W-:Y:S01]  /*1760*/  ENDCOLLECTIVE ;  /* 0x000000000000791b */ /* 0x007fe20003800000 */
.L_x_7762:
[----:B------:R-:W-:Y:S01]  /*1770*/  HFMA2.MMA R34, -RZ, RZ, 0, 9.5367431640625e-07 ;  /* 0x00000010ff227435 */ /* 0x000fe200000001ff */
[----:B------:R-:W-:-:S05]  /*1780*/  FADD.FTZ R52, R52, R53 ;  /* 0x0000003534347221 */ /* 0x000fca0000010000 */
[----:B------:R-:W-:-:S07]  /*1790*/  MOV R35, R52 ;  /* 0x0000003400237202 */ /* 0x000fce0000000f00 */
[----:B------:R-:W-:Y:S05]  /*17a0*/  WARPSYNC.COLLECTIVE R26, `(.L_x_7763) ;  /* 0x000000001a087348 */ /* 0x000fea0003c00000 */
[----:B------:R0:W1:Y:S02]  /*17b0*/  SHFL.BFLY P2, R53, R35, R34, R27 ;  /* 0x0c00002223357389 */ /* 0x000064000004001b */
[----:B01----:R-:W-:Y:S01]  /*17c0*/  ENDCOLLECTIVE ;  /* 0x000000000000791b */ /* 0x003fe20003800000 */
.L_x_7763:
[----:B------:R-:W-:Y:S01]  /*17d0*/  MOV R34, 0x1 ;  /* 0x0000000100227802 */ /* 0x000fe20000000f00 */
        /* <DEDUP_REMOVED lines=19> */
[----:B------:R-:W-:Y:S01]  /*1910*/  HFMA2.MMA R27, -RZ, RZ, 0, 1.847743988037109375e-06 ;  /* 0x0000001fff1b7435 */ /* 0x000fe200000001ff */
[----:B------:R-:W-:-:S10]  /*1920*/  MOV R26, 0xffffffff ;  /* 0xffffffff001a7802 */ /* 0x000fd40000000f00 */
[----:B------:R-:W-:Y:S05]  /*1930*/  WARPSYNC.COLLECTIVE R26, `(.L_x_7764) ;  /* 0x000000001a087348 */ /* 0x000fea0003c00000 */
[----:B------:R0:W1:Y:S02]  /*1940*/  SHFL.BFLY P2, R53, R35, R34, R27 ;  /* 0x0c00002223357389 */ /* 0x000064000004001b */
[----:B01----:R-:W-:Y:S01]  /*1950*/  ENDCOLLECTIVE ;  /* 0x000000000000791b */ /* 0x003fe20003800000 */
.L_x_7764:
[----:B------:R-:W-:Y:S01]  /*1960*/  HFMA2.MMA R34, -RZ, RZ, 0, 1.1920928955078125e-07 ;  /* 0x00000002ff227435 */ /* 0x000fe200000001ff */
[----:B------:R-:W-:-:S10]  /*1970*/  FADD.FTZ R35, R35, R53 ;  /* 0x0000003523237221 */ /* 0x000fd40000010000 */
[----:B------:R-:W-:Y:S05]  /*1980*/  WARPSYNC.COLLECTIVE R26, `(.L_x_7765) ;  /* 0x000000001a087348 */ /* 0x000fea0003c00000 */
[----:B------:R0:W1:Y:S02]  /*1990*/  SHFL.BFLY P2, R53, R35, R34, R27 ;  /* 0x0c00002223357389 */ /* 0x000064000004001b */
[----:B01----:R-:W-:Y:S01]  /*19a0*/  ENDCOLLECTIVE ;  /* 0x000000000000791b */ /* 0x003fe20003800000 */
.L_x_7765:
[----:B------:R-:W-:Y:S01]  /*19b0*/  MOV R34, 0x4 ;  /* 0x0000000400227802 */ /* 0x000fe20000000f00 */
[----:B------:R-:W-:-:S07]  /*19c0*/  FADD.FTZ R35, R35, R53 ;  /* 0x0000003523237221 */ /* 0x000fce0000010000 */
[----:B------:R-:W-:Y:S05]  /*19d0*/  WARPSYNC.COLLECTIVE R26, `(.L_x_7766) ;  /* 0x000000001a087348 */ /* 0x000fea0003c00000 */
[----:B------:R0:W1:Y:S02]  /*19e0*/  SHFL.BFLY P2, R53, R35, R34, R27 ;  /* 0x0c00002223357389 */ /* 0x000064000004001b */
[----:B01----:R-:W-:Y:S01]  /*19f0*/  ENDCOLLECTIVE ;  /* 0x000000000000791b */ /* 0x003fe20003800000 */
.L_x_7766:
[----:B------:R-:W-:Y:S01]  /*1a00*/  HFMA2.MMA R34, -RZ, RZ, 0, 4.76837158203125e-07 ;  /* 0x00000008ff227435 */ /* 0x000fe200000001ff */
[----:B------:R-:W-:-:S10]  /*1a10*/  FADD.FTZ R35, R35, R53 ;  /* 0x0000003523237221 */ /* 0x000fd40000010000 */
[----:B------:R-:W-:Y:S05]  /*1a20*/  WARPSYNC.COLLECTIVE R26, `(.L_x_7767) ;  /* 0x000000001a087348 */ /* 0x000fea0003c00000 */
[----:B------:R0:W1:Y:S02]  /*1a30*/  SHFL.BFLY P2, R53, R35, R34, R27 ;  /* 0x0c00002223357389 */ /* 0x000064000004001b */
[----:B01----:R-:W-:Y:S01]  /*1a40*/  ENDCOLLECTIVE ;  /* 0x000000000000791b */ /* 0x003fe20003800000 */
.L_x_7767:
[----:B------:R-:W-:Y:S01]  /*1a50*/  HFMA2.MMA R34, -RZ, RZ, 0, 9.5367431640625e-07 ;  /* 0x00000010ff227435 */ /* 0x000fe200000001ff */
[----:B------:R-:W-:-:S05]  /*1a60*/  FADD.FTZ R52, R35, R53 ;  /* 0x0000003523347221 */ /* 0x000fca0000010000 */
[----:B------:R-:W-:-:S07]  /*1a70*/  MOV R35, R52 ;  /* 0x0000003400237202 */ /* 0x000fce0000000f00 */
[----:B------:R-:W-:Y:S05]  /*1a80*/  WARPSYNC.COLLECTIVE R26, `(.L_x_7768) ;  /* 0x000000001a087348 */ /* 0x000fea0003c00000 */
[----:B------:R0:W1:Y:S02]  /*1a90*/  SHFL.BFLY P2, R53, R35, R34, R27 ;  /* 0x0c00002223357389 */ /* 0x000064000004001b */
[----:B01----:R-:W-:Y:S01]  /*1aa0*/  ENDCOLLECTIVE ;  /* 0x000000000000791b */ /* 0x003fe20003800000 */
.L_x_7768:
[----:B------:R-:W-:Y:S05]  /*1ab0*/  BRA `(.L_x_7769) ;  /* 0xfffffff400b07947 */ /* 0x000fea000383ffff */
.L_x_7770:
        /* <DEDUP_REMOVED lines=12> */
.L_x_9630:


//--------------------- .text._ZN10layer_norm13ln_fwd_kernelINS_13Kernel_traitsI6__halfffffjLj256ELj1ELj4ELj1ELj16ENS_18Kernel_traits_baseILj256ES2_ffffjLj128EEEEELb0ELb1ELb1ELb1EEEvNS_9FwdParamsE --------------------------
	.section	.text._ZN10layer_norm13ln_fwd_kernelINS_13Kernel_traitsI6__halfffffjLj256ELj1ELj4ELj1ELj16ENS_18Kernel_traits_baseILj256ES2_ffffjLj128EEEEELb0ELb1ELb1ELb1EEEvNS_9FwdParamsE,"ax",@progbits
	.align	128
        .global         _ZN10layer_norm13ln_fwd_kernelINS_13Kernel_traitsI6__halfffffjLj256ELj1ELj4ELj1ELj16ENS_18Kernel_traits_baseILj256ES2_ffffjLj128EEEEELb0ELb1ELb1ELb1EEEvNS_9FwdParamsE
        .type           _ZN10layer_norm13ln_fwd_kernelINS_13Kernel_traitsI6__halfffffjLj256ELj1ELj4ELj1ELj16ENS_18Kernel_traits_baseILj256ES2_ffffjLj128EEEEELb0ELb1ELb1ELb1EEEvNS_9FwdParamsE,@function
        .size           _ZN10layer_norm13ln_fwd_kernelINS_13Kernel_traitsI6__halfffffjLj256ELj1ELj4ELj1ELj16ENS_18Kernel_traits_baseILj256ES2_ffffjLj128EEEEELb0ELb1ELb1ELb1EEEvNS_9FwdParamsE,(.L_x_9631 - _ZN10layer_norm13ln_fwd_kernelINS_13Kernel_traitsI6__halfffffjLj256ELj1ELj4ELj1ELj16ENS_18Kernel_traits_baseILj256ES2_ffffjLj128EEEEELb0ELb1ELb1ELb1EEEvNS_9FwdParamsE)
        .other          _ZN10layer_norm13ln_fwd_kernelINS_13Kernel_traitsI6__halfffffjLj256ELj1ELj4ELj1ELj16ENS_18Kernel_traits_baseILj256ES2_ffffjLj128EEEEELb0ELb1ELb1ELb1EEEvNS_9FwdParamsE,@"STO_CUDA_ENTRY STV_DEFAULT"
_ZN10layer_norm13ln_fwd_kernelINS_13Kernel_traitsI6__halfffffjLj256ELj1ELj4ELj1ELj16ENS_18Kernel_traits_baseILj256ES2_ffffjLj128EEEEELb0ELb1ELb1ELb1EEEvNS_9FwdParamsE:
.text._ZN10layer_norm13ln_fwd_kernelINS_13Kernel_traitsI6__halfffffjLj256ELj1ELj4ELj1ELj16ENS_18Kernel_traits_baseILj256ES2_ffffjLj128EEEEELb0ELb1ELb1ELb1EEEvNS_9FwdParamsE:
        /* <DEDUP_REMOVED lines=16> */
[----:B------:R-:W-:Y:S01]  /*0100*/  IADD3.X R3, RZ, UR7, RZ, P1, !PT ;  /* 0x00000007ff037c10 */ /* 0x000fe20008ffe4ff */
[----:B------:R-:W-:Y:S01]  /*0110*/  ULDC.64 UR6, c[0x0][0x278] ;  /* 0x00009e0000067ab9 */ /* 0x000fe20000000a00 */
[----:B------:R-:W-:Y:S01]  /*0120*/  ISETP.GE.AND P1, PT, R43, UR8, PT ;  /* 0x000000082b007c0c */ /* 0x000fe2000bf26270 */
[----:B------:R0:W5:Y:S01]  /*0130*/  @P0 LDG.E.64 R6, desc[UR4][R4.64] ;  /* 0x0000000404060981 */ /* 0x000162000c1e1b00 */
[----:B------:R-:W-:-:S03]  /*0140*/  LOP3.LUT R44, R44, 0x1f, RZ, 0xc0, !PT ;  /* 0x0000001f2c2c7812 */ /* 0x000fc600078ec0ff */
[----:B------:R0:W5:Y:S01]  /*0150*/  @P0 LDG.E.64 R18, desc[UR4][R4.64+0x100] ;  /* 0x0001000404120981 */ /* 0x000162000c1e1b00 */
[----:B------:R-:W-:-:S04]  /*0160*/  LEA R14, P2, R44, UR6, 0x3 ;  /* 0x000000062c0e7c11 */ /* 0x000fc8000f8418ff */
[----:B------:R-:W-:-:S03]  /*0170*/  IADD3.X R15, RZ, UR7, RZ, P2, !PT ;  /* 0x00000007ff0f7c10 */ /* 0x000fc600097fe4ff */
[----:B------:R-:W-:Y:S06]  /*0180*/  @P1 EXIT ;  /* 0x000000000000194d */ /* 0x000fec0003800000 */
[----:B------:R-:W2:Y:S04]  /*0190*/  LDG.E.64 R20, desc[UR4][R2.64] ;  /* 0x0000000402147981 */ /* 0x000ea8000c1e1b00 */
[----:B------:R1:W3:Y:S04]  /*01a0*/  LDG.E.64 R22, desc[UR4][R2.64+0x100] ;  /* 0x0001000402167981 */ /* 0x0002e8000c1e1b00 */
[----:B------:R-:W4:Y:S04]  /*01b0*/  LDG.E.64 R12, desc[UR4][R14.64] ;  /* 0x000000040e0c7981 */ /* 0x000f28000c1e1b00 */
[----:B------:R-:W4:Y:S01]  /*01c0*/  LDG.E.64 R10, desc[UR4][R14.64+0x100] ;  /* 0x000100040e0a7981 */ /* 0x000f22000c1e1b00 */
[----:B-----5:R-:W-:-:S02]  /*01d0*/  @!P0 CS2R R6, SRZ ;  /* 0x0000000000068805 */ /* 0x020fc4000001ff00 */
[----:B------:R-:W-:Y:S01]  /*01e0*/  @!P0 CS2R R18, SRZ ;  /* 0x0000000000128805 */ /* 0x000fe2000001ff00 */
[----:B------:R-:W-:Y:S01]  /*01f0*/  ULDC.U8 UR6, c[0x0][0x2a0] ;  /* 0x0000a80000067ab9 */ /* 0x000fe20000000000 */
[----:B------:R-:W-:Y:S01]  /*0200*/  ULDC UR7, c[0x0][0x2d8] ;  /* 0x0000b60000077ab9 */ /* 0x000fe20000000800 */
[----:B------:R-:W-:Y:S01]  /*0210*/  ISETP.NE.AND P4, PT, RZ, UR6, PT ;  /* 0x00000006ff007c0c */ /* 0x000fe2000bf85270 */
[----:B------:R-:W-:Y:S01]  /*0220*/  ULDC UR6, c[0x0][0x29c] ;  /* 0x0000a70000067ab9 */ /* 0x000fe20000000800 */
[--C-:B------:R-:W-:Y:S01]  /*0230*/  SHF.R.U64 R16, R6, 0x10, R7.reuse ;  /* 0x0000001006107819 */ /* 0x100fe20000001207 */
[----:B------:R-:W-:Y:S01]  /*0240*/  HADD2.F32 R9, -RZ, R6.H0_H0 ;  /* 0x20000006ff097230 */ /* 0x000fe20000004100 */
[----:B------:R-:W-:Y:S01]  /*0250*/  SHF.R.U32.HI R28, RZ, 0x10, R7 ;  /* 0x00000010ff1c7819 */ /* 0x000fe20000011607 */
[----:B------:R-:W-:Y:S01]  /*0260*/  HADD2.F32 R6, -RZ, R7.H0_H0 ;  /* 0x20000007ff067230 */ /* 0x000fe20000004100 */
[--C-:B------:R-:W-:Y:S01]  /*0270*/  SHF.R.U64 R29, R18, 0x10, R19.reuse ;  /* 0x00000010121d7819 */ /* 0x100fe20000001213 */
[----:B------:R-:W-:Y:S01]  /*0280*/  HADD2.F32 R7, -RZ, R18.H0_H0 ;  /* 0x20000012ff077230 */ /* 0x000fe20000004100 */
[----:B------:R-:W-:Y:S01]  /*0290*/  SHF.R.U32.HI R30, RZ, 0x10, R19 ;  /* 0x00000010ff1e7819 */ /* 0x000fe20000011613 */
[----:B0-----:R-:W-:-:S02]  /*02a0*/  HADD2.F32 R5, -RZ, R19.H0_H0 ;  /* 0x20000013ff057230 */ /* 0x001fc40000004100 */
[----:B------:R-:W-:Y:S02]  /*02b0*/  HADD2.F32 R28, -RZ, R28.H0_H0 ;  /* 0x2000001cff1c7230 */ /* 0x000fe40000004100 */
        /* <DEDUP_REMOVED lines=25> */
[----:B------:R-:W-:Y:S02]  /*0450*/  HADD2.F32 R38, -RZ, R38.H0_H0 ;  /* 0x20000026ff267230 */ /* 0x000fe40000004100 */
[----:B------:R-:W-:-:S07]  /*0460*/  HADD2.F32 R39, -RZ, R39.H0_H0 ;  /* 0x20000027ff277230 */ /* 0x000fce0000004100 */
.L_x_7790:
        /* <DEDUP_REMOVED lines=12> */
[----:B------:R-:W1:Y:S01]  /*0530*/  LDC.64 R22, c[0x0][0x288] ;  /* 0x0000a200ff167b82 */ /* 0x000e620000000a00 */
[----:B------:R-:W-:Y:S01]  /*0540*/  HFMA2.MMA R47, -RZ, RZ, 0, 0 ;  /* 0x00000000ff2f7435 */ /* 0x000fe200000001ff */
[----:B0-----:R-:W-:-:S05]  /*0550*/  @P0 IMAD.WIDE.U32 R26, R53, 0x10, R20 ;  /* 0x00000010351a0825 */ /* 0x001fca00078e0014 */
[----:B------:R0:W2:Y:S01]  /*0560*/  @P0 LDG.E.128 R12, desc[UR4][R26.64] ;  /* 0x000000041a0c0981 */ /* 0x0000a2000c1e1d00 */
[----:B-1----:R-:W-:-:S05]  /*0570*/  IMAD.WIDE R36, R43, 0x4, R22 ;  /* 0x000000042b247825 */ /* 0x002fca00078e0216 */
[----:B-----5:R1:W5:Y:S01]  /*0580*/  LDG.E R45, desc[UR4][R36.64] ;  /* 0x00000004242d7981 */ /* 0x020362000c1e1900 */
[----:B0-----:R-:W0:Y:S08]  /*0590*/  @P0 LDC.64 R26, c[0x0][0x230] ;  /* 0x00008c00ff1a0b82 */ /* 0x001e300000000a00 */
[----:B-1----:R-:W1:Y:S01]  /*05a0*/  LDC.64 R36, c[0x0][0x238] ;  /* 0x00008e00ff247b82 */ /* 0x002e620000000a00 */
[----:B---3--:R-:W-:-:S13]  /*05b0*/  ISETP.GE.AND P6, PT, R48, 0x1, PT ;  /* 0x000000013000780c */ /* 0x008fda0003fc6270 */
[----:B------:R-:W3:Y:S01]  /*05c0*/  @P6 LDC.64 R20, c[0x0][0x220] ;  /* 0x00008800ff146b82 */ /* 0x000ee20000000a00 */
[----:B------:R-:W-:-:S05]  /*05d0*/  @P6 IADD3 R23, R48, -0x1, RZ ;  /* 0xffffffff30176810 */ /* 0x000fca0007ffe0ff */
[----:B------:R-:W-:-:S05]  /*05e0*/  @P6 IMAD R23, R23, R46, RZ ;  /* 0x0000002e17176224 */ /* 0x000fca00078e02ff */
[----:B------:R-:W-:-:S04]  /*05f0*/  @P6 SHF.R.S32.HI R22, RZ, 0x1f, R23 ;  /* 0x0000001fff166819 */ /* 0x000fc80000011417 */
[----:B------:R-:W-:-:S04]  /*0600*/  @P6 LEA.HI R23, R22, R23, RZ, 0x2 ;  /* 0x0000001716176211 */ /* 0x000fc800078f10ff */
[----:B------:R-:W-:-:S05]  /*0610*/  @P6 LEA.HI.SX32 R47, R23, R44, 0x1e ;  /* 0x0000002c172f6211 */ /* 0x000fca00078ff2ff */
[----:B---3--:R-:W-:-:S05]  /*0620*/  @P6 IMAD.WIDE.U32 R22, R47, 0x10, R20 ;  /* 0x000000102f166825 */ /* 0x008fca00078e0014 */
[----:B------:R3:W5:Y:S01]  /*0630*/  @P6 LDG.E.128 R16, desc[UR4][R22.64] ;  /* 0x0000000416106981 */ /* 0x000762000c1e1d00 */
[----:B------:R-:W-:Y:S01]  /*0640*/  ISETP.GT.AND P5, PT, R48, RZ, PT ;  /* 0x000000ff3000720c */ /* 0x000fe20003fa4270 */
[----:B------:R-:W-:-:S12]  /*0650*/  BSSY B0, `(.L_x_7771) ;  /* 0x000000f000007945 */ /* 0x000fd80003800000 */
[C---:B------:R-:W-:Y:S02]  /*0660*/  @!P5 ISETP.NE.U32.AND P2, PT, R24.reuse, RZ, PT ;  /* 0x000000ff1800d20c */ /* 0x040fe40003f45070 */
[C---:B------:R-:W-:Y:S02]  /*0670*/  @!P5 ISETP.NE.U32.AND P3, PT, R24.reuse, RZ, PT ;  /* 0x000000ff1800d20c */ /* 0x040fe40003f65070 */
[----:B------:R-:W-:Y:S02]  /*0680*/  @!P5 ISETP.NE.AND.EX P2, PT, R25, RZ, PT, P2 ;  /* 0x000000ff1900d20c */ /* 0x000fe40003f45320 */
[----:B------:R-:W-:Y:S02]  /*0690*/  @!P5 ISETP.NE.U32.AND P1, PT, R24, RZ, PT ;  /* 0x000000ff1800d20c */ /* 0x000fe40003f25070 */
[----:B--2---:R-:W-:Y:S02]  /*06a0*/  @!P5 FSEL R20, R12, RZ, P2 ;  /* 0x000000ff0c14d208 */ /* 0x004fe40001000000 */
[----:B------:R-:W-:-:S02]  /*06b0*/  @!P5 ISETP.NE.U32.AND P2, PT, R24, RZ, PT ;  /* 0x000000ff1800d20c */ /* 0x000fc40003f45070 */
[C---:B------:R-:W-:Y:S02]  /*06c0*/  @!P5 ISETP.NE.AND.EX P3, PT, R25.reuse, RZ, PT, P3 ;  /* 0x000000ff1900d20c */ /* 0x040fe40003f65330 */
[C---:B------:R-:W-:Y:S02]  /*06d0*/  @!P5 ISETP.NE.AND.EX P2, PT, R25.reuse, RZ, PT, P2 ;  /* 0x000000ff1900d20c */ /* 0x040fe40003f45320 */
[----:B------:R-:W-:Y:S02]  /*06e0*/  @!P5 ISETP.NE.AND.EX P1, PT, R25, RZ, PT, P1 ;  /* 0x000000ff1900d20c */ /* 0x000fe40003f25310 */
[----:B------:R-:W-:Y:S01]  /*06f0*/  @!P5 FSEL R21, R13, RZ, P2 ;  /* 0x000000ff0d15d208 */ /* 0x000fe20001000000 */
[----:B01-3--:R-:W-:Y:S10]  /*0700*/  @!P5 BRA `(.L_x_7772) ;  /* 0x00000000000cd947 */ /* 0x00bff40003800000 */
[----:B-----5:R-:W-:-:S04]  /*0710*/  FMUL.FTZ R23, R16, UR6 ;  /* 0x0000000610177c20 */ /* 0x020fc80008410000 */
[----:B------:R-:W-:-:S04]  /*0720*/  FMUL.FTZ R20, R42, R23 ;  /* 0x000000172a147220 */ /* 0x000fc80000410000 */
[----:B------:R-:W-:-:S07]  /*0730*/  @P0 FADD.FTZ R20, R12, R20 ;  /* 0x000000140c140221 */ /* 0x000fce0000010000 */
.L_x_7772:
[----:B------:R-:W-:Y:S05]  /*0740*/  BSYNC B0 ;  /* 0x0000000000007941 */ /* 0x000fea0003800000 */
.L_x_7771:
[----:B------:R-:W-:Y:S04]  /*0750*/  BSSY B0, `(.L_x_7773) ;  /* 0x0000005000007945 */ /* 0x000fe80003800000 */
[----:B------:R-:W-:Y:S05]  /*0760*/  @!P5 BRA `(.L_x_7774) ;  /* 0x00000000000cd947 */ /* 0x000fea0003800000 */
[----:B-----5:R-:W-:-:S04]  /*0770*/  FMUL.FTZ R22, R17, UR6 ;  /* 0x0000000611167c20 */ /* 0x020fc80008410000 */
[----:B------:R-:W-:-:S04]  /*0780*/  FMUL.FTZ R21, R41, R22 ;  /* 0x0000001629157220 */ /* 0x000fc80000410000 */
[----:B------:R-:W-:-:S07]  /*0790*/  @P0 FADD.FTZ R21, R13, R21 ;  /* 0x000000150d150221 */ /* 0x000fce0000010000 */
.L_x_7774:
[----:B------:R-:W-:Y:S05]  /*07a0*/  BSYNC B0 ;  /* 0x0000000000007941 */ /* 0x000fea0003800000 */
.L_x_7773:
[----:B------:R-:W-:Y:S01]  /*07b0*/  BSSY B0, `(.L_x_7775) ;  /* 0x0000006000007945 */ /* 0x000fe20003800000 */
[----:B------:R-:W-:-:S03]  /*07c0*/  @!P5 FSEL R22, R14, RZ, P3 ;  /* 0x000000ff0e16d208 */ /* 0x000fc60001800000 */
[----:B------:R-:W-:Y:S05]  /*07d0*/  @!P5 BRA `(.L_x_7776) ;  /* 0x00000000000cd947 */ /* 0x000fea0003800000 */
[----:B-----5:R-:W-:-:S04]  /*07e0*/  FMUL.FTZ R23, R18, UR6 ;  /* 0x0000000612177c20 */ /* 0x020fc80008410000 */
[----:B------:R-:W-:-:S04]  /*07f0*/  FMUL.FTZ R22, R40, R23 ;  /* 0x0000001728167220 */ /* 0x000fc80000410000 */
[----:B------:R-:W-:-:S07]  /*0800*/  @P0 FADD.FTZ R22, R14, R22 ;  /* 0x000000160e160221 */ /* 0x000fce0000010000 */
.L_x_7776:
[----:B------:R-:W-:Y:S05]  /*0810*/  BSYNC B0 ;  /* 0x0000000000007941 */ /* 0x000fea0003800000 */
.L_x_7775:
[----:B------:R-:W-:Y:S01]  /*0820*/  BSSY B0, `(.L_x_7777) ;  /* 0x0000007000007945 */ /* 0x000fe20003800000 */
[----:B------:R-:W-:Y:S01]  /*0830*/  @!P5 FSEL R23, R15, RZ, P1 ;  /* 0x000000ff0f17d208 */ /* 0x000fe20000800000 */
[----:B------:R-:W-:Y:S02]  /*0840*/  IMAD.WIDE.U32 R48, R53, 0x10, R36 ;  /* 0x0000001035307825 */ /* 0x000fe400078e0024 */
[----:B------:R-:W-:Y:S05]  /*0850*/  @!P5 BRA `(.L_x_7778) ;  /* 0x00000000000cd947 */ /* 0x000fea0003800000 */
[----:B-----5:R-:W-:-:S04]  /*0860*/  FMUL.FTZ R50, R19, UR6 ;  /* 0x0000000613327c20 */ /* 0x020fc80008410000 */
[----:B------:R-:W-:-:S04]  /*0870*/  FMUL.FTZ R23, R35, R50 ;  /* 0x0000003223177220 */ /* 0x000fc80000410000 */
[----:B------:R-:W-:-:S07]  /*0880*/  @P0 FADD.FTZ R23, R15, R23 ;  /* 0x000000170f170221 */ /* 0x000fce0000010000 */
.L_x_7778:
[----:B------:R-:W-:Y:S05]  /*0890*/  BSYNC B0 ;  /* 0x0000000000007941 */ /* 0x000fea0003800000 */
.L_x_7777:
        /* <DEDUP_REMOVED lines=14> */
[----:B------:R-:W-:Y:S01]  /*0980*/  @!P5 ISETP.NE.U32.AND P6, PT, R24, RZ, PT ;  /* 0x000000ff1800d20c */ /* 0x000fe20003fc5070 */
[----:B------:R-:W-:Y:S01]  /*0990*/  IMAD.WIDE.U32 R36, R53, 0x10, R36 ;  /* 0x0000001035247825 */ /* 0x000fe200078e0024 */
[C---:B------:R-:W-:Y:S02]  /*09a0*/  @!P5 ISETP.NE.AND.EX P2, PT, R25.reuse, RZ, PT, P2 ;  /* 0x000000ff1900d20c */ /* 0x040fe40003f45320 */
[----:B------:R-:W-:-:S04]  /*09b0*/  @!P5 ISETP.NE.AND.EX P6, PT, R25, RZ, PT, P6 ;  /* 0x000000ff1900d20c */ /* 0x000fc80003fc5360 */
[----:B--2---:R-:W-:Y:S02]  /*09c0*/  @!P5 FSEL R25, R13, RZ, P6 ;  /* 0x000000ff0d19d208 */ /* 0x004fe40003000000 */
[----:B-1----:R-:W-:Y:S02]  /*09d0*/  @!P5 FSEL R26, R14, RZ, P1 ;  /* 0x000000ff0e1ad208 */ /* 0x002fe40000800000 */
[----:B------:R-:W-:Y:S02]  /*09e0*/  @!P5 FSEL R27, R15, RZ, P2 ;  /* 0x000000ff0f1bd208 */ /* 0x000fe40001000000 */
[----:B------:R-:W-:Y:S01]  /*09f0*/  @!P5 FSEL R24, R12, RZ, P3 ;  /* 0x000000ff0c18d208 */ /* 0x000fe20001800000 */
[----:B0-----:R-:W-:Y:S06]  /*0a00*/  @!P5 BRA `(.L_x_7780) ;  /* 0x00000000000cd947 */ /* 0x001fec0003800000 */
[----:B-----5:R-:W-:-:S04]  /*0a10*/  FMUL.FTZ R47, R16, UR6 ;  /* 0x00000006102f7c20 */ /* 0x020fc80008410000 */
[----:B------:R-:W-:-:S04]  /*0a20*/  FMUL.FTZ R24, R8, R47 ;  /* 0x0000002f08187220 */ /* 0x000fc80000410000 */
[----:B------:R-:W-:-:S07]  /*0a30*/  @P0 FADD.FTZ R24, R12, R24 ;  /* 0x000000180c180221 */ /* 0x000fce0000010000 */
.L_x_7780:
[----:B------:R-:W-:Y:S05]  /*0a40*/  BSYNC B0 ;  /* 0x0000000000007941 */ /* 0x000fea0003800000 */
.L_x_7779:
[----:B------:R-:W-:Y:S04]  /*0a50*/  BSSY B0, `(.L_x_7781) ;  /* 0x0000005000007945 */ /* 0x000fe80003800000 */
[----:B------:R-:W-:Y:S05]  /*0a60*/  @!P5 BRA `(.L_x_7782) ;  /* 0x00000000000cd947 */ /* 0x000fea0003800000 */
[----:B-----5:R-:W-:-:S04]  /*0a70*/  FMUL.FTZ R25, R17, UR6 ;  /* 0x0000000611197c20 */ /* 0x020fc80008410000 */
[----:B------:R-:W-:-:S04]  /*0a80*/  FMUL.FTZ R25, R38, R25 ;  /* 0x0000001926197220 */ /* 0x000fc80000410000 */
[----:B------:R-:W-:-:S07]  /*0a90*/  @P0 FADD.FTZ R25, R13, R25 ;  /* 0x000000190d190221 */ /* 0x000fce0000010000 */
.L_x_7782:
[----:B------:R-:W-:Y:S05]  /*0aa0*/  BSYNC B0 ;  /* 0x0000000000007941 */ /* 0x000fea0003800000 */
.L_x_7781:
[----:B------:R-:W-:Y:S04]  /*0ab0*/  BSSY B0, `(.L_x_7783) ;  /* 0x0000005000007945 */ /* 0x000fe80003800000 */
[----:B------:R-:W-:Y:S05]  /*0ac0*/  @!P5 BRA `(.L_x_7784) ;  /* 0x00000000000cd947 */ /* 0x000fea0003800000 */
[----:B-----5:R-:W-:-:S04]  /*0ad0*/  FMUL.FTZ R47, R18, UR6 ;  /* 0x00000006122f7c20 */ /* 0x020fc80008410000 */
[----:B------:R-:W-:-:S04]  /*0ae0*/  FMUL.FTZ R26, R10, R47 ;  /* 0x0000002f0a1a7220 */ /* 0x000fc80000410000 */
[----:B------:R-:W-:-:S07]  /*0af0*/  @P0 FADD.FTZ R26, R14, R26 ;  /* 0x0000001a0e1a0221 */ /* 0x000fce0000010000 */
.L_x_7784:
[----:B------:R-:W-:Y:S05]  /*0b00*/  BSYNC B0 ;  /* 0x0000000000007941 */ /* 0x000fea0003800000 */
.L_x_7783:
[----:B------:R-:W-:Y:S04]  /*0b10*/  BSSY B0, `(.L_x_7785) ;  /* 0x0000005000007945 */ /* 0x000fe80003800000 */
[----:B------:R-:W-:Y:S05]  /*0b20*/  @!P5 BRA `(.L_x_7786) ;  /* 0x00000000000cd947 */ /* 0x000fea0003800000 */
[----:B-----5:R-:W-:-:S04]  /*0b30*/  FMUL.FTZ R48, R19, UR6 ;  /* 0x0000000613307c20 */ /* 0x020fc80008410000 */
[----:B------:R-:W-:-:S04]  /*0b40*/  FMUL.FTZ R27, R39, R48 ;  /* 0x00000030271b7220 */ /* 0x000fc80000410000 */
[----:B------:R-:W-:-:S07]  /*0b50*/  @P0 FADD.FTZ R27, R15, R27 ;  /* 0x0000001b0f1b0221 */ /* 0x000fce0000010000 */
.L_x_7786:
[----:B------:R-:W-:Y:S05]  /*0b60*/  BSYNC B0 ;  /* 0x0000000000007941 */ /* 0x000fea0003800000 */
.L_x_7785:
[----:B------:R-:W-:Y:S01]  /*0b70*/  FADD.FTZ R48, RZ, R20 ;  /* 0x00000014ff307221 */ /* 0x000fe20000010000 */
[----:B------:R0:W-:Y:S01]  /*0b80*/  STG.E.128 desc[UR4][R36.64], R24 ;  /* 0x0000001824007986 */ /* 0x0001e2000c101d04 */
[----:B------:R-:W-:Y:S01]  /*0b90*/  UMOV UR8, 0xffffffff ;  /* 0xffffffff00087882 */ /* 0x000fe20000000000 */
[----:B------:R-:W-:Y:S01]  /*0ba0*/  ISETP.NE.AND P0, PT, R44, RZ, PT ;  /* 0x000000ff2c00720c */ /* 0x000fe20003f05270 */
[----:B------:R-:W-:-:S04]  /*0bb0*/  FADD.FTZ R47, R48, R21 ;  /* 0x00000015302f7221 */ /* 0x000fc80000010000 */
        /* <DEDUP_REMOVED lines=45> */
.L_x_7802:
        /* <DEDUP_REMOVED lines=28> */
[----:B------:R-:W-:Y:S01]  /*1050*/  LEA.HI R45, R46, R45, RZ, 0x2 ;  /* 0x0000002d2e2d7211 */ /* 0x000fe200078f10ff */
[C---:B------:R-:W-:Y:S01]  /*1060*/  FADD.FTZ R46, -R47.reuse, R21 ;  /* 0x000000152f2e7221 */ /* 0x040fe20000010100 */
[----:B------:R-:W-:Y:S01]  /*1070*/  FADD.FTZ R52, -R47, R27 ;  /* 0x0000001b2f347221 */ /* 0x000fe20000010100 */
[----:B------:R-:W-:Y:S01]  /*1080*/  FMUL.FTZ R20, R49, R20 ;  /* 0x0000001431147220 */ /* 0x000fe20000410000 */
[----:B------:R-:W-:Y:S01]  /*1090*/  LEA.HI.SX32 R45, R45, R44, 0x1e ;  /* 0x0000002c2d2d7211 */ /* 0x000fe200078ff2ff */
        /* <DEDUP_REMOVED lines=8> */
[----:B0-----:R-:W-:-:S04]  /*1120*/  IMAD.WIDE.U32 R46, R45, 0x10, R36 ;  /* 0x000000102d2e7825 */ /* 0x001fc800078e0024 */
[----:B------:R-:W-:Y:S01]  /*1130*/  FFMA.FTZ R23, R31, R23, R28 ;  /* 0x000000171f177223 */ /* 0x000fe2000001001c */
[----:B------:R-:W-:Y:S01]  /*1140*/  FFMA.FTZ R22, R3, R22, R6 ;  /* 0x0000001603167223 */ /* 0x000fe20000010006 */
[----:B------:R-:W-:Y:S01]  /*1150*/  FFMA.FTZ R21, R32, R21, R11 ;  /* 0x0000001520157223 */ /* 0x000fe2000001000b */
[----:B------:R-:W-:Y:S01]  /*1160*/  FFMA.FTZ R20, R4, R20, R9 ;  /* 0x0000001404147223 */ /* 0x000fe20000010009 */
[----:B------:R-:W-:-:S04]  /*1170*/  IMAD.WIDE.U32 R36, R51, 0x10, R36 ;  /* 0x0000001033247825 */ /* 0x000fc800078e0024 */
[----:B------:R-:W-:Y:S01]  /*1180*/  FFMA.FTZ R27, R33, R27, R30 ;  /* 0x0000001b211b7223 */ /* 0x000fe2000001001e */
[----:B------:R-:W-:Y:S01]  /*1190*/  FFMA.FTZ R26, R0, R26, R5 ;  /* 0x0000001a001a7223 */ /* 0x000fe20000010005 */
[----:B------:R-:W-:Y:S01]  /*11a0*/  FFMA.FTZ R25, R34, R25, R29 ;  /* 0x0000001922197223 */ /* 0x000fe2000001001d */
[----:B------:R-:W-:Y:S01]  /*11b0*/  FFMA.FTZ R24, R2, R24, R7 ;  /* 0x0000001802187223 */ /* 0x000fe20000010007 */
[----:B------:R0:W-:Y:S04]  /*11c0*/  STG.E.128 desc[UR4][R46.64], R20 ;  /* 0x000000142e007986 */ /* 0x0001e8000c101d04 */
[----:B------:R0:W-:Y:S02]  /*11d0*/  STG.E.128 desc[UR4][R36.64], R24 ;  /* 0x0000001824007986 */ /* 0x0001e4000c101d04 */
.L_x_7789:
[----:B------:R-:W-:Y:S05]  /*11e0*/  BSYNC B0 ;  /* 0x0000000000007941 */ /* 0x000fea0003800000 */
.L_x_7788:
[----:B0-----:R-:W0:Y:S02]  /*11f0*/  LDC.64 R20, c[0x0][0x210] ;  /* 0x00008400ff147b82 */ /* 0x001e240000000a00 */
[----:B0-----:R-:W-:-:S04]  /*1200*/  LEA R43, R20, R43, 0x2 ;  /* 0x0000002b142b7211 */ /* 0x001fc800078e10ff */
[----:B------:R-:W-:-:S13]  /*1210*/  ISETP.GE.AND P0, PT, R43, R21, PT ;  /* 0x000000152b00720c */ /* 0x000fda0003f06270 */
[----:B------:R-:W-:Y:S05]  /*1220*/  @!P0 BRA `(.L_x_7790) ;  /* 0xfffffff000908947 */ /* 0x000fea000383ffff */
[----:B------:R-:W-:Y:S05]  /*1230*/  EXIT ;  /* 0x000000000000794d */ /* 0x000fea0003800000 */
.L_x_7787:
        /* <DEDUP_REMOVED lines=8> */
.L_x_7792:
[----:B------:R-:W-:Y:S05]  /*12c0*/  BSYNC B0 ;  /* 0x0000000000007941 */ /* 0x000fea0003800000 */
.L_x_7791:
        /* <DEDUP_REMOVED lines=8> */
.L_x_7793:
[----:B------:R-:W-:Y:S01]  /*1350*/  HFMA2.MMA R51, -RZ, RZ, 0, 2.384185791015625e-07 ;  /* 0x00000004ff337435 */ /* 0x000fe200000001ff */
[----:B------:R-:W-:-:S05]  /*1360*/  FADD.FTZ R53, R52, R36 ;  /* 0x0000002434357221 */ /* 0x000fca0000010000 */
[----:B------:R-:W-:-:S07]  /*1370*/  MOV R52, R53 ;  /* 0x0000003500347202 */ /* 0x000fce0000000f00 */
[----:B------:R-:W-:Y:S05]  /*1380*/  WARPSYNC.COLLECTIVE R37, `(.L_x_7794) ;  /* 0x0000000025087348 */ /* 0x000fea0003c00000 */
[----:B------:R0:W1:Y:S02]  /*1390*/  SHFL.BFLY P1, R36, R52, R51, R50 ;  /* 0x0c00003334247389 */ /* 0x0000640000020032 */
[----:B01----:R-:W-:Y:S01]  /*13a0*/  ENDCOLLECTIVE ;  /* 0x000000000000791b */ /* 0x003fe20003800000 */
.L_x_7794:
[----:B------:R-:W-:Y:S01]  /*13b0*/  HFMA2.MMA R51, -RZ, RZ, 0, 4.76837158203125e-07 ;  /* 0x00000008ff337435 */ /* 0x000fe200000001ff */
[----:B------:R-:W-:-:S05]  /*13c0*/  FADD.FTZ R53, R53, R36 ;  /* 0x0000002435357221 */ /* 0x000fca0000010000 */
[----:B------:R-:W-:-:S07]  /*13d0*/  MOV R52, R53 ;  /* 0x0000003500347202 */ /* 0x000fce0000000f00 */
[----:B------:R-:W-:Y:S05]  /*13e0*/  WARPSYNC.COLLECTIVE R37, `(.L_x_7795) ;  /* 0x0000000025087348 */ /* 0x000fea0003c00000 */
[----:B------:R0:W1:Y:S02]  /*13f0*/  SHFL.BFLY P1, R36, R52, R51, R50 ;  /* 0x0c00003334247389 */ /* 0x0000640000020032 */
[----:B01----:R-:W-:Y:S01]  /*1400*/  ENDCOLLECTIVE ;  /* 0x000000000000791b */ /* 0x003fe20003800000 */
.L_x_7795:
[----:B------:R-:W-:Y:S01]  /*1410*/  MOV R51, 0x10 ;  /* 0x0000001000337802 */ /* 0x000fe20000000f00 */
[----:B------:R-:W-:-:S07]  /*1420*/  FADD.FTZ R52, R53, R36 ;  /* 0x0000002435347221 */ /* 0x000fce0000010000 */
[----:B------:R-:W-:Y:S05]  /*1430*/  WARPSYNC.COLLECTIVE R37, `(.L_x_7796) ;  /* 0x0000000025087348 */ /* 0x000fea0003c00000 */
[----:B------:R0:W1:Y:S02]  /*1440*/  SHFL.BFLY P1, R36, R52, R51, R50 ;  /* 0x0c00003334247389 */ /* 0x0000640000020032 */
[----:B01----:R-:W-:Y:S01]  /*1450*/  ENDCOLLECTIVE ;  /* 0x000000000000791b */ /* 0x003fe20003800000 */
.L_x_7796:
        /* <DEDUP_REMOVED lines=23> */
.L_x_7797:
[----:B------:R-:W-:Y:S01]  /*15d0*/  HFMA2.MMA R51, -RZ, RZ, 0, 1.1920928955078125e-07 ;  /* 0x00000002ff337435 */ /* 0x000fe200000001ff */
[----:B------:R-:W-:-:S05]  /*15e0*/  FADD.FTZ R53, R52, R36 ;  /* 0x0000002434357221 */ /* 0x000fca0000010000 */
[----:B------:R-:W-:-:S07]  /*15f0*/  MOV R52, R53 ;  /* 0x0000003500347202 */ /* 0x000fce0000000f00 */
[----:B------:R-:W-:Y:S05]  /*1600*/  WARPSYNC.COLLECTIVE R37, `(.L_x_7798) ;  /* 0x0000000025087348 */ /* 0x000fea0003c00000 */
[----:B------:R0:W1:Y:S02]  /*1610*/  SHFL.BFLY P1, R36, R52, R51, R50 ;  /* 0x0c00003334247389 */ /* 0x0000640000020032 */
[----:B01----:R-:W-:Y:S01]  /*1620*/  ENDCOLLECTIVE ;  /* 0x000000000000791b */ /* 0x003fe20003800000 */
.L_x_7798:
[----:B------:R-:W-:Y:S01]  /*1630*/  HFMA2.MMA R51, -RZ, RZ, 0, 2.384185791015625e-07 ;  /* 0x00000004ff337435 */ /* 0x000fe200000001ff */
[----:B------:R-:W-:-:S05]  /*1640*/  FADD.FTZ R53, R53, R36 ;  /* 0x0000002435357221 */ /* 0x000fca0000010000 */
[----:B------:R-:W-:-:S07]  /*1650*/  MOV R52, R53 ;  /* 0x0000003500347202 */ /* 0x000fce0000000f00 */
[----:B------:R-:W-:Y:S05]  /*1660*/  WARPSYNC.COLLECTIVE R37, `(.L_x_7799) ;  /* 0x0000000025087348 */ /* 0x000fea0003c00000 */
[----:B------:R0:W1:Y:S02]  /*1670*/  SHFL.BFLY P1, R36, R52, R51, R50 ;  /* 0x0c00003334247389 */ /* 0x0000640000020032 */
[----:B01----:R-:W-:Y:S01]  /*1680*/  ENDCOLLECTIVE ;  /* 0x000000000000791b */ /* 0x003fe20003800000 */
.L_x_7799:
[----:B------:R-:W-:Y:S01]  /*1690*/  MOV R51, 0x8 ;  /* 0x0000000800337802 */ /* 0x000fe20000000f00 */
[----:B------:R-:W-:-:S07]  /*16a0*/  FADD.FTZ R52, R53, R36 ;  /* 0x0000002435347221 */ /* 0x000fce0000010000 */
[----:B------:R-:W-:Y:S05]  /*16b0*/  WARPSYNC.COLLECTIVE R37, `(.L_x_7800) ;  /* 0x0000000025087348 */ /* 0x000fea0003c00000 */
[----:B------:R0:W1:Y:S02]  /*16c0*/  SHFL.BFLY P1, R36, R52, R51, R50 ;  /* 0x0c00003334247389 */ /* 0x0000640000020032 */
[----:B01----:R-:W-:Y:S01]  /*16d0*/  ENDCOLLECTIVE ;  /* 0x000000000000791b */ /* 0x003fe20003800000 */
.L_x_7800:
[----:B------:R-:W-:Y:S01]  /*16e0*/  HFMA2.MMA R51, -RZ, RZ, 0, 9.5367431640625e-07 ;  /* 0x00000010ff337435 */ /* 0x000fe200000001ff */
[----:B------:R-:W-:-:S10]  /*16f0*/  FADD.FTZ R52, R52, R36 ;  /* 0x0000002434347221 */ /* 0x000fd40000010000 */
[----:B------:R-:W-:Y:S05]  /*1700*/  WARPSYNC.COLLECTIVE R37, `(.L_x_7801) ;  /* 0x0000000025087348 */ /* 0x000fea0003c00000 */
[----:B------:R0:W1:Y:S02]  /*1710*/  SHFL.BFLY P1, R36, R52, R51, R50 ;  /* 0x0c00003334247389 */ /* 0x0000640000020032 */
[----:B01----:R-:W-:Y:S01]  /*1720*/  ENDCOLLECTIVE ;  /* 0x000000000000791b */ /* 0x003fe20003800000 */
.L_x_7801:
[----:B------:R-:W-:Y:S05]  /*1730*/  BRA `(.L_x_7802) ;  /* 0xfffffff400d47947 */ /* 0x000fea000383ffff */
.L_x_7803:
        /* <DEDUP_REMOVED lines=12> */
.L_x_9631:


//--------------------- .text._ZN10layer_norm13ln_fwd_kernelINS_13Kernel_traitsI6__halfffffjLj256ELj1ELj4ELj1ELj16ENS_18Kernel_traits_baseILj256ES2_ffffjLj128EEEEELb1ELb0ELb0ELb0EEEvNS_9FwdParamsE --------------------------
	.section	.text._ZN10layer_norm13ln_fwd_kernelINS_13Kernel_traitsI6__halfffffjLj256ELj1ELj4ELj1ELj16ENS_18Kernel_traits_baseILj256ES2_ffffjLj128EEEEELb1ELb0ELb0ELb0EEEvNS_9FwdParamsE,"ax",@progbits
	.align	128
        .global         _ZN10layer_norm13ln_fwd_kernelINS_13Kernel_traitsI6__halfffffjLj256ELj1ELj4ELj1ELj16ENS_18Kernel_traits_baseILj256ES2_ffffjLj128EEEEELb1ELb0ELb0ELb0EEEvNS_9FwdParamsE
        .type           _ZN10layer_norm13ln_fwd_kernelINS_13Kernel_traitsI6__halfffffjLj256ELj1ELj4ELj1ELj16ENS_18Kernel_traits_baseILj256ES2_ffffjLj128EEEEELb1ELb0ELb0ELb0EEEvNS_9FwdParamsE,@function
        .size           _ZN10layer_norm13ln_fwd_kernelINS_13Kernel_traitsI6__halfffffjLj256ELj1ELj4ELj1ELj16ENS_18Kernel_traits_baseILj256ES2_ffffjLj128EEEEELb1ELb0ELb0ELb0EEEvNS_9FwdParamsE,(.L_x_9632 - _ZN10layer_norm13ln_fwd_kernelINS_13Kernel_traitsI6__halfffffjLj256ELj1ELj4ELj1ELj16ENS_18Kernel_traits_baseILj256ES2_ffffjLj128EEEEELb1ELb0ELb0ELb0EEEvNS_9FwdParamsE)
        .other          _ZN10layer_norm13ln_fwd_kernelINS_13Kernel_traitsI6__halfffffjLj256ELj1ELj4ELj1ELj16ENS_18Kernel_traits_baseILj256ES2_ffffjLj128EEEEELb1ELb0ELb0ELb0EEEvNS_9FwdParamsE,@"STO_CUDA_ENTRY STV_DEFAULT"
_ZN10layer_norm13ln_fwd_kernelINS_13Kernel_traitsI6__halfffffjLj256ELj1ELj4ELj1ELj16ENS_18Kernel_traits_baseILj256ES2_ffffjLj128EEEEELb1ELb0ELb0ELb0EEEvNS_9FwdParamsE:
.text._ZN10layer_norm13ln_fwd_kernelINS_13Kernel_traitsI6__halfffffjLj256ELj1ELj4ELj1ELj16ENS_18Kernel_traits_baseILj256ES2_ffffjLj128EEEEELb1ELb0ELb0ELb0EEEvNS_9FwdParamsE:
        /* <DEDUP_REMOVED lines=15> */
[----:B-1----:R-:W-:-:S04]  /*00f0*/  SHF.R.S32.HI R0, RZ, 0x1f, R5 ;  /* 0x0000001fff007819 */ /* 0x002fc80000011405 */
[----:B------:R-:W-:Y:S02]  /*0100*/  LEA.HI R0, R0, R5, RZ, 0x2 ;  /* 0x0000000500007211 */ /* 0x000fe400078f10ff */
[----:B---3--:R-:W-:-:S04]  /*0110*/  LOP3.LUT R15, R42, 0x1f, RZ, 0xc0, !PT ;  /* 0x0000001f2a0f7812 */ /* 0x008fc800078ec0ff */
[----:B------:R-:W-:-:S04]  /*0120*/  LOP3.LUT R5, R15, 0x1f, RZ, 0x3c, !PT ;  /* 0x0000001f0f057812 */ /* 0x000fc800078e3cff */
[----:B------:R-:W-:-:S04]  /*0130*/  LEA.HI.SX32 R34, R0, R5, 0x1e ;  /* 0x0000000500227211 */ /* 0x000fc800078ff2ff */
[C---:B------:R-:W-:Y:S01]  /*0140*/  LOP3.LUT P1, RZ, R34.reuse, 0xffffffe0, RZ, 0xc0, !PT ;  /* 0xffffffe022ff7812 */ /* 0x040fe2000782c0ff */
[----:B------:R-:W-:Y:S01]  /*0150*/  ULDC UR8, c[0x0][0x0] ;  /* 0x0000000000087ab9 */ /* 0x000fe20000000800 */
[----:B------:R-:W-:Y:S01]  /*0160*/  ISETP.GE.U32.AND P5, PT, R34, 0x40, PT ;  /* 0x000000402200780c */ /* 0x000fe20003fa6070 */
[----:B------:R-:W-:Y:S01]  /*0170*/  BSSY B0, `(.L_x_7804) ;  /* 0x0000014000007945 */ /* 0x000fe20003800000 */
[--C-:B------:R-:W-:Y:S01]  /*0180*/  SHF.R.U32.HI R43, RZ, 0x5, R42.reuse ;  /* 0x00000005ff2b7819 */ /* 0x100fe2000001162a */
[C---:B----4-:R-:W-:Y:S01]  /*0190*/  IMAD R42, R4.reuse, UR8, R42 ;  /* 0x00000008042a7c24 */ /* 0x050fe2000f8e022a */
[----:B------:R-:W-:Y:S02]  /*01a0*/  P2R R44, PR, RZ, 0x20 ;  /* 0x00000020ff2c7803 */ /* 0x000fe40000000000 */
[----:B------:R-:W-:Y:S02]  /*01b0*/  LEA R43, R4, R43, 0x2 ;  /* 0x0000002b042b7211 */ /* 0x000fe400078e10ff */
[----:B--2---:R-:W-:-:S02]  /*01c0*/  @P2 R2UR UR4, R2 ;  /* 0x00000000020422ca */ /* 0x004fc400000e0000 */
[----:B------:R-:W-:Y:S02]  /*01d0*/  @P2 R2UR UR5, R3 ;  /* 0x00000000030522ca */ /* 0x000fe400000e0000 */
[----:B-----5:R-:W-:Y:S01]  /*01e0*/  @P2 IADD3 R30, P3, R10, R7, RZ ;  /* 0x000000070a1e2210 */ /* 0x020fe20007f7e0ff */
[----:B------:R-:W-:-:S12]  /*01f0*/  @!P1 BRA `(.L_x_7805) ;  /* 0x00000000002c9947 */ /* 0x000fd80003800000 */
        /* <DEDUP_REMOVED lines=9> */
[----:B------:R-:W-:Y:S02]  /*0290*/  LOP3.LUT R15, R15, 0x20, RZ, 0xfc, !PT ;  /* 0x000000200f0f7812 */ /* 0x000fe400078efcff */
[----:B0-----:R-:W-:-:S07]  /*02a0*/  @!P0 CS2R R2, SRZ ;  /* 0x0000000000028805 */ /* 0x001fce000001ff00 */
.L_x_7805:
[----:B------:R-:W-:Y:S05]  /*02b0*/  BSYNC B0 ;  /* 0x0000000000007941 */ /* 0x000fea0003800000 */
.L_x_7804:
        /* <DEDUP_REMOVED lines=12> */
.L_x_7807:
[----:B------:R-:W-:Y:S05]  /*0380*/  BSYNC B0 ;  /* 0x0000000000007941 */ /* 0x000fea0003800000 */
.L_x_7806:
        /* <DEDUP_REMOVED lines=8> */
[----:B-----5:R-:W-:Y:S01]  /*0410*/  MOV R28, R6 ;  /* 0x00000006001c7202 */ /* 0x020fe20000000f00 */
[----:B------:R-:W-:Y:S01]  /*0420*/  IMAD.HI.U32 R11, R42, -0x326172a9, RZ ;  /* 0xcd9e8d572a0b7827 */ /* 0x000fe200078e00ff */
[----:B------:R-:W-:Y:S01]  /*0430*/  LOP3.LUT R0, R0, UR5, RZ, 0x3c, !PT ;  /* 0x0000000500007c12 */ /* 0x000fe2000f8e3cff */
[----:B------:R-:W-:Y:S01]  /*0440*/  UIADD3 UR16, UR5, -0x4498517b, URZ ;  /* 0xbb67ae8505107890 */ /* 0x000fe2000fffe03f */
[--C-:B------:R-:W-:Y:S01]  /*0450*/  SHF.R.U64 R20, R6, 0x10, R7.reuse ;  /* 0x0000001006147819 */ /* 0x100fe20000001207 */
[----:B------:R-:W-:Y:S01]  /*0460*/  IMAD R10, R42, -0x326172a9, RZ ;  /* 0xcd9e8d572a0a7824 */ /* 0x000fe200078e02ff */
[----:B------:R-:W-:Y:S01]  /*0470*/  LOP3.LUT R11, R11, UR4, R40, 0x96, !PT ;  /* 0x000000040b0b7c12 */ /* 0x000fe2000f8e9628 */
[----:B------:R-:W-:Y:S01]  /*0480*/  IMAD.HI.U32 R13, R0, -0x326172a9, RZ ;  /* 0xcd9e8d57000d7827 */ /* 0x000fe200078e00ff */
[----:B------:R-:W-:Y:S01]  /*0490*/  UIADD3 UR17, UR4, 0x3c6ef372, URZ ;  /* 0x3c6ef37204117890 */ /* 0x000fe2000fffe03f */
[----:B------:R-:W-:Y:S01]  /*04a0*/  SHF.R.U32.HI R18, RZ, 0x10, R7 ;  /* 0x00000010ff127819 */ /* 0x000fe20000011607 */
[----:B------:R-:W-:Y:S01]  /*04b0*/  UIADD3 UR18, UR5, 0x76cf5d0a, URZ ;  /* 0x76cf5d0a05127890 */ /* 0x000fe2000fffe03f */
[----:B------:R-:W-:Y:S01]  /*04c0*/  IMAD R12, R41, -0x2daee0ad, RZ ;  /* 0xd2511f53290c7824 */ /* 0x000fe200078e02ff */
[----:B------:R-:W-:Y:S01]  /*04d0*/  LOP3.LUT R10, R13, UR15, R10, 0x96, !PT ;  /* 0x0000000f0d0a7c12 */ /* 0x000fe2000f8e960a */
[C---:B------:R-:W-:Y:S01]  /*04e0*/  IMAD.HI.U32 R15, R11.reuse, -0x2daee0ad, RZ ;  /* 0xd2511f530b0f7827 */ /* 0x040fe200078e00ff */
[----:B------:R-:W-:Y:S01]  /*04f0*/  UIADD3 UR19, UR4, -0x255992d5, URZ ;  /* 0xdaa66d2b04137890 */ /* 0x000fe2000fffe03f */
[----:B------:R-:W-:Y:S01]  /*0500*/  SHF.R.U64 R19, R2, 0x10, R3 ;  /* 0x0000001002137819 */ /* 0x000fe20000001203 */
[----:B------:R-:W-:Y:S01]  /*0510*/  UIADD3 UR20, UR5, 0x32370b8f, URZ ;  /* 0x32370b8f05147890 */ /* 0x000fe2000fffe03f */
[----:B------:R-:W-:Y:S01]  /*0520*/  IMAD R13, R11, -0x2daee0ad, RZ ;  /* 0xd2511f530b0d7824 */ /* 0x000fe200078e02ff */
[----:B------:R-:W-:Y:S01]  /*0530*/  LOP3.LUT R12, R15, UR16, R12, 0x96, !PT ;  /* 0x000000100f0c7c12 */ /* 0x000fe2000f8e960c */
[----:B------:R-:W-:Y:S01]  /*0540*/  IMAD.HI.U32 R14, R10, -0x2daee0ad, RZ ;  /* 0xd2511f530a0e7827 */ /* 0x000fe200078e00ff */
[----:B------:R-:W-:Y:S01]  /*0550*/  UIADD3 UR21, UR4, 0x78dde6e4, URZ ;  /* 0x78dde6e404157890 */ /* 0x000fe2000fffe03f */
[----:B------:R-:W-:Y:S01]  /*0560*/  SHF.R.U64 R16, R8, 0x10, R9 ;  /* 0x0000001008107819 */ /* 0x000fe20000001209 */
[----:B------:R-:W-:Y:S01]  /*0570*/  UIADD3 UR22, UR5, -0x126145ec, URZ ;  /* 0xed9eba1405167890 */ /* 0x000fe2000fffe03f */
        /* <DEDUP_REMOVED lines=8> */
[----:B------:R-:W-:Y:S01]  /*0600*/  IMAD.HI.U32 R11, R13, -0x326172a9, RZ ;  /* 0xcd9e8d570d0b7827 */ /* 0x000fe200078e00ff */
[----:B------:R-:W-:Y:S01]  /*0610*/  UIADD3 UR25, UR4, -0x4ab325aa, URZ ;  /* 0xb54cda5604197890 */ /* 0x000fe2000fffe03f */
[----:B------:R-:W-:Y:S01]  /*0620*/  LOP3.LUT R30, R30, 0x3, RZ, 0xc0, !PT ;  /* 0x000000031e1e7812 */ /* 0x000fe200078ec0ff */
        /* <DEDUP_REMOVED lines=30> */
[----:B------:R-:W-:Y:S01]  /*0810*/  ULDC UR14, c[0x0][0x2d8] ;  /* 0x0000b600000e7ab9 */ /* 0x000fe20000000800 */
[----:B------:R-:W-:Y:S02]  /*0820*/  UISETP.NE.AND UP1, UPT, UR8, URZ, UPT ;  /* 0x0000003f0800728c */ /* 0x000fe4000bf25270 */
        /* <DEDUP_REMOVED lines=10> */
[----:B------:R-:W-:Y:S01]  /*08d0*/  IMAD.HI.U32 R13, R12, -0x2daee0ad, RZ ;  /* 0xd2511f530c0d7827 */ /* 0x000fe200078e00ff */
[----:B------:R-:W-:-:S03]  /*08e0*/  SHF.R.U32.HI R14, RZ, 0x10, R5 ;  /* 0x00000010ff0e7819 */ /* 0x000fc60000011605 */
[----:B------:R-:W-:Y:S01]  /*08f0*/  IMAD R36, R0, -0x326172a9, RZ ;  /* 0xcd9e8d5700247824 */ /* 0x000fe200078e02ff */
[----:B------:R-:W-:Y:S01]  /*0900*/  LOP3.LUT R13, R13, UR28, R10, 0x96, !PT ;  /* 0x0000001c0d0d7c12 */ /* 0x000fe2000f8e960a */
[----:B------:R-:W-:Y:S01]  /*0910*/  IMAD R17, R12, -0x2daee0ad, RZ ;  /* 0xd2511f530c117824 */ /* 0x000fe200078e02ff */
[----:B------:R-:W-:Y:S01]  /*0920*/  MOV R12, R8 ;  /* 0x00000008000c7202 */ /* 0x000fe20000000f00 */
[----:B------:R-:W-:-:S04]  /*0930*/  IMAD.WIDE.U32 R10, R11, -0x2daee0ad, RZ ;  /* 0xd2511f530b0a7825 */ /* 0x000fc800078e00ff */
[----:B------:R-:W-:Y:S01]  /*0940*/  IMAD.HI.U32 R15, R13, -0x326172a9, RZ ;  /* 0xcd9e8d570d0f7827 */ /* 0x000fe200078e00ff */
[----:B------:R-:W-:Y:S02]  /*0950*/  LOP3.LUT R6, R11, UR30, R17, 0x96, !PT ;  /* 0x0000001e0b067c12 */ /* 0x000fe4000f8e9611 */
[----:B------:R-:W-:Y:S01]  /*0960*/  SHF.R.U32.HI R17, RZ, 0x10, R3 ;  /* 0x00000010ff117819 */ /* 0x000fe20000011603 */
[----:B------:R-:W-:Y:S01]  /*0970*/  IMAD.MOV.U32 R0, RZ, RZ, R7 ;  /* 0x000000ffff007224 */ /* 0x000fe200078e0007 */
[----:B------:R-:W-:Y:S01]  /*0980*/  LOP3.LUT R36, R15, UR29, R36, 0x96, !PT ;  /* 0x0000001d0f247c12 */ /* 0x000fe2000f8e9624 */
[----:B------:R-:W-:Y:S01]  /*0990*/  IMAD R37, R13, -0x326172a9, RZ ;  /* 0xcd9e8d570d257824 */ /* 0x000fe200078e02ff */
[----:B------:R-:W-:Y:S01]  /*09a0*/  SHF.R.U32.HI R15, RZ, 0x10, R9 ;  /* 0x00000010ff0f7819 */ /* 0x000fe20000011609 */
[----:B------:R-:W-:-:S04]  /*09b0*/  IMAD.WIDE.U32 R6, R6, -0x326172a9, RZ ;  /* 0xcd9e8d5706067825 */ /* 0x000fc800078e00ff */
[----:B------:R-:W-:Y:S01]  /*09c0*/  IMAD.HI.U32 R39, R36, -0x2daee0ad, RZ ;  /* 0xd2511f5324277827 */ /* 0x000fe200078e00ff */
[----:B------:R-:W-:Y:S02]  /*09d0*/  LOP3.LUT R37, R7, UR32, R37, 0x96, !PT ;  /* 0x0000002007257c12 */ /* 0x000fe4000f8e9625 */
[----:B------:R-:W-:Y:S01]  /*09e0*/  MOV R38, R6 ;  /* 0x0000000600267202 */ /* 0x000fe20000000f00 */
[----:B------:R-:W-:Y:S01]  /*09f0*/  HADD2.F32 R35, -RZ, R2.H0_H0 ;  /* 0x20000002ff237230 */ /* 0x000fe20000004100 */
[----:B------:R-:W-:Y:S01]  /*0a00*/  SHF.R.U64 R2, R4, 0x10, R5 ;  /* 0x0000001004027819 */ /* 0x000fe20000001205 */
[----:B------:R-:W-:Y:S01]  /*0a10*/  IMAD.MOV.U32 R13, RZ, RZ, R9 ;  /* 0x000000ffff0d7224 */ /* 0x000fe200078e0009 */
[----:B------:R-:W-:Y:S01]  /*0a20*/  LOP3.LUT R39, R39, UR31, R10, 0x96, !PT ;  /* 0x0000001f27277c12 */ /* 0x000fe2000f8e960a */
[----:B------:R-:W-:Y:S02]  /*0a30*/  HADD2.F32 R32, -RZ, R3.H0_H0 ;  /* 0x20000003ff207230 */ /* 0x000fe40000004100 */
[----:B------:R-:W-:-:S02]  /*0a40*/  HADD2.F32 R33, -RZ, R4.H0_H0 ;  /* 0x20000004ff217230 */ /* 0x000fc40000004100 */
[----:B------:R-:W-:Y:S02]  /*0a50*/  HADD2.F32 R31, -RZ, R5.H0_H0 ;  /* 0x20000005ff1f7230 */ /* 0x000fe40000004100 */
[----:B------:R-:W-:Y:S02]  /*0a60*/  HADD2.F32 R9, -RZ, R0.H0_H0 ;  /* 0x20000000ff097230 */ /* 0x000fe40000004100 */
[----:B------:R-:W-:Y:S02]  /*0a70*/  IMAD.MOV.U32 R29, RZ, RZ, RZ ;  /* 0x000000ffff1d7224 */ /* 0x000fe400078e00ff */
[----:B------:R-:W-:Y:S02]  /*0a80*/  HADD2.F32 R28, -RZ, R28.H0_H0 ;  /* 0x2000001cff1c7230 */ /* 0x000fe40000004100 */
[----:B------:R-:W-:Y:S02]  /*0a90*/  HADD2.F32 R11, -RZ, R20.H0_H0 ;  /* 0x20000014ff0b7230 */ /* 0x000fe40000004100 */
        /* <DEDUP_REMOVED lines=9> */
[----:B------:R-:W-:-:S07]  /*0b30*/  IMAD R36, R36, -0x2daee0ad, RZ ;  /* 0xd2511f5324247824 */ /* 0x000fce00078e02ff */
.L_x_7874:
[----:B------:R-:W-:Y:S01]  /*0b40*/  PLOP3.LUT P0, PT, PT, PT, UP0, 0x80, 0x0 ;  /* 0x000000000000781c */ /* 0x000fe20003f0f008 */
[----:B------:R-:W-:Y:S01]  /*0b50*/  HFMA2.MMA R24, -RZ, RZ, 0, 2.384185791015625e-07 ;  /* 0x00000004ff187435 */ /* 0x000fe200000001ff */
[----:B------:R-:W-:Y:S01]  /*0b60*/  PLOP3.LUT P2, PT, PT, PT, UP0, 0x80, 0x0 ;  /* 0x000000000000781c */ /* 0x000fe20003f4f008 */
[----:B------:R-:W-:Y:S01]  /*0b70*/  @UP0 ULDC.64 UR8, c[0x0][0x270] ;  /* 0x00009c0000080ab9 */ /* 0x000fe20000000a00 */
[----:B------:R-:W-:-:S09]  /*0b80*/  IMAD.MOV.U32 R27, RZ, RZ, 0x3f800000 ;  /* 0x3f800000ff1b7424 */ /* 0x000fd200078e00ff */
[----:B------:R-:W-:-:S05]  /*0b90*/  @P0 IMAD.WIDE R24, R43, R24, UR8 ;  /* 0x000000082b180e25 */ /* 0x000fca000f8e0218 */
[----:B0-----:R0:W5:Y:S01]  /*0ba0*/  @P2 LDG.E R27, desc[UR6][R24.64] ;  /* 0x00000006181b2981 */ /* 0x001162000c1e1900 */
        /* <DEDUP_REMOVED lines=9> */
[----:B------:R-:W0:Y:S08]  /*0c40*/  LDC.64 R16, c[0x0][0x220] ;  /* 0x00008800ff107b82 */ /* 0x000e300000000a00 */
[----:B------:R-:W1:Y:S01]  /*0c50*/  LDC.64 R24, c[0x0][0x230] ;  /* 0x00008c00ff187b82 */ /* 0x000e620000000a00 */
[----:B0-----:R-:W-:-:S06]  /*0c60*/  IMAD.WIDE.U32 R16, R45, 0x10, R16 ;  /* 0x000000102d107825 */ /* 0x001fcc00078e0010 */
[----:B------:R-:W5:Y:S01]  /*0c70*/  LDG.E.128 R16, desc[UR6][R16.64] ;  /* 0x0000000610107981 */ /* 0x000f62000c1e1d00 */
[----:B-1----:R-:W-:-:S04]  /*0c80*/  ISETP.NE.U32.AND P0, PT, R24, RZ, PT ;  /* 0x000000ff1800720c */ /* 0x002fc80003f05070 */
[----:B------:R-:W-:-:S13]  /*0c90*/  ISETP.NE.AND.EX P0, PT, R25, RZ, PT, P0 ;  /* 0x000000ff1900720c */ /* 0x000fda0003f05300 */
[----:B------:R-:W-:-:S04]  /*0ca0*/  @P0 LEA R46, P2, R45, R24, 0x4 ;  /* 0x000000182d2e0211 */ /* 0x000fc800078420ff */
[----:B------:R-:W-:-:S05]  /*0cb0*/  @P0 LEA.HI.X R47, R45, R25, RZ, 0x4, P2 ;  /* 0x000000192d2f0211 */ /* 0x000fca00010f24ff */
        /* <DEDUP_REMOVED lines=13> */
.L_x_7812:
[----:B------:R-:W-:-:S07]  /*0d90*/  IMAD.MOV.U32 R48, RZ, RZ, R38 ;  /* 0x000000ffff307224 */ /* 0x000fce00078e0026 */
.L_x_7813:
[----:B------:R-:W-:Y:S05]  /*0da0*/  BSYNC B2 ;  /* 0x0000000000027941 */ /* 0x000fea0003800000 */
.L_x_7811:
        /* <DEDUP_REMOVED lines=16> */
.L_x_7817:
[----:B------:R-:W-:Y:S05]  /*0eb0*/  BSYNC B3 ;  /* 0x0000000000037941 */ /* 0x000fea0003800000 */
.L_x_7816:
        /* <DEDUP_REMOVED lines=42> */
[----:B------:R-:W-:-:S07]  /*1160*/  IMAD.MOV.U32 R36, RZ, RZ, R46 ;  /* 0x000000ffff247224 */ /* 0x000fce00078e002e */
.L_x_7815:
[----:B------:R-:W-:Y:S05]  /*1170*/  BSYNC B2 ;  /* 0x0000000000027941 */ /* 0x000fea0003800000 */
.L_x_7814:
[----:B------:R-:W0:Y:S01]  /*1180*/  LDC R46, c[0x0][0x298] ;  /* 0x0000a600ff2e7b82 */ /* 0x000e220000000800 */
[----:B------:R-:W-:Y:S01]  /*1190*/  ISETP.NE.U32.AND P0, PT, R24, RZ, PT ;  /* 0x000000ff1800720c */ /* 0x000fe20003f05070 */
[----:B------:R-:W-:Y:S01]  /*11a0*/  IMAD.MOV.U32 R30, RZ, RZ, 0x2f800000 ;  /* 0x2f800000ff1e7424 */ /* 0x000fe200078e00ff */
[----:B------:R-:W-:Y:S01]  /*11b0*/  I2FP.F32.U32 R51, R48 ;  /* 0x0000003000337245 */ /* 0x000fe20000201000 */
[----:B------:R-:W-:Y:S01]  /*11c0*/  BSSY B2, `(.L_x_7818) ;  /* 0x0000015000027945 */ /* 0x000fe20003800000 */
[----:B------:R-:W-:Y:S01]  /*11d0*/  ISETP.NE.AND.EX P0, PT, R25, RZ, PT, P0 ;  /* 0x000000ff1900720c */ /* 0x000fe20003f05300 */
[----:B-----5:R-:W-:Y:S01]  /*11e0*/  FMUL.FTZ R25, R16, R27 ;  /* 0x0000001b10197220 */ /* 0x020fe20000410000 */
[----:B------:R-:W-:Y:S01]  /*11f0*/  ISETP.NE.AND P3, PT, R49, 0x1, PT ;  /* 0x000000013100780c */ /* 0x000fe20003f65270 */
[----:B------:R-:W1:Y:S01]  /*1200*/  LDC R47, c[0x0][0x294] ;  /* 0x0000a500ff2f7b82 */ /* 0x000e620000000800 */
[----:B------:R-:W-:Y:S01]  /*1210*/  FFMA.FTZ R16, R51, R30, 1.1641532182693481445e-10 ;  /* 0x2f00000033107423 */ /* 0x000fe2000001001e */
[----:B------:R-:W-:Y:S01]  /*1220*/  IADD3 R50, R49, 0x1, RZ ;  /* 0x0000000131327810 */ /* 0x000fe20007ffe0ff */
[----:B0-----:R-:W-:-:S03]  /*1230*/  FMUL.FTZ R25, R25, R46 ;  /* 0x0000002e19197220 */ /* 0x001fc60000410000 */
[----:B-1----:R-:W-:-:S04]  /*1240*/  FSETP.GTU.FTZ.AND P2, PT, R16, R47, PT ;  /* 0x0000002f1000720b */ /* 0x002fc80003f5c000 */
        /* <DEDUP_REMOVED lines=11> */
.L_x_7819:
[----:B------:R-:W-:-:S07]  /*1300*/  MOV R48, R38 ;  /* 0x0000002600307202 */ /* 0x000fce0000000f00 */
.L_x_7820:
[----:B------:R-:W-:Y:S05]  /*1310*/  BSYNC B2 ;  /* 0x0000000000027941 */ /* 0x000fea0003800000 */
.L_x_7818:
        /* <DEDUP_REMOVED lines=16> */
.L_x_7824:
[----:B------:R-:W-:Y:S05]  /*1420*/  BSYNC B3 ;  /* 0x0000000000037941 */ /* 0x000fea0003800000 */
.L_x_7823:
        /* <DEDUP_REMOVED lines=43> */
.L_x_7822:
[----:B------:R-:W-:Y:S05]  /*16e0*/  BSYNC B2 ;  /* 0x0000000000027941 */ /* 0x000fea0003800000 */
.L_x_7821:
[----:B------:R-:W-:Y:S01]  /*16f0*/  I2FP.F32.U32 R25, R48 ;  /* 0x0000003000197245 */ /* 0x000fe20000201000 */
[----:B------:R-:W-:Y:S01]  /*1700*/  FMUL.FTZ R17, R17, R27 ;  /* 0x0000001b11117220 */ /* 0x000fe20000410000 */
[----:B------:R-:W-:Y:S01]  /*1710*/  ISETP.NE.AND P4, PT, R50, 0x1, PT ;  /* 0x000000013200780c */ /* 0x000fe20003f85270 */
[----:B------:R-:W-:Y:S02]  /*1720*/  BSSY B2, `(.L_x_7825) ;  /* 0x0000011000027945 */ /* 0x000fe40003800000 */
[----:B------:R-:W-:Y:S01]  /*1730*/  FFMA.FTZ R24, R25, R30, 1.1641532182693481445e-10 ;  /* 0x2f00000019187423 */ /* 0x000fe2000001001e */
[----:B------:R-:W-:-:S04]  /*1740*/  FMUL.FTZ R17, R17, R46 ;  /* 0x0000002e11117220 */ /* 0x000fc80000410000 */
[----:B------:R-:W-:Y:S02]  /*1750*/  FSETP.GTU.FTZ.AND P3, PT, R24, R47, PT ;  /* 0x0000002f1800720b */ /* 0x000fe40003f7c000 */
[----:B------:R-:W-:Y:S02]  /*1760*/  IADD3 R24, R50, 0x1, RZ ;  /* 0x0000000132187810 */ /* 0x000fe40007ffe0ff */
        /* <DEDUP_REMOVED lines=11> */
.L_x_7826:
[----:B------:R-:W-:-:S07]  /*1820*/  MOV R48, R38 ;  /* 0x0000002600307202 */ /* 0x000fce0000000f00 */
.L_x_7827:
[----:B------:R-:W-:Y:S05]  /*1830*/  BSYNC B2 ;  /* 0x0000000000027941 */ /* 0x000fea0003800000 */
.L_x_7825:
        /* <DEDUP_REMOVED lines=16> */
.L_x_7831:
[----:B------:R-:W-:Y:S05]  /*1940*/  BSYNC B3 ;  /* 0x0000000000037941 */ /* 0x000fea0003800000 */
.L_x_7830:
        /* <DEDUP_REMOVED lines=42> */
[----:B------:R-:W-:-:S07]  /*1bf0*/  IMAD.MOV.U32 R24, RZ, RZ, RZ ;  /* 0x000000ffff187224 */ /* 0x000fce00078e00ff */
.L_x_7829:
[----:B------:R-:W-:Y:S05]  /*1c00*/  BSYNC B2 ;  /* 0x0000000000027941 */ /* 0x000fea0003800000 */
.L_x_7828:
        /* <DEDUP_REMOVED lines=19> */
.L_x_7833:
[----:B------:R-:W-:-:S07]  /*1d40*/  MOV R48, R38 ;  /* 0x0000002600307202 */ /* 0x000fce0000000f00 */
.L_x_7834:
[----:B------:R-:W-:Y:S05]  /*1d50*/  BSYNC B2 ;  /* 0x0000000000027941 */ /* 0x000fea0003800000 */
.L_x_7832:
        /* <DEDUP_REMOVED lines=16> */
.L_x_7838:
[----:B------:R-:W-:Y:S05]  /*1e60*/  BSYNC B3 ;  /* 0x0000000000037941 */ /* 0x000fea0003800000 */
.L_x_7837:
        /* <DEDUP_REMOVED lines=43> */
.L_x_7836:
[----:B------:R-:W-:Y:S05]  /*2120*/  BSYNC B2 ;  /* 0x0000000000027941 */ /* 0x000fea0003800000 */
.L_x_7835:
[----:B------:R-:W-:Y:S01]  /*2130*/  HFMA2.MMA R25, -RZ, RZ, 0.1171875, 0 ;  /* 0x2f800000ff197435 */ /* 0x000fe200000001ff */
[----:B------:R-:W-:Y:S01]  /*2140*/  I2FP.F32.U32 R24, R48 ;  /* 0x0000003000187245 */ /* 0x000fe20000201000 */
[----:B------:R-:W-:-:S04]  /*2150*/  FMUL.FTZ R19, R19, R27 ;  /* 0x0000001b13137220 */ /* 0x000fc80000410000 */
[----:B------:R-:W-:Y:S01]  /*2160*/  FMUL.FTZ R19, R19, R46 ;  /* 0x0000002e13137220 */ /* 0x000fe20000410000 */
[----:B------:R-:W-:-:S03]  /*2170*/  SEL R46, RZ, 0x1, P2 ;  /* 0x00000001ff2e7807 */ /* 0x000fc60001000000 */
[----:B------:R-:W-:Y:S01]  /*2180*/  FFMA.FTZ R24, R24, R25, 1.1641532182693481445e-10 ;  /* 0x2f00000018187423 */ /* 0x000fe20000010019 */
[----:B------:R-:W-:-:S04]  /*2190*/  SEL R25, RZ, 0x10000, P4 ;  /* 0x00010000ff197807 */ /* 0x000fc80002000000 */
[----:B------:R-:W-:Y:S02]  /*21a0*/  FSETP.GTU.FTZ.AND P5, PT, R24, R47, PT ;  /* 0x0000002f1800720b */ /* 0x000fe40003fbc000 */
[----:B------:R-:W-:Y:S02]  /*21b0*/  SEL R47, RZ, 0x100, P3 ;  /* 0x00000100ff2f7807 */ /* 0x000fe40001800000 */
[----:B------:R-:W-:Y:S02]  /*21c0*/  SEL R24, RZ, 0x1000000, P5 ;  /* 0x01000000ff187807 */ /* 0x000fe40002800000 */
[----:B------:R-:W-:Y:S02]  /*21d0*/  FSEL R19, R19, RZ, !P5 ;  /* 0x000000ff13137208 */ /* 0x000fe40006800000 */
[----:B------:R-:W-:Y:S02]  /*21e0*/  IADD3 R25, R47, R24, R25 ;  /* 0x000000182f197210 */ /* 0x000fe40007ffe019 */
[----:B------:R-:W-:Y:S01]  /*21f0*/  LEA R48, P3, R45, UR10, 0x4 ;  /* 0x0000000a2d307c11 */ /* 0x000fe2000f8620ff */
[----:B------:R-:W-:Y:S01]  /*2200*/  @P0 FADD.FTZ R19, R15, R19 ;  /* 0x000000130f130221 */ /* 0x000fe20000010000 */
[----:B------:R-:W-:Y:S01]  /*2210*/  LEA R24, P2, R45, UR12, 0x2 ;  /* 0x0000000c2d187c11 */ /* 0x000fe2000f8410ff */
[----:B------:R-:W-:Y:S01]  /*2220*/  IMAD.IADD R47, R25, 0x1, R46 ;  /* 0x00000001192f7824 */ /* 0x000fe200078e022e */
[----:B------:R-:W-:-:S02]  /*2230*/  LEA.HI.X R49, R45, UR11, RZ, 0x4, P3 ;  /* 0x0000000b2d317c11 */ /* 0x000fc400098f24ff */
[C---:B------:R-:W-:Y:S02]  /*2240*/  LEA.HI.X R25, R45.reuse, UR13, RZ, 0x2, P2 ;  /* 0x0000000d2d197c11 */ /* 0x040fe400090f14ff */
[----:B------:R-:W-:Y:S01]  /*2250*/  IADD3 R46, R45, 0x20, RZ ;  /* 0x000000202d2e7810 */ /* 0x000fe20007ffe0ff */
[----:B------:R0:W-:Y:S04]  /*2260*/  STG.E.128 desc[UR6][R48.64], R16 ;  /* 0x0000001030007986 */ /* 0x0001e8000c101d06 */
[----:B------:R0:W-:Y:S02]  /*2270*/  STG.E desc[UR6][R24.64], R47 ;  /* 0x0000002f18007986 */ /* 0x0001e4000c101906 */
.L_x_7810:
[----:B------:R-:W-:Y:S05]  /*2280*/  BSYNC B1 ;  /* 0x0000000000017941 */ /* 0x000fea0003800000 */
.L_x_7809:
[----:B------:R-:W-:Y:S01]  /*2290*/  ISETP.NE.AND P0, PT, R44, RZ, PT ;  /* 0x000000ff2c00720c */ /* 0x000fe20003f05270 */
[----:B------:R-:W-:-:S12]  /*22a0*/  BSSY B1, `(.L_x_7839) ;  /* 0x0000165000017945 */ /* 0x000fd80003800000 */
[----:B------:R-:W-:Y:S05]  /*22b0*/  @!P0 BRA `(.L_x_7840) ;  /* 0x00000014008c8947 */ /* 0x000fea0003800000 */
[----:B------:R-:W1:Y:S08]  /*22c0*/  LDC.64 R20, c[0x0][0x220] ;  /* 0x00008800ff147b82 */ /* 0x000e700000000a00 */
[----:B0-----:R-:W0:Y:S01]  /*22d0*/  LDC.64 R24, c[0x0][0x230] ;  /* 0x00008c00ff187b82 */ /* 0x001e220000000a00 */
[----:B-1----:R-:W-:-:S06]  /*22e0*/  IMAD.WIDE.U32 R20, R46, 0x10, R20 ;  /* 0x000000102e147825 */ /* 0x002fcc00078e0014 */
[----:B------:R-:W5:Y:S01]  /*22f0*/  LDG.E.128 R20, desc[UR6][R20.64] ;  /* 0x0000000614147981 */ /* 0x000f62000c1e1d00 */
[----:B0-----:R-:W-:-:S04]  /*2300*/  ISETP.NE.U32.AND P0, PT, R24, RZ, PT ;  /* 0x000000ff1800720c */ /* 0x001fc80003f05070 */
        /* <DEDUP_REMOVED lines=16> */
.L_x_7842:
[----:B------:R-:W-:-:S07]  /*2410*/  IMAD.MOV.U32 R50, RZ, RZ, R38 ;  /* 0x000000ffff327224 */ /* 0x000fce00078e0026 */
.L_x_7843:
[----:B------:R-:W-:Y:S05]  /*2420*/  BSYNC B2 ;  /* 0x0000000000027941 */ /* 0x000fea0003800000 */
.L_x_7841:
        /* <DEDUP_REMOVED lines=16> */
.L_x_7847:
[----:B------:R-:W-:Y:S05]  /*2530*/  BSYNC B3 ;  /* 0x0000000000037941 */ /* 0x000fea0003800000 */
.L_x_7846:
        /* <DEDUP_REMOVED lines=42> */
[----:B------:R-:W-:-:S07]  /*27e0*/  IMAD.MOV.U32 R36, RZ, RZ, R48 ;  /* 0x000000ffff247224 */ /* 0x000fce00078e0030 */
.L_x_7845:
[----:B------:R-:W-:Y:S05]  /*27f0*/  BSYNC B2 ;  /* 0x0000000000027941 */ /* 0x000fea0003800000 */
.L_x_7844:
[----:B------:R-:W0:Y:S01]  /*2800*/  LDC R47, c[0x0][0x298] ;  /* 0x0000a600ff2f7b82 */ /* 0x000e220000000800 */
[----:B------:R-:W-:Y:S01]  /*2810*/  ISETP.NE.U32.AND P0, PT, R24, RZ, PT ;  /* 0x000000ff1800720c */ /* 0x000fe20003f05070 */
[----:B------:R-:W-:Y:S01]  /*2820*/  IMAD.MOV.U32 R30, RZ, RZ, 0x2f800000 ;  /* 0x2f800000ff1e7424 */ /* 0x000fe200078e00ff */
[----:B------:R-:W-:Y:S01]  /*2830*/  ISETP.NE.AND P3, PT, R51, 0x1, PT ;  /* 0x000000013300780c */ /* 0x000fe20003f65270 */
[----:B-----5:R-:W-:Y:S01]  /*2840*/  FMUL.FTZ R20, R20, R27 ;  /* 0x0000001b14147220 */ /* 0x020fe20000410000 */
[----:B------:R-:W-:Y:S01]  /*2850*/  ISETP.NE.AND.EX P0, PT, R25, RZ, PT, P0 ;  /* 0x000000ff1900720c */ /* 0x000fe20003f05300 */
[----:B------:R-:W-:Y:S01]  /*2860*/  BSSY B2, `(.L_x_7848) ;  /* 0x0000013000027945 */ /* 0x000fe20003800000 */
[----:B------:R-:W-:Y:S01]  /*2870*/  I2FP.F32.U32 R25, R50 ;  /* 0x0000003200197245 */ /* 0x000fe20000201000 */
[----:B------:R-:W1:Y:S01]  /*2880*/  LDC R48, c[0x0][0x294] ;  /* 0x0000a500ff307b82 */ /* 0x000e620000000800 */
[----:B------:R-:W-:-:S03]  /*2890*/  IADD3 R24, R51, 0x1, RZ ;  /* 0x0000000133187810 */ /* 0x000fc60007ffe0ff */
[----:B------:R-:W-:Y:S01]  /*28a0*/  FFMA.FTZ R25, R25, R30, 1.1641532182693481445e-10 ;  /* 0x2f00000019197423 */ /* 0x000fe2000001001e */
[----:B0-----:R-:W-:-:S04]  /*28b0*/  FMUL.FTZ R20, R20, R47 ;  /* 0x0000002f14147220 */ /* 0x001fc80000410000 */
        /* <DEDUP_REMOVED lines=12> */
.L_x_7849:
[----:B------:R-:W-:-:S07]  /*2980*/  MOV R49, R38 ;  /* 0x0000002600317202 */ /* 0x000fce0000000f00 */
.L_x_7850:
[----:B------:R-:W-:Y:S05]  /*2990*/  BSYNC B2 ;  /* 0x0000000000027941 */ /* 0x000fea0003800000 */
.L_x_7848:
        /* <DEDUP_REMOVED lines=16> */
.L_x_7854:
[----:B------:R-:W-:Y:S05]  /*2aa0*/  BSYNC B3 ;  /* 0x0000000000037941 */ /* 0x000fea0003800000 */
.L_x_7853:
        /* <DEDUP_REMOVED lines=43> */
.L_x_7852:
[----:B------:R-:W-:Y:S05]  /*2d60*/  BSYNC B2 ;  /* 0x0000000000027941 */ /* 0x000fea0003800000 */
.L_x_7851:
[----:B------:R-:W-:Y:S01]  /*2d70*/  I2FP.F32.U32 R25, R49 ;  /* 0x0000003100197245 */ /* 0x000fe20000201000 */
[----:B------:R-:W-:Y:S01]  /*2d80*/  FMUL.FTZ R50, R21, R27 ;  /* 0x0000001b15327220 */ /* 0x000fe20000410000 */
[----:B------:R-:W-:Y:S01]  /*2d90*/  ISETP.NE.AND P4, PT, R24, 0x1, PT ;  /* 0x000000011800780c */ /* 0x000fe20003f85270 */
[----:B------:R-:W-:Y:S02]  /*2da0*/  BSSY B2, `(.L_x_7855) ;  /* 0x0000011000027945 */ /* 0x000fe40003800000 */
[----:B------:R-:W-:Y:S01]  /*2db0*/  FFMA.FTZ R25, R25, R30, 1.1641532182693481445e-10 ;  /* 0x2f00000019197423 */ /* 0x000fe2000001001e */
[----:B------:R-:W-:-:S04]  /*2dc0*/  FMUL.FTZ R50, R50, R47 ;  /* 0x0000002f32327220 */ /* 0x000fc80000410000 */
        /* <DEDUP_REMOVED lines=13> */
.L_x_7856:
[----:B------:R-:W-:-:S07]  /*2ea0*/  MOV R49, R38 ;  /* 0x0000002600317202 */ /* 0x000fce0000000f00 */
.L_x_7857:
[----:B------:R-:W-:Y:S05]  /*2eb0*/  BSYNC B2 ;  /* 0x0000000000027941 */ /* 0x000fea0003800000 */
.L_x_7855:
        /* <DEDUP_REMOVED lines=16> */
.L_x_7861:
[----:B------:R-:W-:Y:S05]  /*2fc0*/  BSYNC B3 ;  /* 0x0000000000037941 */ /* 0x000fea0003800000 */
.L_x_7860:
        /* <DEDUP_REMOVED lines=43> */
.L_x_7859:
[----:B------:R-:W-:Y:S05]  /*3280*/  BSYNC B2 ;  /* 0x0000000000027941 */ /* 0x000fea0003800000 */
.L_x_7858:
[----:B------:R-:W-:Y:S01]  /*3290*/  I2FP.F32.U32 R25, R49 ;  /* 0x0000003100197245 */ /* 0x000fe20000201000 */
[----:B------:R-:W-:Y:S01]  /*32a0*/  FMUL.FTZ R22, R22, R27 ;  /* 0x0000001b16167220 */ /* 0x000fe20000410000 */
[----:B------:R-:W-:Y:S01]  /*32b0*/  ISETP.NE.AND P5, PT, R50, 0x1, PT ;  /* 0x000000013200780c */ /* 0x000fe20003fa5270 */
[----:B------:R-:W-:Y:S02]  /*32c0*/  BSSY B2, `(.L_x_7862) ;  /* 0x0000011000027945 */ /* 0x000fe40003800000 */
[----:B------:R-:W-:Y:S01]  /*32d0*/  FFMA.FTZ R25, R25, R30, 1.1641532182693481445e-10 ;  /* 0x2f00000019197423 */ /* 0x000fe2000001001e */
[----:B------:R-:W-:Y:S01]  /*32e0*/  FMUL.FTZ R22, R22, R47 ;  /* 0x0000002f16167220 */ /* 0x000fe20000410000 */
[----:B------:R-:W-:-:S03]  /*32f0*/  IADD3 R30, R50, 0x1, RZ ;  /* 0x00000001321e7810 */ /* 0x000fc60007ffe0ff */
        /* <DEDUP_REMOVED lines=12> */
.L_x_7863:
[----:B------:R-:W-:-:S07]  /*33c0*/  MOV R49, R38 ;  /* 0x0000002600317202 */ /* 0x000fce0000000f00 */
.L_x_7864:
[----:B------:R-:W-:Y:S05]  /*33d0*/  BSYNC B2 ;  /* 0x0000000000027941 */ /* 0x000fea0003800000 */
.L_x_7862:
        /* <DEDUP_REMOVED lines=16> */
.L_x_7868:
[----:B------:R-:W-:Y:S05]  /*34e0*/  BSYNC B3 ;  /* 0x0000000000037941 */ /* 0x000fea0003800000 */
.L_x_7867:
        /* <DEDUP_REMOVED lines=43> */
.L_x_7866:
[----:B------:R-:W-:Y:S05]  /*37a0*/  BSYNC B2 ;  /* 0x0000000000027941 */ /* 0x000fea0003800000 */
.L_x_7865:
[----:B------:R-:W-:Y:S01]  /*37b0*/  I2FP.F32.U32 R24, R49 ;  /* 0x0000003100187245 */ /* 0x000fe20000201000 */
[----:B------:R-:W-:Y:S01]  /*37c0*/  IMAD.MOV.U32 R25, RZ, RZ, 0x2f800000 ;  /* 0x2f800000ff197424 */ /* 0x000fe200078e00ff */
[----:B------:R-:W-:-:S03]  /*37d0*/  SEL R50, RZ, 0x10000, P4 ;  /* 0x00010000ff327807 */ /* 0x000fc60002000000 */
[----:B------:R-:W-:Y:S01]  /*37e0*/  FFMA.FTZ R25, R24, R25, 1.1641532182693481445e-10 ;  /* 0x2f00000018197423 */ /* 0x000fe20000010019 */
[----:B------:R-:W-:Y:S01]  /*37f0*/  FMUL.FTZ R24, R23, R27 ;  /* 0x0000001b17187220 */ /* 0x000fe20000410000 */
[----:B------:R-:W-:-:S03]  /*3800*/  SEL R27, RZ, 0x100, P3 ;  /* 0x00000100ff1b7807 */ /* 0x000fc60001800000 */
[----:B------:R-:W-:Y:S01]  /*3810*/  FSETP.GTU.FTZ.AND P5, PT, R25, R48, PT ;  /* 0x000000301900720b */ /* 0x000fe20003fbc000 */
[----:B------:R-:W-:Y:S01]  /*3820*/  FMUL.FTZ R24, R24, R47 ;  /* 0x0000002f18187220 */ /* 0x000fe20000410000 */
[----:B------:R-:W-:Y:S02]  /*3830*/  LEA R48, P3, R46, UR10, 0x4 ;  /* 0x0000000a2e307c11 */ /* 0x000fe4000f8620ff */
[----:B------:R-:W-:Y:S02]  /*3840*/  SEL R25, RZ, 0x1000000, P5 ;  /* 0x01000000ff197807 */ /* 0x000fe40002800000 */
[----:B------:R-:W-:Y:S02]  /*3850*/  FSEL R23, R24, RZ, !P5 ;  /* 0x000000ff18177208 */ /* 0x000fe40006800000 */
[----:B------:R-:W-:Y:S02]  /*3860*/  IADD3 R27, R27, R25, R50 ;  /* 0x000000191b1b7210 */ /* 0x000fe40007ffe032 */
[----:B------:R-:W-:Y:S01]  /*3870*/  LEA R24, P4, R46, UR12, 0x2 ;  /* 0x0000000c2e187c11 */ /* 0x000fe2000f8810ff */
[----:B------:R-:W-:Y:S01]  /*3880*/  @P0 FADD.FTZ R23, R15, R23 ;  /* 0x000000170f170221 */ /* 0x000fe20000010000 */
[----:B------:R-:W-:-:S02]  /*3890*/  SEL R50, RZ, 0x1, P2 ;  /* 0x00000001ff327807 */ /* 0x000fc40001000000 */
[C---:B------:R-:W-:Y:S02]  /*38a0*/  LEA.HI.X R49, R46.reuse, UR11, RZ, 0x4, P3 ;  /* 0x0000000b2e317c11 */ /* 0x040fe400098f24ff */
[----:B------:R-:W-:Y:S02]  /*38b0*/  LEA.HI.X R25, R46, UR13, RZ, 0x2, P4 ;  /* 0x0000000d2e197c11 */ /* 0x000fe4000a0f14ff */
[----:B------:R-:W-:Y:S01]  /*38c0*/  IADD3 R27, R27, R50, RZ ;  /* 0x000000321b1b7210 */ /* 0x000fe20007ffe0ff */
[----:B------:R1:W-:Y:S04]  /*38d0*/  STG.E.128 desc[UR6][R48.64], R20 ;  /* 0x0000001430007986 */ /* 0x0003e8000c101d06 */
[----:B------:R1:W-:Y:S02]  /*38e0*/  STG.E desc[UR6][R24.64], R27 ;  /* 0x0000001b18007986 */ /* 0x0003e4000c101906 */
.L_x_7840:
[----:B------:R-:W-:Y:S05]  /*38f0*/  BSYNC B1 ;  /* 0x0000000000017941 */ /* 0x000fea0003800000 */
.L_x_7839:
        /* <DEDUP_REMOVED lines=26> */
[--C-:B-----5:R-:W-:Y:S01]  /*3aa0*/  FADD.FTZ R27, R17, -R47.reuse ;  /* 0x8000002f111b7221 */ /* 0x120fe20000010000 */
[--C-:B------:R-:W-:Y:S01]  /*3ab0*/  FADD.FTZ R49, R18, -R47.reuse ;  /* 0x8000002f12317221 */ /* 0x100fe20000010000 */
        /* <DEDUP_REMOVED lines=23> */
.L_x_7886:
[----:B-1----:R-:W-:Y:S01]  /*3c30*/  FADD.FTZ R46, R52, R48 ;  /* 0x00000030342e7221 */ /* 0x002fe20000010000 */
[----:B------:R-:W-:Y:S01]  /*3c40*/  FMUL.FTZ R48, R47, R47 ;  /* 0x0000002f2f307220 */ /* 0x000fe20000410000 */
[----:B------:R-:W-:Y:S01]  /*3c50*/  PLOP3.LUT P0, PT, PT, PT, UP1, 0x40, 0x0 ;  /* 0x000000000000781c */ /* 0x000fe20003f0e818 */
[----:B------:R-:W1:Y:S01]  /*3c60*/  @!P2 LDC.64 R26, c[0x0][0x250] ;  /* 0x00009400ff1aab82 */ /* 0x000e620000000a00 */
[----:B------:R-:W-:Y:S01]  /*3c70*/  FFMA.FTZ R46, R46, R25, UR14 ;  /* 0x0000000e2e2e7e23 */ /* 0x000fe20008010019 */
[----:B------:R-:W-:Y:S01]  /*3c80*/  BSSY B1, `(.L_x_7870) ;  /* 0x000001c000017945 */ /* 0x000fe20003800000 */
[----:B------:R-:W-:Y:S02]  /*3c90*/  FSEL R49, R48, RZ, !P0 ;  /* 0x000000ff30317208 */ /* 0x000fe40004000000 */
[----:B------:R-:W-:-:S03]  /*3ca0*/  PLOP3.LUT P0, PT, PT, PT, UP1, 0x40, 0x0 ;  /* 0x000000000000781c */ /* 0x000fc60003f0e818 */
[----:B------:R-:W2:Y:S01]  /*3cb0*/  @!P2 LDC.64 R24, c[0x0][0x258] ;  /* 0x00009600ff18ab82 */ /* 0x000ea20000000a00 */
[----:B------:R-:W-:Y:S01]  /*3cc0*/  FADD.FTZ R46, R46, R49 ;  /* 0x000000312e2e7221 */ /* 0x000fe20000010000 */
[----:B------:R-:W-:-:S03]  /*3cd0*/  FSEL R49, R47, RZ, P0 ;  /* 0x000000ff2f317208 */ /* 0x000fc60000000000 */
[----:B------:R-:W3:Y:S01]  /*3ce0*/  MUFU.RSQ R48, R46 ;  /* 0x0000002e00307308 */ /* 0x000ee20000001400 */
[----:B-1----:R-:W-:-:S05]  /*3cf0*/  @!P2 IMAD.WIDE R26, R43, 0x4, R26 ;  /* 0x000000042b1aa825 */ /* 0x002fca00078e021a */
[----:B------:R1:W-:Y:S01]  /*3d00*/  @!P2 STG.E desc[UR6][R26.64], R47 ;  /* 0x0000002f1a00a986 */ /* 0x0003e2000c101906 */
[----:B--2---:R-:W-:-:S05]  /*3d10*/  @!P2 IMAD.WIDE R24, R43, 0x4, R24 ;  /* 0x000000042b18a825 */ /* 0x004fca00078e0218 */
[----:B---3--:R1:W-:Y:S01]  /*3d20*/  @!P2 STG.E desc[UR6][R24.64], R48 ;  /* 0x000000301800a986 */ /* 0x0083e2000c101906 */
[----:B------:R-:W-:Y:S05]  /*3d30*/  @!P1 BRA `(.L_x_7871) ;  /* 0x0000000000409947 */ /* 0x000fea0003800000 */
[----:B-1----:R-:W1:Y:S01]  /*3d40*/  LDC.64 R46, c[0x0][0x2b8] ;  /* 0x0000ae00ff2e7b82 */ /* 0x002e620000000a00 */
        /* <DEDUP_REMOVED lines=15> */
.L_x_7871:
[----:B------:R-:W-:Y:S05]  /*3e40*/  BSYNC B1 ;  /* 0x0000000000017941 */ /* 0x000fea0003800000 */
.L_x_7870:
[----:B------:R-:W-:Y:S01]  /*3e50*/  ISETP.NE.AND P0, PT, R44, RZ, PT ;  /* 0x000000ff2c00720c */ /* 0x000fe20003f05270 */
[----:B------:R-:W-:-:S12]  /*3e60*/  BSSY B1, `(.L_x_7872) ;  /* 0x0000011000017945 */ /* 0x000fd80003800000 */
        /* <DEDUP_REMOVED lines=11> */
[----:B-1----:R-:W-:-:S04]  /*3f20*/  IMAD.WIDE.U32 R46, R45, 0x10, R24 ;  /* 0x000000102d2e7825 */ /* 0x002fc800078e0018 */
[----:B------:R-:W-:Y:S01]  /*3f30*/  FFMA.FTZ R24, R8, R27, R33 ;  /* 0x0000001b08187223 */ /* 0x000fe20000010021 */
[----:B------:R-:W-:Y:S01]  /*3f40*/  FFMA.FTZ R25, R7, R49, R2 ;  /* 0x0000003107197223 */ /* 0x000fe20000010002 */
[----:B------:R-:W-:-:S05]  /*3f50*/  FFMA.FTZ R27, R5, R53, R0 ;  /* 0x00000035051b7223 */ /* 0x000fca0000010000 */
[----:B------:R3:W-:Y:S02]  /*3f60*/  STG.E.128 desc[UR6][R46.64], R24 ;  /* 0x000000182e007986 */ /* 0x0007e4000c101d06 */
.L_x_7873:
[----:B------:R-:W-:Y:S05]  /*3f70*/  BSYNC B1 ;  /* 0x0000000000017941 */ /* 0x000fea0003800000 */
.L_x_7872:
[----:B-123--:R-:W1:Y:S02]  /*3f80*/  LDC.64 R24, c[0x0][0x210] ;  /* 0x00008400ff187b82 */ /* 0x00ee640000000a00 */
[----:B-1----:R-:W-:-:S05]  /*3f90*/  IMAD R43, R24, 0x4, R43 ;  /* 0x00000004182b7824 */ /* 0x002fca00078e022b */
[----:B------:R-:W-:-:S13]  /*3fa0*/  ISETP.GE.AND P0, PT, R43, R25, PT ;  /* 0x000000192b00720c */ /* 0x000fda0003f06270 */
[----:B------:R-:W-:Y:S05]  /*3fb0*/  @!P0 BRA `(.L_x_7874) ;  /* 0xffffffc800e08947 */ /* 0x000fea000383ffff */
[----:B------:R-:W-:Y:S05]  /*3fc0*/  BSYNC B0 ;  /* 0x0000000000007941 */ /* 0x000fea0003800000 */
.L_x_7808:
[----:B------:R-:W-:Y:S05]  /*3fd0*/  EXIT ;  /* 0x000000000000794d */ /* 0x000fea0003800000 */
.L_x_7869:
[----:B------:R-:W-:Y:S01]  /*3fe0*/  HFMA2.MMA R46, -RZ, RZ, 0, 5.9604644775390625e-08 ;  /* 0x00000001ff2e7435 */ /* 0x000fe200000001ff */
[----:B------:R-:W-:Y:S01]  /*3ff0*/  BSSY B1, `(.L_x_7875) ;  /* 0x0000007000017945 */ /* 0x000fe20003800000 */
[----:B------:R-:W-:Y:S01]  /*4000*/  MOV R53, R47 ;  /* 0x0000002f00357202 */ /* 0x000fe20000000f00 */
[----:B-----5:R-:W-:Y:S01]  /*4010*/  IMAD.MOV.U32 R27, RZ, RZ, 0x1f ;  /* 0x0000001fff1b7424 */ /* 0x020fe200078e00ff */
[----:B------:R-:W-:-:S07]  /*4020*/  MOV R26, 0xffffffff ;  /* 0xffffffff001a7802 */ /* 0x000fce0000000f00 */
[----:B------:R-:W-:Y:S05]  /*4030*/  WARPSYNC.COLLECTIVE R26, `(.L_x_7876) ;  /* 0x000000001a087348 */ /* 0x000fea0003c00000 */
[----:B------:R0:W1:Y:S02]  /*4040*/  SHFL.BFLY P3, R48, R53, R46, R27 ;  /* 0x0c00002e35307389 */ /* 0x000064000006001b */
[----:B01----:R-:W-:Y:S01]  /*4050*/  ENDCOLLECTIVE ;  /* 0x000000000000791b */ /* 0x003fe20003800000 */
.L_x_7876:
[----:B------:R-:W-:Y:S05]  /*4060*/  BSYNC B1 ;  /* 0x0000000000017941 */ /* 0x000fea0003800000 */
.L_x_7875:
        /* <DEDUP_REMOVED lines=9> */
.L_x_7877:
[----:B------:R-:W-:Y:S01]  /*4100*/  HFMA2.MMA R46, -RZ, RZ, 0, 2.384185791015625e-07 ;  /* 0x00000004ff2e7435 */ /* 0x000fe200000001ff */
[----:B------:R-:W-:-:S04]  /*4110*/  FADD.FTZ R50, R49, R48 ;  /* 0x0000003031327221 */ /* 0x000fc80000010000 */
[----:B------:R-:W-:-:S07]  /*4120*/  IMAD.MOV.U32 R53, RZ, RZ, R50 ;  /* 0x000000ffff357224 */ /* 0x000fce00078e0032 */
[----:B------:R-:W-:Y:S05]  /*4130*/  WARPSYNC.COLLECTIVE R26, `(.L_x_7878) ;  /* 0x000000001a087348 */ /* 0x000fea0003c00000 */
[----:B------:R0:W1:Y:S02]  /*4140*/  SHFL.BFLY P3, R48, R53, R46, R27 ;  /* 0x0c00002e35307389 */ /* 0x000064000006001b */
[----:B01----:R-:W-:Y:S01]  /*4150*/  ENDCOLLECTIVE ;  /* 0x000000000000791b */ /* 0x003fe20003800000 */
.L_x_7878:
[----:B------:R-:W-:Y:S02]  /*4160*/  IMAD.MOV.U32 R46, RZ, RZ, 0x8 ;  /* 0x00000008ff2e7424 */ /* 0x000fe400078e00ff */
[----:B------:R-:W-:-:S05]  /*4170*/  FADD.FTZ R51, R50, R48 ;  /* 0x0000003032337221 */ /* 0x000fca0000010000 */
[----:B------:R-:W-:-:S07]  /*4180*/  MOV R53, R51 ;  /* 0x0000003300357202 */ /* 0x000fce0000000f00 */
[----:B------:R-:W-:Y:S05]  /*4190*/  WARPSYNC.COLLECTIVE R26, `(.L_x_7879) ;  /* 0x000000001a087348 */ /* 0x000fea0003c00000 */
[----:B------:R0:W1:Y:S02]  /*41a0*/  SHFL.BFLY P3, R48, R53, R46, R27 ;  /* 0x0c00002e35307389 */ /* 0x000064000006001b */
[----:B01----:R-:W-:Y:S01]  /*41b0*/  ENDCOLLECTIVE ;  /* 0x000000000000791b */ /* 0x003fe20003800000 */
.L_x_7879:
[----:B------:R-:W-:Y:S01]  /*41c0*/  HFMA2.MMA R46, -RZ, RZ, 0, 9.5367431640625e-07 ;  /* 0x00000010ff2e7435 */ /* 0x000fe200000001ff */
[----:B------:R-:W-:-:S05]  /*41d0*/  FADD.FTZ R52, R51, R48 ;  /* 0x0000003033347221 */ /* 0x000fca0000010000 */
[----:B------:R-:W-:-:S07]  /*41e0*/  MOV R53, R52 ;  /* 0x0000003400357202 */ /* 0x000fce0000000f00 */
[----:B------:R-:W-:Y:S05]  /*41f0*/  WARPSYNC.COLLECTIVE R26, `(.L_x_7880) ;  /* 0x000000001a087348 */ /* 0x000fea0003c00000 */
[----:B------:R0:W1:Y:S02]  /*4200*/  SHFL.BFLY P3, R48, R53, R46, R27 ;  /* 0x0c00002e35307389 */ /* 0x000064000006001b */
[----:B01----:R-:W-:Y:S01]  /*4210*/  ENDCOLLECTIVE ;  /* 0x000000000000791b */ /* 0x003fe20003800000 */
.L_x_7880:
        /* <DEDUP_REMOVED lines=21> */
[----:B------:R-:W-:Y:S02]  /*4370*/  IMAD.MOV.U32 R26, RZ, RZ, -0x1 ;  /* 0xffffffffff1a7424 */ /* 0x000fe400078e00ff */
[----:B------:R-:W-:-:S08]  /*4380*/  IMAD.MOV.U32 R53, RZ, RZ, R24 ;  /* 0x000000ffff357224 */ /* 0x000fd000078e0018 */
[----:B------:R-:W-:Y:S05]  /*4390*/  WARPSYNC.COLLECTIVE R26, `(.L_x_7881) ;  /* 0x000000001a087348 */ /* 0x000fea0003c00000 */
[----:B------:R0:W1:Y:S02]  /*43a0*/  SHFL.BFLY P3, R48, R53, R46, R27 ;  /* 0x0c00002e35307389 */ /* 0x000064000006001b */
[----:B01----:R-:W-:Y:S01]  /*43b0*/  ENDCOLLECTIVE ;  /* 0x000000000000791b */ /* 0x003fe20003800000 */
.L_x_7881:
[----:B------:R-:W-:Y:S01]  /*43c0*/  HFMA2.MMA R46, -RZ, RZ, 0, 1.1920928955078125e-07 ;  /* 0x00000002ff2e7435 */ /* 0x000fe200000001ff */
[----:B------:R-:W-:-:S05]  /*43d0*/  FADD.FTZ R49, R24, R48 ;  /* 0x0000003018317221 */ /* 0x000fca0000010000 */
[----:B------:R-:W-:-:S07]  /*43e0*/  MOV R53, R49 ;  /* 0x0000003100357202 */ /* 0x000fce0000000f00 */
[----:B------:R-:W-:Y:S05]  /*43f0*/  WARPSYNC.COLLECTIVE R26, `(.L_x_7882) ;  /* 0x000000001a087348 */ /* 0x000fea0003c00000 */
[----:B------:R0:W1:Y:S02]  /*4400*/  SHFL.BFLY P3, R48, R53, R46, R27 ;  /* 0x0c00002e35307389 */ /* 0x000064000006001b */
[----:B01----:R-:W-:Y:S01]  /*4410*/  ENDCOLLECTIVE ;  /* 0x000000000000791b */ /* 0x003fe20003800000 */
.L_x_7882:
[----:B------:R-:W-:Y:S01]  /*4420*/  MOV R46, 0x4 ;  /* 0x00000004002e7802 */ /* 0x000fe20000000f00 */
[----:B------:R-:W-:-:S04]  /*4430*/  FADD.FTZ R50, R49, R48 ;  /* 0x0000003031327221 */ /* 0x000fc80000010000 */
[----:B------:R-:W-:-:S07]  /*4440*/  IMAD.MOV.U32 R53, RZ, RZ, R50 ;  /* 0x000000ffff357224 */ /* 0x000fce00078e0032 */
[----:B------:R-:W-:Y:S05]  /*4450*/  WARPSYNC.COLLECTIVE R26, `(.L_x_7883) ;  /* 0x000000001a087348 */ /* 0x000fea0003c00000 */
[----:B------:R0:W1:Y:S02]  /*4460*/  SHFL.BFLY P3, R48, R53, R46, R27 ;  /* 0x0c00002e35307389 */ /* 0x000064000006001b */
[----:B01----:R-:W-:Y:S01]  /*4470*/  ENDCOLLECTIVE ;  /* 0x000000000000791b */ /* 0x003fe20003800000 */
.L_x_7883:
[----:B------:R-:W-:Y:S02]  /*4480*/  IMAD.MOV.U32 R46, RZ, RZ, 0x8 ;  /* 0x00000008ff2e7424 */ /* 0x000fe400078e00ff */
[----:B------:R-:W-:-:S05]  /*4490*/  FADD.FTZ R51, R50, R48 ;  /* 0x0000003032337221 */ /* 0x000fca0000010000 */
[----:B------:R-:W-:-:S07]  /*44a0*/  MOV R53, R51 ;  /* 0x0000003300357202 */ /* 0x000fce0000000f00 */
[----:B------:R-:W-:Y:S05]  /*44b0*/  WARPSYNC.COLLECTIVE R26, `(.L_x_7884) ;  /* 0x000000001a087348 */ /* 0x000fea0003c00000 */
[----:B------:R0:W1:Y:S02]  /*44c0*/  SHFL.BFLY P3, R48, R53, R46, R27 ;  /* 0x0c00002e35307389 */ /* 0x000064000006001b */
[----:B01----:R-:W-:Y:S01]  /*44d0*/  ENDCOLLECTIVE ;  /* 0x000000000000791b */ /* 0x003fe20003800000 */
.L_x_7884:
[----:B------:R-:W-:Y:S01]  /*44e0*/  HFMA2.MMA R46, -RZ, RZ, 0, 9.5367431640625e-07 ;  /* 0x00000010ff2e7435 */ /* 0x000fe200000001ff */
[----:B------:R-:W-:-:S05]  /*44f0*/  FADD.FTZ R52, R51, R48 ;  /* 0x0000003033347221 */ /* 0x000fca0000010000 */
[----:B------:R-:W-:-:S07]  /*4500*/  MOV R53, R52 ;  /* 0x0000003400357202 */ /* 0x000fce0000000f00 */
[----:B------:R-:W-:Y:S05]  /*4510*/  WARPSYNC.COLLECTIVE R26, `(.L_x_7885) ;  /* 0x000000001a087348 */ /* 0x000fea0003c00000 */
[----:B------:R0:W1:Y:S02]  /*4520*/  SHFL.BFLY P3, R48, R53, R46, R27 ;  /* 0x0c00002e35307389 */ /* 0x000064000006001b */
[----:B01----:R-:W-:Y:S01]  /*4530*/  ENDCOLLECTIVE ;  /* 0x000000000000791b */ /* 0x003fe20003800000 */
.L_x_7885:
[----:B------:R-:W-:Y:S05]  /*4540*/  BRA `(.L_x_7886) ;  /* 0xfffffff400b87947 */ /* 0x000fea000383ffff */
.L_x_7887:
        /* <DEDUP_REMOVED lines=11> */
.L_x_9632:


//--------------------- .text._ZN10layer_norm13ln_fwd_kernelINS_13Kernel_traitsI6__halfffffjLj256ELj1ELj4ELj1ELj16ENS_18Kernel_traits_baseILj256ES2_ffffjLj128EEEEELb1ELb0ELb0ELb1EEEvNS_9FwdParamsE --------------------------
	.section	.text._ZN10layer_norm13ln_fwd_kernelINS_13Kernel_traitsI6__halfffffjLj256ELj1ELj4ELj1ELj16ENS_18Kernel_traits_baseILj256ES2_ffffjLj128EEEEELb1ELb0ELb0ELb1EEEvNS_9FwdParamsE,"ax",@progbits
	.align	128
        .global         _ZN10layer_norm13ln_fwd_kernelINS_13Kernel_traitsI6__halfffffjLj256ELj1ELj4ELj1ELj16ENS_18Kernel_traits_baseILj256ES2_ffffjLj128EEEEELb1ELb0ELb0ELb1EEEvNS_9FwdParamsE
        .type           _ZN10layer_norm13ln_fwd_kernelINS_13Kernel_traitsI6__halfffffjLj256ELj1ELj4ELj1ELj16ENS_18Kernel_traits_baseILj256ES2_ffffjLj128EEEEELb1ELb0ELb0ELb1EEEvNS_9FwdParamsE,@function
        .size           _ZN10layer_norm13ln_fwd_kernelINS_13Kernel_traitsI6__halfffffjLj256ELj1ELj4ELj1ELj16ENS_18Kernel_traits_baseILj256ES2_ffffjLj128EEEEELb1ELb0ELb0ELb1EEEvNS_9FwdParamsE,(.L_x_9633 - _ZN10layer_norm13ln_fwd_kernelINS_13Kernel_traitsI6__halfffffjLj256ELj1ELj4ELj1ELj16ENS_18Kernel_traits_baseILj256ES2_ffffjLj128EEEEELb1ELb0ELb0ELb1EEEvNS_9FwdParamsE)
        .other          _ZN10layer_norm13ln_fwd_kernelINS_13Kernel_traitsI6__halfffffjLj256ELj1ELj4ELj1ELj16ENS_18Kernel_traits_baseILj256ES2_ffffjLj128EEEEELb1ELb0ELb0ELb1EEEvNS_9FwdParamsE,@"STO_CUDA_ENTRY STV_DEFAULT"
_ZN10layer_norm13ln_fwd_kernelINS_13Kernel_traitsI6__halfffffjLj256ELj1ELj4ELj1ELj16ENS_18Kernel_traits_baseILj256ES2_ffffjLj128EEEEELb1ELb0ELb0ELb1EEEvNS_9FwdParamsE:
.text._ZN10layer_norm13ln_fwd_kernelINS_13Kernel_traitsI6__halfffffjLj256ELj1ELj4ELj1ELj16ENS_18Kernel_traits_baseILj256ES2_ffffjLj128EEEEELb1ELb0ELb0ELb1EEEvNS_9FwdParamsE:
[----:B------:R-:W-:Y:S01]  /*0000*/  LDC R1, c[0x0][0x28] ;  /* 0x00000a00ff017b82 */ /* 0x000fe20000000800 */
[----:B------:R-:W0:Y:S07]  /*0010*/  S2R R38, SR_TID.X ;  /* 0x0000000000267919 */ /* 0x000e2e0000002100 */
[----:B------:R-:W1:Y:S01]  /*0020*/  LDC R40, c[0x0][0x2e8] ;  /* 0x0000ba00ff287b82 */ /* 0x000e620000000800 */
[----:B------:R-:W-:Y:S01]  /*0030*/  ULDC.U8 UR4, c[0x0][0x2f4] ;  /* 0x0000bd0000047ab9 */ /* 0x000fe20000000000 */
[----:B------:R-:W-:Y:S01]  /*0040*/  ULDC.64 UR8, c[0x0][0x2c8] ;  /* 0x0000b20000087ab9 */ /* 0x000fe20000000a00 */
[----:B------:R-:W-:Y:S01]  /*0050*/  ISETP.NE.AND P1, PT, RZ, UR4, PT ;  /* 0x00000004ff007c0c */ /* 0x000fe2000bf25270 */
[----:B------:R-:W-:-:S04]  /*0060*/  ULDC.64 UR6, c[0x0][0x2e0] ;  /* 0x0000b80000067ab9 */ /* 0x000fc80000000a00 */
[----:B------:R-:W1:Y:S01]  /*0070*/  LDC R41, c[0x0][0x2ec] ;  /* 0x0000bb00ff297b82 */ /* 0x000e620000000800 */
[----:B------:R-:W-:Y:S01]  /*0080*/  ISETP.NE.U32.AND P0, PT, RZ, UR8, PT ;  /* 0x00000008ff007c0c */ /* 0x000fe2000bf05070 */
[----:B------:R-:W-:Y:S01]  /*0090*/  IMAD.U32 R5, RZ, RZ, UR7 ;  /* 0x00000007ff057e24 */ /* 0x000fe2000f8e00ff */
[----:B------:R-:W-:Y:S01]  /*00a0*/  MOV R4, UR6 ;  /* 0x0000000600047c02 */ /* 0x000fe20008000f00 */
[----:B------:R-:W-:Y:S01]  /*00b0*/  ULDC.64 UR4, c[0x0][0x208] ;  /* 0x0000820000047ab9 */ /* 0x000fe20000000a00 */
[----:B------:R-:W-:Y:S01]  /*00c0*/  ISETP.NE.AND.EX P0, PT, RZ, UR9, PT, P0 ;  /* 0x00000009ff007c0c */ /* 0x000fe2000bf05300 */
[----:B------:R-:W2:Y:S01]  /*00d0*/  S2R R10, SR_CTAID.X ;  /* 0x00000000000a7919 */ /* 0x000ea20000002500 */
[----:B------:R-:W-:Y:S02]  /*00e0*/  ULDC UR10, c[0x0][0x214] ;  /* 0x00008500000a7ab9 */ /* 0x000fe40000000800 */
[----:B------:R-:W3:Y:S01]  /*00f0*/  @P1 LDG.E.64 R4, desc[UR4][R4.64] ;  /* 0x0000000404041981 */ /* 0x000ee2000c1e1b00 */
[----:B0-----:R-:W-:-:S03]  /*0100*/  SHF.L.U32 R0, R38, 0x3, RZ ;  /* 0x0000000326007819 */ /* 0x001fc600000006ff */
[----:B-1----:R0:W5:Y:S01]  /*0110*/  @P1 LDG.E.64 R6, desc[UR4][R40.64] ;  /* 0x0000000428061981 */ /* 0x002162000c1e1b00 */
[----:B------:R-:W-:Y:S02]  /*0120*/  SHF.R.U32.HI R39, RZ, 0x5, R38 ;  /* 0x00000005ff277819 */ /* 0x000fe40000011626 */
[----:B------:R-:W-:-:S04]  /*0130*/  LOP3.LUT R0, R0, 0xf8, RZ, 0xc0, !PT ;  /* 0x000000f800007812 */ /* 0x000fc800078ec0ff */
[----:B------:R-:W-:-:S05]  /*0140*/  IADD3 R8, P2, R0, UR8, RZ ;  /* 0x0000000800087c10 */ /* 0x000fca000ff5e0ff */
[----:B------:R-:W-:Y:S01]  /*0150*/  IMAD.X R9, RZ, RZ, UR9, P2 ;  /* 0x00000009ff097e24 */ /* 0x000fe200090e06ff */
[----:B------:R-:W-:Y:S01]  /*0160*/  ULDC.64 UR8, c[0x0][0x260] ;  /* 0x0000980000087ab9 */ /* 0x000fe20000000a00 */
[----:B--2---:R-:W-:-:S03]  /*0170*/  LEA R39, R10, R39, 0x2 ;  /* 0x000000270a277211 */ /* 0x004fc600078e10ff */
[----:B------:R0:W5:Y:S01]  /*0180*/  @P0 LDG.E.64 R2, desc[UR4][R8.64] ;  /* 0x0000000408020981 */ /* 0x000162000c1e1b00 */
[----:B------:R-:W-:Y:S02]  /*0190*/  ISETP.GE.AND P2, PT, R39, UR10, PT ;  /* 0x0000000a27007c0c */ /* 0x000fe4000bf46270 */
[----:B------:R-:W-:Y:S01]  /*01a0*/  IADD3 R16, P3, R0, UR8, RZ ;  /* 0x0000000800107c10 */ /* 0x000fe2000ff7e0ff */
[----:B------:R0:W5:Y:S01]  /*01b0*/  @P0 LDG.E.64 R14, desc[UR4][R8.64+0x100] ;  /* 0x00010004080e0981 */ /* 0x000162000c1e1b00 */
[----:B------:R-:W-:Y:S02]  /*01c0*/  ULDC UR8, c[0x0][0x0] ;  /* 0x0000000000087ab9 */ /* 0x000fe40000000800 */
[----:B------:R-:W-:Y:S02]  /*01d0*/  IMAD R38, R10, UR8, R38 ;  /* 0x000000080a267c24 */ /* 0x000fe4000f8e0226 */
[----:B------:R-:W-:Y:S01]  /*01e0*/  IMAD.X R17, RZ, RZ, UR9, P3 ;  /* 0x00000009ff117e24 */ /* 0x000fe200098e06ff */
[----:B---3--:R-:W-:-:S02]  /*01f0*/  @P1 R2UR UR6, R4 ;  /* 0x00000000040612ca */ /* 0x008fc400000e0000 */
[----:B------:R-:W-:Y:S02]  /*0200*/  @P1 R2UR UR7, R5 ;  /* 0x00000000050712ca */ /* 0x000fe400000e0000 */
[----:B0-----:R-:W-:-:S13]  /*0210*/  @P2 EXIT ;  /* 0x000000000000294d */ /* 0x001fda0003800000 */
[----:B------:R-:W2:Y:S01]  /*0220*/  LDG.E.64 R10, desc[UR4][R16.64] ;  /* 0x00000004100a7981 */ /* 0x000ea2000c1e1b00 */
[----:B------:R-:W0:Y:S03]  /*0230*/  @P1 LDC R5, c[0x0][0x2f0] ;  /* 0x0000bc00ff051b82 */ /* 0x000e260000000800 */
[----:B------:R1:W3:Y:S01]  /*0240*/  LDG.E.64 R12, desc[UR4][R16.64+0x100] ;  /* 0x00010004100c7981 */ /* 0x0002e2000c1e1b00 */
        /* <DEDUP_REMOVED lines=8> */
[----:B------:R-:W-:Y:S01]  /*02d0*/  UIADD3 UR27, UR7, 0x32370b8f, URZ ;  /* 0x32370b8f071b7890 */ /* 0x000fe2000fffe03f */
[--C-:B------:R-:W-:Y:S01]  /*02e0*/  SHF.R.U64 R25, R2, 0x10, R3.reuse ;  /* 0x0000001002197819 */ /* 0x100fe20000001203 */
[----:B------:R-:W-:Y:S01]  /*02f0*/  UIADD3 UR26, UR6, -0x255992d5, URZ ;  /* 0xdaa66d2b061a7890 */ /* 0x000fe2000fffe03f */
[----:B------:R-:W-:Y:S01]  /*0300*/  SHF.R.U32.HI R26, RZ, 0x10, R3 ;  /* 0x00000010ff1a7819 */ /* 0x000fe20000011603 */
[----:B------:R-:W-:Y:S01]  /*0310*/  UIADD3 UR28, UR6, 0x78dde6e4, URZ ;  /* 0x78dde6e4061c7890 */ /* 0x000fe2000fffe03f */
[--C-:B------:R-:W-:Y:S01]  /*0320*/  SHF.R.U64 R27, R14, 0x10, R15.reuse ;  /* 0x000000100e1b7819 */ /* 0x100fe2000000120f */
[----:B------:R-:W-:Y:S01]  /*0330*/  UIADD3 UR29, UR7, -0x126145ec, URZ ;  /* 0xed9eba14071d7890 */ /* 0x000fe2000fffe03f */
[----:B------:R-:W-:Y:S01]  /*0340*/  SHF.R.U32.HI R28, RZ, 0x10, R15 ;  /* 0x00000010ff1c7819 */ /* 0x000fe2000001160f */
[----:B------:R-:W-:Y:S01]  /*0350*/  UIADD3 UR31, UR7, -0x56f99767, URZ ;  /* 0xa9066899071f7890 */ /* 0x000fe2000fffe03f */
[----:B------:R-:W-:Y:S01]  /*0360*/  BSSY B0, `(.L_x_7888) ;  /* 0x0000393000007945 */ /* 0x000fe20003800000 */
[----:B------:R-:W-:Y:S01]  /*0370*/  UIADD3 UR30, UR6, 0x1715609d, URZ ;  /* 0x1715609d061e7890 */ /* 0x000fe2000fffe03f */
[----:B------:R-:W-:Y:S01]  /*0380*/  HADD2.F32 R3, -RZ, R3.H0_H0 ;  /* 0x20000003ff037230 */ /* 0x000fe20000004100 */
[----:B0-----:R-:W-:Y:S01]  /*0390*/  @P1 IADD3 R40, P2, R6, R5, RZ ;  /* 0x0000000506281210 */ /* 0x001fe20007f5e0ff */
[----:B------:R-:W-:Y:S01]  /*03a0*/  IMAD.HI.U32 R5, R38, -0x326172a9, RZ ;  /* 0xcd9e8d5726057827 */ /* 0x000fe200078e00ff */
[----:B------:R-:W-:-:S02]  /*03b0*/  UIADD3 UR32, UR6, -0x4ab325aa, URZ ;  /* 0xb54cda5606207890 */ /* 0x000fc4000fffe03f */
[----:B------:R-:W-:Y:S01]  /*03c0*/  @P1 IADD3.X R41, RZ, R7, RZ, P2, !PT ;  /* 0x00000007ff291210 */ /* 0x000fe200017fe4ff */
[----:B------:R-:W-:Y:S01]  /*03d0*/  UIADD3 UR19, UR7, 0x646e171e, URZ ;  /* 0x646e171e07137890 */ /* 0x000fe2000fffe03f */
[----:B------:R-:W-:Y:S01]  /*03e0*/  HADD2.F32 R25, -RZ, R25.H0_H0 ;  /* 0x20000019ff197230 */ /* 0x000fe20000004100 */
[----:B------:R-:W-:Y:S01]  /*03f0*/  UIADD3 UR20, UR7, 0x1fd5c5a3, URZ ;  /* 0x1fd5c5a307147890 */ /* 0x000fe2000fffe03f */
        /* <DEDUP_REMOVED lines=10> */
[----:B------:R-:W-:Y:S01]  /*04a0*/  IMAD.HI.U32 R9, R5, -0x2daee0ad, RZ ;  /* 0xd2511f5305097827 */ /* 0x000fe200078e00ff */
[----:B------:R-:W-:Y:S02]  /*04b0*/  UIADD3 UR22, UR7, -0x695add53, URZ ;  /* 0x96a522ad07167890 */ /* 0x000fe4000fffe03f */
[----:B------:R-:W-:Y:S01]  /*04c0*/  UIADD3 UR35, UR6, -0x700cb87f, URZ ;  /* 0x8ff3478106237890 */ /* 0x000fe2000fffe03f */
[C---:B------:R-:W-:Y:S01]  /*04d0*/  IMAD.HI.U32 R7, R0.reuse, -0x326172a9, RZ ;  /* 0xcd9e8d5700077827 */ /* 0x040fe200078e00ff */
[----:B------:R-:W-:Y:S01]  /*04e0*/  LOP3.LUT R6, R9, UR24, R6, 0x96, !PT ;  /* 0x0000001809067c12 */ /* 0x000fe2000f8e9606 */
[----:B------:R-:W-:Y:S01]  /*04f0*/  ULDC.64 UR8, c[0x0][0x270] ;  /* 0x00009c0000087ab9 */ /* 0x000fe20000000a00 */
[----:B------:R-:W-:Y:S01]  /*0500*/  ULDC UR10, c[0x0][0x218] ;  /* 0x00008600000a7ab9 */ /* 0x000fe20000000800 */
[----:B------:R-:W-:Y:S01]  /*0510*/  IMAD R0, R0, -0x326172a9, RZ ;  /* 0xcd9e8d5700007824 */ /* 0x000fe200078e02ff */
[----:B------:R-:W-:Y:S01]  /*0520*/  LOP3.LUT R4, R7, UR23, R4, 0x96, !PT ;  /* 0x0000001707047c12 */ /* 0x000fe2000f8e9604 */
[----:B------:R-:W-:Y:S01]  /*0530*/  IMAD.HI.U32 R7, R6, -0x326172a9, RZ ;  /* 0xcd9e8d5706077827 */ /* 0x000fe200078e00ff */
[----:B------:R-:W-:Y:S01]  /*0540*/  UISETP.NE.U32.AND UP0, UPT, UR8, URZ, UPT ;  /* 0x0000003f0800728c */ /* 0x000fe2000bf05070 */
[----:B------:R-:W-:-:S02]  /*0550*/  ULDC UR11, c[0x0][0x2d8] ;  /* 0x0000b600000b7ab9 */ /* 0x000fc40000000800 */
[----:B------:R-:W-:Y:S01]  /*0560*/  IMAD R5, R5, -0x2daee0ad, RZ ;  /* 0xd2511f5305057824 */ /* 0x000fe200078e02ff */
[----:B------:R-:W-:Y:S01]  /*0570*/  LOP3.LUT R0, R7, UR25, R0, 0x96, !PT ;  /* 0x0000001907007c12 */ /* 0x000fe2000f8e9600 */
[C---:B-1----:R-:W-:Y:S01]  /*0580*/  IMAD.HI.U32 R16, R4.reuse, -0x2daee0ad, RZ ;  /* 0xd2511f5304107827 */ /* 0x042fe200078e00ff */
[----:B------:R-:W-:Y:S01]  /*0590*/  ULDC.U8 UR8, c[0x0][0x2a0] ;  /* 0x0000a80000087ab9 */ /* 0x000fe20000000000 */
[----:B------:R-:W-:Y:S02]  /*05a0*/  UISETP.NE.AND.EX UP0, UPT, UR9, URZ, UPT, UP0 ;  /* 0x0000003f0900728c */ /* 0x000fe4000bf05300 */
[----:B------:R-:W-:Y:S01]  /*05b0*/  IMAD R4, R4, -0x2daee0ad, RZ ;  /* 0xd2511f5304047824 */ /* 0x000fe200078e02ff */
[----:B------:R-:W-:Y:S01]  /*05c0*/  LOP3.LUT R5, R16, UR18, R5, 0x96, !PT ;  /* 0x0000001210057c12 */ /* 0x000fe2000f8e9605 */
[----:B------:R-:W-:Y:S01]  /*05d0*/  IMAD.HI.U32 R9, R0, -0x2daee0ad, RZ ;  /* 0xd2511f5300097827 */ /* 0x000fe200078e00ff */
[----:B------:R-:W-:Y:S01]  /*05e0*/  ULDC.64 UR12, c[0x0][0x238] ;  /* 0x00008e00000c7ab9 */ /* 0x000fe20000000a00 */
[----:B------:R-:W-:-:S02]  /*05f0*/  UISETP.NE.AND UP1, UPT, UR8, URZ, UPT ;  /* 0x0000003f0800728c */ /* 0x000fc4000bf25270 */
[----:B------:R-:W-:Y:S01]  /*0600*/  IMAD R6, R6, -0x326172a9, RZ ;  /* 0xcd9e8d5706067824 */ /* 0x000fe200078e02ff */
[----:B------:R-:W-:Y:S01]  /*0610*/  LOP3.LUT R4, R9, UR27, R4, 0x96, !PT ;  /* 0x0000001b09047c12 */ /* 0x000fe2000f8e9604 */
[C---:B------:R-:W-:Y:S01]  /*0620*/  IMAD.HI.U32 R7, R5.reuse, -0x326172a9, RZ ;  /* 0xcd9e8d5705077827 */ /* 0x040fe200078e00ff */
[----:B------:R-:W-:Y:S01]  /*0630*/  ULDC.64 UR14, c[0x0][0x240] ;  /* 0x00009000000e7ab9 */ /* 0x000fe20000000a00 */
        /* <DEDUP_REMOVED lines=29> */
[----:B------:R-:W-:Y:S01]  /*0810*/  IMAD.WIDE.U32 R4, R4, -0x2daee0ad, RZ ;  /* 0xd2511f5304047825 */ /* 0x000fe200078e00ff */
[----:B------:R-:W-:-:S03]  /*0820*/  LOP3.LUT R36, R7, UR34, R6, 0x96, !PT ;  /* 0x0000002207247c12 */ /* 0x000fc6000f8e9606 */
[----:B------:R-:W-:Y:S01]  /*0830*/  HADD2.F32 R0, -RZ, R15.H0_H0 ;  /* 0x2000000fff007230 */ /* 0x000fe20000004100 */
[----:B------:R-:W-:Y:S01]  /*0840*/  LOP3.LUT R17, R5, UR21, R17, 0x96, !PT ;  /* 0x0000001505117c12 */ /* 0x000fe2000f8e9611 */
[----:B------:R-:W-:-:S04]  /*0850*/  IMAD.HI.U32 R7, R36, -0x2daee0ad, RZ ;  /* 0xd2511f5324077827 */ /* 0x000fc800078e00ff */
[----:B------:R-:W-:Y:S01]  /*0860*/  IMAD R5, R9, -0x326172a9, RZ ;  /* 0xcd9e8d5709057824 */ /* 0x000fe200078e02ff */
[----:B------:R-:W-:Y:S01]  /*0870*/  LOP3.LUT R7, R7, UR22, R4, 0x96, !PT ;  /* 0x0000001607077c12 */ /* 0x000fe2000f8e9604 */
[----:B------:R-:W-:-:S04]  /*0880*/  IMAD.WIDE.U32 R16, R17, -0x326172a9, RZ ;  /* 0xcd9e8d5711107825 */ /* 0x000fc800078e00ff */
[----:B------:R-:W-:Y:S01]  /*0890*/  HADD2.F32 R4, -RZ, R2.H0_H0 ;  /* 0x20000002ff047230 */ /* 0x000fe20000004100 */
[----:B------:R-:W-:Y:S01]  /*08a0*/  LOP3.LUT R5, R17, UR35, R5, 0x96, !PT ;  /* 0x0000002311057c12 */ /* 0x000fe2000f8e9605 */
[----:B------:R-:W-:Y:S02]  /*08b0*/  IMAD.MOV.U32 R6, RZ, RZ, R16 ;  /* 0x000000ffff067224 */ /* 0x000fe400078e0010 */
[----:B------:R-:W-:Y:S02]  /*08c0*/  HADD2.F32 R2, -RZ, R14.H0_H0 ;  /* 0x2000000eff027230 */ /* 0x000fe40000004100 */
[----:B------:R-:W-:Y:S02]  /*08d0*/  HADD2.F32 R26, -RZ, R26.H0_H0 ;  /* 0x2000001aff1a7230 */ /* 0x000fe40000004100 */
[----:B------:R-:W-:Y:S02]  /*08e0*/  HADD2.F32 R27, -RZ, R27.H0_H0 ;  /* 0x2000001bff1b7230 */ /* 0x000fe40000004100 */
[----:B------:R-:W-:-:S02]  /*08f0*/  HADD2.F32 R28, -RZ, R28.H0_H0 ;  /* 0x2000001cff1c7230 */ /* 0x000fc40000004100 */
[----:B------:R-:W-:Y:S01]  /*0900*/  IMAD R36, R36, -0x2daee0ad, RZ ;  /* 0xd2511f5324247824 */ /* 0x000fe200078e02ff */
[--C-:B--2---:R-:W-:Y:S01]  /*0910*/  SHF.R.U64 R30, R10, 0x10, R11.reuse ;  /* 0x000000100a1e7819 */ /* 0x104fe2000000120b */
[----:B------:R-:W-:Y:S01]  /*0920*/  HADD2.F32 R33, -RZ, R10.H0_H0 ;  /* 0x2000000aff217230 */ /* 0x000fe20000004100 */
[----:B------:R-:W-:Y:S01]  /*0930*/  SHF.R.U32.HI R29, RZ, 0x10, R11 ;  /* 0x00000010ff1d7819 */ /* 0x000fe2000001160b */
[----:B------:R-:W-:Y:S01]  /*0940*/  HADD2.F32 R10, -RZ, R11.H0_H0 ;  /* 0x2000000bff0a7230 */ /* 0x000fe20000004100 */
[--C-:B---3--:R-:W-:Y:S01]  /*0950*/  SHF.R.U64 R32, R12, 0x10, R13.reuse ;  /* 0x000000100c207819 */ /* 0x108fe2000000120d */
[----:B------:R-:W-:Y:S01]  /*0960*/  HADD2.F32 R9, -RZ, R12.H0_H0 ;  /* 0x2000000cff097230 */ /* 0x000fe20000004100 */
[----:B------:R-:W-:Y:S01]  /*0970*/  SHF.R.U32.HI R31, RZ, 0x10, R13 ;  /* 0x00000010ff1f7819 */ /* 0x000fe2000001160d */
[----:B------:R-:W-:Y:S02]  /*0980*/  HADD2.F32 R11, -RZ, R13.H0_H0 ;  /* 0x2000000dff0b7230 */ /* 0x000fe40000004100 */
[----:B------:R-:W-:-:S02]  /*0990*/  HADD2.F32 R30, -RZ, R30.H0_H0 ;  /* 0x2000001eff1e7230 */ /* 0x000fc40000004100 */
[----:B------:R-:W-:Y:S02]  /*09a0*/  HADD2.F32 R29, -RZ, R29.H0_H0 ;  /* 0x2000001dff1d7230 */ /* 0x000fe40000004100 */
[----:B------:R-:W-:Y:S02]  /*09b0*/  HADD2.F32 R32, -RZ, R32.H0_H0 ;  /* 0x20000020ff207230 */ /* 0x000fe40000004100 */
[----:B------:R-:W-:-:S07]  /*09c0*/  HADD2.F32 R31, -RZ, R31.H0_H0 ;  /* 0x2000001fff1f7230 */ /* 0x000fce0000004100 */
.L_x_7946:
[----:B------:R-:W0:Y:S01]  /*09d0*/  LDC.64 R20, c[0x0][0x230] ;  /* 0x00008c00ff147b82 */ /* 0x000e220000000a00 */
[----:B------:R-:W1:Y:S01]  /*09e0*/  S2R R41, SR_TID.X ;  /* 0x0000000000297919 */ /* 0x000e620000002100 */
[----:B------:R-:W-:Y:S01]  /*09f0*/  IMAD R12, R39, UR10, RZ ;  /* 0x0000000a270c7c24 */ /* 0x000fe2000f8e02ff */
[----:B------:R-:W-:Y:S01]  /*0a00*/  PLOP3.LUT P0, PT, PT, PT, UP0, 0x80, 0x0 ;  /* 0x000000000000781c */ /* 0x000fe20003f0f008 */
[----:B------:R-:W-:Y:S01]  /*0a10*/  IMAD.MOV.U32 R46, RZ, RZ, 0x4 ;  /* 0x00000004ff2e7424 */ /* 0x000fe200078e00ff */
[----:B------:R-:W-:Y:S01]  /*0a20*/  PLOP3.LUT P2, PT, PT, PT, UP0, 0x80, 0x0 ;  /* 0x000000000000781c */ /* 0x000fe20003f4f008 */
[----:B------:R-:W-:Y:S01]  /*0a30*/  @UP0 ULDC.64 UR8, c[0x0][0x270] ;  /* 0x00009c0000080ab9 */ /* 0x000fe20000000a00 */
[----:B------:R-:W-:Y:S01]  /*0a40*/  SHF.R.S32.HI R13, RZ, 0x1f, R12 ;  /* 0x0000001fff0d7819 */ /* 0x000fe2000001140c */
[----:B------:R-:W2:Y:S01]  /*0a50*/  LDC.64 R22, c[0x0][0x220] ;  /* 0x00008800ff167b82 */ /* 0x000ea20000000a00 */
[----:B------:R-:W-:Y:S02]  /*0a60*/  MOV R44, 0x3f800000 ;  /* 0x3f800000002c7802 */ /* 0x000fe40000000f00 */
[----:B------:R-:W-:-:S05]  /*0a70*/  LEA.HI R34, R13, R12, RZ, 0x2 ;  /* 0x0000000c0d227211 */ /* 0x000fca00078f10ff */
[----:B------:R-:W-:-:S05]  /*0a80*/  @P0 IMAD.WIDE R46, R39, R46, UR8 ;  /* 0x00000008272e0e25 */ /* 0x000fca000f8e022e */
[----:B------:R3:W5:Y:S01]  /*0a90*/  @P2 LDG.E R44, desc[UR4][R46.64] ;  /* 0x000000042e2c2981 */ /* 0x000762000c1e1900 */
[----:B0-----:R-:W-:-:S04]  /*0aa0*/  ISETP.NE.U32.AND P1, PT, R20, RZ, PT ;  /* 0x000000ff1400720c */ /* 0x001fc80003f25070 */
[----:B------:R-:W-:Y:S02]  /*0ab0*/  ISETP.NE.AND.EX P1, PT, R21, RZ, PT, P1 ;  /* 0x000000ff1500720c */ /* 0x000fe40003f25310 */
[----:B-1----:R-:W-:-:S04]  /*0ac0*/  LOP3.LUT R41, R41, 0x1f, RZ, 0xc0, !PT ;  /* 0x0000001f29297812 */ /* 0x002fc800078ec0ff */
[----:B------:R-:W-:-:S07]  /*0ad0*/  LEA.HI.SX32 R34, R34, R41, 0x1e ;  /* 0x0000002922227211 */ /* 0x000fce00078ff2ff */
[----:B------:R-:W0:Y:S01]  /*0ae0*/  @P1 LDC.64 R42, c[0x0][0x230] ;  /* 0x00008c00ff2a1b82 */ /* 0x000e220000000a00 */
[----:B--2---:R-:W-:-:S06]  /*0af0*/  IMAD.WIDE.U32 R12, R34, 0x10, R22 ;  /* 0x00000010220c7825 */ /* 0x004fcc00078e0016 */
[----:B------:R-:W5:Y:S01]  /*0b00*/  LDG.E.128 R12, desc[UR4][R12.64] ;  /* 0x000000040c0c7981 */ /* 0x000f62000c1e1d00 */
[----:B0-----:R-:W-:-:S05]  /*0b10*/  @P1 IMAD.WIDE.U32 R42, R34, 0x10, R42 ;  /* 0x00000010222a1825 */ /* 0x001fca00078e002a */
[----:B------:R3:W5:Y:S01]  /*0b20*/  @P1 LDG.E.128 R16, desc[UR4][R42.64] ;  /* 0x000000042a101981 */ /* 0x000762000c1e1d00 */
[C---:B------:R-:W-:Y:S01]  /*0b30*/  ISETP.NE.AND P0, PT, R40.reuse, 0x1, PT ;  /* 0x000000012800780c */ /* 0x040fe20003f05270 */
[----:B------:R-:W-:Y:S01]  /*0b40*/  BSSY B1, `(.L_x_7889) ;  /* 0x000000c000017945 */ /* 0x000fe20003800000 */
[----:B------:R-:W-:-:S11]  /*0b50*/  VIADD R45, R40, 0x1 ;  /* 0x00000001282d7836 */ /* 0x000fd60000000000 */
[----:B---3--:R-:W-:Y:S05]  /*0b60*/  @!P0 BRA `(.L_x_7890) ;  /* 0x0000000000208947 */ /* 0x008fea0003800000 */
        /* <DEDUP_REMOVED lines=8> */
.L_x_7890:
[----:B------:R-:W-:-:S07]  /*0bf0*/  IMAD.MOV.U32 R35, RZ, RZ, R6 ;  /* 0x000000ffff237224 */ /* 0x000fce00078e0006 */
.L_x_7891:
[----:B------:R-:W-:Y:S05]  /*0c00*/  BSYNC B1 ;  /* 0x0000000000017941 */ /* 0x000fea0003800000 */
.L_x_7889:
        /* <DEDUP_REMOVED lines=16> */
.L_x_7895:
[----:B------:R-:W-:Y:S05]  /*0d10*/  BSYNC B2 ;  /* 0x0000000000027941 */ /* 0x000fea0003800000 */
.L_x_7894:
        /* <DEDUP_REMOVED lines=43> */
.L_x_7893:
[----:B------:R-:W-:Y:S05]  /*0fd0*/  BSYNC B1 ;  /* 0x0000000000017941 */ /* 0x000fea0003800000 */
.L_x_7892:
[----:B------:R-:W0:Y:S01]  /*0fe0*/  LDC R43, c[0x0][0x298] ;  /* 0x0000a600ff2b7b82 */ /* 0x000e220000000800 */
[----:B------:R-:W-:Y:S01]  /*0ff0*/  I2FP.F32.U32 R40, R35 ;  /* 0x0000002300287245 */ /* 0x000fe20000201000 */
[----:B------:R-:W-:Y:S01]  /*1000*/  IMAD.MOV.U32 R35, RZ, RZ, 0x2f800000 ;  /* 0x2f800000ff237424 */ /* 0x000fe200078e00ff */
[----:B------:R-:W-:Y:S01]  /*1010*/  ISETP.NE.U32.AND P0, PT, R20, RZ, PT ;  /* 0x000000ff1400720c */ /* 0x000fe20003f05070 */
[----:B-----5:R-:W-:Y:S01]  /*1020*/  FMUL.FTZ R12, R12, R44 ;  /* 0x0000002c0c0c7220 */ /* 0x020fe20000410000 */
[----:B------:R-:W-:Y:S01]  /*1030*/  ISETP.NE.AND P3, PT, R45, 0x1, PT ;  /* 0x000000012d00780c */ /* 0x000fe20003f65270 */
[----:B------:R-:W-:Y:S01]  /*1040*/  FFMA.FTZ R47, R40, R35, 1.1641532182693481445e-10 ;  /* 0x2f000000282f7423 */ /* 0x000fe20000010023 */
[----:B------:R-:W-:Y:S01]  /*1050*/  ISETP.NE.AND.EX P0, PT, R21, RZ, PT, P0 ;  /* 0x000000ff1500720c */ /* 0x000fe20003f05300 */
[----:B------:R-:W1:Y:S01]  /*1060*/  LDC R42, c[0x0][0x294] ;  /* 0x0000a500ff2a7b82 */ /* 0x000e620000000800 */
[----:B------:R-:W-:Y:S01]  /*1070*/  BSSY B1, `(.L_x_7896) ;  /* 0x0000010000017945 */ /* 0x000fe20003800000 */
[----:B0-----:R-:W-:Y:S01]  /*1080*/  FMUL.FTZ R12, R12, R43 ;  /* 0x0000002b0c0c7220 */ /* 0x001fe20000410000 */
[----:B-1----:R-:W-:-:S02]  /*1090*/  FSETP.GTU.FTZ.AND P2, PT, R47, R42, PT ;  /* 0x0000002a2f00720b */ /* 0x002fc40003f5c000 */
        /* <DEDUP_REMOVED lines=12> */
.L_x_7897:
[----:B------:R-:W-:-:S07]  /*1160*/  MOV R40, R6 ;  /* 0x0000000600287202 */ /* 0x000fce0000000f00 */
.L_x_7898:
[----:B------:R-:W-:Y:S05]  /*1170*/  BSYNC B1 ;  /* 0x0000000000017941 */ /* 0x000fea0003800000 */
.L_x_7896:
        /* <DEDUP_REMOVED lines=16> */
.L_x_7902:
[----:B------:R-:W-:Y:S05]  /*1280*/  BSYNC B2 ;  /* 0x0000000000027941 */ /* 0x000fea0003800000 */
.L_x_7901:
        /* <DEDUP_REMOVED lines=43> */
.L_x_7900:
[----:B------:R-:W-:Y:S05]  /*1540*/  BSYNC B1 ;  /* 0x0000000000017941 */ /* 0x000fea0003800000 */
.L_x_7899:
        /* <DEDUP_REMOVED lines=19> */
.L_x_7904:
[----:B------:R-:W-:-:S07]  /*1680*/  IMAD.MOV.U32 R40, RZ, RZ, R6 ;  /* 0x000000ffff287224 */ /* 0x000fce00078e0006 */
.L_x_7905:
[----:B------:R-:W-:Y:S05]  /*1690*/  BSYNC B1 ;  /* 0x0000000000017941 */ /* 0x000fea0003800000 */
.L_x_7903:
        /* <DEDUP_REMOVED lines=16> */
.L_x_7909:
[----:B------:R-:W-:Y:S05]  /*17a0*/  BSYNC B2 ;  /* 0x0000000000027941 */ /* 0x000fea0003800000 */
.L_x_7908:
        /* <DEDUP_REMOVED lines=43> */
.L_x_7907:
[----:B------:R-:W-:Y:S05]  /*1a60*/  BSYNC B1 ;  /* 0x0000000000017941 */ /* 0x000fea0003800000 */
.L_x_7906:
        /* <DEDUP_REMOVED lines=19> */
.L_x_7911:
[----:B------:R-:W-:-:S07]  /*1ba0*/  MOV R45, R6 ;  /* 0x00000006002d7202 */ /* 0x000fce0000000f00 */
.L_x_7912:
[----:B------:R-:W-:Y:S05]  /*1bb0*/  BSYNC B1 ;  /* 0x0000000000017941 */ /* 0x000fea0003800000 */
.L_x_7910:
        /* <DEDUP_REMOVED lines=16> */
.L_x_7916:
[----:B------:R-:W-:Y:S05]  /*1cc0*/  BSYNC B2 ;  /* 0x0000000000027941 */ /* 0x000fea0003800000 */
.L_x_7915:
        /* <DEDUP_REMOVED lines=43> */
.L_x_7914:
[----:B------:R-:W-:Y:S05]  /*1f80*/  BSYNC B1 ;  /* 0x0000000000017941 */ /* 0x000fea0003800000 */
.L_x_7913:
[----:B------:R-:W0:Y:S01]  /*1f90*/  LDC.64 R46, c[0x0][0x238] ;  /* 0x00008e00ff2e7b82 */ /* 0x000e220000000a00 */
[----:B------:R-:W-:-:S05]  /*1fa0*/  I2FP.F32.U32 R48, R45 ;  /* 0x0000002d00307245 */ /* 0x000fca0000201000 */
[----:B------:R-:W-:Y:S01]  /*1fb0*/  FFMA.FTZ R45, R48, R35, 1.1641532182693481445e-10 ;  /* 0x2f000000302d7423 */ /* 0x000fe20000010023 */
[----:B------:R-:W-:-:S04]  /*1fc0*/  FMUL.FTZ R48, R15, R44 ;  /* 0x0000002c0f307220 */ /* 0x000fc80000410000 */
[----:B------:R-:W-:Y:S01]  /*1fd0*/  FMUL.FTZ R48, R48, R43 ;  /* 0x0000002b30307220 */ /* 0x000fe20000410000 */
[----:B------:R-:W-:-:S04]  /*1fe0*/  FSETP.GTU.FTZ.AND P5, PT, R45, R42, PT ;  /* 0x0000002a2d00720b */ /* 0x000fc80003fbc000 */
[----:B------:R-:W-:Y:S02]  /*1ff0*/  FSEL R15, R48, RZ, !P5 ;  /* 0x000000ff300f7208 */ /* 0x000fe40006800000 */
[----:B------:R-:W1:Y:S01]  /*2000*/  LDC.64 R48, c[0x0][0x240] ;  /* 0x00009000ff307b82 */ /* 0x000e620000000a00 */
[----:B------:R-:W-:Y:S02]  /*2010*/  SEL R45, RZ, 0x1000000, P5 ;  /* 0x01000000ff2d7807 */ /* 0x000fe40002800000 */
[----:B------:R-:W-:Y:S01]  /*2020*/  @P0 FADD.FTZ R15, R19, R15 ;  /* 0x0000000f130f0221 */ /* 0x000fe20000010000 */
[----:B0-----:R-:W-:Y:S01]  /*2030*/  IMAD.WIDE.U32 R50, R34, 0x10, R46 ;  /* 0x0000001022327825 */ /* 0x001fe200078e002e */
[----:B------:R-:W-:Y:S02]  /*2040*/  SEL R46, RZ, 0x10000, P4 ;  /* 0x00010000ff2e7807 */ /* 0x000fe40002000000 */
[----:B------:R-:W-:Y:S02]  /*2050*/  SEL R47, RZ, 0x100, P3 ;  /* 0x00000100ff2f7807 */ /* 0x000fe40001800000 */
[----:B------:R0:W-:Y:S02]  /*2060*/  STG.E.128 desc[UR4][R50.64], R12 ;  /* 0x0000000c32007986 */ /* 0x0001e4000c101d04 */
[----:B------:R-:W-:-:S02]  /*2070*/  IADD3 R45, R47, R45, R46 ;  /* 0x0000002d2f2d7210 */ /* 0x000fc40007ffe02e */
[----:B------:R-:W-:-:S05]  /*2080*/  SEL R46, RZ, 0x1, P2 ;  /* 0x00000001ff2e7807 */ /* 0x000fca0001000000 */
[----:B------:R-:W-:Y:S01]  /*2090*/  IMAD.IADD R53, R45, 0x1, R46 ;  /* 0x000000012d357824 */ /* 0x000fe200078e022e */
[C---:B------:R-:W-:Y:S01]  /*20a0*/  IADD3 R45, R34.reuse, 0x20, RZ ;  /* 0x00000020222d7810 */ /* 0x040fe20007ffe0ff */
[----:B-1----:R-:W-:-:S03]  /*20b0*/  IMAD.WIDE.U32 R48, R34, 0x4, R48 ;  /* 0x0000000422307825 */ /* 0x002fc600078e0030 */
[C---:B------:R-:W-:Y:S01]  /*20c0*/  @P1 LEA R46, P2, R45.reuse, R20, 0x4 ;  /* 0x000000142d2e1211 */ /* 0x040fe200078420ff */
[C---:B------:R-:W-:Y:S01]  /*20d0*/  IMAD.WIDE.U32 R22, R45.reuse, 0x10, R22 ;  /* 0x000000102d167825 */ /* 0x040fe200078e0016 */
[----:B------:R1:W-:Y:S02]  /*20e0*/  STG.E desc[UR4][R48.64], R53 ;  /* 0x0000003530007986 */ /* 0x0003e4000c101904 */
[----:B------:R-:W-:-:S03]  /*20f0*/  @P1 LEA.HI.X R47, R45, R21, RZ, 0x4, P2 ;  /* 0x000000152d2f1211 */ /* 0x000fc600010f24ff */
[----:B------:R-:W5:Y:S04]  /*2100*/  LDG.E.128 R20, desc[UR4][R22.64] ;  /* 0x0000000416147981 */ /* 0x000f68000c1e1d00 */
[----:B------:R1:W5:Y:S01]  /*2110*/  @P1 LDG.E.128 R16, desc[UR4][R46.64] ;  /* 0x000000042e101981 */ /* 0x000362000c1e1d00 */
[C---:B------:R-:W-:Y:S01]  /*2120*/  ISETP.NE.AND P1, PT, R40.reuse, 0x1, PT ;  /* 0x000000012800780c */ /* 0x040fe20003f25270 */
[----:B------:R-:W-:Y:S01]  /*2130*/  BSSY B1, `(.L_x_7917) ;  /* 0x000000c000017945 */ /* 0x000fe20003800000 */
[----:B0-----:R-:W-:-:S11]  /*2140*/  IADD3 R51, R40, 0x1, RZ ;  /* 0x0000000128337810 */ /* 0x001fd60007ffe0ff */
[----:B-1----:R-:W-:Y:S05]  /*2150*/  @!P1 BRA `(.L_x_7918) ;  /* 0x0000000000209947 */ /* 0x002fea0003800000 */
        /* <DEDUP_REMOVED lines=8> */
.L_x_7918:
[----:B------:R-:W-:-:S07]  /*21e0*/  IMAD.MOV.U32 R50, RZ, RZ, R6 ;  /* 0x000000ffff327224 */ /* 0x000fce00078e0006 */
.L_x_7919:
[----:B------:R-:W-:Y:S05]  /*21f0*/  BSYNC B1 ;  /* 0x0000000000017941 */ /* 0x000fea0003800000 */
.L_x_7917:
        /* <DEDUP_REMOVED lines=16> */
.L_x_7923:
[----:B------:R-:W-:Y:S05]  /*2300*/  BSYNC B2 ;  /* 0x0000000000027941 */ /* 0x000fea0003800000 */
.L_x_7922:
        /* <DEDUP_REMOVED lines=43> */
.L_x_7921:
[----:B------:R-:W-:Y:S05]  /*25c0*/  BSYNC B1 ;  /* 0x0000000000017941 */ /* 0x000fea0003800000 */
.L_x_7920:
[----:B------:R-:W-:Y:S01]  /*25d0*/  I2FP.F32.U32 R40, R50 ;  /* 0x0000003200287245 */ /* 0x000fe20000201000 */
[----:B-----5:R-:W-:Y:S01]  /*25e0*/  FMUL.FTZ R20, R20, R44 ;  /* 0x0000002c14147220 */ /* 0x020fe20000410000 */
        /* <DEDUP_REMOVED lines=17> */
.L_x_7925:
[----:B------:R-:W-:-:S07]  /*2700*/  MOV R40, R6 ;  /* 0x0000000600287202 */ /* 0x000fce0000000f00 */
.L_x_7926:
[----:B------:R-:W-:Y:S05]  /*2710*/  BSYNC B1 ;  /* 0x0000000000017941 */ /* 0x000fea0003800000 */
.L_x_7924:
        /* <DEDUP_REMOVED lines=16> */
.L_x_7930:
[----:B------:R-:W-:Y:S05]  /*2820*/  BSYNC B2 ;  /* 0x0000000000027941 */ /* 0x000fea0003800000 */
.L_x_7929:
        /* <DEDUP_REMOVED lines=43> */
.L_x_7928:
[----:B------:R-:W-:Y:S05]  /*2ae0*/  BSYNC B1 ;  /* 0x0000000000017941 */ /* 0x000fea0003800000 */
.L_x_7927:
[----:B------:R-:W-:Y:S01]  /*2af0*/  I2FP.F32.U32 R40, R40 ;  /* 0x0000002800287245 */ /* 0x000fe20000201000 */
[----:B------:R-:W-:Y:S01]  /*2b00*/  FMUL.FTZ R46, R21, R44 ;  /* 0x0000002c152e7220 */ /* 0x000fe20000410000 */
[----:B------:R-:W-:Y:S01]  /*2b10*/  ISETP.NE.AND P3, PT, R47, 0x1, PT ;  /* 0x000000012f00780c */ /* 0x000fe20003f65270 */
[----:B------:R-:W-:Y:S02]  /*2b20*/  BSSY B1, `(.L_x_7931) ;  /* 0x0000011000017945 */ /* 0x000fe40003800000 */
[----:B------:R-:W-:Y:S01]  /*2b30*/  FFMA.FTZ R21, R40, R35, 1.1641532182693481445e-10 ;  /* 0x2f00000028157423 */ /* 0x000fe20000010023 */
[----:B------:R-:W-:-:S04]  /*2b40*/  FMUL.FTZ R46, R46, R43 ;  /* 0x0000002b2e2e7220 */ /* 0x000fc80000410000 */
        /* <DEDUP_REMOVED lines=13> */
.L_x_7932:
[----:B------:R-:W-:-:S07]  /*2c20*/  MOV R40, R6 ;  /* 0x0000000600287202 */ /* 0x000fce0000000f00 */
.L_x_7933:
[----:B------:R-:W-:Y:S05]  /*2c30*/  BSYNC B1 ;  /* 0x0000000000017941 */ /* 0x000fea0003800000 */
.L_x_7931:
        /* <DEDUP_REMOVED lines=16> */
.L_x_7937:
[----:B------:R-:W-:Y:S05]  /*2d40*/  BSYNC B2 ;  /* 0x0000000000027941 */ /* 0x000fea0003800000 */
.L_x_7936:
        /* <DEDUP_REMOVED lines=41> */
[----:B------:R-:W-:Y:S01]  /*2fe0*/  HFMA2.MMA R46, -RZ, RZ, 0, 0 ;  /* 0x00000000ff2e7435 */ /* 0x000fe200000001ff */
[----:B------:R-:W-:-:S10]  /*2ff0*/  LOP3.LUT R7, R47, UR22, R48, 0x96, !PT ;  /* 0x000000162f077c12 */ /* 0x000fd4000f8e9630 */
.L_x_7935:
[----:B------:R-:W-:Y:S05]  /*3000*/  BSYNC B1 ;  /* 0x0000000000017941 */ /* 0x000fea0003800000 */
.L_x_7934:
        /* <DEDUP_REMOVED lines=19> */
.L_x_7939:
[----:B------:R-:W-:-:S07]  /*3140*/  IMAD.MOV.U32 R50, RZ, RZ, R6 ;  /* 0x000000ffff327224 */ /* 0x000fce00078e0006 */
.L_x_7940:
[----:B------:R-:W-:Y:S05]  /*3150*/  BSYNC B1 ;  /* 0x0000000000017941 */ /* 0x000fea0003800000 */
.L_x_7938:
        /* <DEDUP_REMOVED lines=16> */
.L_x_7944:
[----:B------:R-:W-:Y:S05]  /*3260*/  BSYNC B2 ;  /* 0x0000000000027941 */ /* 0x000fea0003800000 */
.L_x_7943:
        /* <DEDUP_REMOVED lines=43> */
.L_x_7942:
[----:B------:R-:W-:Y:S05]  /*3520*/  BSYNC B1 ;  /* 0x0000000000017941 */ /* 0x000fea0003800000 */
.L_x_7941:
[----:B------:R-:W-:Y:S01]  /*3530*/  I2FP.F32.U32 R46, R50 ;  /* 0x00000032002e7245 */ /* 0x000fe20000201000 */
[----:B------:R-:W-:Y:S01]  /*3540*/  FMUL.FTZ R44, R23, R44 ;  /* 0x0000002c172c7220 */ /* 0x000fe20000410000 */
[----:B------:R-:W-:Y:S01]  /*3550*/  SEL R48, RZ, 0x100, P2 ;  /* 0x00000100ff307807 */ /* 0x000fe20001000000 */
[----:B------:R-:W-:Y:S01]  /*3560*/  FADD.FTZ R50, RZ, R12 ;  /* 0x0000000cff327221 */ /* 0x000fe20000010000 */
[----:B------:R-:W-:Y:S01]  /*3570*/  UMOV UR8, 0xffffffff ;  /* 0xffffffff00087882 */ /* 0x000fe20000000000 */
[----:B------:R-:W-:Y:S01]  /*3580*/  FFMA.FTZ R35, R46, R35, 1.1641532182693481445e-10 ;  /* 0x2f0000002e237423 */ /* 0x000fe20000010023 */
[----:B------:R-:W-:Y:S01]  /*3590*/  FMUL.FTZ R44, R44, R43 ;  /* 0x0000002b2c2c7220 */ /* 0x000fe20000410000 */
[----:B------:R-:W-:-:S03]  /*35a0*/  FADD.FTZ R49, R13, R50 ;  /* 0x000000320d317221 */ /* 0x000fc60000010000 */
[----:B------:R-:W-:Y:S02]  /*35b0*/  FSETP.GTU.FTZ.AND P4, PT, R35, R42, PT ;  /* 0x0000002a2300720b */ /* 0x000fe40003f9c000 */
[----:B------:R-:W-:Y:S02]  /*35c0*/  SHF.L.U32 R42, R45, 0x4, RZ ;  /* 0x000000042d2a7819 */ /* 0x000fe400000006ff */
[----:B------:R-:W-:Y:S02]  /*35d0*/  FSEL R23, R44, RZ, !P4 ;  /* 0x000000ff2c177208 */ /* 0x000fe40006000000 */
[----:B------:R-:W-:Y:S02]  /*35e0*/  SEL R44, RZ, 0x10000, P3 ;  /* 0x00010000ff2c7807 */ /* 0x000fe40001800000 */
[----:B------:R-:W-:Y:S01]  /*35f0*/  SEL R43, RZ, 0x1000000, P4 ;  /* 0x01000000ff2b7807 */ /* 0x000fe20002000000 */
[----:B------:R-:W-:Y:S01]  /*3600*/  @P0 FADD.FTZ R23, R19, R23 ;  /* 0x0000001713170221 */ /* 0x000fe20000010000 */
[----:B------:R-:W-:-:S02]  /*3610*/  SHF.R.U32.HI R35, RZ, 0x1c, R45 ;  /* 0x0000001cff237819 */ /* 0x000fc4000001162d */
[----:B------:R-:W-:Y:S02]  /*3620*/  IADD3 R46, P5, R42, UR12, RZ ;  /* 0x0000000c2a2e7c10 */ /* 0x000fe4000ffbe0ff */
[----:B------:R-:W-:Y:S02]  /*3630*/  IADD3 R43, R48, R43, R44 ;  /* 0x0000002b302b7210 */ /* 0x000fe40007ffe02c */
[----:B------:R-:W-:Y:S02]  /*3640*/  LEA R44, P0, R45, UR14, 0x2 ;  /* 0x0000000e2d2c7c11 */ /* 0x000fe4000f8010ff */
[----:B------:R-:W-:Y:S02]  /*3650*/  SEL R48, RZ, 0x1, P1 ;  /* 0x00000001ff307807 */ /* 0x000fe40000800000 */
[----:B------:R-:W-:Y:S02]  /*3660*/  IADD3.X R47, R35, UR13, RZ, P5, !PT ;  /* 0x0000000d232f7c10 */ /* 0x000fe4000affe4ff */
[----:B------:R-:W-:-:S02]  /*3670*/  LEA.HI.X R45, R45, UR15, RZ, 0x2, P0 ;  /* 0x0000000f2d2d7c11 */ /* 0x000fc400080f14ff */
[----:B------:R-:W-:Y:S01]  /*3680*/  IADD3 R43, R43, R48, RZ ;  /* 0x000000302b2b7210 */ /* 0x000fe20007ffe0ff */
[----:B------:R0:W-:Y:S01]  /*3690*/  STG.E.128 desc[UR4][R46.64], R20 ;  /* 0x000000142e007986 */ /* 0x0001e2000c101d04 */
[----:B------:R-:W-:Y:S01]  /*36a0*/  FADD.FTZ R48, R14, R49 ;  /* 0x000000310e307221 */ /* 0x000fe20000010000 */
[----:B------:R-:W-:Y:S02]  /*36b0*/  ISETP.NE.AND P0, PT, R41, RZ, PT ;  /* 0x000000ff2900720c */ /* 0x000fe40003f05270 */
[----:B------:R1:W-:Y:S01]  /*36c0*/  STG.E desc[UR4][R44.64], R43 ;  /* 0x0000002b2c007986 */ /* 0x0003e2000c101904 */
[----:B------:R-:W-:-:S04]  /*36d0*/  FADD.FTZ R49, R15, R48 ;  /* 0x000000300f317221 */ /* 0x000fc80000010000 */
[----:B------:R-:W-:-:S04]  /*36e0*/  FADD.FTZ R48, R20, R49 ;  /* 0x0000003114307221 */ /* 0x000fc80000010000 */
[----:B0-----:R-:W-:-:S04]  /*36f0*/  FADD.FTZ R47, R21, R48 ;  /* 0x00000030152f7221 */ /* 0x001fc80000010000 */
[----:B------:R-:W-:-:S04]  /*3700*/  FADD.FTZ R46, R22, R47 ;  /* 0x0000002f162e7221 */ /* 0x000fc80000010000 */
        /* <DEDUP_REMOVED lines=39> */
.L_x_7958:
[----:B------:R-:W2:Y:S01]  /*3980*/  @!P0 LDC.64 R44, c[0x0][0x250] ;  /* 0x00009400ff2c8b82 */ /* 0x000ea20000000a00 */
[----:B01----:R-:W-:Y:S01]  /*3990*/  FADD.FTZ R52, R52, R41 ;  /* 0x0000002934347221 */ /* 0x003fe20000010000 */
[----:B------:R-:W-:Y:S01]  /*39a0*/  FMUL.FTZ R41, R49, R49 ;  /* 0x0000003131297220 */ /* 0x000fe20000410000 */
[----:B------:R-:W-:Y:S02]  /*39b0*/  PLOP3.LUT P1, PT, PT, PT, UP1, 0x40, 0x0 ;  /* 0x000000000000781c */ /* 0x000fe40003f2e818 */
[----:B------:R-:W-:Y:S02]  /*39c0*/  FFMA.FTZ R43, R52, R43, UR11 ;  /* 0x0000000b342b7e23 */ /* 0x000fe4000801002b */
[----:B------:R-:W-:Y:S02]  /*39d0*/  FSEL R46, R41, RZ, !P1 ;  /* 0x000000ff292e7208 */ /* 0x000fe40004800000 */
[----:B------:R-:W-:-:S03]  /*39e0*/  PLOP3.LUT P1, PT, PT, PT, UP1, 0x40, 0x0 ;  /* 0x000000000000781c */ /* 0x000fc60003f2e818 */
[----:B------:R-:W-:Y:S01]  /*39f0*/  FADD.FTZ R41, R43, R46 ;  /* 0x0000002e2b297221 */ /* 0x000fe20000010000 */
[----:B------:R-:W-:Y:S01]  /*3a00*/  FSEL R43, R49, RZ, P1 ;  /* 0x000000ff312b7208 */ /* 0x000fe20000800000 */
[----:B------:R-:W0:Y:S01]  /*3a10*/  @!P0 LDC.64 R46, c[0x0][0x258] ;  /* 0x00009600ff2e8b82 */ /* 0x000e220000000a00 */
[----:B------:R-:W-:-:S03]  /*3a20*/  IADD3 R42, P1, R42, UR16, RZ ;  /* 0x000000102a2a7c10 */ /* 0x000fc6000ff3e0ff */
[----:B------:R-:W1:Y:S01]  /*3a30*/  MUFU.RSQ R41, R41 ;  /* 0x0000002900297308 */ /* 0x000e620000001400 */
[--C-:B------:R-:W-:Y:S01]  /*3a40*/  FADD.FTZ R12, R12, -R43.reuse ;  /* 0x8000002b0c0c7221 */ /* 0x100fe20000010000 */
[--C-:B------:R-:W-:Y:S01]  /*3a50*/  FADD.FTZ R48, R13, -R43.reuse ;  /* 0x8000002b0d307221 */ /* 0x100fe20000010000 */
[--C-:B------:R-:W-:Y:S01]  /*3a60*/  FADD.FTZ R14, R14, -R43.reuse ;  /* 0x8000002b0e0e7221 */ /* 0x100fe20000010000 */
[--C-:B------:R-:W-:Y:S01]  /*3a70*/  FADD.FTZ R52, R15, -R43.reuse ;  /* 0x8000002b0f347221 */ /* 0x100fe20000010000 */
[----:B------:R-:W-:Y:S01]  /*3a80*/  FADD.FTZ R20, R20, -R43 ;  /* 0x8000002b14147221 */ /* 0x000fe20000010000 */
[----:B--2---:R-:W-:-:S04]  /*3a90*/  @!P0 IMAD.WIDE R50, R39, 0x4, R44 ;  /* 0x0000000427328825 */ /* 0x004fc800078e022c */
[--C-:B------:R-:W-:Y:S01]  /*3aa0*/  FADD.FTZ R22, R22, -R43.reuse ;  /* 0x8000002b16167221 */ /* 0x100fe20000010000 */
[----:B------:R-:W2:Y:S01]  /*3ab0*/  LDC.64 R44, c[0x0][0x2b8] ;  /* 0x0000ae00ff2c7b82 */ /* 0x000ea20000000a00 */
[--C-:B------:R-:W-:Y:S01]  /*3ac0*/  FADD.FTZ R23, R23, -R43.reuse ;  /* 0x8000002b17177221 */ /* 0x100fe20000010000 */
[----:B------:R3:W-:Y:S01]  /*3ad0*/  @!P0 STG.E desc[UR4][R50.64], R49 ;  /* 0x0000003132008986 */ /* 0x0007e2000c101904 */
[C---:B-1----:R-:W-:Y:S01]  /*3ae0*/  FMUL.FTZ R12, R41.reuse, R12 ;  /* 0x0000000c290c7220 */ /* 0x042fe20000410000 */
[C---:B------:R-:W-:Y:S01]  /*3af0*/  FMUL.FTZ R13, R41.reuse, R48 ;  /* 0x00000030290d7220 */ /* 0x040fe20000410000 */
[C---:B------:R-:W-:Y:S01]  /*3b00*/  FMUL.FTZ R14, R41.reuse, R14 ;  /* 0x0000000e290e7220 */ /* 0x040fe20000410000 */
[C---:B------:R-:W-:Y:S01]  /*3b10*/  FMUL.FTZ R15, R41.reuse, R52 ;  /* 0x00000034290f7220 */ /* 0x040fe20000410000 */
[C---:B------:R-:W-:Y:S01]  /*3b20*/  FMUL.FTZ R20, R41.reuse, R20 ;  /* 0x0000001429147220 */ /* 0x040fe20000410000 */
[----:B------:R-:W-:Y:S01]  /*3b30*/  FMUL.FTZ R22, R41, R22 ;  /* 0x0000001629167220 */ /* 0x000fe20000410000 */
[----:B---3--:R-:W-:Y:S01]  /*3b40*/  FADD.FTZ R50, R21, -R43 ;  /* 0x8000002b15327221 */ /* 0x008fe20000010000 */
[----:B------:R-:W-:Y:S01]  /*3b50*/  IADD3.X R43, R35, UR17, RZ, P1, !PT ;  /* 0x00000011232b7c10 */ /* 0x000fe20008ffe4ff */
[----:B------:R-:W-:Y:S01]  /*3b60*/  FMUL.FTZ R23, R41, R23 ;  /* 0x0000001729177220 */ /* 0x000fe20000410000 */
[----:B0-----:R-:W-:-:S04]  /*3b70*/  @!P0 IMAD.WIDE R46, R39, 0x4, R46 ;  /* 0x00000004272e8825 */ /* 0x001fc800078e022e */
[----:B------:R-:W-:Y:S01]  /*3b80*/  FMUL.FTZ R21, R41, R50 ;  /* 0x0000003229157220 */ /* 0x000fe20000410000 */
[----:B------:R-:W-:Y:S01]  /*3b90*/  FFMA.FTZ R15, R29, R15, R26 ;  /* 0x0000000f1d0f7223 */ /* 0x000fe2000001001a */
[----:B------:R-:W-:Y:S01]  /*3ba0*/  FFMA.FTZ R14, R10, R14, R3 ;  /* 0x0000000e0a0e7223 */ /* 0x000fe20000010003 */
[----:B------:R-:W-:Y:S01]  /*3bb0*/  FFMA.FTZ R13, R30, R13, R25 ;  /* 0x0000000d1e0d7223 */ /* 0x000fe20000010019 */
[----:B------:R-:W-:Y:S01]  /*3bc0*/  FFMA.FTZ R12, R33, R12, R4 ;  /* 0x0000000c210c7223 */ /* 0x000fe20000010004 */
[----:B--2---:R-:W-:-:S04]  /*3bd0*/  IMAD.WIDE.U32 R44, R34, 0x10, R44 ;  /* 0x00000010222c7825 */ /* 0x004fc800078e002c */
[----:B------:R-:W-:Y:S01]  /*3be0*/  FFMA.FTZ R23, R31, R23, R28 ;  /* 0x000000171f177223 */ /* 0x000fe2000001001c */
[----:B------:R-:W0:Y:S01]  /*3bf0*/  LDC.64 R34, c[0x0][0x210] ;  /* 0x00008400ff227b82 */ /* 0x000e220000000a00 */
[----:B------:R-:W-:Y:S01]  /*3c00*/  FFMA.FTZ R22, R11, R22, R0 ;  /* 0x000000160b167223 */ /* 0x000fe20000010000 */
[----:B------:R-:W-:Y:S01]  /*3c10*/  FFMA.FTZ R21, R32, R21, R27 ;  /* 0x0000001520157223 */ /* 0x000fe2000001001b */
[----:B------:R-:W-:Y:S01]  /*3c20*/  FFMA.FTZ R20, R9, R20, R2 ;  /* 0x0000001409147223 */ /* 0x000fe20000010002 */
[----:B------:R1:W-:Y:S04]  /*3c30*/  @!P0 STG.E desc[UR4][R46.64], R41 ;  /* 0x000000292e008986 */ /* 0x0003e8000c101904 */
[----:B------:R1:W-:Y:S04]  /*3c40*/  STG.E.128 desc[UR4][R44.64], R12 ;  /* 0x0000000c2c007986 */ /* 0x0003e8000c101d04 */
[----:B------:R1:W-:Y:S01]  /*3c50*/  STG.E.128 desc[UR4][R42.64], R20 ;  /* 0x000000142a007986 */ /* 0x0003e2000c101d04 */
[----:B0-----:R-:W-:-:S05]  /*3c60*/  IMAD R39, R34, 0x4, R39 ;  /* 0x0000000422277824 */ /* 0x001fca00078e0227 */
[----:B------:R-:W-:-:S13]  /*3c70*/  ISETP.GE.AND P0, PT, R39, R35, PT ;  /* 0x000000232700720c */ /* 0x000fda0003f06270 */
[----:B-1----:R-:W-:Y:S05]  /*3c80*/  @!P0 BRA `(.L_x_7946) ;  /* 0xffffffcc00508947 */ /* 0x002fea000383ffff */
[----:B------:R-:W-:Y:S05]  /*3c90*/  BSYNC B0 ;  /* 0x0000000000007941 */ /* 0x000fea0003800000 */
.L_x_7888:
[----:B------:R-:W-:Y:S05]  /*3ca0*/  EXIT ;  /* 0x000000000000794d */ /* 0x000fea0003800000 */
.L_x_7945:
[----:B------:R-:W-:Y:S01]  /*3cb0*/  HFMA2.MMA R46, -RZ, RZ, 0, 5.9604644775390625e-08 ;  /* 0x00000001ff2e7435 */ /* 0x000fe200000001ff */
[----:B------:R-:W-:Y:S01]  /*3cc0*/  BSSY B1, `(.L_x_7947) ;  /* 0x0000006000017945 */ /* 0x000fe20003800000 */
[----:B------:R-:W-:Y:S01]  /*3cd0*/  MOV R45, 0x1f ;  /* 0x0000001f002d7802 */ /* 0x000fe20000000f00 */
[----:B------:R-:W-:-:S08]  /*3ce0*/  IMAD.MOV.U32 R44, RZ, RZ, -0x1 ;  /* 0xffffffffff2c7424 */ /* 0x000fd000078e00ff */
[----:B------:R-:W-:Y:S05]  /*3cf0*/  WARPSYNC.COLLECTIVE R44, `(.L_x_7948) ;  /* 0x000000002c087348 */ /* 0x000fea0003c00000 */
[----:B------:R0:W1:Y:S02]  /*3d00*/  SHFL.BFLY P1, R41, R47, R46, R45 ;  /* 0x0c00002e2f297389 */ /* 0x000064000002002d */
[----:B01----:R-:W-:Y:S01]  /*3d10*/  ENDCOLLECTIVE ;  /* 0x000000000000791b */ /* 0x003fe20003800000 */
.L_x_7948:
[----:B------:R-:W-:Y:S05]  /*3d20*/  BSYNC B1 ;  /* 0x0000000000017941 */ /* 0x000fea0003800000 */
.L_x_7947:
        /* <DEDUP_REMOVED lines=9> */
.L_x_7949:
[----:B------:R-:W-:Y:S02]  /*3dc0*/  IMAD.MOV.U32 R46, RZ, RZ, 0x4 ;  /* 0x00000004ff2e7424 */ /* 0x000fe400078e00ff */
[----:B------:R-:W-:-:S05]  /*3dd0*/  FADD.FTZ R50, R48, R41 ;  /* 0x0000002930327221 */ /* 0x000fca0000010000 */
[----:B------:R-:W-:-:S07]  /*3de0*/  MOV R47, R50 ;  /* 0x00000032002f7202 */ /* 0x000fce0000000f00 */
[----:B------:R-:W-:Y:S05]  /*3df0*/  WARPSYNC.COLLECTIVE R44, `(.L_x_7950) ;  /* 0x000000002c087348 */ /* 0x000fea0003c00000 */
[----:B------:R0:W1:Y:S02]  /*3e00*/  SHFL.BFLY P1, R41, R47, R46, R45 ;  /* 0x0c00002e2f297389 */ /* 0x000064000002002d */
[----:B01----:R-:W-:Y:S01]  /*3e10*/  ENDCOLLECTIVE ;  /* 0x000000000000791b */ /* 0x003fe20003800000 */
.L_x_7950:
[----:B------:R-:W-:Y:S01]  /*3e20*/  HFMA2.MMA R46, -RZ, RZ, 0, 4.76837158203125e-07 ;  /* 0x00000008ff2e7435 */ /* 0x000fe200000001ff */
[----:B------:R-:W-:-:S05]  /*3e30*/  FADD.FTZ R51, R50, R41 ;  /* 0x0000002932337221 */ /* 0x000fca0000010000 */
[----:B------:R-:W-:-:S07]  /*3e40*/  MOV R47, R51 ;  /* 0x00000033002f7202 */ /* 0x000fce0000000f00 */
[----:B------:R-:W-:Y:S05]  /*3e50*/  WARPSYNC.COLLECTIVE R44, `(.L_x_7951) ;  /* 0x000000002c087348 */ /* 0x000fea0003c00000 */
[----:B------:R0:W1:Y:S02]  /*3e60*/  SHFL.BFLY P1, R41, R47, R46, R45 ;  /* 0x0c00002e2f297389 */ /* 0x000064000002002d */
[----:B01----:R-:W-:Y:S01]  /*3e70*/  ENDCOLLECTIVE ;  /* 0x000000000000791b */ /* 0x003fe20003800000 */
.L_x_7951:
[----:B------:R-:W-:Y:S01]  /*3e80*/  MOV R46, 0x10 ;  /* 0x00000010002e7802 */ /* 0x000fe20000000f00 */
[----:B------:R-:W-:-:S04]  /*3e90*/  FADD.FTZ R52, R51, R41 ;  /* 0x0000002933347221 */ /* 0x000fc80000010000 */
[----:B------:R-:W-:-:S07]  /*3ea0*/  IMAD.MOV.U32 R47, RZ, RZ, R52 ;  /* 0x000000ffff2f7224 */ /* 0x000fce00078e0034 */
[----:B------:R-:W-:Y:S05]  /*3eb0*/  WARPSYNC.COLLECTIVE R44, `(.L_x_7952) ;  /* 0x000000002c087348 */ /* 0x000fea0003c00000 */
[----:B------:R0:W1:Y:S02]  /*3ec0*/  SHFL.BFLY P1, R41, R47, R46, R45 ;  /* 0x0c00002e2f297389 */ /* 0x000064000002002d */
[----:B01----:R-:W-:Y:S01]  /*3ed0*/  ENDCOLLECTIVE ;  /* 0x000000000000791b */ /* 0x003fe20003800000 */
.L_x_7952:
        /* <DEDUP_REMOVED lines=23> */
.L_x_7953:
[----:B------:R-:W-:Y:S01]  /*4050*/  HFMA2.MMA R46, -RZ, RZ, 0, 1.1920928955078125e-07 ;  /* 0x00000002ff2e7435 */ /* 0x000fe200000001ff */
[----:B------:R-:W-:-:S05]  /*4060*/  FADD.FTZ R48, R47, R41 ;  /* 0x000000292f307221 */ /* 0x000fca0000010000 */
[----:B------:R-:W-:-:S07]  /*4070*/  MOV R47, R48 ;  /* 0x00000030002f7202 */ /* 0x000fce0000000f00 */
[----:B------:R-:W-:Y:S05]  /*4080*/  WARPSYNC.COLLECTIVE R44, `(.L_x_7954) ;  /* 0x000000002c087348 */ /* 0x000fea0003c00000 */
[----:B------:R0:W1:Y:S02]  /*4090*/  SHFL.BFLY P1, R41, R47, R46, R45 ;  /* 0x0c00002e2f297389 */ /* 0x000064000002002d */
[----:B01----:R-:W-:Y:S01]  /*40a0*/  ENDCOLLECTIVE ;  /* 0x000000000000791b */ /* 0x003fe20003800000 */
.L_x_7954:
[----:B------:R-:W-:Y:S01]  /*40b0*/  MOV R46, 0x4 ;  /* 0x00000004002e7802 */ /* 0x000fe20000000f00 */
[----:B------:R-:W-:-:S04]  /*40c0*/  FADD.FTZ R50, R48, R41 ;  /* 0x0000002930327221 */ /* 0x000fc80000010000 */
[----:B------:R-:W-:-:S07]  /*40d0*/  IMAD.MOV.U32 R47, RZ, RZ, R50 ;  /* 0x000000ffff2f7224 */ /* 0x000fce00078e0032 */
[----:B------:R-:W-:Y:S05]  /*40e0*/  WARPSYNC.COLLECTIVE R44, `(.L_x_7955) ;  /* 0x000000002c087348 */ /* 0x000fea0003c00000 */
[----:B------:R0:W1:Y:S02]  /*40f0*/  SHFL.BFLY P1, R41, R47, R46, R45 ;  /* 0x0c00002e2f297389 */ /* 0x000064000002002d */
[----:B01----:R-:W-:Y:S01]  /*4100*/  ENDCOLLECTIVE ;  /* 0x000000000000791b */ /* 0x003fe20003800000 */
.L_x_7955:
[----:B------:R-:W-:Y:S02]  /*4110*/  IMAD.MOV.U32 R46, RZ, RZ, 0x8 ;  /* 0x00000008ff2e7424 */ /* 0x000fe400078e00ff */
[----:B------:R-:W-:-:S05]  /*4120*/  FADD.FTZ R51, R50, R41 ;  /* 0x0000002932337221 */ /* 0x000fca0000010000 */
[----:B------:R-:W-:-:S07]  /*4130*/  MOV R47, R51 ;  /* 0x00000033002f7202 */ /* 0x000fce0000000f00 */
[----:B------:R-:W-:Y:S05]  /*4140*/  WARPSYNC.COLLECTIVE R44, `(.L_x_7956) ;  /* 0x000000002c087348 */ /* 0x000fea0003c00000 */
[----:B------:R0:W1:Y:S02]  /*4150*/  SHFL.BFLY P1, R41, R47, R46, R45 ;  /* 0x0c00002e2f297389 */ /* 0x000064000002002d */
[----:B01----:R-:W-:Y:S01]  /*4160*/  ENDCOLLECTIVE ;  /* 0x000000000000791b */ /* 0x003fe20003800000 */
.L_x_7956:
[----:B------:R-:W-:Y:S01]  /*4170*/  HFMA2.MMA R46, -RZ, RZ, 0, 9.5367431640625e-07 ;  /* 0x00000010ff2e7435 */ /* 0x000fe200000001ff */
[----:B------:R-:W-:-:S05]  /*4180*/  FADD.FTZ R52, R51, R41 ;  /* 0x0000002933347221 */ /* 0x000fca0000010000 */
[----:B------:R-:W-:-:S07]  /*4190*/  MOV R47, R52 ;  /* 0x00000034002f7202 */ /* 0x000fce0000000f00 */
[----:B------:R-:W-:Y:S05]  /*41a0*/  WARPSYNC.COLLECTIVE R44, `(.L_x_7957) ;  /* 0x000000002c087348 */ /* 0x000fea0003c00000 */
[----:B------:R0:W1:Y:S02]  /*41b0*/  SHFL.BFLY P1, R41, R47, R46, R45 ;  /* 0x0c00002e2f297389 */ /* 0x000064000002002d */
[----:B01----:R-:W-:Y:S01]  /*41c0*/  ENDCOLLECTIVE ;  /* 0x000000000000791b */ /* 0x003fe20003800000 */
.L_x_7957:
[----:B------:R-:W-:Y:S05]  /*41d0*/  BRA `(.L_x_7958) ;  /* 0xfffffff400e87947 */ /* 0x000fea000383ffff */
.L_x_7959:
        /* <DEDUP_REMOVED lines=10> */
.L_x_9633:


//--------------------- .text._ZN10layer_norm13ln_fwd_kernelINS_13Kernel_traitsI6__halfffffjLj256ELj1ELj4ELj1ELj16ENS_18Kernel_traits_baseILj256ES2_ffffjLj128EEEEELb1ELb0ELb1ELb0EEEvNS_9FwdParamsE --------------------------
	.section	.text._ZN10layer_norm13ln_fwd_kernelINS_13Kernel_traitsI6__halfffffjLj256ELj1ELj4ELj1ELj16ENS_18Kernel_traits_baseILj256ES2_ffffjLj128EEEEELb1ELb0ELb1ELb0EEEvNS_9FwdParamsE,"ax",@progbits
	.align	128
        .global         _ZN10layer_norm13ln_fwd_kernelINS_13Kernel_traitsI6__halfffffjLj256ELj1ELj4ELj1ELj16ENS_18Kernel_traits_baseILj256ES2_ffffjLj128EEEEELb1ELb0ELb1ELb0EEEvNS_9FwdParamsE
        .type           _ZN10layer_norm13ln_fwd_kernelINS_13Kernel_traitsI6__halfffffjLj256ELj1ELj4ELj1ELj16ENS_18Kernel_traits_baseILj256ES2_ffffjLj128EEEEELb1ELb0ELb1ELb0EEEvNS_9FwdParamsE,@function
        .size           _ZN10layer_norm13ln_fwd_kernelINS_13Kernel_traitsI6__halfffffjLj256ELj1ELj4ELj1ELj16ENS_18Kernel_traits_baseILj256ES2_ffffjLj128EEEEELb1ELb0ELb1ELb0EEEvNS_9FwdParamsE,(.L_x_9634 - _ZN10layer_norm13ln_fwd_kernelINS_13Kernel_traitsI6__halfffffjLj256ELj1ELj4ELj1ELj16ENS_18Kernel_traits_baseILj256ES2_ffffjLj128EEEEELb1ELb0ELb1ELb0EEEvNS_9FwdParamsE)
        .other          _ZN10layer_norm13ln_fwd_kernelINS_13Kernel_traitsI6__halfffffjLj256ELj1ELj4ELj1ELj16ENS_18Kernel_traits_baseILj256ES2_ffffjLj128EEEEELb1ELb0ELb1ELb0EEEvNS_9FwdParamsE,@"STO_CUDA_ENTRY STV_DEFAULT"
_ZN10layer_norm13ln_fwd_kernelINS_13Kernel_traitsI6__halfffffjLj256ELj1ELj4ELj1ELj16ENS_18Kernel_traits_baseILj256ES2_ffffjLj128EEEEELb1ELb0ELb1ELb0EEEvNS_9FwdParamsE:
.text._ZN10layer_norm13ln_fwd_kernelINS_13Kernel_traitsI6__halfffffjLj256ELj1ELj4ELj1ELj16ENS_18Kernel_traits_baseILj256ES2_ffffjLj128EEEEELb1ELb0ELb1ELb0EEEvNS_9FwdParamsE:
[----:B------:R-:W-:Y:S08]  /*0000*/  LDC R1, c[0x0][0x28] ;  /* 0x00000a00ff017b82 */ /* 0x000ff00000000800 */
[----:B------:R-:W0:Y:S01]  /*0010*/  LDC R19, c[0x0][0x2ec] ;  /* 0x0000bb00ff137b82 */ /* 0x000e220000000800 */
[----:B------:R-:W-:Y:S01]  /*0020*/  ULDC.U8 UR4, c[0x0][0x2f4] ;  /* 0x0000bd0000047ab9 */ /* 0x000fe20000000000 */
[----:B------:R-:W-:Y:S01]  /*0030*/  ULDC.64 UR6, c[0x0][0x208] ;  /* 0x0000820000067ab9 */ /* 0x000fe20000000a00 */
[----:B------:R-:W-:Y:S01]  /*0040*/  ISETP.NE.AND P1, PT, RZ, UR4, PT ;  /* 0x00000004ff007c0c */ /* 0x000fe2000bf25270 */
[----:B------:R-:W-:-:S02]  /*0050*/  ULDC.64 UR4, c[0x0][0x2e0] ;  /* 0x0000b80000047ab9 */ /* 0x000fc40000000a00 */
[----:B------:R-:W-:Y:S02]  /*0060*/  IMAD.U32 R4, RZ, RZ, UR4 ;  /* 0x00000004ff047e24 */ /* 0x000fe4000f8e00ff */
[----:B------:R-:W1:Y:S01]  /*0070*/  LDC R10, c[0x0][0x2e8] ;  /* 0x0000ba00ff0a7b82 */ /* 0x000e620000000800 */
[----:B------:R-:W-:-:S07]  /*0080*/  IMAD.U32 R5, RZ, RZ, UR5 ;  /* 0x00000005ff057e24 */ /* 0x000fce000f8e00ff */
[----:B------:R-:W2:Y:S01]  /*0090*/  @P1 LDG.E.64 R4, desc[UR6][R4.64] ;  /* 0x0000000604041981 */ /* 0x000ea2000c1e1b00 */
[----:B------:R-:W3:Y:S01]  /*00a0*/  LDC R3, c[0x0][0x218] ;  /* 0x00008600ff037b82 */ /* 0x000ee20000000800 */
[----:B0-----:R-:W-:Y:S01]  /*00b0*/  @P1 MOV R11, R19 ;  /* 0x00000013000b1202 */ /* 0x001fe20000000f00 */
[----:B------:R-:W0:Y:S06]  /*00c0*/  S2R R60, SR_TID.X ;  /* 0x00000000003c7919 */ /* 0x000e2c0000002100 */
[----:B------:R-:W4:Y:S01]  /*00d0*/  @P1 LDC R9, c[0x0][0x2f0] ;  /* 0x0000bc00ff091b82 */ /* 0x000f220000000800 */
[----:B-1----:R-:W4:Y:S01]  /*00e0*/  @P1 LDG.E.64 R6, desc[UR6][R10.64] ;  /* 0x000000060a061981 */ /* 0x002f22000c1e1b00 */
[----:B------:R-:W1:Y:S01]  /*00f0*/  S2R R8, SR_CTAID.X ;  /* 0x0000000000087919 */ /* 0x000e620000002500 */
[----:B---3--:R-:W-:-:S04]  /*0100*/  SHF.R.S32.HI R2, RZ, 0x1f, R3 ;  /* 0x0000001fff027819 */ /* 0x008fc80000011403 */
[----:B------:R-:W-:Y:S02]  /*0110*/  LEA.HI R2, R2, R3, RZ, 0x2 ;  /* 0x0000000302027211 */ /* 0x000fe400078f10ff */
[----:B0-----:R-:W-:-:S05]  /*0120*/  LOP3.LUT R0, R60, 0x1f, RZ, 0xc0, !PT ;  /* 0x0000001f3c007812 */ /* 0x001fca00078ec0ff */
[----:B------:R-:W-:-:S05]  /*0130*/  IMAD.MOV.U32 R17, RZ, RZ, R0 ;  /* 0x000000ffff117224 */ /* 0x000fca00078e0000 */
[----:B------:R-:W-:-:S04]  /*0140*/  LOP3.LUT R3, R17, 0x1f, RZ, 0x3c, !PT ;  /* 0x0000001f11037812 */ /* 0x000fc800078e3cff */
[----:B------:R-:W-:-:S04]  /*0150*/  LEA.HI.SX32 R2, R2, R3, 0x1e ;  /* 0x0000000302027211 */ /* 0x000fc800078ff2ff */
[C---:B------:R-:W-:Y:S01]  /*0160*/  LOP3.LUT P2, RZ, R2.reuse, 0xffffffe0, RZ, 0xc0, !PT ;  /* 0xffffffe002ff7812 */ /* 0x040fe2000784c0ff */
[----:B------:R-:W-:Y:S01]  /*0170*/  ULDC UR8, c[0x0][0x0] ;  /* 0x0000000000087ab9 */ /* 0x000fe20000000800 */
[--C-:B------:R-:W-:Y:S01]  /*0180*/  SHF.R.U32.HI R3, RZ, 0x5, R60.reuse ;  /* 0x00000005ff037819 */ /* 0x100fe2000001163c */
[----:B------:R-:W-:Y:S01]  /*0190*/  BSSY B0, `(.L_x_7960) ;  /* 0x0000013000007945 */ /* 0x000fe20003800000 */
[----:B------:R-:W-:Y:S02]  /*01a0*/  ISETP.GE.U32.AND P3, PT, R2, 0x40, PT ;  /* 0x000000400200780c */ /* 0x000fe40003f66070 */
[----:B-1----:R-:W-:Y:S02]  /*01b0*/  LEA R3, R8, R3, 0x2 ;  /* 0x0000000308037211 */ /* 0x002fe400078e10ff */
[----:B--2---:R-:W-:Y:S01]  /*01c0*/  @P1 R2UR UR4, R4 ;  /* 0x00000000040412ca */ /* 0x004fe200000e0000 */
[----:B------:R-:W-:Y:S01]  /*01d0*/  IMAD R4, R8, UR8, R60 ;  /* 0x0000000808047c24 */ /* 0x000fe2000f8e023c */
[----:B------:R-:W-:-:S02]  /*01e0*/  @P1 R2UR UR5, R5 ;  /* 0x00000000050512ca */ /* 0x000fc400000e0000 */
[----:B----4-:R-:W-:Y:S01]  /*01f0*/  @P1 IADD3 R10, P4, R6, R9, RZ ;  /* 0x00000009060a1210 */ /* 0x010fe20007f9e0ff */
        /* <DEDUP_REMOVED lines=12> */
.L_x_7961:
[----:B------:R-:W-:Y:S05]  /*02c0*/  BSYNC B0 ;  /* 0x0000000000007941 */ /* 0x000fea0003800000 */
.L_x_7960:
        /* <DEDUP_REMOVED lines=12> */
.L_x_7963:
[----:B------:R-:W-:Y:S05]  /*0390*/  BSYNC B0 ;  /* 0x0000000000007941 */ /* 0x000fea0003800000 */
.L_x_7962:
        /* <DEDUP_REMOVED lines=8> */
[--C-:B-----5:R-:W-:Y:S01]  /*0420*/  SHF.R.U64 R57, R8, 0x10, R9.reuse ;  /* 0x0000001008397819 */ /* 0x120fe20000001209 */
[C---:B------:R-:W-:Y:S01]  /*0430*/  IMAD.HI.U32 R7, R4.reuse, -0x326172a9, RZ ;  /* 0xcd9e8d5704077827 */ /* 0x040fe200078e00ff */
[----:B------:R-:W-:Y:S01]  /*0440*/  LOP3.LUT R11, R11, UR5, RZ, 0x3c, !PT ;  /* 0x000000050b0b7c12 */ /* 0x000fe2000f8e3cff */
[----:B------:R-:W-:Y:S01]  /*0450*/  UIADD3 UR13, UR5, -0x4498517b, URZ ;  /* 0xbb67ae85050d7890 */ /* 0x000fe2000fffe03f */
[----:B------:R-:W-:Y:S01]  /*0460*/  SHF.R.U32.HI R53, RZ, 0x10, R9 ;  /* 0x00000010ff357819 */ /* 0x000fe20000011609 */
[----:B------:R-:W-:Y:S01]  /*0470*/  IMAD R14, R4, -0x326172a9, RZ ;  /* 0xcd9e8d57040e7824 */ /* 0x000fe200078e02ff */
[----:B------:R-:W-:Y:S01]  /*0480*/  LOP3.LUT R7, R7, UR4, R6, 0x96, !PT ;  /* 0x0000000407077c12 */ /* 0x000fe2000f8e9606 */
[----:B------:R-:W-:Y:S01]  /*0490*/  IMAD.HI.U32 R15, R11, -0x326172a9, RZ ;  /* 0xcd9e8d570b0f7827 */ /* 0x000fe200078e00ff */
[----:B------:R-:W-:Y:S01]  /*04a0*/  UIADD3 UR15, UR5, 0x76cf5d0a, URZ ;  /* 0x76cf5d0a050f7890 */ /* 0x000fe2000fffe03f */
[--C-:B------:R-:W-:Y:S01]  /*04b0*/  SHF.R.U64 R49, R12, 0x10, R13.reuse ;  /* 0x000000100c317819 */ /* 0x100fe2000000120d */
[----:B------:R-:W-:Y:S01]  /*04c0*/  UIADD3 UR14, UR4, 0x3c6ef372, URZ ;  /* 0x3c6ef372040e7890 */ /* 0x000fe2000fffe03f */
[----:B------:R-:W-:Y:S01]  /*04d0*/  IMAD R16, R5, -0x2daee0ad, RZ ;  /* 0xd2511f5305107824 */ /* 0x000fe200078e02ff */
[----:B------:R-:W-:Y:S01]  /*04e0*/  LOP3.LUT R14, R15, UR12, R14, 0x96, !PT ;  /* 0x0000000c0f0e7c12 */ /* 0x000fe2000f8e960e */
[C---:B------:R-:W-:Y:S01]  /*04f0*/  IMAD.HI.U32 R17, R7.reuse, -0x2daee0ad, RZ ;  /* 0xd2511f5307117827 */ /* 0x040fe200078e00ff */
[----:B------:R-:W-:Y:S01]  /*0500*/  UIADD3 UR16, UR4, -0x255992d5, URZ ;  /* 0xdaa66d2b04107890 */ /* 0x000fe2000fffe03f */
[----:B------:R-:W-:Y:S01]  /*0510*/  SHF.R.U32.HI R41, RZ, 0x10, R13 ;  /* 0x00000010ff297819 */ /* 0x000fe2000001160d */
[----:B------:R-:W-:Y:S01]  /*0520*/  UIADD3 UR17, UR5, 0x32370b8f, URZ ;  /* 0x32370b8f05117890 */ /* 0x000fe2000fffe03f */
[----:B------:R-:W-:Y:S01]  /*0530*/  IMAD R7, R7, -0x2daee0ad, RZ ;  /* 0xd2511f5307077824 */ /* 0x000fe200078e02ff */
[----:B------:R-:W-:Y:S01]  /*0540*/  LOP3.LUT R16, R17, UR13, R16, 0x96, !PT ;  /* 0x0000000d11107c12 */ /* 0x000fe2000f8e9610 */
[----:B------:R-:W-:Y:S01]  /*0550*/  IMAD.HI.U32 R20, R14, -0x2daee0ad, RZ ;  /* 0xd2511f530e147827 */ /* 0x000fe200078e00ff */
[----:B------:R-:W-:Y:S01]  /*0560*/  UIADD3 UR19, UR5, -0x126145ec, URZ ;  /* 0xed9eba1405137890 */ /* 0x000fe2000fffe03f */
[----:B------:R-:W-:Y:S01]  /*0570*/  SHF.R.U64 R56, R58, 0x10, R59 ;  /* 0x000000103a387819 */ /* 0x000fe2000000123b */
[----:B------:R-:W-:Y:S01]  /*0580*/  UIADD3 UR18, UR4, 0x78dde6e4, URZ ;  /* 0x78dde6e404127890 */ /* 0x000fe2000fffe03f */
[----:B------:R-:W-:Y:S01]  /*0590*/  IMAD R11, R11, -0x326172a9, RZ ;  /* 0xcd9e8d570b0b7824 */ /* 0x000fe200078e02ff */
[----:B------:R-:W-:Y:S01]  /*05a0*/  LOP3.LUT R7, R20, UR15, R7, 0x96, !PT ;  /* 0x0000000f14077c12 */ /* 0x000fe2000f8e9607 */
[C---:B------:R-:W-:Y:S01]  /*05b0*/  IMAD.HI.U32 R18, R16.reuse, -0x326172a9, RZ ;  /* 0xcd9e8d5710127827 */ /* 0x040fe200078e00ff */
[----:B------:R-:W-:Y:S01]  /*05c0*/  UIADD3 UR20, UR4, 0x1715609d, URZ ;  /* 0x1715609d04147890 */ /* 0x000fe2000fffe03f */
[----:B------:R-:W-:Y:S01]  /*05d0*/  SHF.R.U32.HI R52, RZ, 0x10, R59 ;  /* 0x00000010ff347819 */ /* 0x000fe2000001163b */
[----:B------:R-:W-:Y:S01]  /*05e0*/  UIADD3 UR21, UR5, -0x56f99767, URZ ;  /* 0xa906689905157890 */ /* 0x000fe2000fffe03f */
[----:B------:R-:W-:Y:S01]  /*05f0*/  IMAD R16, R16, -0x326172a9, RZ ;  /* 0xcd9e8d5710107824 */ /* 0x000fe200078e02ff */
[----:B------:R-:W-:Y:S01]  /*0600*/  LOP3.LUT R11, R18, UR14, R11, 0x96, !PT ;  /* 0x0000000e120b7c12 */ /* 0x000fe2000f8e960b */
[----:B------:R-:W-:Y:S01]  /*0610*/  IMAD.HI.U32 R15, R7, -0x326172a9, RZ ;  /* 0xcd9e8d57070f7827 */ /* 0x000fe200078e00ff */
[----:B------:R-:W-:Y:S01]  /*0620*/  UIADD3 UR23, UR5, 0x646e171e, URZ ;  /* 0x646e171e05177890 */ /* 0x000fe2000fffe03f */
[--C-:B------:R-:W-:Y:S01]  /*0630*/  SHF.R.U64 R48, R50, 0x10, R51.reuse ;  /* 0x0000001032307819 */ /* 0x100fe20000001233 */
[----:B------:R-:W-:Y:S01]  /*0640*/  UIADD3 UR22, UR4, -0x4ab325aa, URZ ;  /* 0xb54cda5604167890 */ /* 0x000fe2000fffe03f */
[----:B------:R-:W-:Y:S01]  /*0650*/  IMAD R14, R14, -0x2daee0ad, RZ ;  /* 0xd2511f530e0e7824 */ /* 0x000fe200078e02ff */
[----:B------:R-:W-:Y:S01]  /*0660*/  LOP3.LUT R15, R15, UR16, R16, 0x96, !PT ;  /* 0x000000100f0f7c12 */ /* 0x000fe2000f8e9610 */
[C---:B------:R-:W-:Y:S01]  /*0670*/  IMAD.HI.U32 R17, R11.reuse, -0x2daee0ad, RZ ;  /* 0xd2511f530b117827 */ /* 0x040fe200078e00ff */
[----:B------:R-:W-:Y:S01]  /*0680*/  UIADD3 UR24, UR4, 0x5384540f, URZ ;  /* 0x5384540f04187890 */ /* 0x000fe2000fffe03f */
[----:B------:R-:W-:Y:S01]  /*0690*/  SHF.R.U32.HI R32, RZ, 0x10, R51 ;  /* 0x00000010ff207819 */ /* 0x000fe20000011633 */
[----:B------:R-:W-:Y:S01]  /*06a0*/  UIADD3 UR25, UR5, 0x1fd5c5a3, URZ ;  /* 0x1fd5c5a305197890 */ /* 0x000fe2000fffe03f */
[----:B------:R-:W-:Y:S01]  /*06b0*/  IMAD R11, R11, -0x2daee0ad, RZ ;  /* 0xd2511f530b0b7824 */ /* 0x000fe200078e02ff */
[----:B------:R-:W-:Y:S01]  /*06c0*/  LOP3.LUT R14, R17, UR17, R14, 0x96, !PT ;  /* 0x00000011110e7c12 */ /* 0x000fe2000f8e960e */
[----:B------:R-:W-:Y:S01]  /*06d0*/  IMAD.HI.U32 R18, R15, -0x2daee0ad, RZ ;  /* 0xd2511f530f127827 */ /* 0x000fe200078e00ff */
[----:B------:R-:W-:Y:S01]  /*06e0*/  UIADD3 UR27, UR5, -0x24c28bd8, URZ ;  /* 0xdb3d7428051b7890 */ /* 0x000fe2000fffe03f */
[----:B------:R-:W-:Y:S01]  /*06f0*/  BSSY B0, `(.L_x_7964) ;  /* 0x00003e7000007945 */ /* 0x000fe20003800000 */
[----:B------:R-:W-:Y:S01]  /*0700*/  UIADD3 UR26, UR4, -0xe443238, URZ ;  /* 0xf1bbcdc8041a7890 */ /* 0x000fe2000fffe03f */
[----:B------:R-:W-:Y:S01]  /*0710*/  IMAD R7, R7, -0x326172a9, RZ ;  /* 0xcd9e8d5707077824 */ /* 0x000fe200078e02ff */
[----:B------:R-:W-:Y:S01]  /*0720*/  LOP3.LUT R11, R18, UR19, R11, 0x96, !PT ;  /* 0x00000013120b7c12 */ /* 0x000fe2000f8e960b */
[----:B------:R-:W-:Y:S01]  /*0730*/  IMAD.HI.U32 R16, R14, -0x326172a9, RZ ;  /* 0xcd9e8d570e107827 */ /* 0x000fe200078e00ff */
[----:B------:R-:W-:Y:S01]  /*0740*/  UIADD3 UR29, UR4, -0x700cb87f, URZ ;  /* 0x8ff34781041d7890 */ /* 0x000fe2000fffe03f */
[----:B------:R-:W-:Y:S01]  /*0750*/  LOP3.LUT R10, R10, 0x3, RZ, 0xc0, !PT ;  /* 0x000000030a0a7812 */ /* 0x000fe200078ec0ff */
[----:B------:R-:W-:Y:S01]  /*0760*/  UIADD3 UR28, UR5, -0x695add53, URZ ;  /* 0x96a522ad051c7890 */ /* 0x000fe2000fffe03f */
[----:B------:R-:W-:Y:S01]  /*0770*/  IMAD R14, R14, -0x326172a9, RZ ;  /* 0xcd9e8d570e0e7824 */ /* 0x000fe200078e02ff */
[----:B------:R-:W-:Y:S01]  /*0780*/  LOP3.LUT R7, R16, UR18, R7, 0x96, !PT ;  /* 0x0000001210077c12 */ /* 0x000fe2000f8e9607 */
[----:B------:R-:W-:Y:S01]  /*0790*/  IMAD.HI.U32 R17, R11, -0x326172a9, RZ ;  /* 0xcd9e8d570b117827 */ /* 0x000fe200078e00ff */
[----:B------:R-:W-:Y:S01]  /*07a0*/  ULDC.U8 UR8, c[0x0][0x2a0] ;  /* 0x0000a80000087ab9 */ /* 0x000fe20000000000 */
[----:B------:R-:W-:Y:S01]  /*07b0*/  ULDC UR9, c[0x0][0x294] ;  /* 0x0000a50000097ab9 */ /* 0x000fe20000000800 */
[----:B------:R-:W-:Y:S01]  /*07c0*/  UISETP.NE.AND UP0, UPT, UR8, URZ, UPT ;  /* 0x0000003f0800728c */ /* 0x000fe2000bf05270 */
[----:B------:R-:W-:Y:S01]  /*07d0*/  IMAD R15, R15, -0x2daee0ad, RZ ;  /* 0xd2511f530f0f7824 */ /* 0x000fe200078e02ff */
[----:B------:R-:W-:Y:S01]  /*07e0*/  LOP3.LUT R14, R17, UR20, R14, 0x96, !PT ;  /* 0x00000014110e7c12 */ /* 0x000fe2000f8e960e */
[----:B------:R-:W-:Y:S01]  /*07f0*/  IMAD.HI.U32 R16, R7, -0x2daee0ad, RZ ;  /* 0xd2511f5307107827 */ /* 0x000fe200078e00ff */
[----:B------:R-:W-:Y:S01]  /*0800*/  ULDC UR8, c[0x0][0x2d8] ;  /* 0x0000b60000087ab9 */ /* 0x000fe20000000800 */
[----:B------:R-:W-:-:S02]  /*0810*/  ULDC.64 UR10, c[0x0][0x298] ;  /* 0x0000a600000a7ab9 */ /* 0x000fc40000000a00 */
[----:B------:R-:W-:Y:S01]  /*0820*/  IMAD R7, R7, -0x2daee0ad, RZ ;  /* 0xd2511f5307077824 */ /* 0x000fe200078e02ff */
[----:B------:R-:W-:Y:S01]  /*0830*/  LOP3.LUT R15, R16, UR21, R15, 0x96, !PT ;  /* 0x00000015100f7c12 */ /* 0x000fe2000f8e960f */
[----:B------:R-:W-:-:S04]  /*0840*/  IMAD.HI.U32 R18, R14, -0x2daee0ad, RZ ;  /* 0xd2511f530e127827 */ /* 0x000fc800078e00ff */
[----:B------:R-:W-:Y:S01]  /*0850*/  IMAD R11, R11, -0x326172a9, RZ ;  /* 0xcd9e8d570b0b7824 */ /* 0x000fe200078e02ff */
[----:B------:R-:W-:Y:S01]  /*0860*/  LOP3.LUT R7, R18, UR23, R7, 0x96, !PT ;  /* 0x0000001712077c12 */ /* 0x000fe2000f8e9607 */
[----:B------:R-:W-:Y:S01]  /*0870*/  IMAD.HI.U32 R16, R15, -0x326172a9, RZ ;  /* 0xcd9e8d570f107827 */ /* 0x000fe200078e00ff */
[----:B------:R-:W-:-:S03]  /*0880*/  MOV R18, R8 ;  /* 0x0000000800127202 */ /* 0x000fc60000000f00 */
        /* <DEDUP_REMOVED lines=12> */
[----:B------:R-:W-:-:S03]  /*0950*/  MOV R15, R12 ;  /* 0x0000000c000f7202 */ /* 0x000fc60000000f00 */
[----:B------:R-:W-:Y:S01]  /*0960*/  IMAD.MOV.U32 R55, RZ, RZ, R9 ;  /* 0x000000ffff377224 */ /* 0x000fe200078e0009 */
[----:B------:R-:W-:Y:S01]  /*0970*/  LOP3.LUT R33, R8, UR26, R7, 0x96, !PT ;  /* 0x0000001a08217c12 */ /* 0x000fe2000f8e9607 */
[----:B------:R-:W-:Y:S02]  /*0980*/  IMAD R9, R17, -0x326172a9, RZ ;  /* 0xcd9e8d5711097824 */ /* 0x000fe400078e02ff */
[----:B------:R-:W-:-:S04]  /*0990*/  IMAD.WIDE.U32 R16, R11, -0x326172a9, RZ ;  /* 0xcd9e8d570b107825 */ /* 0x000fc800078e00ff */
[----:B------:R-:W-:Y:S01]  /*09a0*/  IMAD.HI.U32 R7, R33, -0x2daee0ad, RZ ;  /* 0xd2511f5321077827 */ /* 0x000fe200078e00ff */
[----:B------:R-:W-:Y:S02]  /*09b0*/  LOP3.LUT R8, R17, UR29, R9, 0x96, !PT ;  /* 0x0000001d11087c12 */ /* 0x000fe4000f8e9609 */
[----:B------:R-:W-:Y:S01]  /*09c0*/  MOV R9, R16 ;  /* 0x0000001000097202 */ /* 0x000fe20000000f00 */
[----:B------:R-:W-:Y:S01]  /*09d0*/  IMAD.MOV.U32 R43, RZ, RZ, R13 ;  /* 0x000000ffff2b7224 */ /* 0x000fe200078e000d */
[----:B------:R-:W-:Y:S01]  /*09e0*/  LOP3.LUT R7, R7, UR28, R14, 0x96, !PT ;  /* 0x0000001c07077c12 */ /* 0x000fe2000f8e960e */
[----:B------:R-:W-:Y:S02]  /*09f0*/  HADD2.F32 R54, -RZ, R59.H0_H0 ;  /* 0x2000003bff367230 */ /* 0x000fe40000004100 */
[----:B------:R-:W-:Y:S02]  /*0a00*/  HADD2.F32 R42, -RZ, R51.H0_H0 ;  /* 0x20000033ff2a7230 */ /* 0x000fe40000004100 */
[----:B------:R-:W-:-:S02]  /*0a10*/  HADD2.F32 R58, -RZ, R58.H0_H0 ;  /* 0x2000003aff3a7230 */ /* 0x000fc40000004100 */
[----:B------:R-:W-:Y:S02]  /*0a20*/  HADD2.F32 R50, -RZ, R50.H0_H0 ;  /* 0x20000032ff327230 */ /* 0x000fe40000004100 */
[----:B------:R-:W-:Y:S02]  /*0a30*/  IMAD.MOV.U32 R11, RZ, RZ, RZ ;  /* 0x000000ffff0b7224 */ /* 0x000fe400078e00ff */
[----:B------:R-:W-:Y:S02]  /*0a40*/  HADD2.F32 R59, -RZ, R18.H0_H0 ;  /* 0x20000012ff3b7230 */ /* 0x000fe40000004100 */
        /* <DEDUP_REMOVED lines=12> */
.L_x_8048:
[----:B------:R-:W0:Y:S08]  /*0b10*/  LDC.64 R28, c[0x0][0x280] ;  /* 0x0000a000ff1c7b82 */ /* 0x000e300000000a00 */
[----:B------:R-:W1:Y:S01]  /*0b20*/  LDC R61, c[0x0][0x218] ;  /* 0x00008600ff3d7b82 */ /* 0x000e620000000800 */
[----:B0-----:R-:W-:-:S05]  /*0b30*/  IMAD.WIDE R28, R3, 0x4, R28 ;  /* 0x00000004031c7825 */ /* 0x001fca00078e021c */
[----:B------:R0:W2:Y:S02]  /*0b40*/  LDG.E R40, desc[UR6][R28.64] ;  /* 0x000000061c287981 */ /* 0x0000a4000c1e1900 */
[----:B0-----:R-:W0:Y:S01]  /*0b50*/  LDC.64 R28, c[0x0][0x288] ;  /* 0x0000a200ff1c7b82 */ /* 0x001e220000000a00 */
[----:B-1----:R-:W-:-:S05]  /*0b60*/  IMAD R30, R3, R61, RZ ;  /* 0x0000003d031e7224 */ /* 0x002fca00078e02ff */
[----:B------:R-:W-:-:S04]  /*0b70*/  SHF.R.S32.HI R31, RZ, 0x1f, R30 ;  /* 0x0000001fff1f7819 */ /* 0x000fc8000001141e */
[----:B------:R-:W-:Y:S01]  /*0b80*/  LEA.HI R31, R31, R30, RZ, 0x2 ;  /* 0x0000001e1f1f7211 */ /* 0x000fe200078f10ff */
[----:B------:R-:W-:Y:S03]  /*0b90*/  BSSY B1, `(.L_x_7965) ;  /* 0x000019b000017945 */ /* 0x000fe60003800000 */
[----:B------:R-:W-:Y:S01]  /*0ba0*/  LEA.HI.SX32 R30, R31, R0, 0x1e ;  /* 0x000000001f1e7211 */ /* 0x000fe200078ff2ff */
[----:B------:R-:W-:Y:S02]  /*0bb0*/  IMAD.MOV.U32 R31, RZ, RZ, RZ ;  /* 0x000000ffff1f7224 */ /* 0x000fe400078e00ff */
[----:B0-----:R-:W-:-:S06]  /*0bc0*/  IMAD.WIDE R28, R3, 0x4, R28 ;  /* 0x00000004031c7825 */ /* 0x001fcc00078e021c */
[----:B------:R0:W5:Y:S02]  /*0bd0*/  LDG.E R28, desc[UR6][R28.64] ;  /* 0x000000061c1c7981 */ /* 0x000164000c1e1900 */
[----:B0-----:R-:W-:Y:S02]  /*0be0*/  SHF.R.S32.HI R29, RZ, 0x1f, R3 ;  /* 0x0000001fff1d7819 */ /* 0x001fe40000011403 */
[----:B--2---:R-:W-:-:S13]  /*0bf0*/  ISETP.GE.AND P4, PT, R40, 0x1, PT ;  /* 0x000000012800780c */ /* 0x004fda0003f86270 */
[----:B------:R-:W-:Y:S02]  /*0c00*/  @P4 IADD3 R38, R40, -0x1, RZ ;  /* 0xffffffff28264810 */ /* 0x000fe40007ffe0ff */
[----:B------:R-:W-:-:S03]  /*0c10*/  @P4 LOP3.LUT R0, R60, 0x1f, RZ, 0xc0, !PT ;  /* 0x0000001f3c004812 */ /* 0x000fc600078ec0ff */
[----:B------:R-:W-:-:S05]  /*0c20*/  @P4 IMAD R38, R38, R61, RZ ;  /* 0x0000003d26264224 */ /* 0x000fca00078e02ff */
[----:B------:R-:W-:-:S04]  /*0c30*/  @P4 SHF.R.S32.HI R39, RZ, 0x1f, R38 ;  /* 0x0000001fff274819 */ /* 0x000fc80000011426 */
[----:B------:R-:W-:-:S04]  /*0c40*/  @P4 LEA.HI R39, R39, R38, RZ, 0x2 ;  /* 0x0000002627274211 */ /* 0x000fc800078f10ff */
[----:B------:R-:W-:Y:S01]  /*0c50*/  @P4 LEA.HI.SX32 R31, R39, R0, 0x1e ;  /* 0x00000000271f4211 */ /* 0x000fe200078ff2ff */
[----:B------:R-:W-:Y:S06]  /*0c60*/  @!P2 BRA `(.L_x_7966) ;  /* 0x000000180034a947 */ /* 0x000fec0003800000 */
[----:B------:R-:W0:Y:S08]  /*0c70*/  LDC.64 R38, c[0x0][0x230] ;  /* 0x00008c00ff267b82 */ /* 0x000e300000000a00 */
[----:B------:R-:W1:Y:S01]  /*0c80*/  @P4 LDC.64 R20, c[0x0][0x220] ;  /* 0x00008800ff144b82 */ /* 0x000e620000000a00 */
[----:B0-----:R-:W-:-:S04]  /*0c90*/  ISETP.NE.U32.AND P0, PT, R38, RZ, PT ;  /* 0x000000ff2600720c */ /* 0x001fc80003f05070 */
[----:B------:R-:W-:-:S13]  /*0ca0*/  ISETP.NE.AND.EX P0, PT, R39, RZ, PT, P0 ;  /* 0x000000ff2700720c */ /* 0x000fda0003f05300 */
[----:B------:R-:W0:Y:S02]  /*0cb0*/  @P0 LDC.64 R22, c[0x0][0x230] ;  /* 0x00008c00ff160b82 */ /* 0x000e240000000a00 */
[----:B0-----:R-:W-:-:S05]  /*0cc0*/  @P0 IMAD.WIDE.U32 R22, R30, 0x10, R22 ;  /* 0x000000101e160825 */ /* 0x001fca00078e0016 */
[----:B------:R-:W2:Y:S01]  /*0cd0*/  @P0 LDG.E.128 R12, desc[UR6][R22.64] ;  /* 0x00000006160c0981 */ /* 0x000ea2000c1e1d00 */
[----:B------:R-:W-:Y:S01]  /*0ce0*/  ISETP.GT.AND P5, PT, R40, RZ, PT ;  /* 0x000000ff2800720c */ /* 0x000fe20003fa4270 */
[----:B-1----:R-:W-:Y:S01]  /*0cf0*/  @P4 IMAD.WIDE.U32 R20, R31, 0x10, R20 ;  /* 0x000000101f144825 */ /* 0x002fe200078e0014 */
[----:B------:R-:W-:Y:S04]  /*0d00*/  BSSY B2, `(.L_x_7967) ;  /* 0x000005c000027945 */ /* 0x000fe80003800000 */
[----:B------:R2:W5:Y:S07]  /*0d10*/  @P4 LDG.E.128 R16, desc[UR6][R20.64] ;  /* 0x0000000614104981 */ /* 0x00056e000c1e1d00 */
[----:B------:R-:W-:-:S02]  /*0d20*/  @!P5 ISETP.NE.U32.AND P1, PT, R38, RZ, PT ;  /* 0x000000ff2600d20c */ /* 0x000fc40003f25070 */
[----:B------:R-:W-:Y:S02]  /*0d30*/  @!P5 MOV R44, R10 ;  /* 0x0000000a002cd202 */ /* 0x000fe40000000f00 */
[----:B------:R-:W-:-:S04]  /*0d40*/  @!P5 ISETP.NE.AND.EX P1, PT, R39, RZ, PT, P1 ;  /* 0x000000ff2700d20c */ /* 0x000fc80003f25310 */
[----:B--2---:R-:W-:Y:S01]  /*0d50*/  @!P5 FSEL R20, R12, RZ, P1 ;  /* 0x000000ff0c14d208 */ /* 0x004fe20000800000 */
        /* <DEDUP_REMOVED lines=13> */
.L_x_7970:
[----:B------:R-:W-:-:S07]  /*0e30*/  IMAD.MOV.U32 R20, RZ, RZ, R9 ;  /* 0x000000ffff147224 */ /* 0x000fce00078e0009 */
.L_x_7971:
[----:B------:R-:W-:Y:S05]  /*0e40*/  BSYNC B3 ;  /* 0x0000000000037941 */ /* 0x000fea0003800000 */
.L_x_7969:
        /* <DEDUP_REMOVED lines=16> */
.L_x_7975:
[----:B------:R-:W-:Y:S05]  /*0f50*/  BSYNC B4 ;  /* 0x0000000000047941 */ /* 0x000fea0003800000 */
.L_x_7974:
        /* <DEDUP_REMOVED lines=44> */
.L_x_7973:
[----:B------:R-:W-:Y:S05]  /*1220*/  BSYNC B3 ;  /* 0x0000000000037941 */ /* 0x000fea0003800000 */
.L_x_7972:
[----:B------:R-:W-:Y:S01]  /*1230*/  HFMA2.MMA R21, -RZ, RZ, 0.1171875, 0 ;  /* 0x2f800000ff157435 */ /* 0x000fe200000001ff */
[----:B------:R-:W-:Y:S01]  /*1240*/  I2FP.F32.U32 R10, R20 ;  /* 0x00000014000a7245 */ /* 0x000fe20000201000 */
[----:B-----5:R-:W-:-:S04]  /*1250*/  FMUL.FTZ R20, R16, UR11 ;  /* 0x0000000b10147c20 */ /* 0x020fc80008410000 */
[----:B------:R-:W-:-:S04]  /*1260*/  FMUL.FTZ R20, R20, UR10 ;  /* 0x0000000a14147c20 */ /* 0x000fc80008410000 */
[----:B------:R-:W-:-:S05]  /*1270*/  FFMA.FTZ R10, R10, R21, 1.1641532182693481445e-10 ;  /* 0x2f0000000a0a7423 */ /* 0x000fca0000010015 */
[----:B------:R-:W-:-:S04]  /*1280*/  FSETP.GTU.FTZ.AND P1, PT, R10, UR9, PT ;  /* 0x000000090a007c0b */ /* 0x000fc8000bf3c000 */
[----:B------:R-:W-:Y:S02]  /*1290*/  FSEL R20, R20, RZ, !P1 ;  /* 0x000000ff14147208 */ /* 0x000fe40004800000 */
[----:B------:R-:W-:-:S03]  /*12a0*/  SEL R34, RZ, 0x1, P1 ;  /* 0x00000001ff227807 */ /* 0x000fc60000800000 */
[----:B------:R-:W-:-:S07]  /*12b0*/  @P0 FADD.FTZ R20, R12, R20 ;  /* 0x000000140c140221 */ /* 0x000fce0000010000 */
.L_x_7968:
[----:B------:R-:W-:Y:S05]  /*12c0*/  BSYNC B2 ;  /* 0x0000000000027941 */ /* 0x000fea0003800000 */
.L_x_7967:
        /* <DEDUP_REMOVED lines=18> */
.L_x_7979:
[----:B------:R-:W-:-:S07]  /*13f0*/  MOV R10, R9 ;  /* 0x00000009000a7202 */ /* 0x000fce0000000f00 */
.L_x_7980:
[----:B------:R-:W-:Y:S05]  /*1400*/  BSYNC B3 ;  /* 0x0000000000037941 */ /* 0x000fea0003800000 */
.L_x_7978:
        /* <DEDUP_REMOVED lines=16> */
.L_x_7984:
[----:B------:R-:W-:Y:S05]  /*1510*/  BSYNC B4 ;  /* 0x0000000000047941 */ /* 0x000fea0003800000 */
.L_x_7983:
        /* <DEDUP_REMOVED lines=44> */
.L_x_7982:
[----:B------:R-:W-:Y:S05]  /*17e0*/  BSYNC B3 ;  /* 0x0000000000037941 */ /* 0x000fea0003800000 */
.L_x_7981:
[----:B------:R-:W-:Y:S01]  /*17f0*/  I2FP.F32.U32 R10, R10 ;  /* 0x0000000a000a7245 */ /* 0x000fe20000201000 */
[----:B------:R-:W-:-:S04]  /*1800*/  IMAD.MOV.U32 R21, RZ, RZ, 0x2f800000 ;  /* 0x2f800000ff157424 */ /* 0x000fc800078e00ff */
[----:B------:R-:W-:Y:S01]  /*1810*/  FFMA.FTZ R10, R10, R21, 1.1641532182693481445e-10 ;  /* 0x2f0000000a0a7423 */ /* 0x000fe20000010015 */
[----:B-----5:R-:W-:-:S04]  /*1820*/  FMUL.FTZ R21, R17, UR11 ;  /* 0x0000000b11157c20 */ /* 0x020fc80008410000 */
[----:B------:R-:W-:Y:S01]  /*1830*/  FMUL.FTZ R21, R21, UR10 ;  /* 0x0000000a15157c20 */ /* 0x000fe20008410000 */
[----:B------:R-:W-:-:S04]  /*1840*/  FSETP.GTU.FTZ.AND P1, PT, R10, UR9, PT ;  /* 0x000000090a007c0b */ /* 0x000fc8000bf3c000 */
[----:B------:R-:W-:Y:S02]  /*1850*/  FSEL R21, R21, RZ, !P1 ;  /* 0x000000ff15157208 */ /* 0x000fe40004800000 */
[----:B------:R-:W-:-:S03]  /*1860*/  SEL R35, RZ, 0x1, P1 ;  /* 0x00000001ff237807 */ /* 0x000fc60000800000 */
[----:B------:R-:W-:-:S07]  /*1870*/  @P0 FADD.FTZ R21, R13, R21 ;  /* 0x000000150d150221 */ /* 0x000fce0000010000 */
.L_x_7977:
[----:B------:R-:W-:Y:S05]  /*1880*/  BSYNC B2 ;  /* 0x0000000000027941 */ /* 0x000fea0003800000 */
.L_x_7976:
        /* <DEDUP_REMOVED lines=18> */
.L_x_7988:
[----:B------:R-:W-:-:S07]  /*19b0*/  IMAD.MOV.U32 R10, RZ, RZ, R9 ;  /* 0x000000ffff0a7224 */ /* 0x000fce00078e0009 */
.L_x_7989:
[----:B------:R-:W-:Y:S05]  /*19c0*/  BSYNC B3 ;  /* 0x0000000000037941 */ /* 0x000fea0003800000 */
.L_x_7987:
        /* <DEDUP_REMOVED lines=16> */
.L_x_7993:
[----:B------:R-:W-:Y:S05]  /*1ad0*/  BSYNC B4 ;  /* 0x0000000000047941 */ /* 0x000fea0003800000 */
.L_x_7992:
        /* <DEDUP_REMOVED lines=44> */
.L_x_7991:
[----:B------:R-:W-:Y:S05]  /*1da0*/  BSYNC B3 ;  /* 0x0000000000037941 */ /* 0x000fea0003800000 */
.L_x_7990:
[----:B------:R-:W-:Y:S01]  /*1db0*/  HFMA2.MMA R23, -RZ, RZ, 0.1171875, 0 ;  /* 0x2f800000ff177435 */ /* 0x000fe200000001ff */
[----:B------:R-:W-:-:S09]  /*1dc0*/  I2FP.F32.U32 R10, R10 ;  /* 0x0000000a000a7245 */ /* 0x000fd20000201000 */
[----:B------:R-:W-:-:S05]  /*1dd0*/  FFMA.FTZ R10, R10, R23, 1.1641532182693481445e-10 ;  /* 0x2f0000000a0a7423 */ /* 0x000fca0000010017 */
[----:B------:R-:W-:Y:S01]  /*1de0*/  FSETP.GTU.FTZ.AND P1, PT, R10, UR9, PT ;  /* 0x000000090a007c0b */ /* 0x000fe2000bf3c000 */
[----:B-----5:R-:W-:-:S03]  /*1df0*/  FMUL.FTZ R10, R18, UR11 ;  /* 0x0000000b120a7c20 */ /* 0x020fc60008410000 */
[----:B------:R-:W-:Y:S01]  /*1e00*/  SEL R36, RZ, 0x1, P1 ;  /* 0x00000001ff247807 */ /* 0x000fe20000800000 */
[----:B------:R-:W-:-:S05]  /*1e10*/  FMUL.FTZ R10, R10, UR10 ;  /* 0x0000000a0a0a7c20 */ /* 0x000fca0008410000 */
[----:B------:R-:W-:-:S05]  /*1e20*/  FSEL R22, R10, RZ, !P1 ;  /* 0x000000ff0a167208 */ /* 0x000fca0004800000 */
[----:B------:R-:W-:-:S07]  /*1e30*/  @P0 FADD.FTZ R22, R14, R22 ;  /* 0x000000160e160221 */ /* 0x000fce0000010000 */
.L_x_7986:
[----:B------:R-:W-:Y:S05]  /*1e40*/  BSYNC B2 ;  /* 0x0000000000027941 */ /* 0x000fea0003800000 */
.L_x_7985:
        /* <DEDUP_REMOVED lines=18> */
.L_x_7997:
[----:B------:R-:W-:-:S07]  /*1f70*/  MOV R23, R9 ;  /* 0x0000000900177202 */ /* 0x000fce0000000f00 */
.L_x_7998:
[----:B------:R-:W-:Y:S05]  /*1f80*/  BSYNC B3 ;  /* 0x0000000000037941 */ /* 0x000fea0003800000 */
.L_x_7996:
        /* <DEDUP_REMOVED lines=16> */
.L_x_8002:
[----:B------:R-:W-:Y:S05]  /*2090*/  BSYNC B4 ;  /* 0x0000000000047941 */ /* 0x000fea0003800000 */
.L_x_8001:
        /* <DEDUP_REMOVED lines=44> */
.L_x_8000:
[----:B------:R-:W-:Y:S05]  /*2360*/  BSYNC B3 ;  /* 0x0000000000037941 */ /* 0x000fea0003800000 */
.L_x_7999:
[----:B------:R-:W-:Y:S01]  /*2370*/  I2FP.F32.U32 R23, R23 ;  /* 0x0000001700177245 */ /* 0x000fe20000201000 */
[----:B------:R-:W-:Y:S02]  /*2380*/  IMAD.MOV.U32 R38, RZ, RZ, 0x2f800000 ;  /* 0x2f800000ff267424 */ /* 0x000fe400078e00ff */
[----:B-----5:R-:W-:Y:S02]  /*2390*/  FMUL.FTZ R37, R19, UR11 ;  /* 0x0000000b13257c20 */ /* 0x020fe40008410000 */
[----:B------:R-:W-:Y:S02]  /*23a0*/  FFMA.FTZ R23, R23, R38, 1.1641532182693481445e-10 ;  /* 0x2f00000017177423 */ /* 0x000fe40000010026 */
[----:B------:R-:W-:-:S03]  /*23b0*/  FMUL.FTZ R37, R37, UR10 ;  /* 0x0000000a25257c20 */ /* 0x000fc60008410000 */
[----:B------:R-:W-:-:S04]  /*23c0*/  FSETP.GTU.FTZ.AND P1, PT, R23, UR9, PT ;  /* 0x0000000917007c0b */ /* 0x000fc8000bf3c000 */
[----:B------:R-:W-:Y:S02]  /*23d0*/  FSEL R23, R37, RZ, !P1 ;  /* 0x000000ff25177208 */ /* 0x000fe40004800000 */
[----:B------:R-:W-:-:S03]  /*23e0*/  SEL R37, RZ, 0x1, P1 ;  /* 0x00000001ff257807 */ /* 0x000fc60000800000 */
[----:B------:R-:W-:-:S07]  /*23f0*/  @P0 FADD.FTZ R23, R15, R23 ;  /* 0x000000170f170221 */ /* 0x000fce0000010000 */
.L_x_7995:
[----:B------:R-:W-:Y:S05]  /*2400*/  BSYNC B2 ;  /* 0x0000000000027941 */ /* 0x000fea0003800000 */
.L_x_7994:
[----:B------:R-:W0:Y:S01]  /*2410*/  LDC.64 R38, c[0x0][0x238] ;  /* 0x00008e00ff267b82 */ /* 0x000e220000000a00 */
[----:B------:R-:W-:Y:S01]  /*2420*/  BSSY B2, `(.L_x_8003) ;  /* 0x000000f000027945 */ /* 0x000fe20003800000 */
[----:B0-----:R-:W-:-:S05]  /*2430*/  IMAD.WIDE.U32 R38, R30, 0x10, R38 ;  /* 0x000000101e267825 */ /* 0x001fca00078e0026 */
[----:B------:R0:W-:Y:S01]  /*2440*/  STG.E.128 desc[UR6][R38.64], R20 ;  /* 0x0000001426007986 */ /* 0x0001e2000c101d06 */
[----:B------:R-:W-:Y:S05]  /*2450*/  @!P4 BRA `(.L_x_8004) ;  /* 0x00000000002cc947 */ /* 0x000fea0003800000 */
[----:B0-----:R-:W-:-:S04]  /*2460*/  SHF.L.U32 R38, R36, 0x10, RZ ;  /* 0x0000001024267819 */ /* 0x001fc800000006ff */
[----:B------:R-:W-:Y:S02]  /*2470*/  LOP3.LUT R39, R38, 0xff0000, RZ, 0xc0, !PT ;  /* 0x00ff000026277812 */ /* 0x000fe400078ec0ff */
[----:B------:R-:W-:-:S05]  /*2480*/  LOP3.LUT R38, R37, 0xffff, RZ, 0xc0, !PT ;  /* 0x0000ffff25267812 */ /* 0x000fca00078ec0ff */
[----:B------:R-:W-:Y:S01]  /*2490*/  IMAD R38, R38, 0x1000000, R39 ;  /* 0x0100000026267824 */ /* 0x000fe200078e0227 */
[----:B------:R-:W-:-:S04]  /*24a0*/  LOP3.LUT R39, R35, 0xff, RZ, 0xc0, !PT ;  /* 0x000000ff23277812 */ /* 0x000fc800078ec0ff */
[----:B------:R-:W-:Y:S02]  /*24b0*/  LEA R38, R39, R38, 0x8 ;  /* 0x0000002627267211 */ /* 0x000fe400078e40ff */
[----:B------:R-:W-:-:S05]  /*24c0*/  LOP3.LUT R39, R34, 0xff, RZ, 0xc0, !PT ;  /* 0x000000ff22277812 */ /* 0x000fca00078ec0ff */
[----:B------:R-:W-:Y:S02]  /*24d0*/  IMAD.IADD R45, R38, 0x1, R39 ;  /* 0x00000001262d7824 */ /* 0x000fe400078e0227 */
[----:B------:R-:W0:Y:S02]  /*24e0*/  LDC.64 R38, c[0x0][0x240] ;  /* 0x00009000ff267b82 */ /* 0x000e240000000a00 */
[----:B0-----:R-:W-:-:S05]  /*24f0*/  IMAD.WIDE.U32 R38, R31, 0x4, R38 ;  /* 0x000000041f267825 */ /* 0x001fca00078e0026 */
[----:B------:R1:W-:Y:S02]  /*2500*/  STG.E desc[UR6][R38.64], R45 ;  /* 0x0000002d26007986 */ /* 0x0003e4000c101906 */
.L_x_8004:
[----:B------:R-:W-:Y:S05]  /*2510*/  BSYNC B2 ;  /* 0x0000000000027941 */ /* 0x000fea0003800000 */
.L_x_8003:
[----:B------:R-:W-:Y:S01]  /*2520*/  IADD3 R30, R30, 0x20, RZ ;  /* 0x000000201e1e7810 */ /* 0x000fe20007ffe0ff */
[----:B------:R-:W-:-:S07]  /*2530*/  VIADD R31, R31, 0x20 ;  /* 0x000000201f1f7836 */ /* 0x000fce0000000000 */
.L_x_7966:
[----:B------:R-:W-:Y:S05]  /*2540*/  BSYNC B1 ;  /* 0x0000000000017941 */ /* 0x000fea0003800000 */
.L_x_7965:
[----:B------:R-:W-:Y:S04]  /*2550*/  BSSY B1, `(.L_x_8005) ;  /* 0x000018b000017945 */ /* 0x000fe80003800000 */
[----:B------:R-:W-:Y:S05]  /*2560*/  @!P3 BRA `(.L_x_8006) ;  /* 0x000000180024b947 */ /* 0x000fea0003800000 */
[----:B01----:R-:W0:Y:S08]  /*2570*/  LDC.64 R38, c[0x0][0x230] ;  /* 0x00008c00ff267b82 */ /* 0x003e300000000a00 */
        /* <DEDUP_REMOVED lines=9> */
[----:B-----5:R2:W5:Y:S07]  /*2610*/  @P4 LDG.E.128 R16, desc[UR6][R24.64] ;  /* 0x0000000618104981 */ /* 0x02056e000c1e1d00 */
        /* <DEDUP_REMOVED lines=17> */
.L_x_8010:
[----:B------:R-:W-:-:S07]  /*2730*/  IMAD.MOV.U32 R24, RZ, RZ, R9 ;  /* 0x000000ffff187224 */ /* 0x000fce00078e0009 */
.L_x_8011:
[----:B------:R-:W-:Y:S05]  /*2740*/  BSYNC B3 ;  /* 0x0000000000037941 */ /* 0x000fea0003800000 */
.L_x_8009:
        /* <DEDUP_REMOVED lines=16> */
.L_x_8015:
[----:B------:R-:W-:Y:S05]  /*2850*/  BSYNC B4 ;  /* 0x0000000000047941 */ /* 0x000fea0003800000 */
.L_x_8014:
        /* <DEDUP_REMOVED lines=44> */
.L_x_8013:
[----:B------:R-:W-:Y:S05]  /*2b20*/  BSYNC B3 ;  /* 0x0000000000037941 */ /* 0x000fea0003800000 */
.L_x_8012:
        /* <DEDUP_REMOVED lines=9> */
.L_x_8008:
[----:B------:R-:W-:Y:S05]  /*2bc0*/  BSYNC B2 ;  /* 0x0000000000027941 */ /* 0x000fea0003800000 */
.L_x_8007:
        /* <DEDUP_REMOVED lines=18> */
.L_x_8019:
[----:B------:R-:W-:-:S07]  /*2cf0*/  MOV R10, R9 ;  /* 0x00000009000a7202 */ /* 0x000fce0000000f00 */
.L_x_8020:
[----:B------:R-:W-:Y:S05]  /*2d00*/  BSYNC B3 ;  /* 0x0000000000037941 */ /* 0x000fea0003800000 */
.L_x_8018:
        /* <DEDUP_REMOVED lines=16> */
.L_x_8024:
[----:B------:R-:W-:Y:S05]  /*2e10*/  BSYNC B4 ;  /* 0x0000000000047941 */ /* 0x000fea0003800000 */
.L_x_8023:
        /* <DEDUP_REMOVED lines=44> */
.L_x_8022:
[----:B------:R-:W-:Y:S05]  /*30e0*/  BSYNC B3 ;  /* 0x0000000000037941 */ /* 0x000fea0003800000 */
.L_x_8021:
        /* <DEDUP_REMOVED lines=9> */
.L_x_8017:
[----:B------:R-:W-:Y:S05]  /*3180*/  BSYNC B2 ;  /* 0x0000000000027941 */ /* 0x000fea0003800000 */
.L_x_8016:
        /* <DEDUP_REMOVED lines=18> */
.L_x_8028:
[----:B------:R-:W-:-:S07]  /*32b0*/  IMAD.MOV.U32 R10, RZ, RZ, R9 ;  /* 0x000000ffff0a7224 */ /* 0x000fce00078e0009 */
.L_x_8029:
[----:B------:R-:W-:Y:S05]  /*32c0*/  BSYNC B3 ;  /* 0x0000000000037941 */ /* 0x000fea0003800000 */
.L_x_8027:
        /* <DEDUP_REMOVED lines=16> */
.L_x_8033:
[----:B------:R-:W-:Y:S05]  /*33d0*/  BSYNC B4 ;  /* 0x0000000000047941 */ /* 0x000fea0003800000 */
.L_x_8032:
        /* <DEDUP_REMOVED lines=44> */
.L_x_8031:
[----:B------:R-:W-:Y:S05]  /*36a0*/  BSYNC B3 ;  /* 0x0000000000037941 */ /* 0x000fea0003800000 */
.L_x_8030:
        /* <DEDUP_REMOVED lines=9> */
.L_x_8026:
[----:B------:R-:W-:Y:S05]  /*3740*/  BSYNC B2 ;  /* 0x0000000000027941 */ /* 0x000fea0003800000 */
.L_x_8025:
        /* <DEDUP_REMOVED lines=18> */
.L_x_8037:
[----:B------:R-:W-:-:S07]  /*3870*/  MOV R27, R9 ;  /* 0x00000009001b7202 */ /* 0x000fce0000000f00 */
.L_x_8038:
[----:B------:R-:W-:Y:S05]  /*3880*/  BSYNC B3 ;  /* 0x0000000000037941 */ /* 0x000fea0003800000 */
.L_x_8036:
        /* <DEDUP_REMOVED lines=16> */
.L_x_8042:
[----:B------:R-:W-:Y:S05]  /*3990*/  BSYNC B4 ;  /* 0x0000000000047941 */ /* 0x000fea0003800000 */
.L_x_8041:
        /* <DEDUP_REMOVED lines=44> */
.L_x_8040:
[----:B------:R-:W-:Y:S05]  /*3c60*/  BSYNC B3 ;  /* 0x0000000000037941 */ /* 0x000fea0003800000 */
.L_x_8039:
        /* <DEDUP_REMOVED lines=9> */
.L_x_8035:
[----:B------:R-:W-:Y:S05]  /*3d00*/  BSYNC B2 ;  /* 0x0000000000027941 */ /* 0x000fea0003800000 */
.L_x_8034:
[----:B------:R-:W0:Y:S02]  /*3d10*/  LDC.64 R38, c[0x0][0x238] ;  /* 0x00008e00ff267b82 */ /* 0x000e240000000a00 */
[----:B0-----:R-:W-:-:S05]  /*3d20*/  IMAD.WIDE.U32 R38, R30, 0x10, R38 ;  /* 0x000000101e267825 */ /* 0x001fca00078e0026 */
[----:B------:R2:W-:Y:S01]  /*3d30*/  STG.E.128 desc[UR6][R38.64], R24 ;  /* 0x0000001826007986 */ /* 0x0005e2000c101d06 */
[----:B------:R-:W-:Y:S05]  /*3d40*/  @!P4 BRA `(.L_x_8006) ;  /* 0x00000000002cc947 */ /* 0x000fea0003800000 */
[----:B--2---:R-:W0:Y:S01]  /*3d50*/  LDC.64 R38, c[0x0][0x240] ;  /* 0x00009000ff267b82 */ /* 0x004e220000000a00 */
[----:B------:R-:W-:Y:S01]  /*3d60*/  SHF.L.U32 R40, R36, 0x10, RZ ;  /* 0x0000001024287819 */ /* 0x000fe200000006ff */
[----:B0-----:R-:W-:-:S03]  /*3d70*/  IMAD.WIDE.U32 R30, R31, 0x4, R38 ;  /* 0x000000041f1e7825 */ /* 0x001fc600078e0026 */
[----:B------:R-:W-:Y:S02]  /*3d80*/  LOP3.LUT R39, R40, 0xff0000, RZ, 0xc0, !PT ;  /* 0x00ff000028277812 */ /* 0x000fe400078ec0ff */
[----:B------:R-:W-:-:S05]  /*3d90*/  LOP3.LUT R38, R37, 0xffff, RZ, 0xc0, !PT ;  /* 0x0000ffff25267812 */ /* 0x000fca00078ec0ff */
[----:B------:R-:W-:Y:S01]  /*3da0*/  IMAD R38, R38, 0x1000000, R39 ;  /* 0x0100000026267824 */ /* 0x000fe200078e0227 */
[----:B------:R-:W-:-:S04]  /*3db0*/  LOP3.LUT R39, R35, 0xff, RZ, 0xc0, !PT ;  /* 0x000000ff23277812 */ /* 0x000fc800078ec0ff */
[----:B------:R-:W-:Y:S02]  /*3dc0*/  LEA R38, R39, R38, 0x8 ;  /* 0x0000002627267211 */ /* 0x000fe400078e40ff */
[----:B------:R-:W-:-:S05]  /*3dd0*/  LOP3.LUT R39, R34, 0xff, RZ, 0xc0, !PT ;  /* 0x000000ff22277812 */ /* 0x000fca00078ec0ff */
[----:B------:R-:W-:-:S05]  /*3de0*/  IMAD.IADD R39, R38, 0x1, R39 ;  /* 0x0000000126277824 */ /* 0x000fca00078e0227 */
[----:B------:R3:W-:Y:S02]  /*3df0*/  STG.E desc[UR6][R30.64], R39 ;  /* 0x000000271e007986 */ /* 0x0007e4000c101906 */
.L_x_8006:
[----:B------:R-:W-:Y:S05]  /*3e00*/  BSYNC B1 ;  /* 0x0000000000017941 */ /* 0x000fea0003800000 */
.L_x_8005:
[----:B---3--:R-:W-:Y:S01]  /*3e10*/  FADD.FTZ R30, RZ, R20 ;  /* 0x00000014ff1e7221 */ /* 0x008fe20000010000 */
[----:B------:R-:W-:Y:S01]  /*3e20*/  ISETP.GT.U32.AND P1, PT, R2, 0x3f, PT ;  /* 0x0000003f0200780c */ /* 0x000fe20003f24070 */
[----:B------:R-:W-:Y:S01]  /*3e30*/  UMOV UR30, 0xffffffff ;  /* 0xffffffff001e7882 */ /* 0x000fe20000000000 */
[----:B------:R-:W-:Y:S01]  /*3e40*/  LOP3.LUT P0, RZ, R60, 0x1f, RZ, 0xc0, !PT ;  /* 0x0000001f3cff7812 */ /* 0x000fe2000780c0ff */
        /* <DEDUP_REMOVED lines=9> */
[----:B-1----:R-:W1:Y:S01]  /*3ee0*/  SHFL.BFLY PT, R45, R47, 0x1, 0x1f ;  /* 0x0c201f002f2d7f89 */ /* 0x002e6200000e0000 */
[----:B------:R-:W3:Y:S01]  /*3ef0*/  LDC R40, c[0x0][0x290] ;  /* 0x0000a400ff287b82 */ /* 0x000ee20000000800 */
        /* <DEDUP_REMOVED lines=9> */
[----:B---3--:R-:W-:-:S04]  /*3f90*/  FMUL.FTZ R44, R45, R40 ;  /* 0x000000282d2c7220 */ /* 0x008fc80000410000 */
[--C-:B------:R-:W-:Y:S01]  /*3fa0*/  FADD.FTZ R30, R20, -R44.reuse ;  /* 0x8000002c141e7221 */ /* 0x100fe20000010000 */
[----:B0-2---:R-:W-:-:S03]  /*3fb0*/  FADD.FTZ R38, R21, -R44 ;  /* 0x8000002c15267221 */ /* 0x005fc60000010000 */
[----:B------:R-:W-:Y:S01]  /*3fc0*/  FFMA.FTZ R31, R30, R30, RZ ;  /* 0x0000001e1e1f7223 */ /* 0x000fe200000100ff */
[----:B------:R-:W-:-:S03]  /*3fd0*/  FADD.FTZ R30, R23, -R44 ;  /* 0x8000002c171e7221 */ /* 0x000fc60000010000 */
[----:B------:R-:W-:Y:S01]  /*3fe0*/  FFMA.FTZ R31, R38, R38, R31 ;  /* 0x00000026261f7223 */ /* 0x000fe2000001001f */
[----:B------:R-:W-:-:S04]  /*3ff0*/  FADD.FTZ R38, R22, -R44 ;  /* 0x8000002c16267221 */ /* 0x000fc80000010000 */
[----:B------:R-:W-:Y:S01]  /*4000*/  FFMA.FTZ R31, R38, R38, R31 ;  /* 0x00000026261f7223 */ /* 0x000fe2000001001f */
[----:B------:R-:W-:-:S03]  /*4010*/  FADD.FTZ R38, R25, -R44 ;  /* 0x8000002c19267221 */ /* 0x000fc60000010000 */
        /* <DEDUP_REMOVED lines=18> */
.L_x_8060:
[----:B-1----:R-:W-:Y:S01]  /*4140*/  FADD.FTZ R45, R30, R45 ;  /* 0x0000002d1e2d7221 */ /* 0x002fe20000010000 */
[----:B0-----:R-:W-:Y:S01]  /*4150*/  FMUL.FTZ R30, R44, R44 ;  /* 0x0000002c2c1e7220 */ /* 0x001fe20000410000 */
        /* <DEDUP_REMOVED lines=16> */
[----:B------:R-:W-:Y:S01]  /*4260*/  IADD3 R28, R28, -0x1, RZ ;  /* 0xffffffff1c1c7810 */ /* 0x000fe20007ffe0ff */
[----:B------:R-:W-:Y:S01]  /*4270*/  BSSY B2, `(.L_x_8046) ;  /* 0x0000019000027945 */ /* 0x000fe20003800000 */
[----:B------:R-:W-:Y:S02]  /*4280*/  PLOP3.LUT P0, PT, PT, PT, UP0, 0x40, 0x0 ;  /* 0x000000000000781c */ /* 0x000fe40003f0e808 */
[----:B------:R-:W-:Y:S01]  /*4290*/  LOP3.LUT R0, R60, 0x1f, RZ, 0xc0, !PT ;  /* 0x0000001f3c007812 */ /* 0x000fe200078ec0ff */
[----:B------:R-:W-:Y:S01]  /*42a0*/  IMAD R28, R28, R61, RZ ;  /* 0x0000003d1c1c7224 */ /* 0x000fe200078e02ff */
[----:B------:R-:W-:-:S04]  /*42b0*/  FSEL R44, R44, RZ, P0 ;  /* 0x000000ff2c2c7208 */ /* 0x000fc80000000000 */
[----:B------:R-:W-:-:S04]  /*42c0*/  SHF.R.S32.HI R29, RZ, 0x1f, R28 ;  /* 0x0000001fff1d7819 */ /* 0x000fc8000001141c */
[----:B------:R-:W-:-:S04]  /*42d0*/  LEA.HI R29, R29, R28, RZ, 0x2 ;  /* 0x0000001c1d1d7211 */ /* 0x000fc800078f10ff */
[----:B------:R-:W-:Y:S01]  /*42e0*/  LEA.HI.SX32 R45, R29, R0, 0x1e ;  /* 0x000000001d2d7211 */ /* 0x000fe200078ff2ff */
[----:B------:R-:W-:Y:S06]  /*42f0*/  @!P2 BRA `(.L_x_8047) ;  /* 0x000000000040a947 */ /* 0x000fec0003800000 */
[----:B------:R-:W0:Y:S01]  /*4300*/  LDC.64 R38, c[0x0][0x2b8] ;  /* 0x0000ae00ff267b82 */ /* 0x000e220000000a00 */
[--C-:B------:R-:W-:Y:S01]  /*4310*/  FADD.FTZ R29, R20, -R44.reuse ;  /* 0x8000002c141d7221 */ /* 0x100fe20000010000 */
[--C-:B------:R-:W-:Y:S01]  /*4320*/  FADD.FTZ R31, R22, -R44.reuse ;  /* 0x8000002c161f7221 */ /* 0x100fe20000010000 */
[--C-:B------:R-:W-:Y:S02]  /*4330*/  FADD.FTZ R47, R23, -R44.reuse ;  /* 0x8000002c172f7221 */ /* 0x100fe40000010000 */
[C---:B------:R-:W-:Y:S01]  /*4340*/  FMUL.FTZ R28, R40.reuse, R29 ;  /* 0x0000001d281c7220 */ /* 0x040fe20000410000 */
[----:B------:R-:W-:Y:S01]  /*4350*/  FADD.FTZ R29, R21, -R44 ;  /* 0x8000002c151d7221 */ /* 0x000fe20000010000 */
[C---:B------:R-:W-:Y:S01]  /*4360*/  FMUL.FTZ R30, R40.reuse, R31 ;  /* 0x0000001f281e7220 */ /* 0x040fe20000410000 */
[C---:B------:R-:W-:Y:S01]  /*4370*/  FMUL.FTZ R31, R40.reuse, R47 ;  /* 0x0000002f281f7220 */ /* 0x040fe20000410000 */
[----:B------:R-:W-:Y:S01]  /*4380*/  FFMA.FTZ R28, R59, R28, R58 ;  /* 0x0000001c3b1c7223 */ /* 0x000fe2000001003a */
[----:B------:R-:W-:Y:S01]  /*4390*/  FMUL.FTZ R29, R40, R29 ;  /* 0x0000001d281d7220 */ /* 0x000fe20000410000 */
[----:B------:R-:W-:Y:S01]  /*43a0*/  FFMA.FTZ R30, R55, R30, R54 ;  /* 0x0000001e371e7223 */ /* 0x000fe20000010036 */
[----:B------:R-:W-:-:S02]  /*43b0*/  FFMA.FTZ R31, R53, R31, R52 ;  /* 0x0000001f351f7223 */ /* 0x000fc40000010034 */
[----:B------:R-:W-:Y:S01]  /*43c0*/  FFMA.FTZ R29, R57, R29, R56 ;  /* 0x0000001d391d7223 */ /* 0x000fe20000010038 */
[----:B0-----:R-:W-:-:S04]  /*43d0*/  IMAD.WIDE.U32 R38, R45, 0x10, R38 ;  /* 0x000000102d267825 */ /* 0x001fc800078e0026 */
[----:B------:R-:W-:Y:S01]  /*43e0*/  VIADD R45, R45, 0x20 ;  /* 0x000000202d2d7836 */ /* 0x000fe20000000000 */
[----:B------:R0:W-:Y:S06]  /*43f0*/  STG.E.128 desc[UR6][R38.64], R28 ;  /* 0x0000001c26007986 */ /* 0x0001ec000c101d06 */
.L_x_8047:
[----:B------:R-:W-:Y:S05]  /*4400*/  BSYNC B2 ;  /* 0x0000000000027941 */ /* 0x000fea0003800000 */
.L_x_8046:
        /* <DEDUP_REMOVED lines=16> */
.L_x_8045:
[----:B------:R-:W-:Y:S05]  /*4510*/  BSYNC B1 ;  /* 0x0000000000017941 */ /* 0x000fea0003800000 */
.L_x_8044:
[----:B01----:R-:W0:Y:S02]  /*4520*/  LDC.64 R28, c[0x0][0x210] ;  /* 0x00008400ff1c7b82 */ /* 0x003e240000000a00 */
[----:B0-----:R-:W-:-:S04]  /*4530*/  LEA R3, R28, R3, 0x2 ;  /* 0x000000031c037211 */ /* 0x001fc800078e10ff */
[----:B------:R-:W-:-:S13]  /*4540*/  ISETP.GE.AND P0, PT, R3, R29, PT ;  /* 0x0000001d0300720c */ /* 0x000fda0003f06270 */
[----:B------:R-:W-:Y:S05]  /*4550*/  @!P0 BRA `(.L_x_8048) ;  /* 0xffffffc4006c8947 */ /* 0x000fea000383ffff */
[----:B------:R-:W-:Y:S05]  /*4560*/  BSYNC B0 ;  /* 0x0000000000007941 */ /* 0x000fea0003800000 */
.L_x_7964:
[----:B------:R-:W-:Y:S05]  /*4570*/  EXIT ;  /* 0x000000000000794d */ /* 0x000fea0003800000 */
.L_x_8043:
[----:B012---:R-:W-:Y:S01]  /*4580*/  HFMA2.MMA R39, -RZ, RZ, 0, 5.9604644775390625e-08 ;  /* 0x00000001ff277435 */ /* 0x007fe200000001ff */
[----:B------:R-:W-:Y:S01]  /*4590*/  BSSY B1, `(.L_x_8049) ;  /* 0x0000007000017945 */ /* 0x000fe20003800000 */
[----:B------:R-:W-:Y:S01]  /*45a0*/  IMAD.MOV.U32 R46, RZ, RZ, R47 ;  /* 0x000000ffff2e7224 */ /* 0x000fe200078e002f */
[----:B------:R-:W-:Y:S01]  /*45b0*/  MOV R31, 0xffffffff ;  /* 0xffffffff001f7802 */ /* 0x000fe20000000f00 */
[----:B------:R-:W-:-:S07]  /*45c0*/  IMAD.MOV.U32 R38, RZ, RZ, 0x1f ;  /* 0x0000001fff267424 */ /* 0x000fce00078e00ff */
[----:B-----5:R-:W-:Y:S05]  /*45d0*/  WARPSYNC.COLLECTIVE R31, `(.L_x_8050) ;  /* 0x000000001f087348 */ /* 0x020fea0003c00000 */
[----:B------:R0:W1:Y:S02]  /*45e0*/  SHFL.BFLY P4, R45, R46, R39, R38 ;  /* 0x0c0000272e2d7389 */ /* 0x0000640000080026 */
[----:B01---5:R-:W-:Y:S01]  /*45f0*/  ENDCOLLECTIVE ;  /* 0x000000000000791b */ /* 0x023fe20003800000 */
.L_x_8050:
[----:B------:R-:W-:Y:S05]  /*4600*/  BSYNC B1 ;  /* 0x0000000000017941 */ /* 0x000fea0003800000 */
.L_x_8049:
        /* <DEDUP_REMOVED lines=8> */
.L_x_8051:
[----:B------:R-:W-:Y:S01]  /*4690*/  MOV R39, 0x4 ;  /* 0x0000000400277802 */ /* 0x000fe20000000f00 */
[----:B------:R-:W-:-:S07]  /*46a0*/  FADD.FTZ R46, R46, R45 ;  /* 0x0000002d2e2e7221 */ /* 0x000fce0000010000 */
[----:B------:R-:W-:Y:S05]  /*46b0*/  WARPSYNC.COLLECTIVE R31, `(.L_x_8052) ;  /* 0x000000001f087348 */ /* 0x000fea0003c00000 */
[----:B------:R0:W1:Y:S02]  /*46c0*/  SHFL.BFLY P4, R45, R46, R39, R38 ;  /* 0x0c0000272e2d7389 */ /* 0x0000640000080026 */
[----:B01----:R-:W-:Y:S01]  /*46d0*/  ENDCOLLECTIVE ;  /* 0x000000000000791b */ /* 0x003fe20003800000 */
.L_x_8052:
[----:B------:R-:W-:Y:S01]  /*46e0*/  HFMA2.MMA R39, -RZ, RZ, 0, 4.76837158203125e-07 ;  /* 0x00000008ff277435 */ /* 0x000fe200000001ff */
[----:B------:R-:W-:-:S04]  /*46f0*/  FADD.FTZ R30, R46, R45 ;  /* 0x0000002d2e1e7221 */ /* 0x000fc80000010000 */
[----:B------:R-:W-:-:S07]  /*4700*/  IMAD.MOV.U32 R46, RZ, RZ, R30 ;  /* 0x000000ffff2e7224 */ /* 0x000fce00078e001e */
[----:B------:R-:W-:Y:S05]  /*4710*/  WARPSYNC.COLLECTIVE R31, `(.L_x_8053) ;  /* 0x000000001f087348 */ /* 0x000fea0003c00000 */
[----:B------:R0:W1:Y:S02]  /*4720*/  SHFL.BFLY P4, R45, R46, R39, R38 ;  /* 0x0c0000272e2d7389 */ /* 0x0000640000080026 */
[----:B01----:R-:W-:Y:S01]  /*4730*/  ENDCOLLECTIVE ;  /* 0x000000000000791b */ /* 0x003fe20003800000 */
.L_x_8053:
[----:B------:R-:W-:Y:S01]  /*4740*/  MOV R39, 0x10 ;  /* 0x0000001000277802 */ /* 0x000fe20000000f00 */
[----:B------:R-:W-:-:S04]  /*4750*/  FADD.FTZ R44, R30, R45 ;  /* 0x0000002d1e2c7221 */ /* 0x000fc80000010000 */
[----:B------:R-:W-:-:S07]  /*4760*/  IMAD.MOV.U32 R46, RZ, RZ, R44 ;  /* 0x000000ffff2e7224 */ /* 0x000fce00078e002c */
[----:B------:R-:W-:Y:S05]  /*4770*/  WARPSYNC.COLLECTIVE R31, `(.L_x_8054) ;  /* 0x000000001f087348 */ /* 0x000fea0003c00000 */
[----:B------:R0:W1:Y:S02]  /*4780*/  SHFL.BFLY P4, R45, R46, R39, R38 ;  /* 0x0c0000272e2d7389 */ /* 0x0000640000080026 */
[----:B01----:R-:W-:Y:S01]  /*4790*/  ENDCOLLECTIVE ;  /* 0x000000000000791b */ /* 0x003fe20003800000 */
.L_x_8054:
        /* <DEDUP_REMOVED lines=20> */
[----:B------:R-:W-:Y:S01]  /*48e0*/  IMAD.MOV.U32 R38, RZ, RZ, 0x1f ;  /* 0x0000001fff267424 */ /* 0x000fe200078e00ff */
[----:B------:R-:W-:Y:S02]  /*48f0*/  MOV R31, 0xffffffff ;  /* 0xffffffff001f7802 */ /* 0x000fe40000000f00 */
[----:B------:R-:W-:-:S07]  /*4900*/  IMAD.MOV.U32 R46, RZ, RZ, R30 ;  /* 0x000000ffff2e7224 */ /* 0x000fce00078e001e */
[----:B------:R-:W-:Y:S05]  /*4910*/  WARPSYNC.COLLECTIVE R31, `(.L_x_8055) ;  /* 0x000000001f087348 */ /* 0x000fea0003c00000 */
[----:B------:R0:W1:Y:S02]  /*4920*/  SHFL.BFLY P4, R45, R46, R39, R38 ;  /* 0x0c0000272e2d7389 */ /* 0x0000640000080026 */
[----:B01----:R-:W-:Y:S01]  /*4930*/  ENDCOLLECTIVE ;  /* 0x000000000000791b */ /* 0x003fe20003800000 */
.L_x_8055:
[----:B------:R-:W-:Y:S02]  /*4940*/  IMAD.MOV.U32 R39, RZ, RZ, 0x2 ;  /* 0x00000002ff277424 */ /* 0x000fe400078e00ff */
[----:B------:R-:W-:-:S07]  /*4950*/  FADD.FTZ R46, R30, R45 ;  /* 0x0000002d1e2e7221 */ /* 0x000fce0000010000 */
[----:B------:R-:W-:Y:S05]  /*4960*/  WARPSYNC.COLLECTIVE R31, `(.L_x_8056) ;  /* 0x000000001f087348 */ /* 0x000fea0003c00000 */
[----:B------:R0:W1:Y:S02]  /*4970*/  SHFL.BFLY P4, R45, R46, R39, R38 ;  /* 0x0c0000272e2d7389 */ /* 0x0000640000080026 */
[----:B01----:R-:W-:Y:S01]  /*4980*/  ENDCOLLECTIVE ;  /* 0x000000000000791b */ /* 0x003fe20003800000 */
.L_x_8056:
[----:B------:R-:W-:Y:S02]  /*4990*/  IMAD.MOV.U32 R39, RZ, RZ, 0x4 ;  /* 0x00000004ff277424 */ /* 0x000fe400078e00ff */
[----:B------:R-:W-:-:S05]  /*49a0*/  FADD.FTZ R47, R46, R45 ;  /* 0x0000002d2e2f7221 */ /* 0x000fca0000010000 */
[----:B------:R-:W-:-:S07]  /*49b0*/  MOV R46, R47 ;  /* 0x0000002f002e7202 */ /* 0x000fce0000000f00 */
[----:B------:R-:W-:Y:S05]  /*49c0*/  WARPSYNC.COLLECTIVE R31, `(.L_x_8057) ;  /* 0x000000001f087348 */ /* 0x000fea0003c00000 */
[----:B------:R0:W1:Y:S02]  /*49d0*/  SHFL.BFLY P4, R45, R46, R39, R38 ;  /* 0x0c0000272e2d7389 */ /* 0x0000640000080026 */
[----:B01----:R-:W-:Y:S01]  /*49e0*/  ENDCOLLECTIVE ;  /* 0x000000000000791b */ /* 0x003fe20003800000 */
.L_x_8057:
[----:B------:R-:W-:Y:S02]  /*49f0*/  IMAD.MOV.U32 R39, RZ, RZ, 0x8 ;  /* 0x00000008ff277424 */ /* 0x000fe400078e00ff */
[----:B------:R-:W-:-:S05]  /*4a00*/  FADD.FTZ R47, R47, R45 ;  /* 0x0000002d2f2f7221 */ /* 0x000fca0000010000 */
[----:B------:R-:W-:-:S07]  /*4a10*/  MOV R46, R47 ;  /* 0x0000002f002e7202 */ /* 0x000fce0000000f00 */
[----:B------:R-:W-:Y:S05]  /*4a20*/  WARPSYNC.COLLECTIVE R31, `(.L_x_8058) ;  /* 0x000000001f087348 */ /* 0x000fea0003c00000 */
[----:B------:R0:W1:Y:S02]  /*4a30*/  SHFL.BFLY P4, R45, R46, R39, R38 ;  /* 0x0c0000272e2d7389 */ /* 0x0000640000080026 */
[----:B01----:R-:W-:Y:S01]  /*4a40*/  ENDCOLLECTIVE ;  /* 0x000000000000791b */ /* 0x003fe20003800000 */
.L_x_8058:
[----:B------:R-:W-:Y:S01]  /*4a50*/  HFMA2.MMA R39, -RZ, RZ, 0, 9.5367431640625e-07 ;  /* 0x00000010ff277435 */ /* 0x000fe200000001ff */
[----:B------:R-:W-:-:S05]  /*4a60*/  FADD.FTZ R30, R47, R45 ;  /* 0x0000002d2f1e7221 */ /* 0x000fca0000010000 */
[----:B------:R-:W-:-:S07]  /*4a70*/  MOV R46, R30 ;  /* 0x0000001e002e7202 */ /* 0x000fce0000000f00 */
[----:B------:R-:W-:Y:S05]  /*4a80*/  WARPSYNC.COLLECTIVE R31, `(.L_x_8059) ;  /* 0x000000001f087348 */ /* 0x000fea0003c00000 */
[----:B------:R0:W1:Y:S02]  /*4a90*/  SHFL.BFLY P4, R45, R46, R39, R38 ;  /* 0x0c0000272e2d7389 */ /* 0x0000640000080026 */
[----:B01----:R-:W-:Y:S01]  /*4aa0*/  ENDCOLLECTIVE ;  /* 0x000000000000791b */ /* 0x003fe20003800000 */
.L_x_8059:
[----:B------:R-:W-:Y:S05]  /*4ab0*/  BRA `(.L_x_8060) ;  /* 0xfffffff400a07947 */ /* 0x000fea000383ffff */
.L_x_8061:
        /* <DEDUP_REMOVED lines=12> */
.L_x_9634:


//--------------------- .text._ZN10layer_norm13ln_fwd_kernelINS_13Kernel_traitsI6__halfffffjLj256ELj1ELj4ELj1ELj16ENS_18Kernel_traits_baseILj256ES2_ffffjLj128EEEEELb1ELb0ELb1ELb1EEEvNS_9FwdParamsE --------------------------
	.section	.text._ZN10layer_norm13ln_fwd_kernelINS_13Kernel_traitsI6__halfffffjLj256ELj1ELj4ELj1ELj16ENS_18Kernel_traits_baseILj256ES2_ffffjLj128EEEEELb1ELb0ELb1ELb1EEEvNS_9FwdParamsE,"ax",@progbits
	.align	128
        .global         _ZN10layer_norm13ln_fwd_kernelINS_13Kernel_traitsI6__halfffffjLj256ELj1ELj4ELj1ELj16ENS_18Kernel_traits_baseILj256ES2_ffffjLj128EEEEELb1ELb0ELb1ELb1EEEvNS_9FwdParamsE
        .type           _ZN10layer_norm13ln_fwd_kernelINS_13Kernel_traitsI6__halfffffjLj256ELj1ELj4ELj1ELj16ENS_18Kernel_traits_baseILj256ES2_ffffjLj128EEEEELb1ELb0ELb1ELb1EEEvNS_9FwdParamsE,@function
        .size           _ZN10layer_norm13ln_fwd_kernelINS_13Kernel_traitsI6__halfffffjLj256ELj1ELj4ELj1ELj16ENS_18Kernel_traits_baseILj256ES2_ffffjLj128EEEEELb1ELb0ELb1ELb1EEEvNS_9FwdParamsE,(.L_x_9635 - _ZN10layer_norm13ln_fwd_kernelINS_13Kernel_traitsI6__halfffffjLj256ELj1ELj4ELj1ELj16ENS_18Kernel_traits_baseILj256ES2_ffffjLj128EEEEELb1ELb0ELb1ELb1EEEvNS_9FwdParamsE)
        .other          _ZN10layer_norm13ln_fwd_kernelINS_13Kernel_traitsI6__halfffffjLj256ELj1ELj4ELj1ELj16ENS_18Kernel_traits_baseILj256ES2_ffffjLj128EEEEELb1ELb0ELb1ELb1EEEvNS_9FwdParamsE,@"STO_CUDA_ENTRY STV_DEFAULT"
_ZN10layer_norm13ln_fwd_kernelINS_13Kernel_traitsI6__halfffffjLj256ELj1ELj4ELj1ELj16ENS_18Kernel_traits_baseILj256ES2_ffffjLj128EEEEELb1ELb0ELb1ELb1EEEvNS_9FwdParamsE:
.text._ZN10layer_norm13ln_fwd_kernelINS_13Kernel_traitsI6__halfffffjLj256ELj1ELj4ELj1ELj16ENS_18Kernel_traits_baseILj256ES2_ffffjLj128EEEEELb1ELb0ELb1ELb1EEEvNS_9FwdParamsE:
[----:B------:R-:W-:Y:S01]  /*0000*/  LDC R1, c[0x0][0x28] ;  /* 0x00000a00ff017b82 */ /* 0x000fe20000000800 */
[----:B------:R-:W0:Y:S07]  /*0010*/  S2R R0, SR_TID.X ;  /* 0x0000000000007919 */ /* 0x000e2e0000002100 */
[----:B------:R-:W1:Y:S01]  /*0020*/  LDC R30, c[0x0][0x2e8] ;  /* 0x0000ba00ff1e7b82 */ /* 0x000e620000000800 */
[----:B------:R-:W-:Y:S01]  /*0030*/  ULDC.U8 UR4, c[0x0][0x2f4] ;  /* 0x0000bd0000047ab9 */ /* 0x000fe20000000000 */
[----:B------:R-:W-:Y:S01]  /*0040*/  ULDC.64 UR8, c[0x0][0x2c8] ;  /* 0x0000b20000087ab9 */ /* 0x000fe20000000a00 */
[----:B------:R-:W-:Y:S01]  /*0050*/  ISETP.NE.AND P1, PT, RZ, UR4, PT ;  /* 0x00000004ff007c0c */ /* 0x000fe2000bf25270 */
[----:B------:R-:W-:Y:S01]  /*0060*/  ULDC.64 UR4, c[0x0][0x2e0] ;  /* 0x0000b80000047ab9 */ /* 0x000fe20000000a00 */
[----:B------:R-:W-:-:S03]  /*0070*/  ULDC.64 UR6, c[0x0][0x208] ;  /* 0x0000820000067ab9 */ /* 0x000fc60000000a00 */
[----:B------:R-:W1:Y:S01]  /*0080*/  LDC R31, c[0x0][0x2ec] ;  /* 0x0000bb00ff1f7b82 */ /* 0x000e620000000800 */
[----:B------:R-:W-:Y:S01]  /*0090*/  ISETP.NE.U32.AND P0, PT, RZ, UR8, PT ;  /* 0x00000008ff007c0c */ /* 0x000fe2000bf05070 */
[----:B------:R-:W-:Y:S01]  /*00a0*/  IMAD.U32 R3, RZ, RZ, UR5 ;  /* 0x00000005ff037e24 */ /* 0x000fe2000f8e00ff */
[----:B------:R-:W-:Y:S01]  /*00b0*/  MOV R2, UR4 ;  /* 0x0000000400027c02 */ /* 0x000fe20008000f00 */
[----:B------:R-:W2:Y:S01]  /*00c0*/  S2R R51, SR_CTAID.X ;  /* 0x0000000000337919 */ /* 0x000ea20000002500 */
[----:B------:R-:W-:Y:S01]  /*00d0*/  ISETP.NE.AND.EX P0, PT, RZ, UR9, PT, P0 ;  /* 0x00000009ff007c0c */ /* 0x000fe2000bf05300 */
[----:B------:R-:W-:-:S03]  /*00e0*/  ULDC UR10, c[0x0][0x214] ;  /* 0x00008500000a7ab9 */ /* 0x000fc60000000800 */
[----:B------:R-:W3:Y:S01]  /*00f0*/  @P1 LDG.E.64 R2, desc[UR6][R2.64] ;  /* 0x0000000602021981 */ /* 0x000ee2000c1e1b00 */
[----:B0-----:R-:W-:-:S03]  /*0100*/  SHF.L.U32 R6, R0, 0x3, RZ ;  /* 0x0000000300067819 */ /* 0x001fc600000006ff */
[----:B-1----:R0:W5:Y:S01]  /*0110*/  @P1 LDG.E.64 R4, desc[UR6][R30.64] ;  /* 0x000000061e041981 */ /* 0x002162000c1e1b00 */
[----:B------:R-:W-:Y:S02]  /*0120*/  SHF.R.U32.HI R52, RZ, 0x5, R0 ;  /* 0x00000005ff347819 */ /* 0x000fe40000011600 */
[----:B------:R-:W-:-:S04]  /*0130*/  LOP3.LUT R6, R6, 0xf8, RZ, 0xc0, !PT ;  /* 0x000000f806067812 */ /* 0x000fc800078ec0ff */
[----:B------:R-:W-:-:S04]  /*0140*/  IADD3 R10, P2, R6, UR8, RZ ;  /* 0x00000008060a7c10 */ /* 0x000fc8000ff5e0ff */
[----:B------:R-:W-:Y:S01]  /*0150*/  IADD3.X R11, RZ, UR9, RZ, P2, !PT ;  /* 0x00000009ff0b7c10 */ /* 0x000fe200097fe4ff */
[----:B------:R-:W-:Y:S01]  /*0160*/  ULDC.64 UR8, c[0x0][0x260] ;  /* 0x0000980000087ab9 */ /* 0x000fe20000000a00 */
[----:B--2---:R-:W-:Y:S01]  /*0170*/  IMAD R52, R51, 0x4, R52 ;  /* 0x0000000433347824 */ /* 0x004fe200078e0234 */
[----:B------:R-:W-:Y:S02]  /*0180*/  IADD3 R12, P3, R6, UR8, RZ ;  /* 0x00000008060c7c10 */ /* 0x000fe4000ff7e0ff */
[----:B------:R0:W5:Y:S02]  /*0190*/  @P0 LDG.E.64 R6, desc[UR6][R10.64] ;  /* 0x000000060a060981 */ /* 0x000164000c1e1b00 */
[----:B------:R-:W-:Y:S02]  /*01a0*/  ISETP.GE.AND P2, PT, R52, UR10, PT ;  /* 0x0000000a34007c0c */ /* 0x000fe4000bf46270 */
[----:B------:R0:W5:Y:S01]  /*01b0*/  @P0 LDG.E.64 R8, desc[UR6][R10.64+0x100] ;  /* 0x000100060a080981 */ /* 0x000162000c1e1b00 */
[----:B------:R-:W-:Y:S01]  /*01c0*/  ULDC UR8, c[0x0][0x0] ;  /* 0x0000000000087ab9 */ /* 0x000fe20000000800 */
[----:B------:R-:W-:-:S02]  /*01d0*/  IMAD.X R13, RZ, RZ, UR9, P3 ;  /* 0x00000009ff0d7e24 */ /* 0x000fc400098e06ff */
[----:B------:R-:W-:Y:S01]  /*01e0*/  IMAD R51, R51, UR8, R0 ;  /* 0x0000000833337c24 */ /* 0x000fe2000f8e0200 */
[----:B---3--:R-:W-:Y:S02]  /*01f0*/  @P1 R2UR UR4, R2 ;  /* 0x00000000020412ca */ /* 0x008fe400000e0000 */
[----:B------:R-:W-:-:S04]  /*0200*/  @P1 R2UR UR5, R3 ;  /* 0x00000000030512ca */ /* 0x000fc800000e0000 */
[----:B0-----:R-:W-:Y:S11]  /*0210*/  @P2 EXIT ;  /* 0x000000000000294d */ /* 0x001ff60003800000 */
[----:B------:R-:W2:Y:S01]  /*0220*/  LDG.E.64 R10, desc[UR6][R12.64] ;  /* 0x000000060c0a7981 */ /* 0x000ea2000c1e1b00 */
[----:B------:R-:W0:Y:S03]  /*0230*/  @P1 LDC R3, c[0x0][0x2f0] ;  /* 0x0000bc00ff031b82 */ /* 0x000e260000000800 */
[----:B------:R1:W3:Y:S01]  /*0240*/  LDG.E.64 R28, desc[UR6][R12.64+0x100] ;  /* 0x000100060c1c7981 */ /* 0x0002e2000c1e1b00 */
[----:B------:R-:W-:Y:S01]  /*0250*/  UIADD3 UR13, UR5, -0x4498517b, URZ ;  /* 0xbb67ae85050d7890 */ /* 0x000fe2000fffe03f */
[----:B-----5:R-:W-:Y:S01]  /*0260*/  @!P0 CS2R R6, SRZ ;  /* 0x0000000000068805 */ /* 0x020fe2000001ff00 */
[----:B------:R-:W-:Y:S01]  /*0270*/  UIADD3 UR12, UR4, -0x61c88647, URZ ;  /* 0x9e3779b9040c7890 */ /* 0x000fe2000fffe03f */
[----:B------:R-:W-:Y:S01]  /*0280*/  @!P0 CS2R R8, SRZ ;  /* 0x0000000000088805 */ /* 0x000fe2000001ff00 */
[----:B------:R-:W-:Y:S01]  /*0290*/  UIADD3 UR14, UR4, 0x3c6ef372, URZ ;  /* 0x3c6ef372040e7890 */ /* 0x000fe2000fffe03f */
[----:B------:R-:W-:Y:S01]  /*02a0*/  BSSY B0, `(.L_x_8062) ;  /* 0x0000401000007945 */ /* 0x000fe20003800000 */
[----:B------:R-:W-:Y:S01]  /*02b0*/  UIADD3 UR15, UR5, 0x76cf5d0a, URZ ;  /* 0x76cf5d0a050f7890 */ /* 0x000fe2000fffe03f */
[--C-:B------:R-:W-:Y:S01]  /*02c0*/  SHF.R.U64 R33, R6, 0x10, R7.reuse ;  /* 0x0000001006217819 */ /* 0x100fe20000001207 */
[----:B------:R-:W-:Y:S01]  /*02d0*/  UIADD3 UR17, UR5, 0x32370b8f, URZ ;  /* 0x32370b8f05117890 */ /* 0x000fe2000fffe03f */
[----:B------:R-:W-:Y:S01]  /*02e0*/  SHF.R.U32.HI R34, RZ, 0x10, R7 ;  /* 0x00000010ff227819 */ /* 0x000fe20000011607 */
[----:B------:R-:W-:Y:S01]  /*02f0*/  UIADD3 UR16, UR4, -0x255992d5, URZ ;  /* 0xdaa66d2b04107890 */ /* 0x000fe2000fffe03f */
[--C-:B------:R-:W-:Y:S01]  /*0300*/  SHF.R.U64 R35, R8, 0x10, R9.reuse ;  /* 0x0000001008237819 */ /* 0x100fe20000001209 */
[----:B------:R-:W-:Y:S01]  /*0310*/  UIADD3 UR18, UR4, 0x78dde6e4, URZ ;  /* 0x78dde6e404127890 */ /* 0x000fe2000fffe03f */
[----:B------:R-:W-:Y:S01]  /*0320*/  SHF.R.U32.HI R36, RZ, 0x10, R9 ;  /* 0x00000010ff247819 */ /* 0x000fe20000011609 */
[----:B------:R-:W-:Y:S01]  /*0330*/  UIADD3 UR19, UR5, -0x126145ec, URZ ;  /* 0xed9eba1405137890 */ /* 0x000fe2000fffe03f */
[----:B------:R-:W-:Y:S01]  /*0340*/  HADD2.F32 R6, -RZ, R6.H0_H0 ;  /* 0x20000006ff067230 */ /* 0x000fe20000004100 */
[----:B------:R-:W-:Y:S01]  /*0350*/  UIADD3 UR21, UR5, -0x56f99767, URZ ;  /* 0xa906689905157890 */ /* 0x000fe2000fffe03f */
[----:B------:R-:W-:Y:S01]  /*0360*/  HADD2.F32 R7, -RZ, R7.H0_H0 ;  /* 0x20000007ff077230 */ /* 0x000fe20000004100 */
[----:B------:R-:W-:Y:S01]  /*0370*/  UIADD3 UR20, UR4, 0x1715609d, URZ ;  /* 0x1715609d04147890 */ /* 0x000fe2000fffe03f */
[----:B------:R-:W-:Y:S01]  /*0380*/  HADD2.F32 R8, -RZ, R8.H0_H0 ;  /* 0x20000008ff087230 */ /* 0x000fe20000004100 */
[----:B0-----:R-:W-:Y:S01]  /*0390*/  @P1 IADD3 R30, P2, R4, R3, RZ ;  /* 0x00000003041e1210 */ /* 0x001fe20007f5e0ff */
[C---:B------:R-:W-:Y:S01]  /*03a0*/  IMAD.HI.U32 R3, R51.reuse, -0x326172a9, RZ ;  /* 0xcd9e8d5733037827 */ /* 0x040fe200078e00ff */
[----:B------:R-:W-:Y:S01]  /*03b0*/  UIADD3 UR22, UR4, -0x4ab325aa, URZ ;  /* 0xb54cda5604167890 */ /* 0x000fe2000fffe03f */
[----:B------:R-:W-:Y:S01]  /*03c0*/  LOP3.LUT R32, R0, 0x1f, RZ, 0xc0, !PT ;  /* 0x0000001f00207812 */ /* 0x000fe200078ec0ff */
[----:B------:R-:W-:Y:S01]  /*03d0*/  UIADD3 UR23, UR5, 0x646e171e, URZ ;  /* 0x646e171e05177890 */ /* 0x000fe2000fffe03f */
[----:B------:R-:W-:Y:S01]  /*03e0*/  @P1 IADD3.X R31, RZ, R5, RZ, P2, !PT ;  /* 0x00000005ff1f1210 */ /* 0x000fe200017fe4ff */
[----:B------:R-:W-:Y:S01]  /*03f0*/  IMAD R5, R51, -0x326172a9, RZ ;  /* 0xcd9e8d5733057824 */ /* 0x000fe200078e02ff */
[----:B------:R-:W-:Y:S01]  /*0400*/  UIADD3 UR25, UR5, 0x1fd5c5a3, URZ ;  /* 0x1fd5c5a305197890 */ /* 0x000fe2000fffe03f */
[----:B------:R-:W-:Y:S01]  /*0410*/  HADD2.F32 R9, -RZ, R9.H0_H0 ;  /* 0x20000009ff097230 */ /* 0x000fe20000004100 */
[--C-:B------:R-:W-:Y:S01]  /*0420*/  SHF.R.U64 R50, R30, 0x2, R31.reuse ;  /* 0x000000021e327819 */ /* 0x100fe2000000121f */
[----:B------:R-:W-:Y:S01]  /*0430*/  UIADD3 UR24, UR4, 0x5384540f, URZ ;  /* 0x5384540f04187890 */ /* 0x000fe2000fffe03f */
[----:B------:R-:W-:Y:S01]  /*0440*/  SHF.R.U32.HI R2, RZ, 0x2, R31 ;  /* 0x00000002ff027819 */ /* 0x000fe2000001161f */
[----:B------:R-:W-:Y:S01]  /*0450*/  UIADD3 UR26, UR4, -0xe443238, URZ ;  /* 0xf1bbcdc8041a7890 */ /* 0x000fe2000fffe03f */
[----:B------:R-:W-:Y:S01]  /*0460*/  HFMA2.MMA R31, -RZ, RZ, 0, 0 ;  /* 0x00000000ff1f7435 */ /* 0x000fe200000001ff */
[----:B------:R-:W-:Y:S01]  /*0470*/  IMAD.HI.U32 R4, R50, -0x2daee0ad, RZ ;  /* 0xd2511f5332047827 */ /* 0x000fe200078e00ff */
[----:B------:R-:W-:Y:S01]  /*0480*/  LOP3.LUT R3, R3, UR4, R2, 0x96, !PT ;  /* 0x0000000403037c12 */ /* 0x000fe2000f8e9602 */
[----:B------:R-:W-:Y:S01]  /*0490*/  UIADD3 UR27, UR5, -0x24c28bd8, URZ ;  /* 0xdb3d7428051b7890 */ /* 0x000fe2000fffe03f */
[----:B------:R-:W-:Y:S01]  /*04a0*/  LOP3.LUT R30, R30, 0x3, RZ, 0xc0, !PT ;  /* 0x000000031e1e7812 */ /* 0x000fe200078ec0ff */
[----:B-1----:R-:W-:Y:S01]  /*04b0*/  IMAD R13, R50, -0x2daee0ad, RZ ;  /* 0xd2511f53320d7824 */ /* 0x002fe200078e02ff */
[----:B------:R-:W-:Y:S01]  /*04c0*/  LOP3.LUT R4, R4, UR5, RZ, 0x3c, !PT ;  /* 0x0000000504047c12 */ /* 0x000fe2000f8e3cff */
[----:B------:R-:W-:Y:S01]  /*04d0*/  IMAD.HI.U32 R14, R3, -0x2daee0ad, RZ ;  /* 0xd2511f53030e7827 */ /* 0x000fe200078e00ff */
[----:B------:R-:W-:-:S02]  /*04e0*/  UIADD3 UR28, UR5, -0x695add53, URZ ;  /* 0x96a522ad051c7890 */ /* 0x000fc4000fffe03f */
[----:B------:R-:W-:Y:S01]  /*04f0*/  UIADD3 UR29, UR4, -0x700cb87f, URZ ;  /* 0x8ff34781041d7890 */ /* 0x000fe2000fffe03f */
[----:B------:R-:W-:Y:S01]  /*0500*/  IMAD.HI.U32 R12, R4, -0x326172a9, RZ ;  /* 0xcd9e8d57040c7827 */ /* 0x000fe200078e00ff */
[----:B------:R-:W-:Y:S01]  /*0510*/  LOP3.LUT R13, R14, UR13, R13, 0x96, !PT ;  /* 0x0000000d0e0d7c12 */ /* 0x000fe2000f8e960d */
[----:B------:R-:W-:Y:S01]  /*0520*/  ULDC.U8 UR8, c[0x0][0x2a0] ;  /* 0x0000a80000087ab9 */ /* 0x000fe20000000000 */
[----:B------:R-:W-:Y:S01]  /*0530*/  ULDC UR9, c[0x0][0x294] ;  /* 0x0000a50000097ab9 */ /* 0x000fe20000000800 */
[----:B------:R-:W-:Y:S01]  /*0540*/  IMAD R4, R4, -0x326172a9, RZ ;  /* 0xcd9e8d5704047824 */ /* 0x000fe200078e02ff */
[----:B------:R-:W-:Y:S01]  /*0550*/  LOP3.LUT R5, R12, UR12, R5, 0x96, !PT ;  /* 0x0000000c0c057c12 */ /* 0x000fe2000f8e9605 */
[----:B------:R-:W-:Y:S01]  /*0560*/  IMAD.HI.U32 R15, R13, -0x326172a9, RZ ;  /* 0xcd9e8d570d0f7827 */ /* 0x000fe200078e00ff */
[----:B------:R-:W-:Y:S01]  /*0570*/  ISETP.NE.AND P2, PT, RZ, UR8, PT ;  /* 0x00000008ff007c0c */ /* 0x000fe2000bf45270 */
[----:B------:R-:W-:Y:S01]  /*0580*/  ULDC UR8, c[0x0][0x2d8] ;  /* 0x0000b60000087ab9 */ /* 0x000fe20000000800 */
        /* <DEDUP_REMOVED lines=40> */
[----:B------:R-:W-:Y:S01]  /*0810*/  IMAD.HI.U32 R3, R45, -0x2daee0ad, RZ ;  /* 0xd2511f532d037827 */ /* 0x000fe200078e00ff */
[----:B------:R-:W-:-:S03]  /*0820*/  LOP3.LUT R13, R5, UR27, R13, 0x96, !PT ;  /* 0x0000001b050d7c12 */ /* 0x000fc6000f8e960d */
        /* <DEDUP_REMOVED lines=22> */
.L_x_8142:
        /* <DEDUP_REMOVED lines=13> */
[----:B------:R-:W-:Y:S01]  /*0a60*/  LEA.HI.SX32 R56, R27, R32, 0x1e ;  /* 0x000000201b387211 */ /* 0x000fe200078ff2ff */
[----:B0-----:R-:W-:-:S04]  /*0a70*/  IMAD.WIDE R24, R52, 0x4, R24 ;  /* 0x0000000434187825 */ /* 0x001fc800078e0218 */
[----:B-1----:R-:W-:-:S05]  /*0a80*/  @P0 IMAD.WIDE.U32 R20, R56, 0x10, R20 ;  /* 0x0000001038140825 */ /* 0x002fca00078e0014 */
[----:B------:R-:W2:Y:S01]  /*0a90*/  @P0 LDG.E.128 R12, desc[UR6][R20.64] ;  /* 0x00000006140c0981 */ /* 0x000ea2000c1e1d00 */
[----:B----4-:R-:W-:-:S13]  /*0aa0*/  ISETP.GE.AND P3, PT, R26, 0x1, PT ;  /* 0x000000011a00780c */ /* 0x010fda0003f66270 */
[----:B------:R-:W0:Y:S01]  /*0ab0*/  @P3 LDC.64 R22, c[0x0][0x220] ;  /* 0x00008800ff163b82 */ /* 0x000e220000000a00 */
[----:B------:R-:W-:Y:S01]  /*0ac0*/  @P3 VIADD R54, R26, 0xffffffff ;  /* 0xffffffff1a363836 */ /* 0x000fe20000000000 */
[----:B------:R-:W-:-:S03]  /*0ad0*/  @P3 LOP3.LUT R32, R0, 0x1f, RZ, 0xc0, !PT ;  /* 0x0000001f00203812 */ /* 0x000fc600078ec0ff */
[----:B------:R-:W-:-:S05]  /*0ae0*/  @P3 IMAD R54, R54, R55, RZ ;  /* 0x0000003736363224 */ /* 0x000fca00078e02ff */
[----:B------:R-:W-:-:S04]  /*0af0*/  @P3 SHF.R.S32.HI R41, RZ, 0x1f, R54 ;  /* 0x0000001fff293819 */ /* 0x000fc80000011436 */
[----:B------:R-:W-:Y:S02]  /*0b00*/  @P3 LEA.HI R41, R41, R54, RZ, 0x2 ;  /* 0x0000003629293211 */ /* 0x000fe400078f10ff */
[----:B-----5:R1:W5:Y:S02]  /*0b10*/  LDG.E R54, desc[UR6][R24.64] ;  /* 0x0000000618367981 */ /* 0x020364000c1e1900 */
[----:B------:R-:W-:-:S05]  /*0b20*/  @P3 LEA.HI.SX32 R57, R41, R32, 0x1e ;  /* 0x0000002029393211 */ /* 0x000fca00078ff2ff */
[----:B0-----:R-:W-:-:S05]  /*0b30*/  @P3 IMAD.WIDE.U32 R22, R57, 0x10, R22 ;  /* 0x0000001039163825 */ /* 0x001fca00078e0016 */
        /* <DEDUP_REMOVED lines=21> */
.L_x_8066:
[----:B------:R-:W-:-:S07]  /*0c90*/  MOV R26, R5 ;  /* 0x00000005001a7202 */ /* 0x000fce0000000f00 */
.L_x_8067:
[----:B------:R-:W-:Y:S05]  /*0ca0*/  BSYNC B2 ;  /* 0x0000000000027941 */ /* 0x000fea0003800000 */
.L_x_8065:
        /* <DEDUP_REMOVED lines=16> */
.L_x_8071:
[----:B------:R-:W-:Y:S05]  /*0db0*/  BSYNC B3 ;  /* 0x0000000000037941 */ /* 0x000fea0003800000 */
.L_x_8070:
        /* <DEDUP_REMOVED lines=44> */
.L_x_8069:
[----:B------:R-:W-:Y:S05]  /*1080*/  BSYNC B2 ;  /* 0x0000000000027941 */ /* 0x000fea0003800000 */
.L_x_8068:
        /* <DEDUP_REMOVED lines=9> */
.L_x_8064:
[----:B------:R-:W-:Y:S05]  /*1120*/  BSYNC B1 ;  /* 0x0000000000017941 */ /* 0x000fea0003800000 */
.L_x_8063:
        /* <DEDUP_REMOVED lines=18> */
.L_x_8075:
[----:B------:R-:W-:-:S07]  /*1250*/  IMAD.MOV.U32 R21, RZ, RZ, R5 ;  /* 0x000000ffff157224 */ /* 0x000fce00078e0005 */
.L_x_8076:
[----:B------:R-:W-:Y:S05]  /*1260*/  BSYNC B2 ;  /* 0x0000000000027941 */ /* 0x000fea0003800000 */
.L_x_8074:
        /* <DEDUP_REMOVED lines=16> */
.L_x_8080:
[----:B------:R-:W-:Y:S05]  /*1370*/  BSYNC B3 ;  /* 0x0000000000037941 */ /* 0x000fea0003800000 */
.L_x_8079:
        /* <DEDUP_REMOVED lines=44> */
.L_x_8078:
[----:B------:R-:W-:Y:S05]  /*1640*/  BSYNC B2 ;  /* 0x0000000000027941 */ /* 0x000fea0003800000 */
.L_x_8077:
        /* <DEDUP_REMOVED lines=9> */
.L_x_8073:
[----:B------:R-:W-:Y:S05]  /*16e0*/  BSYNC B1 ;  /* 0x0000000000017941 */ /* 0x000fea0003800000 */
.L_x_8072:
        /* <DEDUP_REMOVED lines=18> */
.L_x_8084:
[----:B------:R-:W-:-:S07]  /*1810*/  MOV R30, R5 ;  /* 0x00000005001e7202 */ /* 0x000fce0000000f00 */
.L_x_8085:
[----:B------:R-:W-:Y:S05]  /*1820*/  BSYNC B2 ;  /* 0x0000000000027941 */ /* 0x000fea0003800000 */
.L_x_8083:
        /* <DEDUP_REMOVED lines=16> */
.L_x_8089:
[----:B------:R-:W-:Y:S05]  /*1930*/  BSYNC B3 ;  /* 0x0000000000037941 */ /* 0x000fea0003800000 */
.L_x_8088:
        /* <DEDUP_REMOVED lines=44> */
.L_x_8087:
[----:B------:R-:W-:Y:S05]  /*1c00*/  BSYNC B2 ;  /* 0x0000000000027941 */ /* 0x000fea0003800000 */
.L_x_8086:
        /* <DEDUP_REMOVED lines=9> */
.L_x_8082:
[----:B------:R-:W-:Y:S05]  /*1ca0*/  BSYNC B1 ;  /* 0x0000000000017941 */ /* 0x000fea0003800000 */
.L_x_8081:
        /* <DEDUP_REMOVED lines=18> */
.L_x_8093:
[----:B------:R-:W-:-:S07]  /*1dd0*/  IMAD.MOV.U32 R23, RZ, RZ, R5 ;  /* 0x000000ffff177224 */ /* 0x000fce00078e0005 */
.L_x_8094:
[----:B------:R-:W-:Y:S05]  /*1de0*/  BSYNC B2 ;  /* 0x0000000000027941 */ /* 0x000fea0003800000 */
.L_x_8092:
        /* <DEDUP_REMOVED lines=16> */
.L_x_8098:
[----:B------:R-:W-:Y:S05]  /*1ef0*/  BSYNC B3 ;  /* 0x0000000000037941 */ /* 0x000fea0003800000 */
.L_x_8097:
        /* <DEDUP_REMOVED lines=44> */
.L_x_8096:
[----:B------:R-:W-:Y:S05]  /*21c0*/  BSYNC B2 ;  /* 0x0000000000027941 */ /* 0x000fea0003800000 */
.L_x_8095:
        /* <DEDUP_REMOVED lines=9> */
.L_x_8091:
[----:B------:R-:W-:Y:S05]  /*2260*/  BSYNC B1 ;  /* 0x0000000000017941 */ /* 0x000fea0003800000 */
.L_x_8090:
[----:B------:R-:W0:Y:S01]  /*2270*/  LDC.64 R40, c[0x0][0x238] ;  /* 0x00008e00ff287b82 */ /* 0x000e220000000a00 */
[----:B------:R-:W-:Y:S01]  /*2280*/  BSSY B1, `(.L_x_8099) ;  /* 0x000000f000017945 */ /* 0x000fe20003800000 */
[----:B0-----:R-:W-:-:S05]  /*2290*/  IMAD.WIDE.U32 R24, R56, 0x10, R40 ;  /* 0x0000001038187825 */ /* 0x001fca00078e0028 */
[----:B------:R0:W-:Y:S01]  /*22a0*/  STG.E.128 desc[UR6][R24.64], R20 ;  /* 0x0000001418007986 */ /* 0x0001e2000c101d06 */
[----:B------:R-:W-:Y:S05]  /*22b0*/  @!P3 BRA `(.L_x_8100) ;  /* 0x00000000002cb947 */ /* 0x000fea0003800000 */
[----:B0-----:R-:W0:Y:S01]  /*22c0*/  LDC.64 R24, c[0x0][0x240] ;  /* 0x00009000ff187b82 */ /* 0x001e220000000a00 */
[----:B------:R-:W-:-:S05]  /*22d0*/  IMAD.U32 R26, R48, 0x10000, RZ ;  /* 0x00010000301a7824 */ /* 0x000fca00078e00ff */
[----:B------:R-:W-:Y:S02]  /*22e0*/  LOP3.LUT R27, R26, 0xff0000, RZ, 0xc0, !PT ;  /* 0x00ff00001a1b7812 */ /* 0x000fe400078ec0ff */
[----:B------:R-:W-:-:S04]  /*22f0*/  LOP3.LUT R26, R49, 0xffff, RZ, 0xc0, !PT ;  /* 0x0000ffff311a7812 */ /* 0x000fc800078ec0ff */
[----:B------:R-:W-:Y:S02]  /*2300*/  LEA R26, R26, R27, 0x18 ;  /* 0x0000001b1a1a7211 */ /* 0x000fe400078ec0ff */
[----:B------:R-:W-:-:S05]  /*2310*/  LOP3.LUT R27, R47, 0xff, RZ, 0xc0, !PT ;  /* 0x000000ff2f1b7812 */ /* 0x000fca00078ec0ff */
[----:B------:R-:W-:Y:S01]  /*2320*/  IMAD R26, R27, 0x100, R26 ;  /* 0x000001001b1a7824 */ /* 0x000fe200078e021a */
[----:B------:R-:W-:-:S04]  /*2330*/  LOP3.LUT R27, R46, 0xff, RZ, 0xc0, !PT ;  /* 0x000000ff2e1b7812 */ /* 0x000fc800078ec0ff */
[----:B------:R-:W-:Y:S01]  /*2340*/  IADD3 R27, R26, R27, RZ ;  /* 0x0000001b1a1b7210 */ /* 0x000fe20007ffe0ff */
[----:B0-----:R-:W-:-:S05]  /*2350*/  IMAD.WIDE.U32 R24, R57, 0x4, R24 ;  /* 0x0000000439187825 */ /* 0x001fca00078e0018 */
[----:B------:R1:W-:Y:S02]  /*2360*/  STG.E desc[UR6][R24.64], R27 ;  /* 0x0000001b18007986 */ /* 0x0003e4000c101906 */
.L_x_8100:
[----:B------:R-:W-:Y:S05]  /*2370*/  BSYNC B1 ;  /* 0x0000000000017941 */ /* 0x000fea0003800000 */
.L_x_8099:
[----:B01----:R-:W0:Y:S01]  /*2380*/  @P0 LDC.64 R24, c[0x0][0x230] ;  /* 0x00008c00ff180b82 */ /* 0x003e220000000a00 */
[----:B------:R-:W-:-:S07]  /*2390*/  VIADD R56, R56, 0x20 ;  /* 0x0000002038387836 */ /* 0x000fce0000000000 */
[----:B------:R-:W1:Y:S01]  /*23a0*/  @P3 LDC.64 R26, c[0x0][0x220] ;  /* 0x00008800ff1a3b82 */ /* 0x000e620000000a00 */
[----:B------:R-:W-:Y:S01]  /*23b0*/  IADD3 R57, R57, 0x20, RZ ;  /* 0x0000002039397810 */ /* 0x000fe20007ffe0ff */
[----:B0-----:R-:W-:-:S05]  /*23c0*/  @P0 IMAD.WIDE.U32 R24, R56, 0x10, R24 ;  /* 0x0000001038180825 */ /* 0x001fca00078e0018 */
[----:B------:R-:W2:Y:S01]  /*23d0*/  @P0 LDG.E.128 R12, desc[UR6][R24.64] ;  /* 0x00000006180c0981 */ /* 0x000ea2000c1e1d00 */
[----:B-1----:R-:W-:-:S05]  /*23e0*/  @P3 IMAD.WIDE.U32 R26, R57, 0x10, R26 ;  /* 0x00000010391a3825 */ /* 0x002fca00078e001a */
[----:B-----5:R0:W5:Y:S01]  /*23f0*/  @P3 LDG.E.128 R16, desc[UR6][R26.64] ;  /* 0x000000061a103981 */ /* 0x020162000c1e1d00 */
[----:B------:R-:W-:Y:S01]  /*2400*/  @!P4 ISETP.NE.U32.AND P1, PT, R38, RZ, PT ;  /* 0x000000ff2600c20c */ /* 0x000fe20003f25070 */
[----:B------:R-:W-:Y:S01]  /*2410*/  BSSY B1, `(.L_x_8101) ;  /* 0x000005a000017945 */ /* 0x000fe20003800000 */
[----:B------:R-:W-:Y:S02]  /*2420*/  @!P4 IMAD.MOV.U32 R58, RZ, RZ, R30 ;  /* 0x000000ffff3ac224 */ /* 0x000fe400078e001e */
[----:B------:R-:W-:-:S04]  /*2430*/  @!P4 ISETP.NE.AND.EX P1, PT, R39, RZ, PT, P1 ;  /* 0x000000ff2700c20c */ /* 0x000fc80003f25310 */
        /* <DEDUP_REMOVED lines=14> */
.L_x_8104:
[----:B------:R-:W-:-:S07]  /*2520*/  MOV R46, R5 ;  /* 0x00000005002e7202 */ /* 0x000fce0000000f00 */
.L_x_8105:
[----:B------:R-:W-:Y:S05]  /*2530*/  BSYNC B2 ;  /* 0x0000000000027941 */ /* 0x000fea0003800000 */
.L_x_8103:
        /* <DEDUP_REMOVED lines=16> */
.L_x_8109:
[----:B------:R-:W-:Y:S05]  /*2640*/  BSYNC B3 ;  /* 0x0000000000037941 */ /* 0x000fea0003800000 */
.L_x_8108:
        /* <DEDUP_REMOVED lines=41> */
[----:B------:R-:W-:Y:S01]  /*28e0*/  LOP3.LUT R4, R59, UR29, R4, 0x96, !PT ;  /* 0x0000001d3b047c12 */ /* 0x000fe2000f8e9604 */
[----:B------:R-:W-:Y:S01]  /*28f0*/  IMAD.MOV.U32 R45, RZ, RZ, R24 ;  /* 0x000000ffff2d7224 */ /* 0x000fe200078e0018 */
[----:B------:R-:W-:-:S08]  /*2900*/  LOP3.LUT R3, R25, UR28, R26, 0x96, !PT ;  /* 0x0000001c19037c12 */ /* 0x000fd0000f8e961a */
.L_x_8107:
[----:B------:R-:W-:Y:S05]  /*2910*/  BSYNC B2 ;  /* 0x0000000000027941 */ /* 0x000fea0003800000 */
.L_x_8106:
        /* <DEDUP_REMOVED lines=9> */
.L_x_8102:
[----:B------:R-:W-:Y:S05]  /*29b0*/  BSYNC B1 ;  /* 0x0000000000017941 */ /* 0x000fea0003800000 */
.L_x_8101:
        /* <DEDUP_REMOVED lines=18> */
.L_x_8113:
[----:B------:R-:W-:-:S07]  /*2ae0*/  IMAD.MOV.U32 R25, RZ, RZ, R5 ;  /* 0x000000ffff197224 */ /* 0x000fce00078e0005 */
.L_x_8114:
[----:B------:R-:W-:Y:S05]  /*2af0*/  BSYNC B2 ;  /* 0x0000000000027941 */ /* 0x000fea0003800000 */
.L_x_8112:
        /* <DEDUP_REMOVED lines=16> */
.L_x_8118:
[----:B------:R-:W-:Y:S05]  /*2c00*/  BSYNC B3 ;  /* 0x0000000000037941 */ /* 0x000fea0003800000 */
.L_x_8117:
        /* <DEDUP_REMOVED lines=41> */
[----:B------:R-:W-:Y:S01]  /*2ea0*/  LOP3.LUT R3, R27, UR28, R58, 0x96, !PT ;  /* 0x0000001c1b037c12 */ /* 0x000fe2000f8e963a */
[----:B------:R-:W-:Y:S01]  /*2eb0*/  IMAD.MOV.U32 R27, RZ, RZ, RZ ;  /* 0x000000ffff1b7224 */ /* 0x000fe200078e00ff */
[----:B------:R-:W-:-:S07]  /*2ec0*/  MOV R45, R26 ;  /* 0x0000001a002d7202 */ /* 0x000fce0000000f00 */
.L_x_8116:
[----:B------:R-:W-:Y:S05]  /*2ed0*/  BSYNC B2 ;  /* 0x0000000000027941 */ /* 0x000fea0003800000 */
.L_x_8115:
[----:B------:R-:W-:Y:S01]  /*2ee0*/  HFMA2.MMA R26, -RZ, RZ, 0.1171875, 0 ;  /* 0x2f800000ff1a7435 */ /* 0x000fe200000001ff */
[----:B------:R-:W-:-:S09]  /*2ef0*/  I2FP.F32.U32 R25, R25 ;  /* 0x0000001900197245 */ /* 0x000fd20000201000 */
[----:B------:R-:W-:Y:S01]  /*2f00*/  FFMA.FTZ R25, R25, R26, 1.1641532182693481445e-10 ;  /* 0x2f00000019197423 */ /* 0x000fe2000001001a */
[----:B-----5:R-:W-:-:S04]  /*2f10*/  FMUL.FTZ R26, R17, UR11 ;  /* 0x0000000b111a7c20 */ /* 0x020fc80008410000 */
[----:B------:R-:W-:Y:S01]  /*2f20*/  FMUL.FTZ R26, R26, UR10 ;  /* 0x0000000a1a1a7c20 */ /* 0x000fe20008410000 */
[----:B------:R-:W-:-:S04]  /*2f30*/  FSETP.GTU.FTZ.AND P1, PT, R25, UR9, PT ;  /* 0x0000000919007c0b */ /* 0x000fc8000bf3c000 */
[----:B------:R-:W-:Y:S02]  /*2f40*/  FSEL R25, R26, RZ, !P1 ;  /* 0x000000ff1a197208 */ /* 0x000fe40004800000 */
[----:B------:R-:W-:-:S03]  /*2f50*/  SEL R47, RZ, 0x1, P1 ;  /* 0x00000001ff2f7807 */ /* 0x000fc60000800000 */
[----:B------:R-:W-:-:S07]  /*2f60*/  @P0 FADD.FTZ R25, R13, R25 ;  /* 0x000000190d190221 */ /* 0x000fce0000010000 */
.L_x_8111:
[----:B------:R-:W-:Y:S05]  /*2f70*/  BSYNC B1 ;  /* 0x0000000000017941 */ /* 0x000fea0003800000 */
.L_x_8110:
        /* <DEDUP_REMOVED lines=18> */
.L_x_8122:
[----:B------:R-:W-:-:S07]  /*30a0*/  MOV R30, R5 ;  /* 0x00000005001e7202 */ /* 0x000fce0000000f00 */
.L_x_8123:
[----:B------:R-:W-:Y:S05]  /*30b0*/  BSYNC B2 ;  /* 0x0000000000027941 */ /* 0x000fea0003800000 */
.L_x_8121:
        /* <DEDUP_REMOVED lines=16> */
.L_x_8127:
[----:B------:R-:W-:Y:S05]  /*31c0*/  BSYNC B3 ;  /* 0x0000000000037941 */ /* 0x000fea0003800000 */
.L_x_8126:
        /* <DEDUP_REMOVED lines=44> */
.L_x_8125:
[----:B------:R-:W-:Y:S05]  /*3490*/  BSYNC B2 ;  /* 0x0000000000027941 */ /* 0x000fea0003800000 */
.L_x_8124:
[----:B------:R-:W-:Y:S01]  /*34a0*/  I2FP.F32.U32 R26, R30 ;  /* 0x0000001e001a7245 */ /* 0x000fe20000201000 */
[----:B------:R-:W-:-:S04]  /*34b0*/  IMAD.MOV.U32 R27, RZ, RZ, 0x2f800000 ;  /* 0x2f800000ff1b7424 */ /* 0x000fc800078e00ff */
[----:B------:R-:W-:-:S05]  /*34c0*/  FFMA.FTZ R26, R26, R27, 1.1641532182693481445e-10 ;  /* 0x2f0000001a1a7423 */ /* 0x000fca000001001b */
[----:B------:R-:W-:Y:S01]  /*34d0*/  FSETP.GTU.FTZ.AND P1, PT, R26, UR9, PT ;  /* 0x000000091a007c0b */ /* 0x000fe2000bf3c000 */
[----:B-----5:R-:W-:-:S03]  /*34e0*/  FMUL.FTZ R26, R18, UR11 ;  /* 0x0000000b121a7c20 */ /* 0x020fc60008410000 */
[----:B------:R-:W-:Y:S01]  /*34f0*/  SEL R48, RZ, 0x1, P1 ;  /* 0x00000001ff307807 */ /* 0x000fe20000800000 */
[----:B------:R-:W-:-:S05]  /*3500*/  FMUL.FTZ R26, R26, UR10 ;  /* 0x0000000a1a1a7c20 */ /* 0x000fca0008410000 */
[----:B------:R-:W-:-:S05]  /*3510*/  FSEL R26, R26, RZ, !P1 ;  /* 0x000000ff1a1a7208 */ /* 0x000fca0004800000 */
[----:B------:R-:W-:-:S07]  /*3520*/  @P0 FADD.FTZ R26, R14, R26 ;  /* 0x0000001a0e1a0221 */ /* 0x000fce0000010000 */
.L_x_8120:
[----:B------:R-:W-:Y:S05]  /*3530*/  BSYNC B1 ;  /* 0x0000000000017941 */ /* 0x000fea0003800000 */
.L_x_8119:
        /* <DEDUP_REMOVED lines=18> */
.L_x_8131:
[----:B------:R-:W-:-:S07]  /*3660*/  IMAD.MOV.U32 R27, RZ, RZ, R5 ;  /* 0x000000ffff1b7224 */ /* 0x000fce00078e0005 */
.L_x_8132:
[----:B------:R-:W-:Y:S05]  /*3670*/  BSYNC B2 ;  /* 0x0000000000027941 */ /* 0x000fea0003800000 */
.L_x_8130:
        /* <DEDUP_REMOVED lines=16> */
.L_x_8136:
[----:B------:R-:W-:Y:S05]  /*3780*/  BSYNC B3 ;  /* 0x0000000000037941 */ /* 0x000fea0003800000 */
.L_x_8135:
        /* <DEDUP_REMOVED lines=44> */
.L_x_8134:
[----:B------:R-:W-:Y:S05]  /*3a50*/  BSYNC B2 ;  /* 0x0000000000027941 */ /* 0x000fea0003800000 */
.L_x_8133:
[----:B------:R-:W-:Y:S02]  /*3a60*/  I2FP.F32.U32 R27, R27 ;  /* 0x0000001b001b7245 */ /* 0x000fe40000201000 */
[----:B------:R-:W-:-:S05]  /*3a70*/  MOV R38, 0x2f800000 ;  /* 0x2f80000000267802 */ /* 0x000fca0000000f00 */
[----:B------:R-:W-:Y:S01]  /*3a80*/  FFMA.FTZ R27, R27, R38, 1.1641532182693481445e-10 ;  /* 0x2f0000001b1b7423 */ /* 0x000fe20000010026 */
[----:B-----5:R-:W-:-:S04]  /*3a90*/  FMUL.FTZ R38, R19, UR11 ;  /* 0x0000000b13267c20 */ /* 0x020fc80008410000 */
[----:B------:R-:W-:Y:S01]  /*3aa0*/  FMUL.FTZ R38, R38, UR10 ;  /* 0x0000000a26267c20 */ /* 0x000fe20008410000 */
[----:B------:R-:W-:-:S04]  /*3ab0*/  FSETP.GTU.FTZ.AND P1, PT, R27, UR9, PT ;  /* 0x000000091b007c0b */ /* 0x000fc8000bf3c000 */
[----:B------:R-:W-:Y:S02]  /*3ac0*/  FSEL R27, R38, RZ, !P1 ;  /* 0x000000ff261b7208 */ /* 0x000fe40004800000 */
[----:B------:R-:W-:-:S03]  /*3ad0*/  SEL R49, RZ, 0x1, P1 ;  /* 0x00000001ff317807 */ /* 0x000fc60000800000 */
[----:B------:R-:W-:-:S07]  /*3ae0*/  @P0 FADD.FTZ R27, R15, R27 ;  /* 0x0000001b0f1b0221 */ /* 0x000fce0000010000 */
.L_x_8129:
[----:B------:R-:W-:Y:S05]  /*3af0*/  BSYNC B1 ;  /* 0x0000000000017941 */ /* 0x000fea0003800000 */
.L_x_8128:
[----:B------:R-:W-:-:S04]  /*3b00*/  IMAD.WIDE.U32 R40, R56, 0x10, R40 ;  /* 0x0000001038287825 */ /* 0x000fc800078e0028 */
[----:B------:R-:W-:Y:S01]  /*3b10*/  FADD.FTZ R38, RZ, R20 ;  /* 0x00000014ff267221 */ /* 0x000fe20000010000 */
[----:B------:R-:W-:Y:S01]  /*3b20*/  BSSY B1, `(.L_x_8137) ;  /* 0x0000015000017945 */ /* 0x000fe20003800000 */
[----:B------:R-:W-:Y:S02]  /*3b30*/  LOP3.LUT P0, RZ, R0, 0x1f, RZ, 0xc0, !PT ;  /* 0x0000001f00ff7812 */ /* 0x000fe4000780c0ff */
[----:B------:R-:W-:Y:S01]  /*3b40*/  FADD.FTZ R39, R38, R21 ;  /* 0x0000001526277221 */ /* 0x000fe20000010000 */
[----:B------:R0:W-:Y:S03]  /*3b50*/  STG.E.128 desc[UR6][R40.64], R24 ;  /* 0x0000001828007986 */ /* 0x0001e6000c101d06 */
[----:B------:R-:W-:-:S04]  /*3b60*/  FADD.FTZ R38, R39, R22 ;  /* 0x0000001627267221 */ /* 0x000fc80000010000 */
[----:B------:R-:W-:-:S04]  /*3b70*/  FADD.FTZ R39, R38, R23 ;  /* 0x0000001726277221 */ /* 0x000fc80000010000 */
[----:B------:R-:W-:-:S04]  /*3b80*/  FADD.FTZ R38, R39, R24 ;  /* 0x0000001827267221 */ /* 0x000fc80000010000 */
[----:B------:R-:W-:-:S04]  /*3b90*/  FADD.FTZ R39, R38, R25 ;  /* 0x0000001926277221 */ /* 0x000fc80000010000 */
[----:B------:R-:W-:Y:S01]  /*3ba0*/  FADD.FTZ R56, R39, R26 ;  /* 0x0000001a27387221 */ /* 0x000fe20000010000 */
[----:B0-----:R-:W-:Y:S06]  /*3bb0*/  @!P3 BRA `(.L_x_8138) ;  /* 0x00000000002cb947 */ /* 0x001fec0003800000 */
[----:B------:R-:W0:Y:S01]  /*3bc0*/  LDC.64 R38, c[0x0][0x240] ;  /* 0x00009000ff267b82 */ /* 0x000e220000000a00 */
[----:B------:R-:W-:-:S05]  /*3bd0*/  IMAD.U32 R40, R48, 0x10000, RZ ;  /* 0x0001000030287824 */ /* 0x000fca00078e00ff */
[----:B------:R-:W-:Y:S02]  /*3be0*/  LOP3.LUT R41, R40, 0xff0000, RZ, 0xc0, !PT ;  /* 0x00ff000028297812 */ /* 0x000fe400078ec0ff */
[----:B------:R-:W-:-:S04]  /*3bf0*/  LOP3.LUT R40, R49, 0xffff, RZ, 0xc0, !PT ;  /* 0x0000ffff31287812 */ /* 0x000fc800078ec0ff */
[----:B------:R-:W-:Y:S02]  /*3c00*/  LEA R40, R40, R41, 0x18 ;  /* 0x0000002928287211 */ /* 0x000fe400078ec0ff */
[----:B------:R-:W-:-:S04]  /*3c10*/  LOP3.LUT R41, R47, 0xff, RZ, 0xc0, !PT ;  /* 0x000000ff2f297812 */ /* 0x000fc800078ec0ff */
[----:B------:R-:W-:Y:S02]  /*3c20*/  LEA R40, R41, R40, 0x8 ;  /* 0x0000002829287211 */ /* 0x000fe400078e40ff */
[----:B------:R-:W-:Y:S01]  /*3c30*/  LOP3.LUT R41, R46, 0xff, RZ, 0xc0, !PT ;  /* 0x000000ff2e297812 */ /* 0x000fe200078ec0ff */
[----:B0-----:R-:W-:-:S04]  /*3c40*/  IMAD.WIDE.U32 R38, R57, 0x4, R38 ;  /* 0x0000000439267825 */ /* 0x001fc800078e0026 */
[----:B------:R-:W-:-:S05]  /*3c50*/  IMAD.IADD R41, R40, 0x1, R41 ;  /* 0x0000000128297824 */ /* 0x000fca00078e0229 */
[----:B------:R0:W-:Y:S02]  /*3c60*/  STG.E desc[UR6][R38.64], R41 ;  /* 0x0000002926007986 */ /* 0x0001e4000c101906 */
.L_x_8138:
[----:B------:R-:W-:Y:S05]  /*3c70*/  BSYNC B1 ;  /* 0x0000000000017941 */ /* 0x000fea0003800000 */
.L_x_8137:
        /* <DEDUP_REMOVED lines=40> */
.L_x_8154:
        /* <DEDUP_REMOVED lines=17> */
[----:B------:R-:W-:Y:S01]  /*4010*/  IADD3 R54, R54, -0x1, RZ ;  /* 0xffffffff36367810 */ /* 0x000fe20007ffe0ff */
[----:B------:R-:W1:Y:S01]  /*4020*/  LDC.64 R38, c[0x0][0x2b8] ;  /* 0x0000ae00ff267b82 */ /* 0x000e620000000a00 */
[----:B------:R-:W-:Y:S02]  /*4030*/  FSEL R57, R57, RZ, !P2 ;  /* 0x000000ff39397208 */ /* 0x000fe40005000000 */
[----:B------:R-:W-:Y:S01]  /*4040*/  LOP3.LUT R32, R0, 0x1f, RZ, 0xc0, !PT ;  /* 0x0000001f00207812 */ /* 0x000fe200078ec0ff */
[----:B------:R-:W-:Y:S02]  /*4050*/  IMAD R54, R54, R55, RZ ;  /* 0x0000003736367224 */ /* 0x000fe400078e02ff */
[C---:B------:R-:W-:Y:S01]  /*4060*/  FADD.FTZ R53, -R57.reuse, R21 ;  /* 0x0000001539357221 */ /* 0x040fe20000010100 */
[C---:B------:R-:W-:Y:S01]  /*4070*/  FADD.FTZ R21, -R57.reuse, R22 ;  /* 0x0000001639157221 */ /* 0x040fe20000010100 */
[C---:B------:R-:W-:Y:S01]  /*4080*/  FADD.FTZ R59, -R57.reuse, R20 ;  /* 0x00000014393b7221 */ /* 0x040fe20000010100 */
[----:B------:R-:W-:Y:S01]  /*4090*/  SHF.R.S32.HI R41, RZ, 0x1f, R54 ;  /* 0x0000001fff297819 */ /* 0x000fe20000011436 */
[C---:B------:R-:W-:Y:S01]  /*40a0*/  FADD.FTZ R24, -R57.reuse, R24 ;  /* 0x0000001839187221 */ /* 0x040fe20000010100 */
[C---:B------:R-:W-:Y:S01]  /*40b0*/  FMUL.FTZ R22, R56.reuse, R21 ;  /* 0x0000001538167220 */ /* 0x040fe20000410000 */
[----:B------:R-:W-:Y:S01]  /*40c0*/  FADD.FTZ R23, -R57, R23 ;  /* 0x0000001739177221 */ /* 0x000fe20000010100 */
[----:B0-----:R-:W-:Y:S01]  /*40d0*/  LEA.HI R61, R41, R54, RZ, 0x2 ;  /* 0x00000036293d7211 */ /* 0x001fe200078f10ff */
[C---:B------:R-:W-:Y:S01]  /*40e0*/  FADD.FTZ R41, -R57.reuse, R26 ;  /* 0x0000001a39297221 */ /* 0x040fe20000010100 */
[C---:B------:R-:W-:Y:S01]  /*40f0*/  FADD.FTZ R55, -R57.reuse, R25 ;  /* 0x0000001939377221 */ /* 0x040fe20000010100 */
[----:B------:R-:W-:Y:S01]  /*4100*/  FADD.FTZ R27, -R57, R27 ;  /* 0x0000001b391b7221 */ /* 0x000fe20000010100 */
[----:B------:R-:W-:Y:S01]  /*4110*/  LEA.HI.SX32 R61, R61, R32, 0x1e ;  /* 0x000000203d3d7211 */ /* 0x000fe200078ff2ff */
[C---:B------:R-:W-:Y:S01]  /*4120*/  FMUL.FTZ R20, R56.reuse, R53 ;  /* 0x0000003538147220 */ /* 0x040fe20000410000 */
[C---:B------:R-:W-:Y:S01]  /*4130*/  FMUL.FTZ R25, R56.reuse, R59 ;  /* 0x0000003b38197220 */ /* 0x040fe20000410000 */
[C---:B------:R-:W-:Y:S01]  /*4140*/  FMUL.FTZ R53, R56.reuse, R24 ;  /* 0x0000001838357220 */ /* 0x040fe20000410000 */
[C---:B------:R-:W-:Y:S01]  /*4150*/  IADD3 R21, R61.reuse, 0x20, RZ ;  /* 0x000000203d157810 */ /* 0x040fe20007ffe0ff */
[C---:B------:R-:W-:Y:S01]  /*4160*/  FMUL.FTZ R26, R56.reuse, R41 ;  /* 0x00000029381a7220 */ /* 0x040fe20000410000 */
[C---:B------:R-:W-:Y:S01]  /*4170*/  FMUL.FTZ R23, R56.reuse, R23 ;  /* 0x0000001738177220 */ /* 0x040fe20000410000 */
[----:B------:R-:W-:Y:S01]  /*4180*/  FMUL.FTZ R24, R56, R55 ;  /* 0x0000003738187220 */ /* 0x000fe20000410000 */
[----:B-1----:R-:W-:-:S04]  /*4190*/  IMAD.WIDE.U32 R40, R61, 0x10, R38 ;  /* 0x000000103d287825 */ /* 0x002fc800078e0026 */
[----:B------:R-:W-:Y:S01]  /*41a0*/  FMUL.FTZ R27, R56, R27 ;  /* 0x0000001b381b7220 */ /* 0x000fe20000410000 */
[----:B------:R-:W-:Y:S01]  /*41b0*/  FFMA.FTZ R23, R42, R23, R34 ;  /* 0x000000172a177223 */ /* 0x000fe20000010022 */
[----:B------:R-:W-:Y:S01]  /*41c0*/  FFMA.FTZ R22, R11, R22, R7 ;  /* 0x000000160b167223 */ /* 0x000fe20000010007 */
[----:B------:R-:W-:-:S04]  /*41d0*/  IMAD.WIDE.U32 R38, R21, 0x10, R38 ;  /* 0x0000001015267825 */ /* 0x000fc800078e0026 */
[----:B------:R-:W-:Y:S01]  /*41e0*/  FFMA.FTZ R21, R37, R20, R33 ;  /* 0x0000001425157223 */ /* 0x000fe20000010021 */
[----:B------:R-:W-:Y:S01]  /*41f0*/  FFMA.FTZ R20, R10, R25, R6 ;  /* 0x000000190a147223 */ /* 0x000fe20000010006 */
[----:B------:R-:W-:Y:S01]  /*4200*/  FFMA.FTZ R25, R43, R24, R35 ;  /* 0x000000182b197223 */ /* 0x000fe20000010023 */
[----:B------:R-:W-:Y:S01]  /*4210*/  FFMA.FTZ R27, R44, R27, R36 ;  /* 0x0000001b2c1b7223 */ /* 0x000fe20000010024 */
[----:B------:R-:W-:Y:S01]  /*4220*/  FFMA.FTZ R26, R29, R26, R9 ;  /* 0x0000001a1d1a7223 */ /* 0x000fe20000010009 */
[----:B------:R-:W-:Y:S01]  /*4230*/  FFMA.FTZ R24, R28, R53, R8 ;  /* 0x000000351c187223 */ /* 0x000fe20000010008 */
[----:B------:R1:W-:Y:S04]  /*4240*/  STG.E.128 desc[UR6][R40.64], R20 ;  /* 0x0000001428007986 */ /* 0x0003e8000c101d06 */
[----:B------:R1:W-:Y:S02]  /*4250*/  STG.E.128 desc[UR6][R38.64], R24 ;  /* 0x0000001826007986 */ /* 0x0003e4000c101d06 */
.L_x_8141:
[----:B------:R-:W-:Y:S05]  /*4260*/  BSYNC B1 ;  /* 0x0000000000017941 */ /* 0x000fea0003800000 */
.L_x_8140:
[----:B-1----:R-:W1:Y:S02]  /*4270*/  LDC.64 R20, c[0x0][0x210] ;  /* 0x00008400ff147b82 */ /* 0x002e640000000a00 */
[----:B-1----:R-:W-:-:S05]  /*4280*/  IMAD R52, R20, 0x4, R52 ;  /* 0x0000000414347824 */ /* 0x002fca00078e0234 */
[----:B------:R-:W-:-:S13]  /*4290*/  ISETP.GE.AND P0, PT, R52, R21, PT ;  /* 0x000000153400720c */ /* 0x000fda0003f06270 */
[----:B------:R-:W-:Y:S05]  /*42a0*/  @!P0 BRA `(.L_x_8142) ;  /* 0xffffffc400b88947 */ /* 0x000fea000383ffff */
[----:B------:R-:W-:Y:S05]  /*42b0*/  BSYNC B0 ;  /* 0x0000000000007941 */ /* 0x000fea0003800000 */
.L_x_8062:
[----:B------:R-:W-:Y:S05]  /*42c0*/  EXIT ;  /* 0x000000000000794d */ /* 0x000fea0003800000 */
.L_x_8139:
[----:B------:R-:W-:Y:S01]  /*42d0*/  HFMA2.MMA R56, -RZ, RZ, 0, 5.9604644775390625e-08 ;  /* 0x00000001ff387435 */ /* 0x000fe200000001ff */
[----:B------:R-:W-:Y:S01]  /*42e0*/  BSSY B1, `(.L_x_8143) ;  /* 0x0000007000017945 */ /* 0x000fe20003800000 */
[----:B------:R-:W-:Y:S01]  /*42f0*/  MOV R58, R57 ;  /* 0x00000039003a7202 */ /* 0x000fe20000000f00 */
[----:B0-----:R-:W-:Y:S01]  /*4300*/  IMAD.MOV.U32 R41, RZ, RZ, 0x1f ;  /* 0x0000001fff297424 */ /* 0x001fe200078e00ff */
[----:B------:R-:W-:-:S07]  /*4310*/  MOV R40, 0xffffffff ;  /* 0xffffffff00287802 */ /* 0x000fce0000000f00 */
[----:B-----5:R-:W-:Y:S05]  /*4320*/  WARPSYNC.COLLECTIVE R40, `(.L_x_8144) ;  /* 0x0000000028087348 */ /* 0x020fea0003c00000 */
[----:B------:R0:W1:Y:S02]  /*4330*/  SHFL.BFLY P1, R38, R58, R56, R41 ;  /* 0x0c0000383a267389 */ /* 0x0000640000020029 */
[----:B01---5:R-:W-:Y:S01]  /*4340*/  ENDCOLLECTIVE ;  /* 0x000000000000791b */ /* 0x023fe20003800000 */
.L_x_8144:
[----:B------:R-:W-:Y:S05]  /*4350*/  BSYNC B1 ;  /* 0x0000000000017941 */ /* 0x000fea0003800000 */
.L_x_8143:
        /* <DEDUP_REMOVED lines=8> */
.L_x_8145:
[----:B------:R-:W-:Y:S02]  /*43e0*/  IMAD.MOV.U32 R56, RZ, RZ, 0x4 ;  /* 0x00000004ff387424 */ /* 0x000fe400078e00ff */
[----:B------:R-:W-:-:S05]  /*43f0*/  FADD.FTZ R59, R58, R38 ;  /* 0x000000263a3b7221 */ /* 0x000fca0000010000 */
[----:B------:R-:W-:-:S07]  /*4400*/  MOV R58, R59 ;  /* 0x0000003b003a7202 */ /* 0x000fce0000000f00 */
[----:B------:R-:W-:Y:S05]  /*4410*/  WARPSYNC.COLLECTIVE R40, `(.L_x_8146) ;  /* 0x0000000028087348 */ /* 0x000fea0003c00000 */
[----:B------:R0:W1:Y:S02]  /*4420*/  SHFL.BFLY P1, R38, R58, R56, R41 ;  /* 0x0c0000383a267389 */ /* 0x0000640000020029 */
[----:B01----:R-:W-:Y:S01]  /*4430*/  ENDCOLLECTIVE ;  /* 0x000000000000791b */ /* 0x003fe20003800000 */
.L_x_8146:
[----:B------:R-:W-:Y:S01]  /*4440*/  HFMA2.MMA R56, -RZ, RZ, 0, 4.76837158203125e-07 ;  /* 0x00000008ff387435 */ /* 0x000fe200000001ff */
[----:B------:R-:W-:-:S05]  /*4450*/  FADD.FTZ R60, R59, R38 ;  /* 0x000000263b3c7221 */ /* 0x000fca0000010000 */
[----:B------:R-:W-:-:S07]  /*4460*/  MOV R58, R60 ;  /* 0x0000003c003a7202 */ /* 0x000fce0000000f00 */
[----:B------:R-:W-:Y:S05]  /*4470*/  WARPSYNC.COLLECTIVE R40, `(.L_x_8147) ;  /* 0x0000000028087348 */ /* 0x000fea0003c00000 */
[----:B------:R0:W1:Y:S02]  /*4480*/  SHFL.BFLY P1, R38, R58, R56, R41 ;  /* 0x0c0000383a267389 */ /* 0x0000640000020029 */
[----:B01----:R-:W-:Y:S01]  /*4490*/  ENDCOLLECTIVE ;  /* 0x000000000000791b */ /* 0x003fe20003800000 */
.L_x_8147:
[----:B------:R-:W-:Y:S01]  /*44a0*/  MOV R56, 0x10 ;  /* 0x0000001000387802 */ /* 0x000fe20000000f00 */
[----:B------:R-:W-:-:S04]  /*44b0*/  FADD.FTZ R61, R60, R38 ;  /* 0x000000263c3d7221 */ /* 0x000fc80000010000 */
[----:B------:R-:W-:-:S07]  /*44c0*/  IMAD.MOV.U32 R58, RZ, RZ, R61 ;  /* 0x000000ffff3a7224 */ /* 0x000fce00078e003d */
[----:B------:R-:W-:Y:S05]  /*44d0*/  WARPSYNC.COLLECTIVE R40, `(.L_x_8148) ;  /* 0x0000000028087348 */ /* 0x000fea0003c00000 */
[----:B------:R0:W1:Y:S02]  /*44e0*/  SHFL.BFLY P1, R38, R58, R56, R41 ;  /* 0x0c0000383a267389 */ /* 0x0000640000020029 */
[----:B01----:R-:W-:Y:S01]  /*44f0*/  ENDCOLLECTIVE ;  /* 0x000000000000791b */ /* 0x003fe20003800000 */
.L_x_8148:
        /* <DEDUP_REMOVED lines=23> */
.L_x_8149:
[----:B------:R-:W-:Y:S01]  /*4670*/  HFMA2.MMA R56, -RZ, RZ, 0, 1.1920928955078125e-07 ;  /* 0x00000002ff387435 */ /* 0x000fe200000001ff */
[----:B------:R-:W-:-:S05]  /*4680*/  FADD.FTZ R59, R58, R38 ;  /* 0x000000263a3b7221 */ /* 0x000fca0000010000 */
[----:B------:R-:W-:-:S07]  /*4690*/  MOV R58, R59 ;  /* 0x0000003b003a7202 */ /* 0x000fce0000000f00 */
[----:B------:R-:W-:Y:S05]  /*46a0*/  WARPSYNC.COLLECTIVE R40, `(.L_x_8150) ;  /* 0x0000000028087348 */ /* 0x000fea0003c00000 */
[----:B------:R0:W1:Y:S02]  /*46b0*/  SHFL.BFLY P1, R38, R58, R56, R41 ;  /* 0x0c0000383a267389 */ /* 0x0000640000020029 */
[----:B01----:R-:W-:Y:S01]  /*46c0*/  ENDCOLLECTIVE ;  /* 0x000000000000791b */ /* 0x003fe20003800000 */
.L_x_8150:
[----:B------:R-:W-:Y:S01]  /*46d0*/  MOV R56, 0x4 ;  /* 0x0000000400387802 */ /* 0x000fe20000000f00 */
[----:B------:R-:W-:-:S04]  /*46e0*/  FADD.FTZ R60, R59, R38 ;  /* 0x000000263b3c7221 */ /* 0x000fc80000010000 */
[----:B------:R-:W-:-:S07]  /*46f0*/  IMAD.MOV.U32 R58, RZ, RZ, R60 ;  /* 0x000000ffff3a7224 */ /* 0x000fce00078e003c */
[----:B------:R-:W-:Y:S05]  /*4700*/  WARPSYNC.COLLECTIVE R40, `(.L_x_8151) ;  /* 0x0000000028087348 */ /* 0x000fea0003c00000 */
[----:B------:R0:W1:Y:S02]  /*4710*/  SHFL.BFLY P1, R38, R58, R56, R41 ;  /* 0x0c0000383a267389 */ /* 0x0000640000020029 */
[----:B01----:R-:W-:Y:S01]  /*4720*/  ENDCOLLECTIVE ;  /* 0x000000000000791b */ /* 0x003fe20003800000 */
.L_x_8151:
[----:B------:R-:W-:Y:S02]  /*4730*/  IMAD.MOV.U32 R56, RZ, RZ, 0x8 ;  /* 0x00000008ff387424 */ /* 0x000fe400078e00ff */
[----:B------:R-:W-:-:S05]  /*4740*/  FADD.FTZ R61, R60, R38 ;  /* 0x000000263c3d7221 */ /* 0x000fca0000010000 */
[----:B------:R-:W-:-:S07]  /*4750*/  MOV R58, R61 ;  /* 0x0000003d003a7202 */ /* 0x000fce0000000f00 */
[----:B------:R-:W-:Y:S05]  /*4760*/  WARPSYNC.COLLECTIVE R40, `(.L_x_8152) ;  /* 0x0000000028087348 */ /* 0x000fea0003c00000 */
[----:B------:R0:W1:Y:S02]  /*4770*/  SHFL.BFLY P1, R38, R58, R56, R41 ;  /* 0x0c0000383a267389 */ /* 0x0000640000020029 */
[----:B01----:R-:W-:Y:S01]  /*4780*/  ENDCOLLECTIVE ;  /* 0x000000000000791b */ /* 0x003fe20003800000 */
.L_x_8152:
[----:B------:R-:W-:Y:S01]  /*4790*/  HFMA2.MMA R56, -RZ, RZ, 0, 9.5367431640625e-07 ;  /* 0x00000010ff387435 */ /* 0x000fe200000001ff */
[----:B------:R-:W-:-:S05]  /*47a0*/  FADD.FTZ R61, R61, R38 ;  /* 0x000000263d3d7221 */ /* 0x000fca0000010000 */
[----:B------:R-:W-:-:S07]  /*47b0*/  MOV R58, R61 ;  /* 0x0000003d003a7202 */ /* 0x000fce0000000f00 */
[----:B------:R-:W-:Y:S05]  /*47c0*/  WARPSYNC.COLLECTIVE R40, `(.L_x_8153) ;  /* 0x0000000028087348 */ /* 0x000fea0003c00000 */
[----:B------:R0:W1:Y:S02]  /*47d0*/  SHFL.BFLY P1, R38, R58, R56, R41 ;  /* 0x0c0000383a267389 */ /* 0x0000640000020029 */
[----:B01----:R-:W-:Y:S01]  /*47e0*/  ENDCOLLECTIVE ;  /* 0x000000000000791b */ /* 0x003fe20003800000 */
.L_x_8153:
[----:B------:R-:W-:Y:S05]  /*47f0*/  BRA `(.L_x_8154) ;  /* 0xfffffff400c07947 */ /* 0x000fea000383ffff */
.L_x_8155:
        /* <DEDUP_REMOVED lines=16> */
.L_x_9635:


//--------------------- .text._ZN10layer_norm13ln_fwd_kernelINS_13Kernel_traitsI6__halfffffjLj256ELj1ELj4ELj1ELj16ENS_18Kernel_traits_baseILj256ES2_ffffjLj128EEEEELb1ELb1ELb0ELb0EEEvNS_9FwdParamsE --------------------------
	.section	.text._ZN10layer_norm13ln_fwd_kernelINS_13Kernel_traitsI6__halfffffjLj256ELj1ELj4ELj1ELj16ENS_18Kernel_traits_baseILj256ES2_ffffjLj128EEEEELb1ELb1ELb0ELb0EEEvNS_9FwdParamsE,"ax",@progbits
	.align	128
        .global         _ZN10layer_norm13ln_fwd_kernelINS_13Kernel_traitsI6__halfffffjLj256ELj1ELj4ELj1ELj16ENS_18Kernel_traits_baseILj256ES2_ffffjLj128EEEEELb1ELb1ELb0ELb0EEEvNS_9FwdParamsE
        .type           _ZN10layer_norm13ln_fwd_kernelINS_13Kernel_traitsI6__halfffffjLj256ELj1ELj4ELj1ELj16ENS_18Kernel_traits_baseILj256ES2_ffffjLj128EEEEELb1ELb1ELb0ELb0EEEvNS_9FwdParamsE,@function
        .size           _ZN10layer_norm13ln_fwd_kernelINS_13Kernel_traitsI6__halfffffjLj256ELj1ELj4ELj1ELj16ENS_18Kernel_traits_baseILj256ES2_ffffjLj128EEEEELb1ELb1ELb0ELb0EEEvNS_9FwdParamsE,(.L_x_9636 - _ZN10layer_norm13ln_fwd_kernelINS_13Kernel_traitsI6__halfffffjLj256ELj1ELj4ELj1ELj16ENS_18Kernel_traits_baseILj256ES2_ffffjLj128EEEEELb1ELb1ELb0ELb0EEEvNS_9FwdParamsE)
        .other          _ZN10layer_norm13ln_fwd_kernelINS_13Kernel_traitsI6__halfffffjLj256ELj1ELj4ELj1ELj16ENS_18Kernel_traits_baseILj256ES2_ffffjLj128EEEEELb1ELb1ELb0ELb0EEEvNS_9FwdParamsE,@"STO_CUDA_ENTRY STV_DEFAULT"
_ZN10layer_norm13ln_fwd_kernelINS_13Kernel_traitsI6__halfffffjLj256ELj1ELj4ELj1ELj16ENS_18Kernel_traits_baseILj256ES2_ffffjLj128EEEEELb1ELb1ELb0ELb0EEEvNS_9FwdParamsE:
.text._ZN10layer_norm13ln_fwd_kernelINS_13Kernel_traitsI6__halfffffjLj256ELj1ELj4ELj1ELj16ENS_18Kernel_traits_baseILj256ES2_ffffjLj128EEEEELb1ELb1ELb0ELb0EEEvNS_9FwdParamsE:
[----:B------:R-:W-:Y:S01]  /*0000*/  LDC R1, c[0x0][0x28] ;  /* 0x00000a00ff017b82 */ /* 0x000fe20000000800 */
[----:B------:R-:W-:Y:S01]  /*0010*/  ULDC.U8 UR4, c[0x0][0x2f4] ;  /* 0x0000bd0000047ab9 */ /* 0x000fe20000000000 */
[----:B------:R-:W-:Y:S01]  /*0020*/  ULDC.64 UR8, c[0x0][0x2e0] ;  /* 0x0000b80000087ab9 */ /* 0x000fe20000000a00 */
[----:B------:R-:W-:Y:S01]  /*0030*/  UISETP.NE.AND UP0, UPT, UR4, URZ, UPT ;  /* 0x0000003f0400728c */ /* 0x000fe2000bf05270 */
[----:B------:R-:W-:Y:S01]  /*0040*/  MOV R2, UR8 ;  /* 0x0000000800027c02 */ /* 0x000fe20008000f00 */
[----:B------:R-:W-:Y:S01]  /*0050*/  IMAD.U32 R3, RZ, RZ, UR9 ;  /* 0x00000009ff037e24 */ /* 0x000fe2000f8e00ff */
[----:B------:R-:W-:Y:S01]  /*0060*/  ULDC.64 UR4, c[0x0][0x2e8] ;  /* 0x0000ba0000047ab9 */ /* 0x000fe20000000a00 */
[----:B------:R-:W0:Y:S01]  /*0070*/  S2R R50, SR_TID.X ;  /* 0x0000000000327919 */ /* 0x000e220000002100 */
[----:B------:R-:W1:Y:S01]  /*0080*/  LDC R7, c[0x0][0x218] ;  /* 0x00008600ff077b82 */ /* 0x000e620000000800 */
[----:B------:R-:W-:-:S05]  /*0090*/  PLOP3.LUT P0, PT, PT, PT, UP0, 0x80, 0x0 ;  /* 0x000000000000781c */ /* 0x000fca0003f0f008 */
[----:B------:R-:W-:Y:S01]  /*00a0*/  @UP0 UMOV UR6, UR4 ;  /* 0x0000000400060c82 */ /* 0x000fe20008000000 */
[----:B------:R-:W-:Y:S01]  /*00b0*/  @UP0 UMOV UR7, UR5 ;  /* 0x0000000500070c82 */ /* 0x000fe20008000000 */
[----:B------:R-:W-:Y:S01]  /*00c0*/  MOV R4, UR6 ;  /* 0x0000000600047c02 */ /* 0x000fe20008000f00 */
[----:B------:R-:W-:Y:S01]  /*00d0*/  IMAD.U32 R5, RZ, RZ, UR7 ;  /* 0x00000007ff057e24 */ /* 0x000fe2000f8e00ff */
[----:B------:R-:W-:Y:S01]  /*00e0*/  ULDC.64 UR6, c[0x0][0x208] ;  /* 0x0000820000067ab9 */ /* 0x000fe20000000a00 */
[----:B------:R-:W2:Y:S01]  /*00f0*/  S2R R6, SR_CTAID.X ;  /* 0x0000000000067919 */ /* 0x000ea20000002500 */
[----:B------:R-:W-:-:S03]  /*0100*/  @UP0 ULDC UR12, c[0x0][0x2f0] ;  /* 0x0000bc00000c0ab9 */ /* 0x000fc60000000800 */
[----:B------:R-:W3:Y:S04]  /*0110*/  @P0 LDG.E.64 R4, desc[UR6][R4.64] ;  /* 0x0000000604040981 */ /* 0x000ee8000c1e1b00 */
[----:B------:R-:W4:Y:S01]  /*0120*/  @P0 LDG.E.64 R2, desc[UR6][R2.64] ;  /* 0x0000000602020981 */ /* 0x000f22000c1e1b00 */
[----:B------:R-:W-:Y:S01]  /*0130*/  BSSY B0, `(.L_x_8156) ;  /* 0x0000028000007945 */ /* 0x000fe20003800000 */
[----:B-1----:R-:W-:-:S04]  /*0140*/  SHF.R.S32.HI R0, RZ, 0x1f, R7 ;  /* 0x0000001fff007819 */ /* 0x002fc80000011407 */
[----:B------:R-:W-:Y:S02]  /*0150*/  LEA.HI R0, R0, R7, RZ, 0x2 ;  /* 0x0000000700007211 */ /* 0x000fe400078f10ff */
[----:B0-----:R-:W-:Y:S02]  /*0160*/  LOP3.LUT R13, R50, 0x1f, RZ, 0xc0, !PT ;  /* 0x0000001f320d7812 */ /* 0x001fe400078ec0ff */
[----:B------:R-:W-:Y:S02]  /*0170*/  SHF.R.U32.HI R51, RZ, 0x5, R50 ;  /* 0x00000005ff337819 */ /* 0x000fe40000011632 */
[----:B------:R-:W-:-:S04]  /*0180*/  LOP3.LUT R43, R13, 0x1f, RZ, 0x3c, !PT ;  /* 0x0000001f0d2b7812 */ /* 0x000fc800078e3cff */
[----:B------:R-:W-:-:S04]  /*0190*/  LEA.HI.SX32 R43, R0, R43, 0x1e ;  /* 0x0000002b002b7211 */ /* 0x000fc800078ff2ff */
[C---:B------:R-:W-:Y:S02]  /*01a0*/  LOP3.LUT P1, RZ, R43.reuse, 0xffffffe0, RZ, 0xc0, !PT ;  /* 0xffffffe02bff7812 */ /* 0x040fe4000782c0ff */
[----:B------:R-:W-:Y:S02]  /*01b0*/  ISETP.GE.U32.AND P3, PT, R43, 0x40, PT ;  /* 0x000000402b00780c */ /* 0x000fe40003f66070 */
[----:B--2---:R-:W-:Y:S02]  /*01c0*/  LEA R51, R6, R51, 0x2 ;  /* 0x0000003306337211 */ /* 0x004fe400078e10ff */
[----:B------:R-:W-:Y:S02]  /*01d0*/  P2R R52, PR, RZ, 0x8 ;  /* 0x00000008ff347803 */ /* 0x000fe40000000000 */
[----:B---3--:R-:W-:Y:S02]  /*01e0*/  @P0 R2UR UR10, R4 ;  /* 0x00000000040a02ca */ /* 0x008fe400000e0000 */
[----:B------:R-:W-:-:S02]  /*01f0*/  @P0 R2UR UR11, R5 ;  /* 0x00000000050b02ca */ /* 0x000fc400000e0000 */
[----:B----4-:R-:W-:Y:S02]  /*0200*/  @P0 R2UR UR9, R3 ;  /* 0x00000000030902ca */ /* 0x010fe400000e0000 */
[----:B------:R-:W-:-:S07]  /*0210*/  @P0 R2UR UR8, R2 ;  /* 0x00000000020802ca */ /* 0x000fce00000e0000 */
[----:B------:R-:W-:-:S03]  /*0220*/  @UP0 UIADD3 UR4, UP1, UR10, UR12, URZ ;  /* 0x0000000c0a040290 */ /* 0x000fc6000ff3e03f */
[----:B------:R-:W-:Y:S01]  /*0230*/  ULDC UR10, c[0x0][0x0] ;  /* 0x00000000000a7ab9 */ /* 0x000fe20000000800 */
[----:B------:R-:W-:Y:S01]  /*0240*/  @UP0 UIADD3.X UR5, URZ, UR11, URZ, UP1, !UPT ;  /* 0x0000000b3f050290 */ /* 0x000fe20008ffe43f */
[----:B------:R-:W-:Y:S01]  /*0250*/  IMAD R50, R6, UR10, R50 ;  /* 0x0000000a06327c24 */ /* 0x000fe2000f8e0232 */
[----:B------:R-:W-:Y:S02]  /*0260*/  UIADD3 UR16, UR9, -0x126145ec, URZ ;  /* 0xed9eba1409107890 */ /* 0x000fe4000fffe03f */
[----:B------:R-:W-:Y:S02]  /*0270*/  USHF.R.U64 UR11, UR4, 0x2, UR5 ;  /* 0x00000002040b7899 */ /* 0x000fe40008001205 */
[----:B------:R-:W-:Y:S02]  /*0280*/  UIADD3 UR18, UR9, -0x24c28bd8, URZ ;  /* 0xdb3d742809127890 */ /* 0x000fe4000fffe03f */
[----:B------:R-:W-:Y:S02]  /*0290*/  UIADD3 UR19, UR9, -0x695add53, URZ ;  /* 0x96a522ad09137890 */ /* 0x000fe4000fffe03f */
[----:B------:R-:W-:Y:S01]  /*02a0*/  IMAD.U32 R49, RZ, RZ, UR11 ;  /* 0x0000000bff317e24 */ /* 0x000fe2000f8e00ff */
[----:B------:R-:W-:Y:S09]  /*02b0*/  @!P1 BRA `(.L_x_8157) ;  /* 0x00000000003c9947 */ /* 0x000ff20003800000 */
        /* <DEDUP_REMOVED lines=13> */
[----:B------:R-:W-:Y:S02]  /*0390*/  LOP3.LUT R13, R13, 0x20, RZ, 0xfc, !PT ;  /* 0x000000200d0d7812 */ /* 0x000fe400078efcff */
[----:B0-----:R-:W-:-:S07]  /*03a0*/  @!P0 CS2R R40, SRZ ;  /* 0x0000000000288805 */ /* 0x001fce000001ff00 */
.L_x_8157:
[----:B------:R-:W-:Y:S05]  /*03b0*/  BSYNC B0 ;  /* 0x0000000000007941 */ /* 0x000fea0003800000 */
.L_x_8156:
        /* <DEDUP_REMOVED lines=16> */
.L_x_8159:
[----:B------:R-:W-:Y:S05]  /*04c0*/  BSYNC B0 ;  /* 0x0000000000007941 */ /* 0x000fea0003800000 */
.L_x_8158:
[----:B------:R-:W-:Y:S01]  /*04d0*/  ULDC UR10, c[0x0][0x214] ;  /* 0x00008500000a7ab9 */ /* 0x000fe20000000800 */
[----:B------:R-:W-:Y:S01]  /*04e0*/  UIADD3 UR17, UR9, 0x1fd5c5a3, URZ ;  /* 0x1fd5c5a309117890 */ /* 0x000fe2000fffe03f */
[----:B------:R-:W-:Y:S01]  /*04f0*/  ISETP.GE.AND P0, PT, R51, UR10, PT ;  /* 0x0000000a33007c0c */ /* 0x000fe2000bf06270 */
[----:B------:R-:W-:-:S12]  /*0500*/  UIADD3 UR15, UR9, 0x76cf5d0a, URZ ;  /* 0x76cf5d0a090f7890 */ /* 0x000fd8000fffe03f */
[----:B------:R-:W-:Y:S05]  /*0510*/  @P0 EXIT ;  /* 0x000000000000094d */ /* 0x000fea0003800000 */
[C---:B------:R-:W-:Y:S01]  /*0520*/  IMAD.HI.U32 R10, R49.reuse, -0x2daee0ad, RZ ;  /* 0xd2511f53310a7827 */ /* 0x040fe200078e00ff */
[----:B------:R-:W-:Y:S01]  /*0530*/  USHF.R.U32.HI UR5, URZ, 0x2, UR5 ;  /* 0x000000023f057899 */ /* 0x000fe20008011605 */
[----:B------:R-:W-:Y:S01]  /*0540*/  MOV R11, UR8 ;  /* 0x00000008000b7c02 */ /* 0x000fe20008000f00 */
[----:B------:R-:W-:Y:S01]  /*0550*/  UIADD3 UR20, UR8, -0x61c88647, URZ ;  /* 0x9e3779b908147890 */ /* 0x000fe2000fffe03f */
[----:B------:R-:W-:Y:S01]  /*0560*/  IMAD.HI.U32 R0, R50, -0x326172a9, RZ ;  /* 0xcd9e8d5732007827 */ /* 0x000fe200078e00ff */
[----:B------:R-:W-:Y:S01]  /*0570*/  LOP3.LUT R10, R10, UR9, RZ, 0x3c, !PT ;  /* 0x000000090a0a7c12 */ /* 0x000fe2000f8e3cff */
[----:B------:R-:W-:Y:S01]  /*0580*/  UIADD3 UR21, UR9, -0x4498517b, URZ ;  /* 0xbb67ae8509157890 */ /* 0x000fe2000fffe03f */
[----:B-----5:R-:W-:Y:S01]  /*0590*/  SHF.R.U64 R36, R6, 0x10, R7 ;  /* 0x0000001006247819 */ /* 0x020fe20000001207 */
[----:B------:R-:W-:Y:S01]  /*05a0*/  IMAD R13, R49, -0x2daee0ad, RZ ;  /* 0xd2511f53310d7824 */ /* 0x000fe200078e02ff */
[----:B------:R-:W-:Y:S01]  /*05b0*/  LOP3.LUT R0, R0, UR5, R11, 0x96, !PT ;  /* 0x0000000500007c12 */ /* 0x000fe2000f8e960b */
[----:B------:R-:W-:Y:S01]  /*05c0*/  IMAD R11, R50, -0x326172a9, RZ ;  /* 0xcd9e8d57320b7824 */ /* 0x000fe200078e02ff */
[----:B------:R-:W-:Y:S01]  /*05d0*/  UIADD3 UR22, UR8, 0x3c6ef372, URZ ;  /* 0x3c6ef37208167890 */ /* 0x000fe2000fffe03f */
[----:B------:R-:W-:Y:S01]  /*05e0*/  IMAD.HI.U32 R12, R10, -0x326172a9, RZ ;  /* 0xcd9e8d570a0c7827 */ /* 0x000fe200078e00ff */
[----:B------:R-:W-:Y:S01]  /*05f0*/  UIADD3 UR23, UR8, -0x255992d5, URZ ;  /* 0xdaa66d2b08177890 */ /* 0x000fe2000fffe03f */
[----:B------:R-:W-:Y:S01]  /*0600*/  MOV R34, R7 ;  /* 0x0000000700227202 */ /* 0x000fe20000000f00 */
[----:B------:R-:W-:Y:S01]  /*0610*/  UIADD3 UR24, UR9, 0x32370b8f, URZ ;  /* 0x32370b8f09187890 */ /* 0x000fe2000fffe03f */
[----:B------:R-:W-:Y:S01]  /*0620*/  IMAD.HI.U32 R14, R0, -0x2daee0ad, RZ ;  /* 0xd2511f53000e7827 */ /* 0x000fe200078e00ff */
[----:B------:R-:W-:Y:S01]  /*0630*/  LOP3.LUT R11, R12, UR20, R11, 0x96, !PT ;  /* 0x000000140c0b7c12 */ /* 0x000fe2000f8e960b */
[----:B------:R-:W-:Y:S01]  /*0640*/  UIADD3 UR25, UR8, 0x78dde6e4, URZ ;  /* 0x78dde6e408197890 */ /* 0x000fe2000fffe03f */
[----:B------:R-:W-:Y:S01]  /*0650*/  SHF.R.U32.HI R35, RZ, 0x10, R7 ;  /* 0x00000010ff237819 */ /* 0x000fe20000011607 */
        /* <DEDUP_REMOVED lines=10> */
[----:B------:R-:W-:Y:S01]  /*0700*/  MOV R30, R9 ;  /* 0x00000009001e7202 */ /* 0x000fe20000000f00 */
[----:B------:R-:W-:Y:S01]  /*0710*/  UIADD3 UR28, UR8, -0x4ab325aa, URZ ;  /* 0xb54cda56081c7890 */ /* 0x000fe2000fffe03f */
[----:B------:R-:W-:Y:S01]  /*0720*/  IMAD R13, R13, -0x326172a9, RZ ;  /* 0xcd9e8d570d0d7824 */ /* 0x000fe200078e02ff */
[----:B------:R-:W-:Y:S01]  /*0730*/  LOP3.LUT R10, R15, UR22, R10, 0x96, !PT ;  /* 0x000000160f0a7c12 */ /* 0x000fe2000f8e960a */
[----:B------:R-:W-:Y:S01]  /*0740*/  IMAD.HI.U32 R12, R0, -0x326172a9, RZ ;  /* 0xcd9e8d57000c7827 */ /* 0x000fe200078e00ff */
[----:B------:R-:W-:Y:S01]  /*0750*/  UIADD3 UR30, UR8, 0x5384540f, URZ ;  /* 0x5384540f081e7890 */ /* 0x000fe2000fffe03f */
[----:B------:R-:W-:Y:S01]  /*0760*/  SHF.R.U32.HI R31, RZ, 0x10, R9 ;  /* 0x00000010ff1f7819 */ /* 0x000fe20000011609 */
[----:B------:R-:W-:Y:S01]  /*0770*/  UIADD3 UR31, UR8, -0xe443238, URZ ;  /* 0xf1bbcdc8081f7890 */ /* 0x000fe2000fffe03f */
[----:B------:R-:W-:Y:S01]  /*0780*/  IMAD R11, R11, -0x2daee0ad, RZ ;  /* 0xd2511f530b0b7824 */ /* 0x000fe200078e02ff */
[----:B------:R-:W-:Y:S01]  /*0790*/  LOP3.LUT R12, R12, UR23, R13, 0x96, !PT ;  /* 0x000000170c0c7c12 */ /* 0x000fe2000f8e960d */
[----:B------:R-:W-:Y:S01]  /*07a0*/  IMAD.HI.U32 R14, R10, -0x2daee0ad, RZ ;  /* 0xd2511f530a0e7827 */ /* 0x000fe200078e00ff */
[----:B------:R-:W-:Y:S01]  /*07b0*/  SHF.R.U64 R28, R2, 0x10, R3 ;  /* 0x00000010021c7819 */ /* 0x000fe20000001203 */
[----:B------:R-:W-:Y:S01]  /*07c0*/  UIADD3 UR32, UR8, -0x700cb87f, URZ ;  /* 0x8ff3478108207890 */ /* 0x000fe2000fffe03f */
[----:B------:R-:W-:Y:S01]  /*07d0*/  BSSY B0, `(.L_x_8160) ;  /* 0x00003a7000007945 */ /* 0x000fe20003800000 */
[----:B------:R-:W-:Y:S01]  /*07e0*/  IMAD R10, R10, -0x2daee0ad, RZ ;  /* 0xd2511f530a0a7824 */ /* 0x000fe200078e02ff */
[----:B------:R-:W-:Y:S01]  /*07f0*/  LOP3.LUT R11, R14, UR24, R11, 0x96, !PT ;  /* 0x000000180e0b7c12 */ /* 0x000fe2000f8e960b */
[----:B------:R-:W-:Y:S01]  /*0800*/  IMAD.HI.U32 R15, R12, -0x2daee0ad, RZ ;  /* 0xd2511f530c0f7827 */ /* 0x000fe200078e00ff */
[----:B------:R-:W-:Y:S01]  /*0810*/  ULOP3.LUT UR4, UR4, 0x3, URZ, 0xc0, !UPT ;  /* 0x0000000304047892 */ /* 0x000fe2000f8ec03f */
[----:B------:R-:W-:-:S02]  /*0820*/  ULDC.64 UR10, c[0x0][0x270] ;  /* 0x00009c00000a7ab9 */ /* 0x000fc40000000a00 */
[----:B------:R-:W-:Y:S01]  /*0830*/  IMAD R0, R0, -0x326172a9, RZ ;  /* 0xcd9e8d5700007824 */ /* 0x000fe200078e02ff */
[----:B------:R-:W-:Y:S01]  /*0840*/  LOP3.LUT R10, R15, UR16, R10, 0x96, !PT ;  /* 0x000000100f0a7c12 */ /* 0x000fe2000f8e960a */
[C---:B------:R-:W-:Y:S01]  /*0850*/  IMAD.HI.U32 R13, R11.reuse, -0x326172a9, RZ ;  /* 0xcd9e8d570b0d7827 */ /* 0x040fe200078e00ff */
        /* <DEDUP_REMOVED lines=9> */
[C---:B------:R-:W-:Y:S01]  /*08f0*/  IMAD.HI.U32 R13, R0.reuse, -0x2daee0ad, RZ ;  /* 0xd2511f53000d7827 */ /* 0x040fe200078e00ff */
[----:B------:R-:W-:Y:S01]  /*0900*/  UISETP.NE.AND UP1, UPT, UR10, URZ, UPT ;  /* 0x0000003f0a00728c */ /* 0x000fe2000bf25270 */
[----:B------:R-:W-:Y:S02]  /*0910*/  ULDC UR14, c[0x0][0x2d8] ;  /* 0x0000b600000e7ab9 */ /* 0x000fe40000000800 */
        /* <DEDUP_REMOVED lines=10> */
[----:B------:R-:W-:-:S04]  /*09c0*/  IMAD.HI.U32 R7, R0, -0x326172a9, RZ ;  /* 0xcd9e8d5700077827 */ /* 0x000fc800078e00ff */
[----:B------:R-:W-:Y:S01]  /*09d0*/  IMAD.MOV.U32 R37, RZ, RZ, R6 ;  /* 0x000000ffff257224 */ /* 0x000fe200078e0006 */
[----:B------:R-:W-:Y:S01]  /*09e0*/  LOP3.LUT R7, R7, UR30, R12, 0x96, !PT ;  /* 0x0000001e07077c12 */ /* 0x000fe2000f8e960c */
[----:B------:R-:W-:Y:S02]  /*09f0*/  IMAD R11, R11, -0x2daee0ad, RZ ;  /* 0xd2511f530b0b7824 */ /* 0x000fe400078e02ff */
[----:B------:R-:W-:-:S04]  /*0a00*/  IMAD.HI.U32 R6, R10, -0x2daee0ad, RZ ;  /* 0xd2511f530a067827 */ /* 0x000fc800078e00ff */
[----:B------:R-:W-:Y:S01]  /*0a10*/  IMAD.MOV.U32 R33, RZ, RZ, R8 ;  /* 0x000000ffff217224 */ /* 0x000fe200078e0008 */
[----:B------:R-:W-:Y:S01]  /*0a20*/  LOP3.LUT R8, R6, UR17, R11, 0x96, !PT ;  /* 0x0000001106087c12 */ /* 0x000fe2000f8e960b */
[----:B------:R-:W-:Y:S01]  /*0a30*/  IMAD R13, R10, -0x2daee0ad, RZ ;  /* 0xd2511f530a0d7824 */ /* 0x000fe200078e02ff */
[----:B------:R-:W-:Y:S01]  /*0a40*/  MOV R11, R3 ;  /* 0x00000003000b7202 */ /* 0x000fe20000000f00 */
[----:B------:R-:W-:Y:S01]  /*0a50*/  IMAD.WIDE.U32 R6, R7, -0x2daee0ad, RZ ;  /* 0xd2511f5307067825 */ /* 0x000fe200078e00ff */
[----:B------:R-:W-:-:S03]  /*0a60*/  SHF.R.U32.HI R10, RZ, 0x10, R3 ;  /* 0x00000010ff0a7819 */ /* 0x000fc60000011603 */
[----:B------:R-:W-:Y:S01]  /*0a70*/  IMAD.MOV.U32 R29, RZ, RZ, R2 ;  /* 0x000000ffff1d7224 */ /* 0x000fe200078e0002 */
[----:B------:R-:W-:Y:S01]  /*0a80*/  LOP3.LUT R2, R7, UR18, R13, 0x96, !PT ;  /* 0x0000001207027c12 */ /* 0x000fe2000f8e960d */
[----:B------:R-:W-:Y:S01]  /*0a90*/  IMAD R44, R0, -0x326172a9, RZ ;  /* 0xcd9e8d57002c7824 */ /* 0x000fe200078e02ff */
[----:B------:R-:W-:Y:S01]  /*0aa0*/  MOV R7, R5 ;  /* 0x0000000500077202 */ /* 0x000fe20000000f00 */
[----:B------:R-:W-:Y:S01]  /*0ab0*/  IMAD.HI.U32 R9, R8, -0x326172a9, RZ ;  /* 0xcd9e8d5708097827 */ /* 0x000fe200078e00ff */
[----:B------:R-:W-:-:S03]  /*0ac0*/  SHF.R.U32.HI R0, RZ, 0x10, R5 ;  /* 0x00000010ff007819 */ /* 0x000fc60000011605 */
[----:B------:R-:W-:Y:S01]  /*0ad0*/  IMAD R45, R8, -0x326172a9, RZ ;  /* 0xcd9e8d57082d7824 */ /* 0x000fe200078e02ff */
[----:B------:R-:W-:Y:S01]  /*0ae0*/  LOP3.LUT R44, R9, UR31, R44, 0x96, !PT ;  /* 0x0000001f092c7c12 */ /* 0x000fe2000f8e962c */
[----:B------:R-:W-:Y:S01]  /*0af0*/  IMAD.WIDE.U32 R2, R2, -0x326172a9, RZ ;  /* 0xcd9e8d5702027825 */ /* 0x000fe200078e00ff */
[----:B------:R-:W-:Y:S02]  /*0b00*/  SHF.R.U64 R8, R4, 0x10, R5 ;  /* 0x0000001004087819 */ /* 0x000fe40000001205 */
[----:B------:R-:W-:Y:S01]  /*0b10*/  SHF.R.U64 R5, R40, 0x10, R41 ;  /* 0x0000001028057819 */ /* 0x000fe20000001229 */
[----:B------:R-:W-:Y:S01]  /*0b20*/  IMAD.HI.U32 R47, R44, -0x2daee0ad, RZ ;  /* 0xd2511f532c2f7827 */ /* 0x000fe200078e00ff */
[----:B------:R-:W-:Y:S02]  /*0b30*/  LOP3.LUT R45, R3, UR32, R45, 0x96, !PT ;  /* 0x00000020032d7c12 */ /* 0x000fe4000f8e962d */
[----:B------:R-:W-:Y:S01]  /*0b40*/  SHF.R.U64 R3, R38, 0x10, R39 ;  /* 0x0000001026037819 */ /* 0x000fe20000001227 */
[----:B------:R-:W-:Y:S01]  /*0b50*/  IMAD.MOV.U32 R9, RZ, RZ, R4 ;  /* 0x000000ffff097224 */ /* 0x000fe200078e0004 */
[----:B------:R-:W-:Y:S01]  /*0b60*/  SHF.R.U32.HI R4, RZ, 0x10, R41 ;  /* 0x00000010ff047819 */ /* 0x000fe20000011629 */
[----:B------:R-:W-:Y:S01]  /*0b70*/  IMAD.MOV.U32 R46, RZ, RZ, R2 ;  /* 0x000000ffff2e7224 */ /* 0x000fe200078e0002 */
[----:B------:R-:W-:Y:S01]  /*0b80*/  SHF.R.U32.HI R2, RZ, 0x10, R39 ;  /* 0x00000010ff027819 */ /* 0x000fe20000011627 */
[----:B------:R-:W-:Y:S01]  /*0b90*/  HADD2.F32 R42, -RZ, R40.H0_H0 ;  /* 0x20000028ff2a7230 */ /* 0x000fe20000004100 */
[----:B------:R-:W-:Y:S01]  /*0ba0*/  LOP3.LUT R47, R47, UR19, R6, 0x96, !PT ;  /* 0x000000132f2f7c12 */ /* 0x000fe2000f8e9606 */
[----:B------:R-:W-:Y:S01]  /*0bb0*/  HADD2.F32 R40, -RZ, R38.H0_H0 ;  /* 0x20000026ff287230 */ /* 0x000fe20000004100 */
[----:B------:R-:W-:Y:S01]  /*0bc0*/  HFMA2.MMA R38, -RZ, RZ, 0, 0 ;  /* 0x00000000ff267435 */ /* 0x000fe200000001ff */
[----:B------:R-:W-:Y:S01]  /*0bd0*/  HADD2.F32 R6, -RZ, R0.H0_H0 ;  /* 0x20000000ff067230 */ /* 0x000fe20000004100 */
[----:B------:R-:W-:Y:S01]  /*0be0*/  MOV R0, UR4 ;  /* 0x0000000400007c02 */ /* 0x000fe20008000f00 */
        /* <DEDUP_REMOVED lines=21> */
[----:B------:R-:W-:Y:S02]  /*0d40*/  IMAD.U32 R48, RZ, RZ, UR5 ;  /* 0x00000005ff307e24 */ /* 0x000fe4000f8e00ff */
[----:B------:R-:W-:-:S07]  /*0d50*/  IMAD R44, R44, -0x2daee0ad, RZ ;  /* 0xd2511f532c2c7824 */ /* 0x000fce00078e02ff */
.L_x_8226:
[----:B------:R-:W-:Y:S01]  /*0d60*/  PLOP3.LUT P0, PT, PT, PT, UP0, 0x80, 0x0 ;  /* 0x000000000000781c */ /* 0x000fe20003f0f008 */
[----:B------:R-:W-:Y:S01]  /*0d70*/  IMAD.MOV.U32 R24, RZ, RZ, 0x4 ;  /* 0x00000004ff187424 */ /* 0x000fe200078e00ff */
[----:B------:R-:W-:Y:S01]  /*0d80*/  PLOP3.LUT P2, PT, PT, PT, UP0, 0x80, 0x0 ;  /* 0x000000000000781c */ /* 0x000fe20003f4f008 */
[----:B------:R-:W-:Y:S01]  /*0d90*/  @UP0 ULDC.64 UR4, c[0x0][0x270] ;  /* 0x00009c0000040ab9 */ /* 0x000fe20000000a00 */
[----:B------:R-:W-:-:S09]  /*0da0*/  MOV R27, 0x3f800000 ;  /* 0x3f800000001b7802 */ /* 0x000fd20000000f00 */
        /* <DEDUP_REMOVED lines=8> */
[----:B------:R-:W-:-:S05]  /*0e30*/  LEA.HI.SX32 R53, R53, R26, 0x1e ;  /* 0x0000001a35357211 */ /* 0x000fca00078ff2ff */
[----:B------:R-:W-:Y:S01]  /*0e40*/  IMAD.MOV.U32 R54, RZ, RZ, R53 ;  /* 0x000000ffff367224 */ /* 0x000fe200078e0035 */
        /* <DEDUP_REMOVED lines=22> */
.L_x_8164:
[----:B------:R-:W-:-:S07]  /*0fb0*/  MOV R56, R46 ;  /* 0x0000002e00387202 */ /* 0x000fce0000000f00 */
.L_x_8165:
[----:B------:R-:W-:Y:S05]  /*0fc0*/  BSYNC B2 ;  /* 0x0000000000027941 */ /* 0x000fea0003800000 */
.L_x_8163:
        /* <DEDUP_REMOVED lines=16> */
.L_x_8169:
[----:B------:R-:W-:Y:S05]  /*10d0*/  BSYNC B3 ;  /* 0x0000000000037941 */ /* 0x000fea0003800000 */
.L_x_8168:
        /* <DEDUP_REMOVED lines=43> */
.L_x_8167:
[----:B------:R-:W-:Y:S05]  /*1390*/  BSYNC B2 ;  /* 0x0000000000027941 */ /* 0x000fea0003800000 */
.L_x_8166:
[----:B------:R-:W0:Y:S01]  /*13a0*/  LDC R54, c[0x0][0x298] ;  /* 0x0000a600ff367b82 */ /* 0x000e220000000800 */
[----:B------:R-:W-:Y:S01]  /*13b0*/  I2FP.F32.U32 R59, R56 ;  /* 0x00000038003b7245 */ /* 0x000fe20000201000 */
[----:B------:R-:W-:Y:S01]  /*13c0*/  HFMA2.MMA R56, -RZ, RZ, 0.1171875, 0 ;  /* 0x2f800000ff387435 */ /* 0x000fe200000001ff */
[----:B-----5:R-:W-:Y:S01]  /*13d0*/  FMUL.FTZ R61, R16, R27 ;  /* 0x0000001b103d7220 */ /* 0x020fe20000410000 */
[----:B------:R-:W-:Y:S01]  /*13e0*/  ISETP.NE.U32.AND P0, PT, R24, RZ, PT ;  /* 0x000000ff1800720c */ /* 0x000fe20003f05070 */
[----:B------:R-:W-:Y:S01]  /*13f0*/  BSSY B2, `(.L_x_8170) ;  /* 0x0000015000027945 */ /* 0x000fe20003800000 */
[C---:B------:R-:W-:Y:S01]  /*1400*/  ISETP.NE.AND P3, PT, R57.reuse, 0x1, PT ;  /* 0x000000013900780c */ /* 0x040fe20003f65270 */
[----:B------:R-:W-:Y:S01]  /*1410*/  VIADD R24, R57, 0x1 ;  /* 0x0000000139187836 */ /* 0x000fe20000000000 */
[----:B------:R-:W1:Y:S01]  /*1420*/  LDC R55, c[0x0][0x294] ;  /* 0x0000a500ff377b82 */ /* 0x000e620000000800 */
[----:B------:R-:W-:-:S03]  /*1430*/  ISETP.NE.AND.EX P0, PT, R25, RZ, PT, P0 ;  /* 0x000000ff1900720c */ /* 0x000fc60003f05300 */
[----:B------:R-:W-:Y:S01]  /*1440*/  FFMA.FTZ R0, R59, R56, 1.1641532182693481445e-10 ;  /* 0x2f0000003b007423 */ /* 0x000fe20000010038 */
[----:B0-----:R-:W-:-:S04]  /*1450*/  FMUL.FTZ R61, R61, R54 ;  /* 0x000000363d3d7220 */ /* 0x001fc80000410000 */
[----:B-1----:R-:W-:-:S04]  /*1460*/  FSETP.GTU.FTZ.AND P2, PT, R0, R55, PT ;  /* 0x000000370000720b */ /* 0x002fc80003f5c000 */
        /* <DEDUP_REMOVED lines=12> */
.L_x_8171:
[----:B------:R-:W-:-:S07]  /*1530*/  IMAD.MOV.U32 R0, RZ, RZ, R46 ;  /* 0x000000ffff007224 */ /* 0x000fce00078e002e */
.L_x_8172:
[----:B------:R-:W-:Y:S05]  /*1540*/  BSYNC B2 ;  /* 0x0000000000027941 */ /* 0x000fea0003800000 */
.L_x_8170:
        /* <DEDUP_REMOVED lines=16> */
.L_x_8176:
[----:B------:R-:W-:Y:S05]  /*1650*/  BSYNC B3 ;  /* 0x0000000000037941 */ /* 0x000fea0003800000 */
.L_x_8175:
        /* <DEDUP_REMOVED lines=41> */
[----:B------:R-:W-:Y:S01]  /*18f0*/  IMAD.MOV.U32 R44, RZ, RZ, R24 ;  /* 0x000000ffff2c7224 */ /* 0x000fe200078e0018 */
[----:B------:R-:W-:-:S11]  /*1900*/  HFMA2.MMA R24, -RZ, RZ, 0, 0 ;  /* 0x00000000ff187435 */ /* 0x000fd600000001ff */
.L_x_8174:
[----:B------:R-:W-:Y:S05]  /*1910*/  BSYNC B2 ;  /* 0x0000000000027941 */ /* 0x000fea0003800000 */
.L_x_8173:
[----:B------:R-:W-:Y:S01]  /*1920*/  I2FP.F32.U32 R25, R0 ;  /* 0x0000000000197245 */ /* 0x000fe20000201000 */
[----:B------:R-:W-:Y:S01]  /*1930*/  FMUL.FTZ R17, R17, R27 ;  /* 0x0000001b11117220 */ /* 0x000fe20000410000 */
[C---:B------:R-:W-:Y:S01]  /*1940*/  ISETP.NE.AND P4, PT, R24.reuse, 0x1, PT ;  /* 0x000000011800780c */ /* 0x040fe20003f85270 */
[----:B------:R-:W-:Y:S01]  /*1950*/  BSSY B2, `(.L_x_8177) ;  /* 0x0000012000027945 */ /* 0x000fe20003800000 */
[----:B------:R-:W-:Y:S02]  /*1960*/  VIADD R58, R24, 0x1 ;  /* 0x00000001183a7836 */ /* 0x000fe40000000000 */
[----:B------:R-:W-:Y:S01]  /*1970*/  FFMA.FTZ R0, R25, R56, 1.1641532182693481445e-10 ;  /* 0x2f00000019007423 */ /* 0x000fe20000010038 */
[----:B------:R-:W-:-:S04]  /*1980*/  FMUL.FTZ R17, R17, R54 ;  /* 0x0000003611117220 */ /* 0x000fc80000410000 */
        /* <DEDUP_REMOVED lines=13> */
.L_x_8178:
[----:B------:R-:W-:-:S07]  /*1a60*/  IMAD.MOV.U32 R0, RZ, RZ, R46 ;  /* 0x000000ffff007224 */ /* 0x000fce00078e002e */
.L_x_8179:
[----:B------:R-:W-:Y:S05]  /*1a70*/  BSYNC B2 ;  /* 0x0000000000027941 */ /* 0x000fea0003800000 */
.L_x_8177:
        /* <DEDUP_REMOVED lines=16> */
.L_x_8183:
[----:B------:R-:W-:Y:S05]  /*1b80*/  BSYNC B3 ;  /* 0x0000000000037941 */ /* 0x000fea0003800000 */
.L_x_8182:
        /* <DEDUP_REMOVED lines=43> */
.L_x_8181:
[----:B------:R-:W-:Y:S05]  /*1e40*/  BSYNC B2 ;  /* 0x0000000000027941 */ /* 0x000fea0003800000 */
.L_x_8180:
[----:B------:R-:W-:Y:S01]  /*1e50*/  I2FP.F32.U32 R25, R0 ;  /* 0x0000000000197245 */ /* 0x000fe20000201000 */
[----:B------:R-:W-:Y:S01]  /*1e60*/  FMUL.FTZ R57, R18, R27 ;  /* 0x0000001b12397220 */ /* 0x000fe20000410000 */
[----:B------:R-:W-:Y:S01]  /*1e70*/  ISETP.NE.AND P5, PT, R58, 0x1, PT ;  /* 0x000000013a00780c */ /* 0x000fe20003fa5270 */
[----:B------:R-:W-:Y:S02]  /*1e80*/  BSSY B2, `(.L_x_8184) ;  /* 0x0000012000027945 */ /* 0x000fe40003800000 */
[----:B------:R-:W-:Y:S01]  /*1e90*/  FFMA.FTZ R0, R25, R56, 1.1641532182693481445e-10 ;  /* 0x2f00000019007423 */ /* 0x000fe20000010038 */
[----:B------:R-:W-:-:S04]  /*1ea0*/  FMUL.FTZ R57, R57, R54 ;  /* 0x0000003639397220 */ /* 0x000fc80000410000 */
[----:B------:R-:W-:Y:S01]  /*1eb0*/  FSETP.GTU.FTZ.AND P4, PT, R0, R55, PT ;  /* 0x000000370000720b */ /* 0x000fe20003f9c000 */
        /* <DEDUP_REMOVED lines=13> */
.L_x_8185:
[----:B------:R-:W-:-:S07]  /*1f90*/  IMAD.MOV.U32 R57, RZ, RZ, R46 ;  /* 0x000000ffff397224 */ /* 0x000fce00078e002e */
.L_x_8186:
[----:B------:R-:W-:Y:S05]  /*1fa0*/  BSYNC B2 ;  /* 0x0000000000027941 */ /* 0x000fea0003800000 */
.L_x_8184:
        /* <DEDUP_REMOVED lines=16> */
.L_x_8190:
[----:B------:R-:W-:Y:S05]  /*20b0*/  BSYNC B3 ;  /* 0x0000000000037941 */ /* 0x000fea0003800000 */
.L_x_8189:
        /* <DEDUP_REMOVED lines=43> */
.L_x_8188:
[----:B------:R-:W-:Y:S05]  /*2370*/  BSYNC B2 ;  /* 0x0000000000027941 */ /* 0x000fea0003800000 */
.L_x_8187:
[----:B------:R-:W-:Y:S01]  /*2380*/  I2FP.F32.U32 R25, R57 ;  /* 0x0000003900197245 */ /* 0x000fe20000201000 */
[----:B------:R-:W-:Y:S01]  /*2390*/  FMUL.FTZ R19, R19, R27 ;  /* 0x0000001b13137220 */ /* 0x000fe20000410000 */
[----:B------:R-:W-:-:S03]  /*23a0*/  SEL R58, RZ, 0x1, P2 ;  /* 0x00000001ff3a7807 */ /* 0x000fc60001000000 */
[----:B------:R-:W-:Y:S01]  /*23b0*/  FFMA.FTZ R56, R25, R56, 1.1641532182693481445e-10 ;  /* 0x2f00000019387423 */ /* 0x000fe20000010038 */
[----:B------:R-:W-:Y:S01]  /*23c0*/  FMUL.FTZ R19, R19, R54 ;  /* 0x0000003613137220 */ /* 0x000fe20000410000 */
[----:B------:R-:W-:Y:S02]  /*23d0*/  SEL R25, RZ, 0x10000, P4 ;  /* 0x00010000ff197807 */ /* 0x000fe40002000000 */
[----:B------:R-:W-:Y:S02]  /*23e0*/  SEL R54, RZ, 0x100, P3 ;  /* 0x00000100ff367807 */ /* 0x000fe40001800000 */
[----:B------:R-:W-:Y:S02]  /*23f0*/  FSETP.GTU.FTZ.AND P5, PT, R56, R55, PT ;  /* 0x000000373800720b */ /* 0x000fe40003fbc000 */
[----:B------:R-:W-:Y:S02]  /*2400*/  LEA R56, P2, R53, UR10, 0x4 ;  /* 0x0000000a35387c11 */ /* 0x000fe4000f8420ff */
[----:B------:R-:W-:-:S02]  /*2410*/  SEL R24, RZ, 0x1000000, P5 ;  /* 0x01000000ff187807 */ /* 0x000fc40002800000 */
[----:B------:R-:W-:Y:S02]  /*2420*/  FSEL R19, R19, RZ, !P5 ;  /* 0x000000ff13137208 */ /* 0x000fe40006800000 */
[----:B------:R-:W-:Y:S02]  /*2430*/  IADD3 R25, R54, R24, R25 ;  /* 0x0000001836197210 */ /* 0x000fe40007ffe019 */
[C---:B------:R-:W-:Y:S01]  /*2440*/  LEA R24, P3, R53.reuse, UR12, 0x2 ;  /* 0x0000000c35187c11 */ /* 0x040fe2000f8610ff */
[----:B------:R-:W-:Y:S01]  /*2450*/  FMUL.FTZ R19, R10, R19 ;  /* 0x000000130a137220 */ /* 0x000fe20000410000 */
[----:B------:R-:W-:Y:S01]  /*2460*/  LEA.HI.X R57, R53, UR11, RZ, 0x4, P2 ;  /* 0x0000000b35397c11 */ /* 0x000fe200090f24ff */
[----:B------:R-:W-:Y:S01]  /*2470*/  IMAD.IADD R55, R25, 0x1, R58 ;  /* 0x0000000119377824 */ /* 0x000fe200078e023a */
[----:B------:R-:W-:Y:S01]  /*2480*/  LEA.HI.X R25, R53, UR13, RZ, 0x2, P3 ;  /* 0x0000000d35197c11 */ /* 0x000fe200098f14ff */
[----:B------:R-:W-:Y:S01]  /*2490*/  @P0 FADD.FTZ R19, R15, R19 ;  /* 0x000000130f130221 */ /* 0x000fe20000010000 */
[----:B------:R-:W-:-:S04]  /*24a0*/  IADD3 R54, R53, 0x20, RZ ;  /* 0x0000002035367810 */ /* 0x000fc80007ffe0ff */
[----:B------:R0:W-:Y:S04]  /*24b0*/  STG.E.128 desc[UR6][R56.64], R16 ;  /* 0x0000001038007986 */ /* 0x0001e8000c101d06 */
[----:B------:R0:W-:Y:S02]  /*24c0*/  STG.E desc[UR6][R24.64], R55 ;  /* 0x0000003718007986 */ /* 0x0001e4000c101906 */
.L_x_8162:
[----:B------:R-:W-:Y:S05]  /*24d0*/  BSYNC B1 ;  /* 0x0000000000017941 */ /* 0x000fea0003800000 */
.L_x_8161:
        /* <DEDUP_REMOVED lines=24> */
.L_x_8194:
[----:B------:R-:W-:-:S07]  /*2660*/  IMAD.MOV.U32 R58, RZ, RZ, R46 ;  /* 0x000000ffff3a7224 */ /* 0x000fce00078e002e */
.L_x_8195:
[----:B------:R-:W-:Y:S05]  /*2670*/  BSYNC B2 ;  /* 0x0000000000027941 */ /* 0x000fea0003800000 */
.L_x_8193:
        /* <DEDUP_REMOVED lines=16> */
.L_x_8199:
[----:B------:R-:W-:Y:S05]  /*2780*/  BSYNC B3 ;  /* 0x0000000000037941 */ /* 0x000fea0003800000 */
.L_x_8198:
        /* <DEDUP_REMOVED lines=43> */
.L_x_8197:
[----:B------:R-:W-:Y:S05]  /*2a40*/  BSYNC B2 ;  /* 0x0000000000027941 */ /* 0x000fea0003800000 */
.L_x_8196:
[----:B------:R-:W0:Y:S01]  /*2a50*/  LDC R56, c[0x0][0x298] ;  /* 0x0000a600ff387b82 */ /* 0x000e220000000800 */
[----:B------:R-:W-:Y:S01]  /*2a60*/  I2FP.F32.U32 R0, R58 ;  /* 0x0000003a00007245 */ /* 0x000fe20000201000 */
[----:B------:R-:W-:Y:S02]  /*2a70*/  IMAD.MOV.U32 R57, RZ, RZ, 0x2f800000 ;  /* 0x2f800000ff397424 */ /* 0x000fe400078e00ff */
[----:B-----5:R-:W-:Y:S01]  /*2a80*/  FMUL.FTZ R61, R20, R27 ;  /* 0x0000001b143d7220 */ /* 0x020fe20000410000 */
[----:B------:R-:W-:Y:S01]  /*2a90*/  ISETP.NE.U32.AND P0, PT, R24, RZ, PT ;  /* 0x000000ff1800720c */ /* 0x000fe20003f05070 */
[----:B------:R-:W-:Y:S01]  /*2aa0*/  BSSY B2, `(.L_x_8200) ;  /* 0x0000015000027945 */ /* 0x000fe20003800000 */
[----:B------:R-:W-:Y:S01]  /*2ab0*/  FFMA.FTZ R0, R0, R57, 1.1641532182693481445e-10 ;  /* 0x2f00000000007423 */ /* 0x000fe20000010039 */
[----:B------:R-:W-:Y:S01]  /*2ac0*/  ISETP.NE.AND P3, PT, R59, 0x1, PT ;  /* 0x000000013b00780c */ /* 0x000fe20003f65270 */
[----:B------:R-:W1:Y:S01]  /*2ad0*/  LDC R55, c[0x0][0x294] ;  /* 0x0000a500ff377b82 */ /* 0x000e620000000800 */
[----:B------:R-:W-:-:S02]  /*2ae0*/  ISETP.NE.AND.EX P0, PT, R25, RZ, PT, P0 ;  /* 0x000000ff1900720c */ /* 0x000fc40003f05300 */
[----:B------:R-:W-:Y:S01]  /*2af0*/  IADD3 R24, R59, 0x1, RZ ;  /* 0x000000013b187810 */ /* 0x000fe20007ffe0ff */
[----:B0-----:R-:W-:Y:S01]  /*2b00*/  FMUL.FTZ R61, R61, R56 ;  /* 0x000000383d3d7220 */ /* 0x001fe20000410000 */
        /* <DEDUP_REMOVED lines=13> */
.L_x_8201:
[----:B------:R-:W-:-:S07]  /*2be0*/  MOV R0, R46 ;  /* 0x0000002e00007202 */ /* 0x000fce0000000f00 */
.L_x_8202:
[----:B------:R-:W-:Y:S05]  /*2bf0*/  BSYNC B2 ;  /* 0x0000000000027941 */ /* 0x000fea0003800000 */
.L_x_8200:
        /* <DEDUP_REMOVED lines=16> */
.L_x_8206:
[----:B------:R-:W-:Y:S05]  /*2d00*/  BSYNC B3 ;  /* 0x0000000000037941 */ /* 0x000fea0003800000 */
.L_x_8205:
        /* <DEDUP_REMOVED lines=42> */
[----:B------:R-:W-:-:S11]  /*2fb0*/  HFMA2.MMA R24, -RZ, RZ, 0, 0 ;  /* 0x00000000ff187435 */ /* 0x000fd600000001ff */
.L_x_8204:
[----:B------:R-:W-:Y:S05]  /*2fc0*/  BSYNC B2 ;  /* 0x0000000000027941 */ /* 0x000fea0003800000 */
.L_x_8203:
        /* <DEDUP_REMOVED lines=20> */
.L_x_8208:
[----:B------:R-:W-:-:S07]  /*3110*/  MOV R0, R46 ;  /* 0x0000002e00007202 */ /* 0x000fce0000000f00 */
.L_x_8209:
[----:B------:R-:W-:Y:S05]  /*3120*/  BSYNC B2 ;  /* 0x0000000000027941 */ /* 0x000fea0003800000 */
.L_x_8207:
        /* <DEDUP_REMOVED lines=16> */
.L_x_8213:
[----:B------:R-:W-:Y:S05]  /*3230*/  BSYNC B3 ;  /* 0x0000000000037941 */ /* 0x000fea0003800000 */
.L_x_8212:
        /* <DEDUP_REMOVED lines=42> */
[----:B------:R-:W-:-:S10]  /*34e0*/  IMAD.MOV.U32 R44, RZ, RZ, R24 ;  /* 0x000000ffff2c7224 */ /* 0x000fd400078e0018 */
.L_x_8211:
[----:B------:R-:W-:Y:S05]  /*34f0*/  BSYNC B2 ;  /* 0x0000000000027941 */ /* 0x000fea0003800000 */
.L_x_8210:
        /* <DEDUP_REMOVED lines=20> */
.L_x_8215:
[----:B------:R-:W-:-:S07]  /*3640*/  IMAD.MOV.U32 R58, RZ, RZ, R46 ;  /* 0x000000ffff3a7224 */ /* 0x000fce00078e002e */
.L_x_8216:
[----:B------:R-:W-:Y:S05]  /*3650*/  BSYNC B2 ;  /* 0x0000000000027941 */ /* 0x000fea0003800000 */
.L_x_8214:
        /* <DEDUP_REMOVED lines=16> */
.L_x_8220:
[----:B------:R-:W-:Y:S05]  /*3760*/  BSYNC B3 ;  /* 0x0000000000037941 */ /* 0x000fea0003800000 */
.L_x_8219:
        /* <DEDUP_REMOVED lines=43> */
.L_x_8218:
[----:B------:R-:W-:Y:S05]  /*3a20*/  BSYNC B2 ;  /* 0x0000000000027941 */ /* 0x000fea0003800000 */
.L_x_8217:
[----:B------:R-:W-:Y:S01]  /*3a30*/  I2FP.F32.U32 R24, R58 ;  /* 0x0000003a00187245 */ /* 0x000fe20000201000 */
[----:B------:R-:W-:Y:S01]  /*3a40*/  FMUL.FTZ R23, R23, R27 ;  /* 0x0000001b17177220 */ /* 0x000fe20000410000 */
[----:B------:R-:W-:Y:S02]  /*3a50*/  SEL R25, RZ, 0x10000, P4 ;  /* 0x00010000ff197807 */ /* 0x000fe40002000000 */
[----:B------:R-:W-:Y:S01]  /*3a60*/  SEL R27, RZ, 0x100, P3 ;  /* 0x00000100ff1b7807 */ /* 0x000fe20001800000 */
[----:B------:R-:W-:Y:S01]  /*3a70*/  FFMA.FTZ R24, R24, R57, 1.1641532182693481445e-10 ;  /* 0x2f00000018187423 */ /* 0x000fe20000010039 */
[----:B------:R-:W-:Y:S01]  /*3a80*/  FMUL.FTZ R23, R23, R56 ;  /* 0x0000003817177220 */ /* 0x000fe20000410000 */
[----:B------:R-:W-:Y:S02]  /*3a90*/  LEA R56, P3, R54, UR10, 0x4 ;  /* 0x0000000a36387c11 */ /* 0x000fe4000f8620ff */
[----:B------:R-:W-:Y:S02]  /*3aa0*/  SEL R58, RZ, 0x1, P2 ;  /* 0x00000001ff3a7807 */ /* 0x000fe40001000000 */
[----:B------:R-:W-:-:S02]  /*3ab0*/  FSETP.GTU.FTZ.AND P5, PT, R24, R55, PT ;  /* 0x000000371800720b */ /* 0x000fc40003fbc000 */
[----:B------:R-:W-:Y:S02]  /*3ac0*/  LEA.HI.X R57, R54, UR11, RZ, 0x4, P3 ;  /* 0x0000000b36397c11 */ /* 0x000fe400098f24ff */
[----:B------:R-:W-:Y:S02]  /*3ad0*/  FSEL R23, R23, RZ, !P5 ;  /* 0x000000ff17177208 */ /* 0x000fe40006800000 */
[----:B------:R-:W-:-:S03]  /*3ae0*/  SEL R24, RZ, 0x1000000, P5 ;  /* 0x01000000ff187807 */ /* 0x000fc60002800000 */
[----:B------:R-:W-:Y:S01]  /*3af0*/  FMUL.FTZ R23, R6, R23 ;  /* 0x0000001706177220 */ /* 0x000fe20000410000 */
[----:B------:R-:W-:Y:S02]  /*3b00*/  IADD3 R27, R27, R24, R25 ;  /* 0x000000181b1b7210 */ /* 0x000fe40007ffe019 */
[C---:B------:R-:W-:Y:S01]  /*3b10*/  LEA R24, P4, R54.reuse, UR12, 0x2 ;  /* 0x0000000c36187c11 */ /* 0x040fe2000f8810ff */
[----:B------:R-:W-:Y:S01]  /*3b20*/  @P0 FADD.FTZ R23, R15, R23 ;  /* 0x000000170f170221 */ /* 0x000fe20000010000 */
[----:B------:R-:W-:Y:S02]  /*3b30*/  IADD3 R27, R27, R58, RZ ;  /* 0x0000003a1b1b7210 */ /* 0x000fe40007ffe0ff */
[----:B------:R-:W-:Y:S02]  /*3b40*/  LEA.HI.X R25, R54, UR13, RZ, 0x2, P4 ;  /* 0x0000000d36197c11 */ /* 0x000fe4000a0f14ff */
[----:B------:R1:W-:Y:S04]  /*3b50*/  STG.E.128 desc[UR6][R56.64], R20 ;  /* 0x0000001438007986 */ /* 0x0003e8000c101d06 */
[----:B------:R1:W-:Y:S03]  /*3b60*/  STG.E desc[UR6][R24.64], R27 ;  /* 0x0000001b18007986 */ /* 0x0003e6000c101906 */
.L_x_8192:
[----:B------:R-:W-:Y:S05]  /*3b70*/  BSYNC B1 ;  /* 0x0000000000017941 */ /* 0x000fea0003800000 */
.L_x_8191:
        /* <DEDUP_REMOVED lines=51> */
.L_x_8238:
        /* <DEDUP_REMOVED lines=33> */
.L_x_8223:
[----:B------:R-:W-:Y:S05]  /*40c0*/  BSYNC B1 ;  /* 0x0000000000017941 */ /* 0x000fea0003800000 */
.L_x_8222:
        /* <DEDUP_REMOVED lines=18> */
.L_x_8225:
[----:B------:R-:W-:Y:S05]  /*41f0*/  BSYNC B1 ;  /* 0x0000000000017941 */ /* 0x000fea0003800000 */
.L_x_8224:
[----:B-123--:R-:W1:Y:S02]  /*4200*/  LDC.64 R24, c[0x0][0x210] ;  /* 0x00008400ff187b82 */ /* 0x00ee640000000a00 */
[----:B-1----:R-:W-:-:S05]  /*4210*/  IMAD R51, R24, 0x4, R51 ;  /* 0x0000000418337824 */ /* 0x002fca00078e0233 */
[----:B------:R-:W-:-:S13]  /*4220*/  ISETP.GE.AND P0, PT, R51, R25, PT ;  /* 0x000000193300720c */ /* 0x000fda0003f06270 */
[----:B------:R-:W-:Y:S05]  /*4230*/  @!P0 BRA `(.L_x_8226) ;  /* 0xffffffc800c88947 */ /* 0x000fea000383ffff */
[----:B------:R-:W-:Y:S05]  /*4240*/  BSYNC B0 ;  /* 0x0000000000007941 */ /* 0x000fea0003800000 */
.L_x_8160:
[----:B------:R-:W-:Y:S05]  /*4250*/  EXIT ;  /* 0x000000000000794d */ /* 0x000fea0003800000 */
.L_x_8221:
        /* <DEDUP_REMOVED lines=8> */
.L_x_8228:
[----:B------:R-:W-:Y:S05]  /*42e0*/  BSYNC B1 ;  /* 0x0000000000017941 */ /* 0x000fea0003800000 */
.L_x_8227:
        /* <DEDUP_REMOVED lines=9> */
.L_x_8229:
[----:B------:R-:W-:Y:S01]  /*4380*/  HFMA2.MMA R54, -RZ, RZ, 0, 2.384185791015625e-07 ;  /* 0x00000004ff367435 */ /* 0x000fe200000001ff */
[----:B------:R-:W-:-:S04]  /*4390*/  FADD.FTZ R58, R57, R56 ;  /* 0x00000038393a7221 */ /* 0x000fc80000010000 */
[----:B------:R-:W-:-:S07]  /*43a0*/  IMAD.MOV.U32 R61, RZ, RZ, R58 ;  /* 0x000000ffff3d7224 */ /* 0x000fce00078e003a */
[----:B------:R-:W-:Y:S05]  /*43b0*/  WARPSYNC.COLLECTIVE R26, `(.L_x_8230) ;  /* 0x000000001a087348 */ /* 0x000fea0003c00000 */
[----:B------:R0:W1:Y:S02]  /*43c0*/  SHFL.BFLY P3, R56, R61, R54, R27 ;  /* 0x0c0000363d387389 */ /* 0x000064000006001b */
[----:B01----:R-:W-:Y:S01]  /*43d0*/  ENDCOLLECTIVE ;  /* 0x000000000000791b */ /* 0x003fe20003800000 */
.L_x_8230:
[----:B------:R-:W-:Y:S02]  /*43e0*/  IMAD.MOV.U32 R54, RZ, RZ, 0x8 ;  /* 0x00000008ff367424 */ /* 0x000fe400078e00ff */
[----:B------:R-:W-:-:S05]  /*43f0*/  FADD.FTZ R59, R58, R56 ;  /* 0x000000383a3b7221 */ /* 0x000fca0000010000 */
[----:B------:R-:W-:-:S07]  /*4400*/  MOV R61, R59 ;  /* 0x0000003b003d7202 */ /* 0x000fce0000000f00 */
[----:B------:R-:W-:Y:S05]  /*4410*/  WARPSYNC.COLLECTIVE R26, `(.L_x_8231) ;  /* 0x000000001a087348 */ /* 0x000fea0003c00000 */
[----:B------:R0:W1:Y:S02]  /*4420*/  SHFL.BFLY P3, R56, R61, R54, R27 ;  /* 0x0c0000363d387389 */ /* 0x000064000006001b */
[----:B01----:R-:W-:Y:S01]  /*4430*/  ENDCOLLECTIVE ;  /* 0x000000000000791b */ /* 0x003fe20003800000 */
.L_x_8231:
[----:B------:R-:W-:Y:S01]  /*4440*/  HFMA2.MMA R54, -RZ, RZ, 0, 9.5367431640625e-07 ;  /* 0x00000010ff367435 */ /* 0x000fe200000001ff */
[----:B------:R-:W-:-:S05]  /*4450*/  FADD.FTZ R60, R59, R56 ;  /* 0x000000383b3c7221 */ /* 0x000fca0000010000 */
[----:B------:R-:W-:-:S07]  /*4460*/  MOV R61, R60 ;  /* 0x0000003c003d7202 */ /* 0x000fce0000000f00 */
[----:B------:R-:W-:Y:S05]  /*4470*/  WARPSYNC.COLLECTIVE R26, `(.L_x_8232) ;  /* 0x000000001a087348 */ /* 0x000fea0003c00000 */
[----:B------:R0:W1:Y:S02]  /*4480*/  SHFL.BFLY P3, R56, R61, R54, R27 ;  /* 0x0c0000363d387389 */ /* 0x000064000006001b */
[----:B01----:R-:W-:Y:S01]  /*4490*/  ENDCOLLECTIVE ;  /* 0x000000000000791b */ /* 0x003fe20003800000 */
.L_x_8232:
        /* <DEDUP_REMOVED lines=26> */
.L_x_8233:
[----:B------:R-:W-:Y:S01]  /*4640*/  HFMA2.MMA R54, -RZ, RZ, 0, 1.1920928955078125e-07 ;  /* 0x00000002ff367435 */ /* 0x000fe200000001ff */
[----:B------:R-:W-:-:S05]  /*4650*/  FADD.FTZ R57, R24, R56 ;  /* 0x0000003818397221 */ /* 0x000fca0000010000 */
[----:B------:R-:W-:-:S07]  /*4660*/  MOV R61, R57 ;  /* 0x00000039003d7202 */ /* 0x000fce0000000f00 */
[----:B------:R-:W-:Y:S05]  /*4670*/  WARPSYNC.COLLECTIVE R26, `(.L_x_8234) ;  /* 0x000000001a087348 */ /* 0x000fea0003c00000 */
[----:B------:R0:W1:Y:S02]  /*4680*/  SHFL.BFLY P3, R56, R61, R54, R27 ;  /* 0x0c0000363d387389 */ /* 0x000064000006001b */
[----:B01----:R-:W-:Y:S01]  /*4690*/  ENDCOLLECTIVE ;  /* 0x000000000000791b */ /* 0x003fe20003800000 */
.L_x_8234:
[----:B------:R-:W-:Y:S01]  /*46a0*/  MOV R54, 0x4 ;  /* 0x0000000400367802 */ /* 0x000fe20000000f00 */
[----:B------:R-:W-:-:S04]  /*46b0*/  FADD.FTZ R58, R57, R56 ;  /* 0x00000038393a7221 */ /* 0x000fc80000010000 */
[----:B------:R-:W-:-:S07]  /*46c0*/  IMAD.MOV.U32 R61, RZ, RZ, R58 ;  /* 0x000000ffff3d7224 */ /* 0x000fce00078e003a */
[----:B------:R-:W-:Y:S05]  /*46d0*/  WARPSYNC.COLLECTIVE R26, `(.L_x_8235) ;  /* 0x000000001a087348 */ /* 0x000fea0003c00000 */
[----:B------:R0:W1:Y:S02]  /*46e0*/  SHFL.BFLY P3, R56, R61, R54, R27 ;  /* 0x0c0000363d387389 */ /* 0x000064000006001b */
[----:B01----:R-:W-:Y:S01]  /*46f0*/  ENDCOLLECTIVE ;  /* 0x000000000000791b */ /* 0x003fe20003800000 */
.L_x_8235:
[----:B------:R-:W-:Y:S02]  /*4700*/  IMAD.MOV.U32 R54, RZ, RZ, 0x8 ;  /* 0x00000008ff367424 */ /* 0x000fe400078e00ff */
[----:B------:R-:W-:-:S05]  /*4710*/  FADD.FTZ R59, R58, R56 ;  /* 0x000000383a3b7221 */ /* 0x000fca0000010000 */
[----:B------:R-:W-:-:S07]  /*4720*/  MOV R61, R59 ;  /* 0x0000003b003d7202 */ /* 0x000fce0000000f00 */
[----:B------:R-:W-:Y:S05]  /*4730*/  WARPSYNC.COLLECTIVE R26, `(.L_x_8236) ;  /* 0x000000001a087348 */ /* 0x000fea0003c00000 */
[----:B------:R0:W1:Y:S02]  /*4740*/  SHFL.BFLY P3, R56, R61, R54, R27 ;  /* 0x0c0000363d387389 */ /* 0x000064000006001b */
[----:B01----:R-:W-:Y:S01]  /*4750*/  ENDCOLLECTIVE ;  /* 0x000000000000791b */ /* 0x003fe20003800000 */
.L_x_8236:
[----:B------:R-:W-:Y:S01]  /*4760*/  HFMA2.MMA R54, -RZ, RZ, 0, 9.5367431640625e-07 ;  /* 0x00000010ff367435 */ /* 0x000fe200000001ff */
[----:B------:R-:W-:-:S05]  /*4770*/  FADD.FTZ R60, R59, R56 ;  /* 0x000000383b3c7221 */ /* 0x000fca0000010000 */
[----:B------:R-:W-:-:S07]  /*4780*/  MOV R61, R60 ;  /* 0x0000003c003d7202 */ /* 0x000fce0000000f00 */
[----:B------:R-:W-:Y:S05]  /*4790*/  WARPSYNC.COLLECTIVE R26, `(.L_x_8237) ;  /* 0x000000001a087348 */ /* 0x000fea0003c00000 */
[----:B------:R0:W1:Y:S02]  /*47a0*/  SHFL.BFLY P3, R56, R61, R54, R27 ;  /* 0x0c0000363d387389 */ /* 0x000064000006001b */
[----:B01----:R-:W-:Y:S01]  /*47b0*/  ENDCOLLECTIVE ;  /* 0x000000000000791b */ /* 0x003fe20003800000 */
.L_x_8237:
[----:B------:R-:W-:Y:S05]  /*47c0*/  BRA `(.L_x_8238) ;  /* 0xfffffff400b87947 */ /* 0x000fea000383ffff */
.L_x_8239:
        /* <DEDUP_REMOVED lines=11> */
.L_x_9636:


//--------------------- .text._ZN10layer_norm13ln_fwd_kernelINS_13Kernel_traitsI6__halfffffjLj256ELj1ELj4ELj1ELj16ENS_18Kernel_traits_baseILj256ES2_ffffjLj128EEEEELb1ELb1ELb0ELb1EEEvNS_9FwdParamsE --------------------------
	.section	.text._ZN10layer_norm13ln_fwd_kernelINS_13Kernel_traitsI6__halfffffjLj256ELj1ELj4ELj1ELj16ENS_18Kernel_traits_baseILj256ES2_ffffjLj128EEEEELb1ELb1ELb0ELb1EEEvNS_9FwdParamsE,"ax",@progbits
	.align	128
        .global         _ZN10layer_norm13ln_fwd_kernelINS_13Kernel_traitsI6__halfffffjLj256ELj1ELj4ELj1ELj16ENS_18Kernel_traits_baseILj256ES2_ffffjLj128EEEEELb1ELb1ELb0ELb1EEEvNS_9FwdParamsE
        .type           _ZN10layer_norm13ln_fwd_kernelINS_13Kernel_traitsI6__halfffffjLj256ELj1ELj4ELj1ELj16ENS_18Kernel_traits_baseILj256ES2_ffffjLj128EEEEELb1ELb1ELb0ELb1EEEvNS_9FwdParamsE,@function
        .size           _ZN10layer_norm13ln_fwd_kernelINS_13Kernel_traitsI6__halfffffjLj256ELj1ELj4ELj1ELj16ENS_18Kernel_traits_baseILj256ES2_ffffjLj128EEEEELb1ELb1ELb0ELb1EEEvNS_9FwdParamsE,(.L_x_9637 - _ZN10layer_norm13ln_fwd_kernelINS_13Kernel_traitsI6__halfffffjLj256ELj1ELj4ELj1ELj16ENS_18Kernel_traits_baseILj256ES2_ffffjLj128EEEEELb1ELb1ELb0ELb1EEEvNS_9FwdParamsE)
        .other          _ZN10layer_norm13ln_fwd_kernelINS_13Kernel_traitsI6__halfffffjLj256ELj1ELj4ELj1ELj16ENS_18Kernel_traits_baseILj256ES2_ffffjLj128EEEEELb1ELb1ELb0ELb1EEEvNS_9FwdParamsE,@"STO_CUDA_ENTRY STV_DEFAULT"
_ZN10layer_norm13ln_fwd_kernelINS_13Kernel_traitsI6__halfffffjLj256ELj1ELj4ELj1ELj16ENS_18Kernel_traits_baseILj256ES2_ffffjLj128EEEEELb1ELb1ELb0ELb1EEEvNS_9FwdParamsE:
.text._ZN10layer_norm13ln_fwd_kernelINS_13Kernel_traitsI6__halfffffjLj256ELj1ELj4ELj1ELj16ENS_18Kernel_traits_baseILj256ES2_ffffjLj128EEEEELb1ELb1ELb0ELb1EEEvNS_9FwdParamsE:
        /* <DEDUP_REMOVED lines=9> */
[----:B------:R-:W-:Y:S01]  /*0090*/  ULDC.64 UR4, c[0x0][0x208] ;  /* 0x0000820000047ab9 */ /* 0x000fe20000000a00 */
[----:B------:R-:W-:Y:S01]  /*00a0*/  MOV R2, UR6 ;  /* 0x0000000600027c02 */ /* 0x000fe20008000f00 */
[----:B------:R-:W2:Y:S01]  /*00b0*/  S2R R15, SR_CTAID.X ;  /* 0x00000000000f7919 */ /* 0x000ea20000002500 */
[----:B------:R-:W-:Y:S01]  /*00c0*/  MOV R3, UR7 ;  /* 0x0000000700037c02 */ /* 0x000fe20008000f00 */
[----:B------:R-:W-:Y:S01]  /*00d0*/  ULDC.64 UR10, c[0x0][0x260] ;  /* 0x00009800000a7ab9 */ /* 0x000fe20000000a00 */
[----:B------:R-:W-:-:S04]  /*00e0*/  ISETP.NE.AND.EX P0, PT, RZ, UR9, PT, P0 ;  /* 0x00000009ff007c0c */ /* 0x000fc8000bf05300 */
[----:B------:R-:W3:Y:S01]  /*00f0*/  @P1 LDG.E.64 R2, desc[UR4][R2.64] ;  /* 0x0000000402021981 */ /* 0x000ee2000c1e1b00 */
[----:B0-----:R-:W-:-:S03]  /*0100*/  IMAD.SHL.U32 R0, R46, 0x8, RZ ;  /* 0x000000082e007824 */ /* 0x001fc600078e00ff */
[----:B-1----:R0:W5:Y:S01]  /*0110*/  @P1 LDG.E.64 R8, desc[UR4][R16.64] ;  /* 0x0000000410081981 */ /* 0x002162000c1e1b00 */
[----:B------:R-:W-:Y:S02]  /*0120*/  SHF.R.U32.HI R48, RZ, 0x5, R46 ;  /* 0x00000005ff307819 */ /* 0x000fe4000001162e */
[----:B------:R-:W-:-:S04]  /*0130*/  LOP3.LUT R0, R0, 0xf8, RZ, 0xc0, !PT ;  /* 0x000000f800007812 */ /* 0x000fc800078ec0ff */
[C---:B------:R-:W-:Y:S01]  /*0140*/  IADD3 R12, P3, R0.reuse, UR8, RZ ;  /* 0x00000008000c7c10 */ /* 0x040fe2000ff7e0ff */
[----:B------:R-:W-:Y:S01]  /*0150*/  ULDC UR8, c[0x0][0x0] ;  /* 0x0000000000087ab9 */ /* 0x000fe20000000800 */
[----:B------:R-:W-:Y:S02]  /*0160*/  IADD3 R10, P2, R0, UR10, RZ ;  /* 0x0000000a000a7c10 */ /* 0x000fe4000ff5e0ff */
[----:B------:R-:W-:Y:S01]  /*0170*/  IADD3.X R13, RZ, UR9, RZ, P3, !PT ;  /* 0x00000009ff0d7c10 */ /* 0x000fe20009ffe4ff */
[----:B--2---:R-:W-:Y:S01]  /*0180*/  IMAD R48, R15, 0x4, R48 ;  /* 0x000000040f307824 */ /* 0x004fe200078e0230 */
[----:B------:R-:W-:Y:S01]  /*0190*/  ULDC UR9, c[0x0][0x214] ;  /* 0x0000850000097ab9 */ /* 0x000fe20000000800 */
[----:B------:R-:W-:Y:S01]  /*01a0*/  IADD3.X R11, RZ, UR11, RZ, P2, !PT ;  /* 0x0000000bff0b7c10 */ /* 0x000fe200097fe4ff */
[----:B------:R-:W-:Y:S01]  /*01b0*/  ULDC.64 UR10, c[0x0][0x278] ;  /* 0x00009e00000a7ab9 */ /* 0x000fe20000000a00 */
[----:B------:R0:W5:Y:S01]  /*01c0*/  @P0 LDG.E.64 R6, desc[UR4][R12.64] ;  /* 0x000000040c060981 */ /* 0x000162000c1e1b00 */
[----:B------:R-:W-:-:S02]  /*01d0*/  ISETP.GE.AND P2, PT, R48, UR9, PT ;  /* 0x0000000930007c0c */ /* 0x000fc4000bf46270 */
[----:B------:R-:W-:Y:S01]  /*01e0*/  LOP3.LUT R47, R46, 0x1f, RZ, 0xc0, !PT ;  /* 0x0000001f2e2f7812 */ /* 0x000fe200078ec0ff */
[----:B------:R0:W5:Y:S01]  /*01f0*/  @P0 LDG.E.64 R4, desc[UR4][R12.64+0x100] ;  /* 0x000100040c040981 */ /* 0x000162000c1e1b00 */
[----:B------:R-:W-:Y:S02]  /*0200*/  IMAD R46, R15, UR8, R46 ;  /* 0x000000080f2e7c24 */ /* 0x000fe4000f8e022e */
[----:B------:R-:W-:-:S04]  /*0210*/  LEA R18, P3, R47, UR10, 0x3 ;  /* 0x0000000a2f127c11 */ /* 0x000fc8000f8618ff */
[----:B------:R-:W-:Y:S02]  /*0220*/  IADD3.X R19, RZ, UR11, RZ, P3, !PT ;  /* 0x0000000bff137c10 */ /* 0x000fe40009ffe4ff */
[----:B---3--:R-:W-:Y:S02]  /*0230*/  @P1 R2UR UR6, R2 ;  /* 0x00000000020612ca */ /* 0x008fe400000e0000 */
[----:B------:R-:W-:Y:S01]  /*0240*/  @P1 R2UR UR7, R3 ;  /* 0x00000000030712ca */ /* 0x000fe200000e0000 */
[----:B0-----:R-:W-:-:S14]  /*0250*/  @P2 EXIT ;  /* 0x000000000000294d */ /* 0x001fdc0003800000 */
[----:B------:R-:W2:Y:S01]  /*0260*/  LDG.E.64 R2, desc[UR4][R10.64] ;  /* 0x000000040a027981 */ /* 0x000ea2000c1e1b00 */
[----:B------:R-:W0:Y:S03]  /*0270*/  @P1 LDC R21, c[0x0][0x2f0] ;  /* 0x0000bc00ff151b82 */ /* 0x000e260000000800 */
[----:B------:R1:W3:Y:S04]  /*0280*/  LDG.E.64 R14, desc[UR4][R10.64+0x100] ;  /* 0x000100040a0e7981 */ /* 0x0002e8000c1e1b00 */
[----:B------:R-:W4:Y:S04]  /*0290*/  LDG.E.64 R12, desc[UR4][R18.64] ;  /* 0x00000004120c7981 */ /* 0x000f28000c1e1b00 */
[----:B------:R1:W4:Y:S01]  /*02a0*/  LDG.E.64 R26, desc[UR4][R18.64+0x100] ;  /* 0x00010004121a7981 */ /* 0x000322000c1e1b00 */
[----:B------:R-:W-:Y:S01]  /*02b0*/  UIADD3 UR15, UR7, -0x4498517b, URZ ;  /* 0xbb67ae85070f7890 */ /* 0x000fe2000fffe03f */
[----:B-----5:R-:W-:Y:S01]  /*02c0*/  @!P0 CS2R R6, SRZ ;  /* 0x0000000000068805 */ /* 0x020fe2000001ff00 */
[----:B------:R-:W-:Y:S01]  /*02d0*/  UIADD3 UR14, UR6, -0x61c88647, URZ ;  /* 0x9e3779b9060e7890 */ /* 0x000fe2000fffe03f */
[----:B------:R-:W-:Y:S01]  /*02e0*/  @!P0 CS2R R4, SRZ ;  /* 0x0000000000048805 */ /* 0x000fe2000001ff00 */
[----:B------:R-:W-:Y:S01]  /*02f0*/  UIADD3 UR16, UR6, 0x3c6ef372, URZ ;  /* 0x3c6ef37206107890 */ /* 0x000fe2000fffe03f */
[----:B------:R-:W-:Y:S01]  /*0300*/  HFMA2.MMA R28, -RZ, RZ, 0, 0 ;  /* 0x00000000ff1c7435 */ /* 0x000fe200000001ff */
[----:B------:R-:W-:Y:S01]  /*0310*/  UIADD3 UR17, UR7, 0x76cf5d0a, URZ ;  /* 0x76cf5d0a07117890 */ /* 0x000fe2000fffe03f */
[--C-:B------:R-:W-:Y:S01]  /*0320*/  SHF.R.U64 R29, R6, 0x10, R7.reuse ;  /* 0x00000010061d7819 */ /* 0x100fe20000001207 */
[----:B------:R-:W-:Y:S01]  /*0330*/  UIADD3 UR19, UR7, 0x32370b8f, URZ ;  /* 0x32370b8f07137890 */ /* 0x000fe2000fffe03f */
[----:B------:R-:W-:Y:S01]  /*0340*/  SHF.R.U32.HI R30, RZ, 0x10, R7 ;  /* 0x00000010ff1e7819 */ /* 0x000fe20000011607 */
[----:B------:R-:W-:Y:S01]  /*0350*/  UIADD3 UR18, UR6, -0x255992d5, URZ ;  /* 0xdaa66d2b06127890 */ /* 0x000fe2000fffe03f */
[--C-:B------:R-:W-:Y:S01]  /*0360*/  SHF.R.U64 R31, R4, 0x10, R5.reuse ;  /* 0x00000010041f7819 */ /* 0x100fe20000001205 */
[----:B------:R-:W-:Y:S01]  /*0370*/  UIADD3 UR20, UR6, 0x78dde6e4, URZ ;  /* 0x78dde6e406147890 */ /* 0x000fe2000fffe03f */
[----:B0-----:R-:W-:Y:S01]  /*0380*/  @P1 IADD3 R16, P2, R8, R21, RZ ;  /* 0x0000001508101210 */ /* 0x001fe20007f5e0ff */
[C---:B------:R-:W-:Y:S01]  /*0390*/  IMAD R8, R46.reuse, -0x326172a9, RZ ;  /* 0xcd9e8d572e087824 */ /* 0x040fe200078e02ff */
[----:B------:R-:W-:Y:S01]  /*03a0*/  UIADD3 UR21, UR7, -0x126145ec, URZ ;  /* 0xed9eba1407157890 */ /* 0x000fe2000fffe03f */
[----:B------:R-:W-:Y:S01]  /*03b0*/  SHF.R.U32.HI R32, RZ, 0x10, R5 ;  /* 0x00000010ff207819 */ /* 0x000fe20000011605 */
[----:B------:R-:W-:Y:S01]  /*03c0*/  UIADD3 UR23, UR7, -0x56f99767, URZ ;  /* 0xa906689907177890 */ /* 0x000fe2000fffe03f */
[----:B------:R-:W-:Y:S01]  /*03d0*/  @P1 IADD3.X R17, RZ, R9, RZ, P2, !PT ;  /* 0x00000009ff111210 */ /* 0x000fe200017fe4ff */
[----:B------:R-:W-:Y:S01]  /*03e0*/  IMAD.HI.U32 R9, R46, -0x326172a9, RZ ;  /* 0xcd9e8d572e097827 */ /* 0x000fe200078e00ff */
[----:B------:R-:W-:Y:S01]  /*03f0*/  UIADD3 UR22, UR6, 0x1715609d, URZ ;  /* 0x1715609d06167890 */ /* 0x000fe2000fffe03f */
[----:B------:R-:W-:Y:S01]  /*0400*/  BSSY B0, `(.L_x_8240) ;  /* 0x00003a3000007945 */ /* 0x000fe20003800000 */
[C-C-:B------:R-:W-:Y:S01]  /*0410*/  SHF.R.U64 R45, R16.reuse, 0x2, R17.reuse ;  /* 0x00000002102d7819 */ /* 0x140fe20000001211 */
[----:B------:R-:W-:Y:S01]  /*0420*/  UIADD3 UR24, UR6, -0x4ab325aa, URZ ;  /* 0xb54cda5606187890 */ /* 0x000fe2000fffe03f */
[----:B------:R-:W-:Y:S01]  /*0430*/  SHF.R.U32.HI R24, RZ, 0x2, R17 ;  /* 0x00000002ff187819 */ /* 0x000fe20000011611 */
[----:B------:R-:W-:Y:S01]  /*0440*/  UIADD3 UR25, UR7, 0x646e171e, URZ ;  /* 0x646e171e07197890 */ /* 0x000fe2000fffe03f */
[----:B------:R-:W-:Y:S01]  /*0450*/  HADD2.F32 R5, -RZ, R5.H0_H0 ;  /* 0x20000005ff057230 */ /* 0x000fe20000004100 */
[----:B------:R-:W-:Y:S01]  /*0460*/  UIADD3 UR27, UR7, 0x1fd5c5a3, URZ ;  /* 0x1fd5c5a3071b7890 */ /* 0x000fe2000fffe03f */
[----:B------:R-:W-:Y:S01]  /*0470*/  IMAD.HI.U32 R0, R45, -0x2daee0ad, RZ ;  /* 0xd2511f532d007827 */ /* 0x000fe200078e00ff */
[----:B------:R-:W-:Y:S01]  /*0480*/  LOP3.LUT R9, R9, UR6, R24, 0x96, !PT ;  /* 0x0000000609097c12 */ /* 0x000fe2000f8e9618 */
[----:B------:R-:W-:Y:S01]  /*0490*/  UIADD3 UR26, UR6, 0x5384540f, URZ ;  /* 0x5384540f061a7890 */ /* 0x000fe2000fffe03f */
[----:B------:R-:W-:Y:S01]  /*04a0*/  LOP3.LUT R49, R16, 0x3, RZ, 0xc0, !PT ;  /* 0x0000000310317812 */ /* 0x000fe200078ec0ff */
[----:B-1----:R-:W-:Y:S01]  /*04b0*/  IMAD R10, R45, -0x2daee0ad, RZ ;  /* 0xd2511f532d0a7824 */ /* 0x002fe200078e02ff */
[----:B------:R-:W-:Y:S01]  /*04c0*/  LOP3.LUT R0, R0, UR7, RZ, 0x3c, !PT ;  /* 0x0000000700007c12 */ /* 0x000fe2000f8e3cff */
        /* <DEDUP_REMOVED lines=8> */
[----:B------:R-:W-:Y:S01]  /*0550*/  IMAD.HI.U32 R11, R10, -0x326172a9, RZ ;  /* 0xcd9e8d570a0b7827 */ /* 0x000fe200078e00ff */
[----:B------:R-:W-:Y:S01]  /*0560*/  UIADD3 UR31, UR6, -0x700cb87f, URZ ;  /* 0x8ff34781061f7890 */ /* 0x000fe2000fffe03f */
[----:B------:R-:W-:Y:S02]  /*0570*/  ULDC.64 UR8, c[0x0][0x270] ;  /* 0x00009c0000087ab9 */ /* 0x000fe40000000a00 */
[----:B------:R-:W-:Y:S01]  /*0580*/  IMAD R9, R9, -0x2daee0ad, RZ ;  /* 0xd2511f5309097824 */ /* 0x000fe200078e02ff */
[----:B------:R-:W-:Y:S01]  /*0590*/  LOP3.LUT R0, R11, UR16, R0, 0x96, !PT ;  /* 0x000000100b007c12 */ /* 0x000fe2000f8e9600 */
[----:B------:R-:W-:Y:S01]  /*05a0*/  IMAD.HI.U32 R18, R8, -0x2daee0ad, RZ ;  /* 0xd2511f5308127827 */ /* 0x000fe200078e00ff */
[----:B------:R-:W-:Y:S01]  /*05b0*/  UISETP.NE.U32.AND UP0, UPT, UR8, URZ, UPT ;  /* 0x0000003f0800728c */ /* 0x000fe2000bf05070 */
[----:B------:R-:W-:-:S02]  /*05c0*/  ULDC UR10, c[0x0][0x218] ;  /* 0x00008600000a7ab9 */ /* 0x000fc40000000800 */
[----:B------:R-:W-:Y:S01]  /*05d0*/  IMAD R8, R8, -0x2daee0ad, RZ ;  /* 0xd2511f5308087824 */ /* 0x000fe200078e02ff */
[----:B------:R-:W-:Y:S01]  /*05e0*/  LOP3.LUT R9, R18, UR17, R9, 0x96, !PT ;  /* 0x0000001112097c12 */ /* 0x000fe2000f8e9609 */
[----:B------:R-:W-:Y:S01]  /*05f0*/  IMAD.HI.U32 R17, R0, -0x2daee0ad, RZ ;  /* 0xd2511f5300117827 */ /* 0x000fe200078e00ff */
[----:B------:R-:W-:Y:S01]  /*0600*/  ULDC.U8 UR8, c[0x0][0x2a0] ;  /* 0x0000a80000087ab9 */ /* 0x000fe20000000000 */
[----:B------:R-:W-:Y:S02]  /*0610*/  UISETP.NE.AND.EX UP0, UPT, UR9, URZ, UPT, UP0 ;  /* 0x0000003f0900728c */ /* 0x000fe4000bf05300 */
        /* <DEDUP_REMOVED lines=43> */
[----:B------:R-:W-:Y:S02]  /*08d0*/  HADD2.F32 R6, -RZ, R7.H0_H0 ;  /* 0x20000007ff067230 */ /* 0x000fe40000004100 */
[----:B------:R-:W-:Y:S02]  /*08e0*/  HADD2.F32 R7, -RZ, R4.H0_H0 ;  /* 0x20000004ff077230 */ /* 0x000fe40000004100 */
[----:B------:R-:W-:Y:S02]  /*08f0*/  IMAD.MOV.U32 R8, RZ, RZ, R18 ;  /* 0x000000ffff087224 */ /* 0x000fe400078e0012 */
[----:B------:R-:W-:Y:S02]  /*0900*/  HADD2.F32 R29, -RZ, R29.H0_H0 ;  /* 0x2000001dff1d7230 */ /* 0x000fe40000004100 */
[----:B------:R-:W-:-:S02]  /*0910*/  HADD2.F32 R30, -RZ, R30.H0_H0 ;  /* 0x2000001eff1e7230 */ /* 0x000fc40000004100 */
        /* <DEDUP_REMOVED lines=27> */
.L_x_8298:
[----:B0-----:R-:W0:Y:S01]  /*0ad0*/  LDC.64 R20, c[0x0][0x230] ;  /* 0x00008c00ff147b82 */ /* 0x001e220000000a00 */
[----:B------:R-:W-:Y:S01]  /*0ae0*/  IMAD R12, R48, UR10, RZ ;  /* 0x0000000a300c7c24 */ /* 0x000fe2000f8e02ff */
[----:B------:R-:W-:Y:S01]  /*0af0*/  PLOP3.LUT P0, PT, PT, PT, UP0, 0x80, 0x0 ;  /* 0x000000000000781c */ /* 0x000fe20003f0f008 */
[----:B------:R-:W-:Y:S01]  /*0b00*/  @UP0 ULDC.64 UR8, c[0x0][0x270] ;  /* 0x00009c0000080ab9 */ /* 0x000fe20000000a00 */
[----:B------:R-:W-:Y:S01]  /*0b10*/  PLOP3.LUT P2, PT, PT, PT, UP0, 0x80, 0x0 ;  /* 0x000000000000781c */ /* 0x000fe20003f4f008 */
[----:B------:R-:W-:Y:S01]  /*0b20*/  IMAD.MOV.U32 R52, RZ, RZ, 0x3f800000 ;  /* 0x3f800000ff347424 */ /* 0x000fe200078e00ff */
[----:B------:R-:W-:Y:S02]  /*0b30*/  SHF.R.S32.HI R13, RZ, 0x1f, R12 ;  /* 0x0000001fff0d7819 */ /* 0x000fe4000001140c */
[----:B------:R-:W1:Y:S01]  /*0b40*/  LDC.64 R22, c[0x0][0x220] ;  /* 0x00008800ff167b82 */ /* 0x000e620000000a00 */
[----:B------:R-:W-:Y:S02]  /*0b50*/  MOV R55, 0x4 ;  /* 0x0000000400377802 */ /* 0x000fe40000000f00 */
[----:B------:R-:W-:-:S04]  /*0b60*/  LEA.HI R50, R13, R12, RZ, 0x2 ;  /* 0x0000000c0d327211 */ /* 0x000fc800078f10ff */
[----:B------:R-:W-:Y:S01]  /*0b70*/  LEA.HI.SX32 R50, R50, R47, 0x1e ;  /* 0x0000002f32327211 */ /* 0x000fe200078ff2ff */
[----:B------:R-:W-:-:S05]  /*0b80*/  @P0 IMAD.WIDE R54, R48, R55, UR8 ;  /* 0x0000000830360e25 */ /* 0x000fca000f8e0237 */
[----:B------:R2:W5:Y:S01]  /*0b90*/  @P2 LDG.E R52, desc[UR4][R54.64] ;  /* 0x0000000436342981 */ /* 0x000562000c1e1900 */
[----:B0-----:R-:W-:-:S04]  /*0ba0*/  ISETP.NE.U32.AND P1, PT, R20, RZ, PT ;  /* 0x000000ff1400720c */ /* 0x001fc80003f25070 */
[----:B------:R-:W-:Y:S01]  /*0bb0*/  ISETP.NE.AND.EX P1, PT, R21, RZ, PT, P1 ;  /* 0x000000ff1500720c */ /* 0x000fe20003f25310 */
[----:B-1----:R-:W-:-:S06]  /*0bc0*/  IMAD.WIDE.U32 R12, R50, 0x10, R22 ;  /* 0x00000010320c7825 */ /* 0x002fcc00078e0016 */
[----:B------:R-:W5:Y:S06]  /*0bd0*/  LDG.E.128 R12, desc[UR4][R12.64] ;  /* 0x000000040c0c7981 */ /* 0x000f6c000c1e1d00 */
[----:B------:R-:W0:Y:S02]  /*0be0*/  @P1 LDC.64 R38, c[0x0][0x230] ;  /* 0x00008c00ff261b82 */ /* 0x000e240000000a00 */
[----:B0-----:R-:W-:-:S05]  /*0bf0*/  @P1 IMAD.WIDE.U32 R38, R50, 0x10, R38 ;  /* 0x0000001032261825 */ /* 0x001fca00078e0026 */
[----:B------:R2:W5:Y:S01]  /*0c00*/  @P1 LDG.E.128 R16, desc[UR4][R38.64] ;  /* 0x0000000426101981 */ /* 0x000562000c1e1d00 */
[C---:B------:R-:W-:Y:S01]  /*0c10*/  ISETP.NE.AND P0, PT, R49.reuse, 0x1, PT ;  /* 0x000000013100780c */ /* 0x040fe20003f05270 */
[----:B------:R-:W-:Y:S01]  /*0c20*/  BSSY B1, `(.L_x_8241) ;  /* 0x000000c000017945 */ /* 0x000fe20003800000 */
[----:B------:R-:W-:-:S11]  /*0c30*/  IADD3 R56, R49, 0x1, RZ ;  /* 0x0000000131387810 */ /* 0x000fd60007ffe0ff */
[----:B--2---:R-:W-:Y:S05]  /*0c40*/  @!P0 BRA `(.L_x_8242) ;  /* 0x0000000000208947 */ /* 0x004fea0003800000 */
        /* <DEDUP_REMOVED lines=8> */
.L_x_8242:
[----:B------:R-:W-:-:S07]  /*0cd0*/  MOV R53, R8 ;  /* 0x0000000800357202 */ /* 0x000fce0000000f00 */
.L_x_8243:
[----:B------:R-:W-:Y:S05]  /*0ce0*/  BSYNC B1 ;  /* 0x0000000000017941 */ /* 0x000fea0003800000 */
.L_x_8241:
        /* <DEDUP_REMOVED lines=16> */
.L_x_8247:
[----:B------:R-:W-:Y:S05]  /*0df0*/  BSYNC B2 ;  /* 0x0000000000027941 */ /* 0x000fea0003800000 */
.L_x_8246:
        /* <DEDUP_REMOVED lines=42> */
[----:B------:R-:W-:Y:S02]  /*10a0*/  LOP3.LUT R11, R39, UR30, R54, 0x96, !PT ;  /* 0x0000001e270b7c12 */ /* 0x000fe4000f8e9636 */
[----:B------:R-:W-:-:S07]  /*10b0*/  MOV R44, R38 ;  /* 0x00000026002c7202 */ /* 0x000fce0000000f00 */
.L_x_8245:
[----:B------:R-:W-:Y:S05]  /*10c0*/  BSYNC B1 ;  /* 0x0000000000017941 */ /* 0x000fea0003800000 */
.L_x_8244:
[----:B------:R-:W0:Y:S01]  /*10d0*/  LDC R51, c[0x0][0x298] ;  /* 0x0000a600ff337b82 */ /* 0x000e220000000800 */
[----:B------:R-:W-:Y:S01]  /*10e0*/  HFMA2.MMA R38, -RZ, RZ, 0.1171875, 0 ;  /* 0x2f800000ff267435 */ /* 0x000fe200000001ff */
[----:B------:R-:W-:Y:S01]  /*10f0*/  I2FP.F32.U32 R49, R53 ;  /* 0x0000003500317245 */ /* 0x000fe20000201000 */
[----:B------:R-:W-:Y:S01]  /*1100*/  BSSY B1, `(.L_x_8248) ;  /* 0x0000017000017945 */ /* 0x000fe20003800000 */
[----:B------:R-:W-:Y:S01]  /*1110*/  ISETP.NE.U32.AND P0, PT, R20, RZ, PT ;  /* 0x000000ff1400720c */ /* 0x000fe20003f05070 */
[----:B-----5:R-:W-:Y:S01]  /*1120*/  FMUL.FTZ R20, R12, R52 ;  /* 0x000000340c147220 */ /* 0x020fe20000410000 */
[C---:B------:R-:W-:Y:S02]  /*1130*/  ISETP.NE.AND P3, PT, R56.reuse, 0x1, PT ;  /* 0x000000013800780c */ /* 0x040fe40003f65270 */
[----:B------:R-:W1:Y:S01]  /*1140*/  LDC R39, c[0x0][0x294] ;  /* 0x0000a500ff277b82 */ /* 0x000e620000000800 */
[----:B------:R-:W-:Y:S02]  /*1150*/  ISETP.NE.AND.EX P0, PT, R21, RZ, PT, P0 ;  /* 0x000000ff1500720c */ /* 0x000fe40003f05300 */
[----:B------:R-:W-:Y:S01]  /*1160*/  FFMA.FTZ R12, R49, R38, 1.1641532182693481445e-10 ;  /* 0x2f000000310c7423 */ /* 0x000fe20000010026 */
[----:B------:R-:W-:Y:S01]  /*1170*/  IADD3 R53, R56, 0x1, RZ ;  /* 0x0000000138357810 */ /* 0x000fe20007ffe0ff */
[----:B0-----:R-:W-:-:S03]  /*1180*/  FMUL.FTZ R20, R20, R51 ;  /* 0x0000003314147220 */ /* 0x001fc60000410000 */
[----:B-1----:R-:W-:-:S04]  /*1190*/  FSETP.GTU.FTZ.AND P2, PT, R12, R39, PT ;  /* 0x000000270c00720b */ /* 0x002fc80003f5c000 */
        /* <DEDUP_REMOVED lines=12> */
.L_x_8249:
[----:B------:R-:W-:-:S07]  /*1260*/  IMAD.MOV.U32 R49, RZ, RZ, R8 ;  /* 0x000000ffff317224 */ /* 0x000fce00078e0008 */
.L_x_8250:
[----:B------:R-:W-:Y:S05]  /*1270*/  BSYNC B1 ;  /* 0x0000000000017941 */ /* 0x000fea0003800000 */
.L_x_8248:
        /* <DEDUP_REMOVED lines=16> */
.L_x_8254:
[----:B------:R-:W-:Y:S05]  /*1380*/  BSYNC B2 ;  /* 0x0000000000027941 */ /* 0x000fea0003800000 */
.L_x_8253:
        /* <DEDUP_REMOVED lines=44> */
.L_x_8252:
[----:B------:R-:W-:Y:S05]  /*1650*/  BSYNC B1 ;  /* 0x0000000000017941 */ /* 0x000fea0003800000 */
.L_x_8251:
[----:B------:R-:W-:Y:S01]  /*1660*/  I2FP.F32.U32 R21, R49 ;  /* 0x0000003100157245 */ /* 0x000fe20000201000 */
[----:B------:R-:W-:Y:S01]  /*1670*/  FMUL.FTZ R54, R13, R52 ;  /* 0x000000340d367220 */ /* 0x000fe20000410000 */
[----:B------:R-:W-:Y:S01]  /*1680*/  ISETP.NE.AND P4, PT, R53, 0x1, PT ;  /* 0x000000013500780c */ /* 0x000fe20003f85270 */
[----:B------:R-:W-:Y:S02]  /*1690*/  BSSY B1, `(.L_x_8255) ;  /* 0x0000012000017945 */ /* 0x000fe40003800000 */
[----:B------:R-:W-:Y:S01]  /*16a0*/  FFMA.FTZ R20, R21, R38, 1.1641532182693481445e-10 ;  /* 0x2f00000015147423 */ /* 0x000fe20000010026 */
[----:B------:R-:W-:-:S04]  /*16b0*/  FMUL.FTZ R54, R54, R51 ;  /* 0x0000003336367220 */ /* 0x000fc80000410000 */
        /* <DEDUP_REMOVED lines=14> */
.L_x_8256:
[----:B------:R-:W-:-:S07]  /*17a0*/  IMAD.MOV.U32 R49, RZ, RZ, R8 ;  /* 0x000000ffff317224 */ /* 0x000fce00078e0008 */
.L_x_8257:
[----:B------:R-:W-:Y:S05]  /*17b0*/  BSYNC B1 ;  /* 0x0000000000017941 */ /* 0x000fea0003800000 */
.L_x_8255:
        /* <DEDUP_REMOVED lines=16> */
.L_x_8261:
[----:B------:R-:W-:Y:S05]  /*18c0*/  BSYNC B2 ;  /* 0x0000000000027941 */ /* 0x000fea0003800000 */
.L_x_8260:
        /* <DEDUP_REMOVED lines=44> */
.L_x_8259:
[----:B------:R-:W-:Y:S05]  /*1b90*/  BSYNC B1 ;  /* 0x0000000000017941 */ /* 0x000fea0003800000 */
.L_x_8258:
[----:B------:R-:W-:Y:S01]  /*1ba0*/  I2FP.F32.U32 R21, R49 ;  /* 0x0000003100157245 */ /* 0x000fe20000201000 */
[----:B------:R-:W-:Y:S01]  /*1bb0*/  FMUL.FTZ R20, R14, R52 ;  /* 0x000000340e147220 */ /* 0x000fe20000410000 */
[C---:B------:R-:W-:Y:S01]  /*1bc0*/  ISETP.NE.AND P5, PT, R54.reuse, 0x1, PT ;  /* 0x000000013600780c */ /* 0x040fe20003fa5270 */
[----:B------:R-:W-:Y:S01]  /*1bd0*/  BSSY B1, `(.L_x_8262) ;  /* 0x0000012000017945 */ /* 0x000fe20003800000 */
[----:B------:R-:W-:Y:S01]  /*1be0*/  IADD3 R49, R54, 0x1, RZ ;  /* 0x0000000136317810 */ /* 0x000fe20007ffe0ff */
[----:B------:R-:W-:Y:S01]  /*1bf0*/  FFMA.FTZ R14, R21, R38, 1.1641532182693481445e-10 ;  /* 0x2f000000150e7423 */ /* 0x000fe20000010026 */
[----:B------:R-:W-:-:S04]  /*1c00*/  FMUL.FTZ R20, R20, R51 ;  /* 0x0000003314147220 */ /* 0x000fc80000410000 */
        /* <DEDUP_REMOVED lines=13> */
.L_x_8263:
[----:B------:R-:W-:-:S07]  /*1ce0*/  IMAD.MOV.U32 R53, RZ, RZ, R8 ;  /* 0x000000ffff357224 */ /* 0x000fce00078e0008 */
.L_x_8264:
[----:B------:R-:W-:Y:S05]  /*1cf0*/  BSYNC B1 ;  /* 0x0000000000017941 */ /* 0x000fea0003800000 */
.L_x_8262:
        /* <DEDUP_REMOVED lines=16> */
.L_x_8268:
[----:B------:R-:W-:Y:S05]  /*1e00*/  BSYNC B2 ;  /* 0x0000000000027941 */ /* 0x000fea0003800000 */
.L_x_8267:
        /* <DEDUP_REMOVED lines=44> */
.L_x_8266:
[----:B------:R-:W-:Y:S05]  /*20d0*/  BSYNC B1 ;  /* 0x0000000000017941 */ /* 0x000fea0003800000 */
.L_x_8265:
[----:B------:R-:W-:Y:S01]  /*20e0*/  I2FP.F32.U32 R21, R53 ;  /* 0x0000003500157245 */ /* 0x000fe20000201000 */
[----:B------:R-:W-:Y:S01]  /*20f0*/  FMUL.FTZ R56, R15, R52 ;  /* 0x000000340f387220 */ /* 0x000fe20000410000 */
[----:B------:R-:W-:Y:S01]  /*2100*/  SEL R53, RZ, 0x100, P3 ;  /* 0x00000100ff357807 */ /* 0x000fe20001800000 */
[----:B------:R-:W0:Y:S02]  /*2110*/  LDC.64 R54, c[0x0][0x238] ;  /* 0x00008e00ff367b82 */ /* 0x000e240000000a00 */
[----:B------:R-:W-:Y:S01]  /*2120*/  FFMA.FTZ R20, R21, R38, 1.1641532182693481445e-10 ;  /* 0x2f00000015147423 */ /* 0x000fe20000010026 */
[----:B------:R-:W-:Y:S01]  /*2130*/  SEL R21, RZ, 0x10000, P4 ;  /* 0x00010000ff157807 */ /* 0x000fe20002000000 */
[----:B------:R-:W-:-:S03]  /*2140*/  FMUL.FTZ R15, R56, R51 ;  /* 0x00000033380f7220 */ /* 0x000fc60000410000 */
[----:B------:R-:W-:Y:S01]  /*2150*/  FSETP.GTU.FTZ.AND P5, PT, R20, R39, PT ;  /* 0x000000271400720b */ /* 0x000fe20003fbc000 */
[----:B------:R-:W1:Y:S03]  /*2160*/  LDC.64 R56, c[0x0][0x240] ;  /* 0x00009000ff387b82 */ /* 0x000e660000000a00 */
[----:B------:R-:W-:Y:S02]  /*2170*/  SEL R20, RZ, 0x1000000, P5 ;  /* 0x01000000ff147807 */ /* 0x000fe40002800000 */
[----:B------:R-:W-:Y:S02]  /*2180*/  FSEL R15, R15, RZ, !P5 ;  /* 0x000000ff0f0f7208 */ /* 0x000fe40006800000 */
[----:B------:R-:W-:Y:S01]  /*2190*/  IADD3 R20, R53, R20, R21 ;  /* 0x0000001435147210 */ /* 0x000fe20007ffe015 */
[----:B------:R-:W-:Y:S01]  /*21a0*/  VIADD R53, R50, 0x20 ;  /* 0x0000002032357836 */ /* 0x000fe20000000000 */
[----:B------:R-:W-:Y:S01]  /*21b0*/  SEL R21, RZ, 0x1, P2 ;  /* 0x00000001ff157807 */ /* 0x000fe20001000000 */
[----:B------:R-:W-:-:S03]  /*21c0*/  FMUL.FTZ R15, R40, R15 ;  /* 0x0000000f280f7220 */ /* 0x000fc60000410000 */
[----:B------:R-:W-:Y:S01]  /*21d0*/  IADD3 R65, R20, R21, RZ ;  /* 0x0000001514417210 */ /* 0x000fe20007ffe0ff */
[----:B------:R-:W-:Y:S01]  /*21e0*/  @P0 FADD.FTZ R15, R19, R15 ;  /* 0x0000000f130f0221 */ /* 0x000fe20000010000 */
[----:B------:R-:W2:Y:S01]  /*21f0*/  @P1 LDC.64 R20, c[0x0][0x230] ;  /* 0x00008c00ff141b82 */ /* 0x000ea20000000a00 */
[----:B0-----:R-:W-:-:S04]  /*2200*/  IMAD.WIDE.U32 R58, R50, 0x10, R54 ;  /* 0x00000010323a7825 */ /* 0x001fc800078e0036 */
[----:B------:R-:W-:Y:S01]  /*2210*/  IMAD.WIDE.U32 R22, R53, 0x10, R22 ;  /* 0x0000001035167825 */ /* 0x000fe200078e0016 */
[----:B------:R0:W-:Y:S03]  /*2220*/  STG.E.128 desc[UR4][R58.64], R12 ;  /* 0x0000000c3a007986 */ /* 0x0001e6000c101d04 */
[----:B-1----:R-:W-:-:S05]  /*2230*/  IMAD.WIDE.U32 R62, R50, 0x4, R56 ;  /* 0x00000004323e7825 */ /* 0x002fca00078e0038 */
[----:B------:R1:W-:Y:S01]  /*2240*/  STG.E desc[UR4][R62.64], R65 ;  /* 0x000000413e007986 */ /* 0x0003e2000c101904 */
[----:B--2---:R-:W-:-:S03]  /*2250*/  @P1 IMAD.WIDE.U32 R60, R53, 0x10, R20 ;  /* 0x00000010353c1825 */ /* 0x004fc600078e0014 */
[----:B------:R-:W5:Y:S04]  /*2260*/  LDG.E.128 R20, desc[UR4][R22.64] ;  /* 0x0000000416147981 */ /* 0x000f68000c1e1d00 */
[----:B------:R1:W5:Y:S01]  /*2270*/  @P1 LDG.E.128 R16, desc[UR4][R60.64] ;  /* 0x000000043c101981 */ /* 0x000362000c1e1d00 */
[C---:B------:R-:W-:Y:S01]  /*2280*/  ISETP.NE.AND P1, PT, R49.reuse, 0x1, PT ;  /* 0x000000013100780c */ /* 0x040fe20003f25270 */
[----:B------:R-:W-:Y:S01]  /*2290*/  BSSY B1, `(.L_x_8269) ;  /* 0x000000c000017945 */ /* 0x000fe20003800000 */
[----:B0-----:R-:W-:-:S11]  /*22a0*/  IADD3 R58, R49, 0x1, RZ ;  /* 0x00000001313a7810 */ /* 0x001fd60007ffe0ff */
[----:B-1----:R-:W-:Y:S05]  /*22b0*/  @!P1 BRA `(.L_x_8270) ;  /* 0x0000000000209947 */ /* 0x002fea0003800000 */
        /* <DEDUP_REMOVED lines=8> */
.L_x_8270:
[----:B------:R-:W-:-:S07]  /*2340*/  MOV R60, R8 ;  /* 0x00000008003c7202 */ /* 0x000fce0000000f00 */
.L_x_8271:
[----:B------:R-:W-:Y:S05]  /*2350*/  BSYNC B1 ;  /* 0x0000000000017941 */ /* 0x000fea0003800000 */
.L_x_8269:
        /* <DEDUP_REMOVED lines=16> */
.L_x_8275:
[----:B------:R-:W-:Y:S05]  /*2460*/  BSYNC B2 ;  /* 0x0000000000027941 */ /* 0x000fea0003800000 */
.L_x_8274:
        /* <DEDUP_REMOVED lines=40> */
[----:B------:R-:W-:-:S03]  /*26f0*/  IMAD.WIDE.U32 R58, R8, -0x326172a9, RZ ;  /* 0xcd9e8d57083a7825 */ /* 0x000fc600078e00ff */
[----:B------:R-:W-:Y:S01]  /*2700*/  MOV R8, R58 ;  /* 0x0000003a00087202 */ /* 0x000fe20000000f00 */
[----:B------:R-:W-:Y:S01]  /*2710*/  IMAD.MOV.U32 R58, RZ, RZ, RZ ;  /* 0x000000ffff3a7224 */ /* 0x000fe200078e00ff */
[----:B------:R-:W-:-:S07]  /*2720*/  LOP3.LUT R10, R59, UR31, R10, 0x96, !PT ;  /* 0x0000001f3b0a7c12 */ /* 0x000fce000f8e960a */
.L_x_8273:
[----:B------:R-:W-:Y:S05]  /*2730*/  BSYNC B1 ;  /* 0x0000000000017941 */ /* 0x000fea0003800000 */
.L_x_8272:
[----:B------:R-:W-:Y:S01]  /*2740*/  I2FP.F32.U32 R49, R60 ;  /* 0x0000003c00317245 */ /* 0x000fe20000201000 */
[----:B-----5:R-:W-:Y:S01]  /*2750*/  FMUL.FTZ R20, R20, R52 ;  /* 0x0000003414147220 */ /* 0x020fe20000410000 */
        /* <DEDUP_REMOVED lines=18> */
.L_x_8277:
[----:B------:R-:W-:-:S07]  /*2880*/  MOV R49, R8 ;  /* 0x0000000800317202 */ /* 0x000fce0000000f00 */
.L_x_8278:
[----:B------:R-:W-:Y:S05]  /*2890*/  BSYNC B1 ;  /* 0x0000000000017941 */ /* 0x000fea0003800000 */
.L_x_8276:
        /* <DEDUP_REMOVED lines=16> */
.L_x_8282:
[----:B------:R-:W-:Y:S05]  /*29a0*/  BSYNC B2 ;  /* 0x0000000000027941 */ /* 0x000fea0003800000 */
.L_x_8281:
        /* <DEDUP_REMOVED lines=42> */
[----:B------:R-:W-:Y:S01]  /*2c50*/  IMAD.MOV.U32 R59, RZ, RZ, RZ ;  /* 0x000000ffff3b7224 */ /* 0x000fe200078e00ff */
[----:B------:R-:W-:-:S07]  /*2c60*/  MOV R8, R58 ;  /* 0x0000003a00087202 */ /* 0x000fce0000000f00 */
.L_x_8280:
[----:B------:R-:W-:Y:S05]  /*2c70*/  BSYNC B1 ;  /* 0x0000000000017941 */ /* 0x000fea0003800000 */
.L_x_8279:
        /* <DEDUP_REMOVED lines=20> */
.L_x_8284:
[----:B------:R-:W-:-:S07]  /*2dc0*/  MOV R49, R8 ;  /* 0x0000000800317202 */ /* 0x000fce0000000f00 */
.L_x_8285:
[----:B------:R-:W-:Y:S05]  /*2dd0*/  BSYNC B1 ;  /* 0x0000000000017941 */ /* 0x000fea0003800000 */
.L_x_8283:
        /* <DEDUP_REMOVED lines=16> */
.L_x_8289:
[----:B------:R-:W-:Y:S05]  /*2ee0*/  BSYNC B2 ;  /* 0x0000000000027941 */ /* 0x000fea0003800000 */
.L_x_8288:
        /* <DEDUP_REMOVED lines=44> */
.L_x_8287:
[----:B------:R-:W-:Y:S05]  /*31b0*/  BSYNC B1 ;  /* 0x0000000000017941 */ /* 0x000fea0003800000 */
.L_x_8286:
        /* <DEDUP_REMOVED lines=20> */
.L_x_8291:
[----:B------:R-:W-:-:S07]  /*3300*/  MOV R60, R8 ;  /* 0x00000008003c7202 */ /* 0x000fce0000000f00 */
.L_x_8292:
[----:B------:R-:W-:Y:S05]  /*3310*/  BSYNC B1 ;  /* 0x0000000000017941 */ /* 0x000fea0003800000 */
.L_x_8290:
        /* <DEDUP_REMOVED lines=16> */
.L_x_8296:
[----:B------:R-:W-:Y:S05]  /*3420*/  BSYNC B2 ;  /* 0x0000000000027941 */ /* 0x000fea0003800000 */
.L_x_8295:
        /* <DEDUP_REMOVED lines=42> */
[----:B------:R-:W-:Y:S02]  /*36d0*/  LOP3.LUT R10, R59, UR31, R10, 0x96, !PT ;  /* 0x0000001f3b0a7c12 */ /* 0x000fe4000f8e960a */
[----:B------:R-:W-:-:S07]  /*36e0*/  MOV R8, R58 ;  /* 0x0000003a00087202 */ /* 0x000fce0000000f00 */
.L_x_8294:
[----:B------:R-:W-:Y:S05]  /*36f0*/  BSYNC B1 ;  /* 0x0000000000017941 */ /* 0x000fea0003800000 */
.L_x_8293:
[----:B------:R-:W-:Y:S01]  /*3700*/  I2FP.F32.U32 R59, R60 ;  /* 0x0000003c003b7245 */ /* 0x000fe20000201000 */
[----:B------:R-:W-:Y:S01]  /*3710*/  FMUL.FTZ R52, R23, R52 ;  /* 0x0000003417347220 */ /* 0x000fe20000410000 */
[----:B------:R-:W-:Y:S01]  /*3720*/  IMAD.WIDE.U32 R54, R53, 0x10, R54 ;  /* 0x0000001035367825 */ /* 0x000fe200078e0036 */
[----:B------:R-:W-:-:S03]  /*3730*/  UMOV UR8, 0xffffffff ;  /* 0xffffffff00087882 */ /* 0x000fc60000000000 */
[----:B------:R-:W-:Y:S01]  /*3740*/  FFMA.FTZ R38, R59, R38, 1.1641532182693481445e-10 ;  /* 0x2f0000003b267423 */ /* 0x000fe20000010026 */
[----:B------:R-:W-:Y:S01]  /*3750*/  FMUL.FTZ R52, R52, R51 ;  /* 0x0000003334347220 */ /* 0x000fe20000410000 */
[----:B------:R-:W-:-:S03]  /*3760*/  IMAD.WIDE.U32 R56, R53, 0x4, R56 ;  /* 0x0000000435387825 */ /* 0x000fc600078e0038 */
[----:B------:R-:W-:Y:S02]  /*3770*/  FSETP.GTU.FTZ.AND P4, PT, R38, R39, PT ;  /* 0x000000272600720b */ /* 0x000fe40003f9c000 */
[----:B------:R-:W-:Y:S02]  /*3780*/  SEL R38, RZ, 0x10000, P3 ;  /* 0x00010000ff267807 */ /* 0x000fe40001800000 */
[----:B------:R-:W-:Y:S02]  /*3790*/  SEL R39, RZ, 0x100, P2 ;  /* 0x00000100ff277807 */ /* 0x000fe40001000000 */
[----:B------:R-:W-:-:S04]  /*37a0*/  SEL R23, RZ, 0x1000000, P4 ;  /* 0x01000000ff177807 */ /* 0x000fc80002000000 */
[----:B------:R-:W-:Y:S02]  /*37b0*/  IADD3 R39, R39, R23, R38 ;  /* 0x0000001727277210 */ /* 0x000fe40007ffe026 */
[----:B------:R-:W-:Y:S02]  /*37c0*/  FSEL R23, R52, RZ, !P4 ;  /* 0x000000ff34177208 */ /* 0x000fe40006000000 */
[----:B------:R-:W-:-:S03]  /*37d0*/  SEL R38, RZ, 0x1, P1 ;  /* 0x00000001ff267807 */ /* 0x000fc60000800000 */
[----:B------:R-:W-:Y:S01]  /*37e0*/  FMUL.FTZ R23, R42, R23 ;  /* 0x000000172a177220 */ /* 0x000fe20000410000 */
[----:B------:R-:W-:Y:S01]  /*37f0*/  IADD3 R39, R39, R38, RZ ;  /* 0x0000002627277210 */ /* 0x000fe20007ffe0ff */
[----:B------:R-:W-:Y:S02]  /*3800*/  FADD.FTZ R38, RZ, R12 ;  /* 0x0000000cff267221 */ /* 0x000fe40000010000 */
[----:B------:R-:W-:Y:S01]  /*3810*/  @P0 FADD.FTZ R23, R19, R23 ;  /* 0x0000001713170221 */ /* 0x000fe20000010000 */
[----:B------:R-:W-:Y:S01]  /*3820*/  ISETP.NE.AND P0, PT, R47, RZ, PT ;  /* 0x000000ff2f00720c */ /* 0x000fe20003f05270 */
[----:B------:R-:W-:-:S03]  /*3830*/  FADD.FTZ R51, R13, R38 ;  /* 0x000000260d337221 */ /* 0x000fc60000010000 */
[----:B------:R0:W-:Y:S01]  /*3840*/  STG.E.128 desc[UR4][R54.64], R20 ;  /* 0x0000001436007986 */ /* 0x0001e2000c101d04 */
[----:B------:R-:W-:-:S03]  /*3850*/  FADD.FTZ R38, R14, R51 ;  /* 0x000000330e267221 */ /* 0x000fc60000010000 */
[----:B------:R0:W-:Y:S01]  /*3860*/  STG.E desc[UR4][R56.64], R39 ;  /* 0x0000002738007986 */ /* 0x0001e2000c101904 */
        /* <DEDUP_REMOVED lines=43> */
.L_x_8310:
[----:B-1----:R-:W-:Y:S01]  /*3b20*/  FADD.FTZ R38, R60, R38 ;  /* 0x000000263c267221 */ /* 0x002fe20000010000 */
[----:B------:R-:W-:Y:S01]  /*3b30*/  FMUL.FTZ R52, R57, R57 ;  /* 0x0000003939347220 */ /* 0x000fe20000410000 */
[----:B------:R-:W-:Y:S01]  /*3b40*/  PLOP3.LUT P1, PT, PT, PT, UP1, 0x40, 0x0 ;  /* 0x000000000000781c */ /* 0x000fe20003f2e818 */
[----:B------:R-:W1:Y:S01]  /*3b50*/  @!P0 LDC.64 R54, c[0x0][0x250] ;  /* 0x00009400ff368b82 */ /* 0x000e620000000a00 */
[----:B------:R-:W-:Y:S02]  /*3b60*/  FFMA.FTZ R51, R38, R39, UR11 ;  /* 0x0000000b26337e23 */ /* 0x000fe40008010027 */
[----:B------:R-:W-:Y:S02]  /*3b70*/  FSEL R52, R52, RZ, !P1 ;  /* 0x000000ff34347208 */ /* 0x000fe40004800000 */
[----:B------:R-:W-:-:S03]  /*3b80*/  PLOP3.LUT P1, PT, PT, PT, UP1, 0x40, 0x0 ;  /* 0x000000000000781c */ /* 0x000fc60003f2e818 */
[----:B------:R-:W2:Y:S01]  /*3b90*/  @!P0 LDC.64 R38, c[0x0][0x258] ;  /* 0x00009600ff268b82 */ /* 0x000ea20000000a00 */
[----:B------:R-:W-:Y:S01]  /*3ba0*/  FADD.FTZ R51, R51, R52 ;  /* 0x0000003433337221 */ /* 0x000fe20000010000 */
[----:B------:R-:W-:-:S05]  /*3bb0*/  FSEL R52, R57, RZ, P1 ;  /* 0x000000ff39347208 */ /* 0x000fca0000800000 */
[----:B------:R-:W3:Y:S01]  /*3bc0*/  MUFU.RSQ R51, R51 ;  /* 0x0000003300337308 */ /* 0x000ee20000001400 */
[--C-:B------:R-:W-:Y:S01]  /*3bd0*/  FADD.FTZ R56, R12, -R52.reuse ;  /* 0x800000340c387221 */ /* 0x100fe20000010000 */
[--C-:B------:R-:W-:Y:S01]  /*3be0*/  FADD.FTZ R58, R13, -R52.reuse ;  /* 0x800000340d3a7221 */ /* 0x100fe20000010000 */
[--C-:B------:R-:W-:Y:S01]  /*3bf0*/  FADD.FTZ R14, R14, -R52.reuse ;  /* 0x800000340e0e7221 */ /* 0x100fe20000010000 */
[--C-:B0-----:R-:W-:Y:S01]  /*3c00*/  FADD.FTZ R60, R15, -R52.reuse ;  /* 0x800000340f3c7221 */ /* 0x101fe20000010000 */
[--C-:B------:R-:W-:Y:S01]  /*3c10*/  FADD.FTZ R20, R20, -R52.reuse ;  /* 0x8000003414147221 */ /* 0x100fe20000010000 */
[--C-:B------:R-:W-:Y:S01]  /*3c20*/  FADD.FTZ R62, R21, -R52.reuse ;  /* 0x80000034153e7221 */ /* 0x100fe20000010000 */
[--C-:B------:R-:W-:Y:S01]  /*3c30*/  FADD.FTZ R22, R22, -R52.reuse ;  /* 0x8000003416167221 */ /* 0x100fe20000010000 */
[----:B------:R-:W-:Y:S01]  /*3c40*/  FADD.FTZ R64, R23, -R52 ;  /* 0x8000003417407221 */ /* 0x000fe20000010000 */
[----:B-1----:R-:W-:Y:S01]  /*3c50*/  @!P0 IMAD.WIDE R54, R48, 0x4, R54 ;  /* 0x0000000430368825 */ /* 0x002fe200078e0236 */
[----:B------:R-:W-:-:S04]  /*3c60*/  LEA R52, P1, R53, UR12, 0x4 ;  /* 0x0000000c35347c11 */ /* 0x000fc8000f8220ff */
[----:B------:R0:W-:Y:S01]  /*3c70*/  @!P0 STG.E desc[UR4][R54.64], R57 ;  /* 0x0000003936008986 */ /* 0x0001e2000c101904 */
[----:B------:R-:W-:Y:S01]  /*3c80*/  LEA.HI.X R53, R53, UR13, RZ, 0x4, P1 ;  /* 0x0000000d35357c11 */ /* 0x000fe200088f24ff */
[----:B--2---:R-:W-:-:S04]  /*3c90*/  @!P0 IMAD.WIDE R12, R48, 0x4, R38 ;  /* 0x00000004300c8825 */ /* 0x004fc800078e0226 */
[C---:B---3--:R-:W-:Y:S01]  /*3ca0*/  FMUL.FTZ R56, R51.reuse, R56 ;  /* 0x0000003833387220 */ /* 0x048fe20000410000 */
[----:B------:R-:W1:Y:S01]  /*3cb0*/  LDC.64 R38, c[0x0][0x210] ;  /* 0x00008400ff267b82 */ /* 0x000e620000000a00 */
[C---:B------:R-:W-:Y:S01]  /*3cc0*/  FMUL.FTZ R58, R51.reuse, R58 ;  /* 0x0000003a333a7220 */ /* 0x040fe20000410000 */
[C---:B------:R-:W-:Y:S01]  /*3cd0*/  FMUL.FTZ R14, R51.reuse, R14 ;  /* 0x0000000e330e7220 */ /* 0x040fe20000410000 */
[----:B------:R2:W-:Y:S01]  /*3ce0*/  @!P0 STG.E desc[UR4][R12.64], R51 ;  /* 0x000000330c008986 */ /* 0x0005e2000c101904 */
[C---:B------:R-:W-:Y:S01]  /*3cf0*/  FMUL.FTZ R15, R51.reuse, R60 ;  /* 0x0000003c330f7220 */ /* 0x040fe20000410000 */
[C---:B------:R-:W-:Y:S01]  /*3d00*/  FMUL.FTZ R20, R51.reuse, R20 ;  /* 0x0000001433147220 */ /* 0x040fe20000410000 */
[C---:B------:R-:W-:Y:S01]  /*3d10*/  FMUL.FTZ R21, R51.reuse, R62 ;  /* 0x0000003e33157220 */ /* 0x040fe20000410000 */
[C---:B0-----:R-:W-:Y:S01]  /*3d20*/  LEA R54, P0, R50.reuse, UR12, 0x4 ;  /* 0x0000000c32367c11 */ /* 0x041fe2000f8020ff */
[C---:B------:R-:W-:Y:S01]  /*3d30*/  FMUL.FTZ R22, R51.reuse, R22 ;  /* 0x0000001633167220 */ /* 0x040fe20000410000 */
[----:B------:R-:W-:Y:S01]  /*3d40*/  FMUL.FTZ R23, R51, R64 ;  /* 0x0000004033177220 */ /* 0x000fe20000410000 */
[----:B------:R-:W-:Y:S01]  /*3d50*/  FFMA.FTZ R15, R33, R15, R30 ;  /* 0x0000000f210f7223 */ /* 0x000fe2000001001e */
[----:B------:R-:W-:Y:S01]  /*3d60*/  LEA.HI.X R55, R50, UR13, RZ, 0x4, P0 ;  /* 0x0000000d32377c11 */ /* 0x000fe200080f24ff */
[----:B------:R-:W-:Y:S01]  /*3d70*/  FFMA.FTZ R14, R3, R14, R6 ;  /* 0x0000000e030e7223 */ /* 0x000fe20000010006 */
[----:B------:R-:W-:Y:S01]  /*3d80*/  FFMA.FTZ R23, R35, R23, R32 ;  /* 0x0000001723177223 */ /* 0x000fe20000010020 */
[----:B------:R-:W-:Y:S01]  /*3d90*/  FFMA.FTZ R22, R0, R22, R5 ;  /* 0x0000001600167223 */ /* 0x000fe20000010005 */
[----:B--2---:R-:W-:Y:S01]  /*3da0*/  FFMA.FTZ R13, R34, R58, R29 ;  /* 0x0000003a220d7223 */ /* 0x004fe2000001001d */
[----:B------:R-:W-:Y:S01]  /*3db0*/  FFMA.FTZ R12, R4, R56, R9 ;  /* 0x00000038040c7223 */ /* 0x000fe20000010009 */
[----:B------:R-:W-:Y:S01]  /*3dc0*/  FFMA.FTZ R21, R36, R21, R31 ;  /* 0x0000001524157223 */ /* 0x000fe2000001001f */
[----:B------:R-:W-:-:S03]  /*3dd0*/  FFMA.FTZ R20, R2, R20, R7 ;  /* 0x0000001402147223 */ /* 0x000fc60000010007 */
[----:B------:R0:W-:Y:S01]  /*3de0*/  STG.E.128 desc[UR4][R54.64], R12 ;  /* 0x0000000c36007986 */ /* 0x0001e2000c101d04 */
[----:B-1----:R-:W-:-:S03]  /*3df0*/  LEA R48, R38, R48, 0x2 ;  /* 0x0000003026307211 */ /* 0x002fc600078e10ff */
[----:B------:R0:W-:Y:S01]  /*3e00*/  STG.E.128 desc[UR4][R52.64], R20 ;  /* 0x0000001434007986 */ /* 0x0001e2000c101d04 */
[----:B------:R-:W-:-:S13]  /*3e10*/  ISETP.GE.AND P0, PT, R48, R39, PT ;  /* 0x000000273000720c */ /* 0x000fda0003f06270 */
[----:B------:R-:W-:Y:S05]  /*3e20*/  @!P0 BRA `(.L_x_8298) ;  /* 0xffffffcc00288947 */ /* 0x000fea000383ffff */
[----:B------:R-:W-:Y:S05]  /*3e30*/  BSYNC B0 ;  /* 0x0000000000007941 */ /* 0x000fea0003800000 */
.L_x_8240:
[----:B------:R-:W-:Y:S05]  /*3e40*/  EXIT ;  /* 0x000000000000794d */ /* 0x000fea0003800000 */
.L_x_8297:
        /* <DEDUP_REMOVED lines=8> */
.L_x_8300:
[----:B------:R-:W-:Y:S05]  /*3ed0*/  BSYNC B1 ;  /* 0x0000000000017941 */ /* 0x000fea0003800000 */
.L_x_8299:
        /* <DEDUP_REMOVED lines=9> */
.L_x_8301:
[----:B------:R-:W-:Y:S02]  /*3f70*/  IMAD.MOV.U32 R54, RZ, RZ, 0x4 ;  /* 0x00000004ff367424 */ /* 0x000fe400078e00ff */
[----:B------:R-:W-:-:S05]  /*3f80*/  FADD.FTZ R56, R55, R38 ;  /* 0x0000002637387221 */ /* 0x000fca0000010000 */
[----:B------:R-:W-:-:S07]  /*3f90*/  MOV R61, R56 ;  /* 0x00000038003d7202 */ /* 0x000fce0000000f00 */
[----:B------:R-:W-:Y:S05]  /*3fa0*/  WARPSYNC.COLLECTIVE R51, `(.L_x_8302) ;  /* 0x0000000033087348 */ /* 0x000fea0003c00000 */
[----:B------:R0:W1:Y:S02]  /*3fb0*/  SHFL.BFLY P1, R38, R61, R54, R52 ;  /* 0x0c0000363d267389 */ /* 0x0000640000020034 */
[----:B01----:R-:W-:Y:S01]  /*3fc0*/  ENDCOLLECTIVE ;  /* 0x000000000000791b */ /* 0x003fe20003800000 */
.L_x_8302:
[----:B------:R-:W-:Y:S01]  /*3fd0*/  HFMA2.MMA R54, -RZ, RZ, 0, 4.76837158203125e-07 ;  /* 0x00000008ff367435 */ /* 0x000fe200000001ff */
[----:B------:R-:W-:-:S05]  /*3fe0*/  FADD.FTZ R59, R56, R38 ;  /* 0x00000026383b7221 */ /* 0x000fca0000010000 */
[----:B------:R-:W-:-:S07]  /*3ff0*/  MOV R61, R59 ;  /* 0x0000003b003d7202 */ /* 0x000fce0000000f00 */
[----:B------:R-:W-:Y:S05]  /*4000*/  WARPSYNC.COLLECTIVE R51, `(.L_x_8303) ;  /* 0x0000000033087348 */ /* 0x000fea0003c00000 */
[----:B------:R0:W1:Y:S02]  /*4010*/  SHFL.BFLY P1, R38, R61, R54, R52 ;  /* 0x0c0000363d267389 */ /* 0x0000640000020034 */
[----:B01----:R-:W-:Y:S01]  /*4020*/  ENDCOLLECTIVE ;  /* 0x000000000000791b */ /* 0x003fe20003800000 */
.L_x_8303:
[----:B------:R-:W-:Y:S02]  /*4030*/  IMAD.MOV.U32 R54, RZ, RZ, 0x10 ;  /* 0x00000010ff367424 */ /* 0x000fe400078e00ff */
[----:B------:R-:W-:-:S05]  /*4040*/  FADD.FTZ R60, R59, R38 ;  /* 0x000000263b3c7221 */ /* 0x000fca0000010000 */
[----:B------:R-:W-:-:S07]  /*4050*/  MOV R61, R60 ;  /* 0x0000003c003d7202 */ /* 0x000fce0000000f00 */
[----:B------:R-:W-:Y:S05]  /*4060*/  WARPSYNC.COLLECTIVE R51, `(.L_x_8304) ;  /* 0x0000000033087348 */ /* 0x000fea0003c00000 */
[----:B------:R0:W1:Y:S02]  /*4070*/  SHFL.BFLY P1, R38, R61, R54, R52 ;  /* 0x0c0000363d267389 */ /* 0x0000640000020034 */
[----:B01----:R-:W-:Y:S01]  /*4080*/  ENDCOLLECTIVE ;  /* 0x000000000000791b */ /* 0x003fe20003800000 */
.L_x_8304:
        /* <DEDUP_REMOVED lines=18> */
[----:B------:R-:W-:-:S03]  /*41b0*/  MOV R51, 0xffffffff ;  /* 0xffffffff00337802 */ /* 0x000fc60000000f00 */
[----:B------:R-:W-:-:S05]  /*41c0*/  FFMA.FTZ R55, R55, R55, R38 ;  /* 0x0000003737377223 */ /* 0x000fca0000010026 */
[----:B------:R-:W-:-:S07]  /*41d0*/  MOV R61, R55 ;  /* 0x00000037003d7202 */ /* 0x000fce0000000f00 */
[----:B------:R-:W-:Y:S05]  /*41e0*/  WARPSYNC.COLLECTIVE R51, `(.L_x_8305) ;  /* 0x0000000033087348 */ /* 0x000fea0003c00000 */
[----:B------:R0:W1:Y:S02]  /*41f0*/  SHFL.BFLY P1, R38, R61, R54, R52 ;  /* 0x0c0000363d267389 */ /* 0x0000640000020034 */
[----:B01----:R-:W-:Y:S01]  /*4200*/  ENDCOLLECTIVE ;  /* 0x000000000000791b */ /* 0x003fe20003800000 */
.L_x_8305:
[----:B------:R-:W-:Y:S01]  /*4210*/  HFMA2.MMA R54, -RZ, RZ, 0, 1.1920928955078125e-07 ;  /* 0x00000002ff367435 */ /* 0x000fe200000001ff */
[----:B------:R-:W-:-:S04]  /*4220*/  FADD.FTZ R56, R55, R38 ;  /* 0x0000002637387221 */ /* 0x000fc80000010000 */
[----:B------:R-:W-:-:S07]  /*4230*/  IMAD.MOV.U32 R61, RZ, RZ, R56 ;  /* 0x000000ffff3d7224 */ /* 0x000fce00078e0038 */
[----:B------:R-:W-:Y:S05]  /*4240*/  WARPSYNC.COLLECTIVE R51, `(.L_x_8306) ;  /* 0x0000000033087348 */ /* 0x000fea0003c00000 */
[----:B------:R0:W1:Y:S02]  /*4250*/  SHFL.BFLY P1, R38, R61, R54, R52 ;  /* 0x0c0000363d267389 */ /* 0x0000640000020034 */
[----:B01----:R-:W-:Y:S01]  /*4260*/  ENDCOLLECTIVE ;  /* 0x000000000000791b */ /* 0x003fe20003800000 */
.L_x_8306:
[----:B------:R-:W-:Y:S01]  /*4270*/  HFMA2.MMA R54, -RZ, RZ, 0, 2.384185791015625e-07 ;  /* 0x00000004ff367435 */ /* 0x000fe200000001ff */
[----:B------:R-:W-:-:S05]  /*4280*/  FADD.FTZ R58, R56, R38 ;  /* 0x00000026383a7221 */ /* 0x000fca0000010000 */
[----:B------:R-:W-:-:S07]  /*4290*/  MOV R61, R58 ;  /* 0x0000003a003d7202 */ /* 0x000fce0000000f00 */
[----:B------:R-:W-:Y:S05]  /*42a0*/  WARPSYNC.COLLECTIVE R51, `(.L_x_8307) ;  /* 0x0000000033087348 */ /* 0x000fea0003c00000 */
[----:B------:R0:W1:Y:S02]  /*42b0*/  SHFL.BFLY P1, R38, R61, R54, R52 ;  /* 0x0c0000363d267389 */ /* 0x0000640000020034 */
[----:B01----:R-:W-:Y:S01]  /*42c0*/  ENDCOLLECTIVE ;  /* 0x000000000000791b */ /* 0x003fe20003800000 */
.L_x_8307:
[----:B------:R-:W-:Y:S01]  /*42d0*/  MOV R54, 0x8 ;  /* 0x0000000800367802 */ /* 0x000fe20000000f00 */
[----:B------:R-:W-:-:S04]  /*42e0*/  FADD.FTZ R59, R58, R38 ;  /* 0x000000263a3b7221 */ /* 0x000fc80000010000 */
[----:B------:R-:W-:-:S07]  /*42f0*/  IMAD.MOV.U32 R61, RZ, RZ, R59 ;  /* 0x000000ffff3d7224 */ /* 0x000fce00078e003b */
[----:B------:R-:W-:Y:S05]  /*4300*/  WARPSYNC.COLLECTIVE R51, `(.L_x_8308) ;  /* 0x0000000033087348 */ /* 0x000fea0003c00000 */
[----:B------:R0:W1:Y:S02]  /*4310*/  SHFL.BFLY P1, R38, R61, R54, R52 ;  /* 0x0c0000363d267389 */ /* 0x0000640000020034 */
[----:B01----:R-:W-:Y:S01]  /*4320*/  ENDCOLLECTIVE ;  /* 0x000000000000791b */ /* 0x003fe20003800000 */
.L_x_8308:
[----:B------:R-:W-:Y:S01]  /*4330*/  HFMA2.MMA R54, -RZ, RZ, 0, 9.5367431640625e-07 ;  /* 0x00000010ff367435 */ /* 0x000fe200000001ff */
[----:B------:R-:W-:-:S05]  /*4340*/  FADD.FTZ R60, R59, R38 ;  /* 0x000000263b3c7221 */ /* 0x000fca0000010000 */
[----:B------:R-:W-:-:S07]  /*4350*/  MOV R61, R60 ;  /* 0x0000003c003d7202 */ /* 0x000fce0000000f00 */
[----:B------:R-:W-:Y:S05]  /*4360*/  WARPSYNC.COLLECTIVE R51, `(.L_x_8309) ;  /* 0x0000000033087348 */ /* 0x000fea0003c00000 */
[----:B------:R0:W1:Y:S02]  /*4370*/  SHFL.BFLY P1, R38, R61, R54, R52 ;  /* 0x0c0000363d267389 */ /* 0x0000640000020034 */
[----:B01----:R-:W-:Y:S01]  /*4380*/  ENDCOLLECTIVE ;  /* 0x000000000000791b */ /* 0x003fe20003800000 */
.L_x_8309:
[----:B------:R-:W-:Y:S05]  /*4390*/  BRA `(.L_x_8310) ;  /* 0xfffffff400e07947 */ /* 0x000fea000383ffff */
.L_x_8311:
        /* <DEDUP_REMOVED lines=14> */
.L_x_9637:


//--------------------- .text._ZN10layer_norm13ln_fwd_kernelINS_13Kernel_traitsI6__halfffffjLj256ELj1ELj4ELj1ELj16ENS_18Kernel_traits_baseILj256ES2_ffffjLj128EEEEELb1ELb1ELb1ELb0EEEvNS_9FwdParamsE --------------------------
	.section	.text._ZN10layer_norm13ln_fwd_kernelINS_13Kernel_traitsI6__halfffffjLj256ELj1ELj4ELj1ELj16ENS_18Kernel_traits_baseILj256ES2_ffffjLj128EEEEELb1ELb1ELb1ELb0EEEvNS_9FwdParamsE,"ax",@progbits
	.align	128
        .global         _ZN10layer_norm13ln_fwd_kernelINS_13Kernel_traitsI6__halfffffjLj256ELj1ELj4ELj1ELj16ENS_18Kernel_traits_baseILj256ES2_ffffjLj128EEEEELb1ELb1ELb1ELb0EEEvNS_9FwdParamsE
        .type           _ZN10layer_norm13ln_fwd_kernelINS_13Kernel_traitsI6__halfffffjLj256ELj1ELj4ELj1ELj16ENS_18Kernel_traits_baseILj256ES2_ffffjLj128EEEEELb1ELb1ELb1ELb0EEEvNS_9FwdParamsE,@function
        .size           _ZN10layer_norm13ln_fwd_kernelINS_13Kernel_traitsI6__halfffffjLj256ELj1ELj4ELj1ELj16ENS_18Kernel_traits_baseILj256ES2_ffffjLj128EEEEELb1ELb1ELb1ELb0EEEvNS_9FwdParamsE,(.L_x_9638 - _ZN10layer_norm13ln_fwd_kernelINS_13Kernel_traitsI6__halfffffjLj256ELj1ELj4ELj1ELj16ENS_18Kernel_traits_baseILj256ES2_ffffjLj128EEEEELb1ELb1ELb1ELb0EEEvNS_9FwdParamsE)
        .other          _ZN10layer_norm13ln_fwd_kernelINS_13Kernel_traitsI6__halfffffjLj256ELj1ELj4ELj1ELj16ENS_18Kernel_traits_baseILj256ES2_ffffjLj128EEEEELb1ELb1ELb1ELb0EEEvNS_9FwdParamsE,@"STO_CUDA_ENTRY STV_DEFAULT"
_ZN10layer_norm13ln_fwd_kernelINS_13Kernel_traitsI6__halfffffjLj256ELj1ELj4ELj1ELj16ENS_18Kernel_traits_baseILj256ES2_ffffjLj128EEEEELb1ELb1ELb1ELb0EEEvNS_9FwdParamsE:
.text._ZN10layer_norm13ln_fwd_kernelINS_13Kernel_traitsI6__halfffffjLj256ELj1ELj4ELj1ELj16ENS_18Kernel_traits_baseILj256ES2_ffffjLj128EEEEELb1ELb1ELb1ELb0EEEvNS_9FwdParamsE:
        /* <DEDUP_REMOVED lines=18> */
[----:B------:R-:W-:-:S04]  /*0120*/  MOV R3, R61 ;  /* 0x0000003d00037202 */ /* 0x000fc80000000f00 */
[----:B------:R-:W-:-:S04]  /*0130*/  LOP3.LUT R7, R3, 0x1f, RZ, 0x3c, !PT ;  /* 0x0000001f03077812 */ /* 0x000fc800078e3cff */
[----:B------:R-:W-:-:S04]  /*0140*/  LEA.HI.SX32 R0, R0, R7, 0x1e ;  /* 0x0000000700007211 */ /* 0x000fc800078ff2ff */
[C---:B------:R-:W-:Y:S02]  /*0150*/  LOP3.LUT P2, RZ, R0.reuse, 0xffffffe0, RZ, 0xc0, !PT ;  /* 0xffffffe000ff7812 */ /* 0x040fe4000784c0ff */
[----:B------:R-:W-:Y:S01]  /*0160*/  SHF.R.U32.HI R60, RZ, 0x5, R2 ;  /* 0x00000005ff3c7819 */ /* 0x000fe20000011602 */
[----:B------:R-:W-:Y:S01]  /*0170*/  ULDC UR8, c[0x0][0x0] ;  /* 0x0000000000087ab9 */ /* 0x000fe20000000800 */
[----:B------:R-:W-:Y:S03]  /*0180*/  BSSY B0, `(.L_x_8312) ;  /* 0x0000017000007945 */ /* 0x000fe60003800000 */
[C---:B----4-:R-:W-:Y:S02]  /*0190*/  IMAD R60, R59.reuse, 0x4, R60 ;  /* 0x000000043b3c7824 */ /* 0x050fe400078e023c */
[----:B------:R-:W-:Y:S01]  /*01a0*/  IMAD R59, R59, UR8, R2 ;  /* 0x000000083b3b7c24 */ /* 0x000fe2000f8e0202 */
[----:B------:R-:W-:-:S02]  /*01b0*/  ISETP.GE.U32.AND P3, PT, R0, 0x40, PT ;  /* 0x000000400000780c */ /* 0x000fc40003f66070 */
[----:B--2---:R-:W-:Y:S02]  /*01c0*/  @P1 R2UR UR4, R4 ;  /* 0x00000000040412ca */ /* 0x004fe400000e0000 */
        /* <DEDUP_REMOVED lines=18> */
.L_x_8313:
[----:B------:R-:W-:Y:S05]  /*02f0*/  BSYNC B0 ;  /* 0x0000000000007941 */ /* 0x000fea0003800000 */
.L_x_8312:
        /* <DEDUP_REMOVED lines=16> */
.L_x_8315:
[----:B------:R-:W-:Y:S05]  /*0400*/  BSYNC B0 ;  /* 0x0000000000007941 */ /* 0x000fea0003800000 */
.L_x_8314:
        /* <DEDUP_REMOVED lines=8> */
[----:B-----5:R-:W-:Y:S01]  /*0490*/  MOV R37, R17 ;  /* 0x0000001100257202 */ /* 0x020fe20000000f00 */
[----:B------:R-:W-:Y:S01]  /*04a0*/  IMAD.HI.U32 R3, R58, -0x2daee0ad, RZ ;  /* 0xd2511f533a037827 */ /* 0x000fe200078e00ff */
[----:B------:R-:W-:Y:S01]  /*04b0*/  LOP3.LUT R18, R18, UR4, R57, 0x96, !PT ;  /* 0x0000000412127c12 */ /* 0x000fe2000f8e9639 */
[----:B------:R-:W-:Y:S01]  /*04c0*/  UIADD3 UR12, UR4, -0x61c88647, URZ ;  /* 0x9e3779b9040c7890 */ /* 0x000fe2000fffe03f */
[----:B------:R-:W-:Y:S01]  /*04d0*/  SHF.R.U32.HI R38, RZ, 0x10, R17 ;  /* 0x00000010ff267819 */ /* 0x000fe20000011611 */
[----:B------:R-:W-:Y:S01]  /*04e0*/  IMAD R19, R58, -0x2daee0ad, RZ ;  /* 0xd2511f533a137824 */ /* 0x000fe200078e02ff */
[----:B------:R-:W-:Y:S01]  /*04f0*/  LOP3.LUT R3, R3, UR5, RZ, 0x3c, !PT ;  /* 0x0000000503037c12 */ /* 0x000fe2000f8e3cff */
[----:B------:R-:W-:Y:S01]  /*0500*/  IMAD.HI.U32 R22, R18, -0x2daee0ad, RZ ;  /* 0xd2511f5312167827 */ /* 0x000fe200078e00ff */
[----:B------:R-:W-:Y:S01]  /*0510*/  UIADD3 UR14, UR4, 0x3c6ef372, URZ ;  /* 0x3c6ef372040e7890 */ /* 0x000fe2000fffe03f */
[----:B------:R-:W-:Y:S01]  /*0520*/  SHF.R.U64 R40, R4, 0x10, R5 ;  /* 0x0000001004287819 */ /* 0x000fe20000001205 */
[----:B------:R-:W-:Y:S01]  /*0530*/  UIADD3 UR15, UR5, 0x76cf5d0a, URZ ;  /* 0x76cf5d0a050f7890 */ /* 0x000fe2000fffe03f */
        /* <DEDUP_REMOVED lines=8> */
[----:B------:R-:W-:Y:S01]  /*05c0*/  IMAD R20, R18, -0x2daee0ad, RZ ;  /* 0xd2511f5312147824 */ /* 0x000fe200078e02ff */
[----:B------:R-:W-:Y:S01]  /*05d0*/  UIADD3 UR18, UR4, 0x78dde6e4, URZ ;  /* 0x78dde6e404127890 */ /* 0x000fe2000fffe03f */
[----:B------:R-:W-:Y:S01]  /*05e0*/  IMAD.HI.U32 R18, R19, -0x326172a9, RZ ;  /* 0xcd9e8d5713127827 */ /* 0x000fe200078e00ff */
[----:B------:R-:W-:Y:S01]  /*05f0*/  UIADD3 UR19, UR5, -0x126145ec, URZ ;  /* 0xed9eba1405137890 */ /* 0x000fe2000fffe03f */
[----:B------:R-:W-:Y:S01]  /*0600*/  SHF.R.U32.HI R42, RZ, 0x10, R5 ;  /* 0x00000010ff2a7819 */ /* 0x000fe20000011605 */
[----:B------:R-:W-:Y:S01]  /*0610*/  UIADD3 UR21, UR5, -0x56f99767, URZ ;  /* 0xa906689905157890 */ /* 0x000fe2000fffe03f */
[C---:B------:R-:W-:Y:S01]  /*0620*/  IMAD.HI.U32 R21, R11.reuse, -0x2daee0ad, RZ ;  /* 0xd2511f530b157827 */ /* 0x040fe200078e00ff */
[----:B------:R-:W-:Y:S01]  /*0630*/  LOP3.LUT R3, R18, UR14, R3, 0x96, !PT ;  /* 0x0000000e12037c12 */ /* 0x000fe2000f8e9603 */
[----:B------:R-:W-:Y:S01]  /*0640*/  UIADD3 UR20, UR4, 0x1715609d, URZ ;  /* 0x1715609d04147890 */ /* 0x000fe2000fffe03f */
[----:B------:R-:W-:Y:S01]  /*0650*/  SHF.R.U64 R44, R12, 0x10, R13 ;  /* 0x000000100c2c7819 */ /* 0x000fe2000000120d */
[----:B------:R-:W-:Y:S01]  /*0660*/  IMAD R11, R11, -0x2daee0ad, RZ ;  /* 0xd2511f530b0b7824 */ /* 0x000fe200078e02ff */
[----:B------:R-:W-:Y:S01]  /*0670*/  LOP3.LUT R20, R21, UR15, R20, 0x96, !PT ;  /* 0x0000000f15147c12 */ /* 0x000fe2000f8e9614 */
[----:B------:R-:W-:Y:S01]  /*0680*/  IMAD.HI.U32 R22, R3, -0x2daee0ad, RZ ;  /* 0xd2511f5303167827 */ /* 0x000fe200078e00ff */
[----:B------:R-:W-:Y:S01]  /*0690*/  UIADD3 UR22, UR4, -0x4ab325aa, URZ ;  /* 0xb54cda5604167890 */ /* 0x000fe2000fffe03f */
[----:B------:R-:W-:Y:S01]  /*06a0*/  MOV R45, R13 ;  /* 0x0000000d002d7202 */ /* 0x000fe20000000f00 */
[----:B------:R-:W-:Y:S01]  /*06b0*/  UIADD3 UR23, UR5, 0x646e171e, URZ ;  /* 0x646e171e05177890 */ /* 0x000fe2000fffe03f */
        /* <DEDUP_REMOVED lines=8> */
[----:B------:R-:W-:Y:S01]  /*0740*/  IMAD R19, R3, -0x2daee0ad, RZ ;  /* 0xd2511f5303137824 */ /* 0x000fe200078e02ff */
[----:B------:R-:W-:Y:S01]  /*0750*/  UIADD3 UR26, UR4, -0xe443238, URZ ;  /* 0xf1bbcdc8041a7890 */ /* 0x000fe2000fffe03f */
[----:B------:R-:W-:Y:S01]  /*0760*/  IMAD.HI.U32 R3, R11, -0x326172a9, RZ ;  /* 0xcd9e8d570b037827 */ /* 0x000fe200078e00ff */
[----:B------:R-:W-:Y:S01]  /*0770*/  UIADD3 UR27, UR5, -0x24c28bd8, URZ ;  /* 0xdb3d7428051b7890 */ /* 0x000fe2000fffe03f */
[--C-:B------:R-:W-:Y:S01]  /*0780*/  SHF.R.U64 R48, R6, 0x10, R7.reuse ;  /* 0x0000001006307819 */ /* 0x100fe20000001207 */
[----:B------:R-:W-:Y:S01]  /*0790*/  UIADD3 UR28, UR5, -0x695add53, URZ ;  /* 0x96a522ad051c7890 */ /* 0x000fe2000fffe03f */
[C---:B------:R-:W-:Y:S01]  /*07a0*/  IMAD.HI.U32 R22, R18.reuse, -0x2daee0ad, RZ ;  /* 0xd2511f5312167827 */ /* 0x040fe200078e00ff */
[----:B------:R-:W-:Y:S01]  /*07b0*/  LOP3.LUT R3, R3, UR18, R20, 0x96, !PT ;  /* 0x0000001203037c12 */ /* 0x000fe2000f8e9614 */
[----:B------:R-:W-:Y:S01]  /*07c0*/  UIADD3 UR29, UR4, -0x700cb87f, URZ ;  /* 0x8ff34781041d7890 */ /* 0x000fe2000fffe03f */
[----:B------:R-:W-:Y:S01]  /*07d0*/  SHF.R.U32.HI R47, RZ, 0x10, R7 ;  /* 0x00000010ff2f7819 */ /* 0x000fe20000011607 */
[----:B------:R-:W-:Y:S01]  /*07e0*/  IMAD R18, R18, -0x2daee0ad, RZ ;  /* 0xd2511f5312127824 */ /* 0x000fe200078e02ff */
[----:B------:R-:W-:Y:S01]  /*07f0*/  LOP3.LUT R19, R22, UR19, R19, 0x96, !PT ;  /* 0x0000001316137c12 */ /* 0x000fe2000f8e9613 */
[----:B------:R-:W-:Y:S01]  /*0800*/  IMAD.HI.U32 R23, R3, -0x2daee0ad, RZ ;  /* 0xd2511f5303177827 */ /* 0x000fe200078e00ff */
[--C-:B------:R-:W-:Y:S01]  /*0810*/  SHF.R.U64 R50, R8, 0x10, R9.reuse ;  /* 0x0000001008327819 */ /* 0x100fe20000001209 */
[----:B------:R-:W-:Y:S01]  /*0820*/  BSSY B0, `(.L_x_8316) ;  /* 0x00003f0000007945 */ /* 0x000fe20003800000 */
[----:B------:R-:W-:Y:S01]  /*0830*/  SHF.R.U32.HI R49, RZ, 0x10, R9 ;  /* 0x00000010ff317819 */ /* 0x000fe20000011609 */
[----:B------:R-:W-:Y:S01]  /*0840*/  IMAD R11, R11, -0x326172a9, RZ ;  /* 0xcd9e8d570b0b7824 */ /* 0x000fe200078e02ff */
[----:B------:R-:W-:Y:S01]  /*0850*/  LOP3.LUT R23, R23, UR21, R18, 0x96, !PT ;  /* 0x0000001517177c12 */ /* 0x000fe2000f8e9612 */
[----:B------:R-:W-:Y:S01]  /*0860*/  IMAD.HI.U32 R20, R19, -0x326172a9, RZ ;  /* 0xcd9e8d5713147827 */ /* 0x000fe200078e00ff */
[----:B------:R-:W-:Y:S01]  /*0870*/  ULDC.U8 UR8, c[0x0][0x2a0] ;  /* 0x0000a80000087ab9 */ /* 0x000fe20000000000 */
[----:B------:R-:W-:Y:S01]  /*0880*/  ULDC UR9, c[0x0][0x294] ;  /* 0x0000a50000097ab9 */ /* 0x000fe20000000800 */
[----:B------:R-:W-:Y:S01]  /*0890*/  UISETP.NE.AND UP0, UPT, UR8, URZ, UPT ;  /* 0x0000003f0800728c */ /* 0x000fe2000bf05270 */
[----:B------:R-:W-:Y:S01]  /*08a0*/  IMAD.MOV.U32 R18, RZ, RZ, R14 ;  /* 0x000000ffff127224 */ /* 0x000fe200078e000e */
[----:B------:R-:W-:Y:S01]  /*08b0*/  LOP3.LUT R21, R20, UR20, R11, 0x96, !PT ;  /* 0x0000001414157c12 */ /* 0x000fe2000f8e960b */
[----:B------:R-:W-:Y:S01]  /*08c0*/  IMAD.HI.U32 R25, R23, -0x326172a9, RZ ;  /* 0xcd9e8d5717197827 */ /* 0x000fe200078e00ff */
[--C-:B------:R-:W-:Y:S01]  /*08d0*/  SHF.R.U64 R11, R14, 0x10, R15.reuse ;  /* 0x000000100e0b7819 */ /* 0x100fe2000000120f */
[----:B------:R-:W-:Y:S01]  /*08e0*/  ULDC UR8, c[0x0][0x2d8] ;  /* 0x0000b60000087ab9 */ /* 0x000fe20000000800 */
[----:B------:R-:W-:Y:S01]  /*08f0*/  SHF.R.U32.HI R20, RZ, 0x10, R15 ;  /* 0x00000010ff147819 */ /* 0x000fe2000001160f */
[----:B------:R-:W-:Y:S01]  /*0900*/  IMAD R14, R19, -0x326172a9, RZ ;  /* 0xcd9e8d57130e7824 */ /* 0x000fe200078e02ff */
[----:B------:R-:W-:Y:S01]  /*0910*/  MOV R19, R15 ;  /* 0x0000000f00137202 */ /* 0x000fe20000000f00 */
[----:B------:R-:W-:Y:S01]  /*0920*/  IMAD R3, R3, -0x2daee0ad, RZ ;  /* 0xd2511f5303037824 */ /* 0x000fe200078e02ff */
        /* <DEDUP_REMOVED lines=11> */
[----:B------:R-:W-:Y:S01]  /*09e0*/  IMAD R52, R3, -0x326172a9, RZ ;  /* 0xcd9e8d5703347824 */ /* 0x000fe200078e02ff */
[----:B------:R-:W-:Y:S01]  /*09f0*/  SHF.R.U64 R16, R16, 0x10, R17 ;  /* 0x0000001010107819 */ /* 0x000fe20000001211 */
[----:B------:R-:W-:-:S04]  /*0a00*/  IMAD.HI.U32 R3, R21, -0x326172a9, RZ ;  /* 0xcd9e8d5715037827 */ /* 0x000fc800078e00ff */
[----:B------:R-:W-:Y:S01]  /*0a10*/  IMAD R17, R14, -0x2daee0ad, RZ ;  /* 0xd2511f530e117824 */ /* 0x000fe200078e02ff */
[----:B------:R-:W-:Y:S01]  /*0a20*/  LOP3.LUT R52, R3, UR26, R52, 0x96, !PT ;  /* 0x0000001a03347c12 */ /* 0x000fe2000f8e9634 */
[----:B------:R-:W-:-:S04]  /*0a30*/  IMAD.WIDE.U32 R14, R15, -0x2daee0ad, RZ ;  /* 0xd2511f530f0e7825 */ /* 0x000fc800078e00ff */
[----:B------:R-:W-:Y:S01]  /*0a40*/  IMAD.MOV.U32 R39, RZ, RZ, R4 ;  /* 0x000000ffff277224 */ /* 0x000fe200078e0004 */
[----:B------:R-:W-:Y:S01]  /*0a50*/  LOP3.LUT R4, R15, UR27, R17, 0x96, !PT ;  /* 0x0000001b0f047c12 */ /* 0x000fe2000f8e9611 */
[----:B------:R-:W-:-:S04]  /*0a60*/  IMAD.HI.U32 R3, R52, -0x2daee0ad, RZ ;  /* 0xd2511f5334037827 */ /* 0x000fc800078e00ff */
[----:B------:R-:W-:Y:S01]  /*0a70*/  IMAD R21, R21, -0x326172a9, RZ ;  /* 0xcd9e8d5715157824 */ /* 0x000fe200078e02ff */
[----:B------:R-:W-:Y:S01]  /*0a80*/  LOP3.LUT R56, R3, UR28, R14, 0x96, !PT ;  /* 0x0000001c03387c12 */ /* 0x000fe2000f8e960e */
[----:B------:R-:W-:-:S04]  /*0a90*/  IMAD.WIDE.U32 R4, R4, -0x326172a9, RZ ;  /* 0xcd9e8d5704047825 */ /* 0x000fc800078e00ff */
[----:B------:R-:W-:Y:S01]  /*0aa0*/  IMAD.MOV.U32 R43, RZ, RZ, R12 ;  /* 0x000000ffff2b7224 */ /* 0x000fe200078e000c */
[----:B------:R-:W-:Y:S01]  /*0ab0*/  LOP3.LUT R3, R5, UR29, R21, 0x96, !PT ;  /* 0x0000001d05037c12 */ /* 0x000fe2000f8e9615 */
[----:B------:R-:W-:Y:S02]  /*0ac0*/  HADD2.F32 R5, -RZ, R6.H0_H0 ;  /* 0x20000006ff057230 */ /* 0x000fe40000004100 */
[----:B------:R-:W-:Y:S02]  /*0ad0*/  HADD2.F32 R6, -RZ, R7.H0_H0 ;  /* 0x20000007ff067230 */ /* 0x000fe40000004100 */
[----:B------:R-:W-:Y:S02]  /*0ae0*/  HADD2.F32 R7, -RZ, R8.H0_H0 ;  /* 0x20000008ff077230 */ /* 0x000fe40000004100 */
[----:B------:R-:W-:Y:S01]  /*0af0*/  HADD2.F32 R8, -RZ, R9.H0_H0 ;  /* 0x20000009ff087230 */ /* 0x000fe20000004100 */
[----:B------:R-:W-:Y:S01]  /*0b00*/  LOP3.LUT R9, R10, 0x3, RZ, 0xc0, !PT ;  /* 0x000000030a097812 */ /* 0x000fe200078ec0ff */
[----:B------:R-:W-:-:S02]  /*0b10*/  IMAD.MOV.U32 R10, RZ, RZ, RZ ;  /* 0x000000ffff0a7224 */ /* 0x000fc400078e00ff */
        /* <DEDUP_REMOVED lines=21> */
.L_x_8400:
[----:B------:R-:W0:Y:S08]  /*0c70*/  LDC.64 R32, c[0x0][0x280] ;  /* 0x0000a000ff207b82 */ /* 0x000e300000000a00 */
[----:B------:R-:W1:Y:S01]  /*0c80*/  LDC R35, c[0x0][0x218] ;  /* 0x00008600ff237b82 */ /* 0x000e620000000800 */
[----:B0-----:R-:W-:-:S07]  /*0c90*/  IMAD.WIDE R62, R60, 0x4, R32 ;  /* 0x000000043c3e7825 */ /* 0x001fce00078e0220 */
[----:B------:R-:W0:Y:S01]  /*0ca0*/  LDC.64 R32, c[0x0][0x288] ;  /* 0x0000a200ff207b82 */ /* 0x000e220000000a00 */
[----:B------:R2:W3:Y:S01]  /*0cb0*/  LDG.E R65, desc[UR6][R62.64] ;  /* 0x000000063e417981 */ /* 0x0004e2000c1e1900 */
[----:B0-----:R-:W-:-:S05]  /*0cc0*/  IMAD.WIDE R32, R60, 0x4, R32 ;  /* 0x000000043c207825 */ /* 0x001fca00078e0220 */
[----:B------:R0:W5:Y:S01]  /*0cd0*/  LDG.E R34, desc[UR6][R32.64] ;  /* 0x0000000620227981 */ /* 0x000162000c1e1900 */
[----:B-1----:R-:W-:Y:S01]  /*0ce0*/  IMAD R64, R60, R35, RZ ;  /* 0x000000233c407224 */ /* 0x002fe200078e02ff */
[----:B------:R-:W-:Y:S01]  /*0cf0*/  BSSY B1, `(.L_x_8317) ;  /* 0x000019e000017945 */ /* 0x000fe20003800000 */
[----:B--2---:R-:W-:-:S03]  /*0d00*/  SHF.R.S32.HI R62, RZ, 0x1f, R60 ;  /* 0x0000001fff3e7819 */ /* 0x004fc6000001143c */
[----:B------:R-:W-:-:S04]  /*0d10*/  SHF.R.S32.HI R67, RZ, 0x1f, R64 ;  /* 0x0000001fff437819 */ /* 0x000fc80000011440 */
[----:B------:R-:W-:Y:S02]  /*0d20*/  LEA.HI R64, R67, R64, RZ, 0x2 ;  /* 0x0000004043407211 */ /* 0x000fe400078f10ff */
[----:B---3--:R-:W-:-:S13]  /*0d30*/  ISETP.GE.AND P4, PT, R65, 0x1, PT ;  /* 0x000000014100780c */ /* 0x008fda0003f86270 */
[----:B------:R-:W-:-:S05]  /*0d40*/  @P4 IADD3 R66, R65, -0x1, RZ ;  /* 0xffffffff41424810 */ /* 0x000fca0007ffe0ff */
[----:B------:R-:W-:-:S05]  /*0d50*/  @P4 IMAD R66, R66, R35, RZ ;  /* 0x0000002342424224 */ /* 0x000fca00078e02ff */
[----:B------:R-:W-:-:S04]  /*0d60*/  @P4 SHF.R.S32.HI R63, RZ, 0x1f, R66 ;  /* 0x0000001fff3f4819 */ /* 0x000fc80000011442 */
[----:B------:R-:W-:Y:S02]  /*0d70*/  @P4 LEA.HI R66, R63, R66, RZ, 0x2 ;  /* 0x000000423f424211 */ /* 0x000fe400078f10ff */
[----:B------:R-:W-:Y:S01]  /*0d80*/  LEA.HI.SX32 R63, R64, R61, 0x1e ;  /* 0x0000003d403f7211 */ /* 0x000fe200078ff2ff */
[----:B------:R-:W-:Y:S01]  /*0d90*/  IMAD.MOV.U32 R64, RZ, RZ, RZ ;  /* 0x000000ffff407224 */ /* 0x000fe200078e00ff */
[----:B------:R-:W-:-:S04]  /*0da0*/  @P4 LOP3.LUT R61, R2, 0x1f, RZ, 0xc0, !PT ;  /* 0x0000001f023d4812 */ /* 0x000fc800078ec0ff */
[----:B------:R-:W-:Y:S01]  /*0db0*/  @P4 LEA.HI.SX32 R64, R66, R61, 0x1e ;  /* 0x0000003d42404211 */ /* 0x000fe200078ff2ff */
[----:B0-----:R-:W-:Y:S06]  /*0dc0*/  @!P2 BRA `(.L_x_8318) ;  /* 0x000000180040a947 */ /* 0x001fec0003800000 */
[----:B------:R-:W0:Y:S08]  /*0dd0*/  LDC.64 R32, c[0x0][0x230] ;  /* 0x00008c00ff207b82 */ /* 0x000e300000000a00 */
[----:B------:R-:W1:Y:S01]  /*0de0*/  @P4 LDC.64 R26, c[0x0][0x220] ;  /* 0x00008800ff1a4b82 */ /* 0x000e620000000a00 */
[----:B0-----:R-:W-:-:S04]  /*0df0*/  ISETP.NE.U32.AND P0, PT, R32, RZ, PT ;  /* 0x000000ff2000720c */ /* 0x001fc80003f05070 */
[----:B------:R-:W-:-:S13]  /*0e00*/  ISETP.NE.AND.EX P0, PT, R33, RZ, PT, P0 ;  /* 0x000000ff2100720c */ /* 0x000fda0003f05300 */
[----:B------:R-:W0:Y:S01]  /*0e10*/  @P0 LDC.64 R24, c[0x0][0x230] ;  /* 0x00008c00ff180b82 */ /* 0x000e220000000a00 */
[----:B-1----:R-:W-:-:S05]  /*0e20*/  @P4 IMAD.WIDE.U32 R26, R64, 0x10, R26 ;  /* 0x00000010401a4825 */ /* 0x002fca00078e001a */
[----:B------:R1:W5:Y:S01]  /*0e30*/  @P4 LDG.E.128 R20, desc[UR6][R26.64] ;  /* 0x000000061a144981 */ /* 0x000362000c1e1d00 */
[----:B0-----:R-:W-:-:S05]  /*0e40*/  @P0 IMAD.WIDE.U32 R66, R63, 0x10, R24 ;  /* 0x000000103f420825 */ /* 0x001fca00078e0018 */
[----:B------:R-:W2:Y:S01]  /*0e50*/  @P0 LDG.E.128 R16, desc[UR6][R66.64] ;  /* 0x0000000642100981 */ /* 0x000ea2000c1e1d00 */
        /* <DEDUP_REMOVED lines=19> */
.L_x_8322:
[----:B------:R-:W-:-:S07]  /*0f90*/  IMAD.MOV.U32 R51, RZ, RZ, R4 ;  /* 0x000000ffff337224 */ /* 0x000fce00078e0004 */
.L_x_8323:
[----:B------:R-:W-:Y:S05]  /*0fa0*/  BSYNC B3 ;  /* 0x0000000000037941 */ /* 0x000fea0003800000 */
.L_x_8321:
        /* <DEDUP_REMOVED lines=16> */
.L_x_8327:
[----:B------:R-:W-:Y:S05]  /*10b0*/  BSYNC B4 ;  /* 0x0000000000047941 */ /* 0x000fea0003800000 */
.L_x_8326:
        /* <DEDUP_REMOVED lines=44> */
.L_x_8325:
[----:B------:R-:W-:Y:S05]  /*1380*/  BSYNC B3 ;  /* 0x0000000000037941 */ /* 0x000fea0003800000 */
.L_x_8324:
        /* <DEDUP_REMOVED lines=8> */
[----:B------:R-:W-:-:S04]  /*1410*/  FMUL.FTZ R24, R39, R24 ;  /* 0x0000001827187220 */ /* 0x000fc80000410000 */
[----:B------:R-:W-:-:S07]  /*1420*/  @P0 FADD.FTZ R24, R16, R24 ;  /* 0x0000001810180221 */ /* 0x000fce0000010000 */
.L_x_8320:
[----:B------:R-:W-:Y:S05]  /*1430*/  BSYNC B2 ;  /* 0x0000000000027941 */ /* 0x000fea0003800000 */
.L_x_8319:
        /* <DEDUP_REMOVED lines=18> */
.L_x_8331:
[----:B------:R-:W-:-:S07]  /*1560*/  MOV R9, R4 ;  /* 0x0000000400097202 */ /* 0x000fce0000000f00 */
.L_x_8332:
[----:B------:R-:W-:Y:S05]  /*1570*/  BSYNC B3 ;  /* 0x0000000000037941 */ /* 0x000fea0003800000 */
.L_x_8330:
        /* <DEDUP_REMOVED lines=16> */
.L_x_8336:
[----:B------:R-:W-:Y:S05]  /*1680*/  BSYNC B4 ;  /* 0x0000000000047941 */ /* 0x000fea0003800000 */
.L_x_8335:
        /* <DEDUP_REMOVED lines=36> */
[----:B------:R-:W-:Y:S01]  /*18d0*/  IMAD.MOV.U32 R27, RZ, RZ, RZ ;  /* 0x000000ffff1b7224 */ /* 0x000fe200078e00ff */
[----:B------:R-:W-:Y:S01]  /*18e0*/  LOP3.LUT R25, R67, UR26, R52, 0x96, !PT ;  /* 0x0000001a43197c12 */ /* 0x000fe2000f8e9634 */
[----:B------:R-:W-:-:S05]  /*18f0*/  IMAD.WIDE.U32 R52, R53, -0x326172a9, RZ ;  /* 0xcd9e8d5735347825 */ /* 0x000fca00078e00ff */
[----:B------:R-:W-:Y:S02]  /*1900*/  LOP3.LUT R3, R53, UR29, R66, 0x96, !PT ;  /* 0x0000001d35037c12 */ /* 0x000fe4000f8e9642 */
[----:B------:R-:W-:Y:S01]  /*1910*/  MOV R4, R52 ;  /* 0x0000003400047202 */ /* 0x000fe20000000f00 */
[----:B------:R-:W-:-:S05]  /*1920*/  IMAD.WIDE.U32 R52, R25, -0x2daee0ad, RZ ;  /* 0xd2511f5319347825 */ /* 0x000fca00078e00ff */
[----:B------:R-:W-:-:S07]  /*1930*/  LOP3.LUT R56, R53, UR28, R26, 0x96, !PT ;  /* 0x0000001c35387c12 */ /* 0x000fce000f8e961a */
.L_x_8334:
[----:B------:R-:W-:Y:S05]  /*1940*/  BSYNC B3 ;  /* 0x0000000000037941 */ /* 0x000fea0003800000 */
.L_x_8333:
        /* <DEDUP_REMOVED lines=10> */
.L_x_8329:
[----:B------:R-:W-:Y:S05]  /*19f0*/  BSYNC B2 ;  /* 0x0000000000027941 */ /* 0x000fea0003800000 */
.L_x_8328:
        /* <DEDUP_REMOVED lines=18> */
.L_x_8340:
[----:B------:R-:W-:-:S07]  /*1b20*/  MOV R9, R4 ;  /* 0x0000000400097202 */ /* 0x000fce0000000f00 */
.L_x_8341:
[----:B------:R-:W-:Y:S05]  /*1b30*/  BSYNC B3 ;  /* 0x0000000000037941 */ /* 0x000fea0003800000 */
.L_x_8339:
        /* <DEDUP_REMOVED lines=16> */
.L_x_8345:
[----:B------:R-:W-:Y:S05]  /*1c40*/  BSYNC B4 ;  /* 0x0000000000047941 */ /* 0x000fea0003800000 */
.L_x_8344:
        /* <DEDUP_REMOVED lines=40> */
[----:B------:R-:W-:-:S03]  /*1ed0*/  IMAD.WIDE.U32 R66, R67, -0x326172a9, RZ ;  /* 0xcd9e8d5743427825 */ /* 0x000fc600078e00ff */
[----:B------:R-:W-:Y:S01]  /*1ee0*/  MOV R4, R66 ;  /* 0x0000004200047202 */ /* 0x000fe20000000f00 */
[----:B------:R-:W-:Y:S01]  /*1ef0*/  HFMA2.MMA R66, -RZ, RZ, 0, 0 ;  /* 0x00000000ff427435 */ /* 0x000fe200000001ff */
[----:B------:R-:W-:-:S10]  /*1f00*/  LOP3.LUT R3, R67, UR29, R68, 0x96, !PT ;  /* 0x0000001d43037c12 */ /* 0x000fd4000f8e9644 */
.L_x_8343:
[----:B------:R-:W-:Y:S05]  /*1f10*/  BSYNC B3 ;  /* 0x0000000000037941 */ /* 0x000fea0003800000 */
.L_x_8342:
        /* <DEDUP_REMOVED lines=10> */
.L_x_8338:
[----:B------:R-:W-:Y:S05]  /*1fc0*/  BSYNC B2 ;  /* 0x0000000000027941 */ /* 0x000fea0003800000 */
.L_x_8337:
        /* <DEDUP_REMOVED lines=18> */
.L_x_8349:
[----:B------:R-:W-:-:S07]  /*20f0*/  IMAD.MOV.U32 R27, RZ, RZ, R4 ;  /* 0x000000ffff1b7224 */ /* 0x000fce00078e0004 */
.L_x_8350:
[----:B------:R-:W-:Y:S05]  /*2100*/  BSYNC B3 ;  /* 0x0000000000037941 */ /* 0x000fea0003800000 */
.L_x_8348:
        /* <DEDUP_REMOVED lines=16> */
.L_x_8354:
[----:B------:R-:W-:Y:S05]  /*2210*/  BSYNC B4 ;  /* 0x0000000000047941 */ /* 0x000fea0003800000 */
.L_x_8353:
        /* <DEDUP_REMOVED lines=40> */
[----:B------:R-:W-:-:S04]  /*24a0*/  IMAD.WIDE.U32 R32, R9, -0x2daee0ad, RZ ;  /* 0xd2511f5309207825 */ /* 0x000fc800078e00ff */
[----:B------:R-:W-:Y:S01]  /*24b0*/  IMAD.MOV.U32 R9, RZ, RZ, RZ ;  /* 0x000000ffff097224 */ /* 0x000fe200078e00ff */
[----:B------:R-:W-:Y:S02]  /*24c0*/  LOP3.LUT R56, R33, UR28, R66, 0x96, !PT ;  /* 0x0000001c21387c12 */ /* 0x000fe4000f8e9642 */
[----:B------:R-:W-:-:S07]  /*24d0*/  MOV R52, R32 ;  /* 0x0000002000347202 */ /* 0x000fce0000000f00 */
.L_x_8352:
[----:B------:R-:W-:Y:S05]  /*24e0*/  BSYNC B3 ;  /* 0x0000000000037941 */ /* 0x000fea0003800000 */
.L_x_8351:
        /* <DEDUP_REMOVED lines=10> */
.L_x_8347:
[----:B------:R-:W-:Y:S05]  /*2590*/  BSYNC B2 ;  /* 0x0000000000027941 */ /* 0x000fea0003800000 */
.L_x_8346:
[----:B------:R-:W0:Y:S01]  /*25a0*/  LDC.64 R32, c[0x0][0x238] ;  /* 0x00008e00ff207b82 */ /* 0x000e220000000a00 */
[----:B------:R-:W-:Y:S01]  /*25b0*/  BSSY B2, `(.L_x_8355) ;  /* 0x000000f000027945 */ /* 0x000fe20003800000 */
[----:B0-----:R-:W-:-:S05]  /*25c0*/  IMAD.WIDE.U32 R32, R63, 0x10, R32 ;  /* 0x000000103f207825 */ /* 0x001fca00078e0020 */
[----:B------:R0:W-:Y:S01]  /*25d0*/  STG.E.128 desc[UR6][R32.64], R24 ;  /* 0x0000001820007986 */ /* 0x0001e2000c101d06 */
[----:B------:R-:W-:Y:S05]  /*25e0*/  @!P4 BRA `(.L_x_8356) ;  /* 0x00000000002cc947 */ /* 0x000fea0003800000 */
[----:B0-----:R-:W-:-:S05]  /*25f0*/  IMAD.U32 R32, R54, 0x10000, RZ ;  /* 0x0001000036207824 */ /* 0x001fca00078e00ff */
[----:B------:R-:W-:Y:S02]  /*2600*/  LOP3.LUT R33, R32, 0xff0000, RZ, 0xc0, !PT ;  /* 0x00ff000020217812 */ /* 0x000fe400078ec0ff */
[----:B------:R-:W-:-:S04]  /*2610*/  LOP3.LUT R32, R55, 0xffff, RZ, 0xc0, !PT ;  /* 0x0000ffff37207812 */ /* 0x000fc800078ec0ff */
[----:B------:R-:W-:Y:S02]  /*2620*/  LEA R32, R32, R33, 0x18 ;  /* 0x0000002120207211 */ /* 0x000fe400078ec0ff */
[----:B------:R-:W-:-:S05]  /*2630*/  LOP3.LUT R33, R53, 0xff, RZ, 0xc0, !PT ;  /* 0x000000ff35217812 */ /* 0x000fca00078ec0ff */
[----:B------:R-:W-:Y:S01]  /*2640*/  IMAD R32, R33, 0x100, R32 ;  /* 0x0000010021207824 */ /* 0x000fe200078e0220 */
[----:B------:R-:W-:-:S04]  /*2650*/  LOP3.LUT R33, R51, 0xff, RZ, 0xc0, !PT ;  /* 0x000000ff33217812 */ /* 0x000fc800078ec0ff */
[----:B------:R-:W-:Y:S02]  /*2660*/  IADD3 R67, R32, R33, RZ ;  /* 0x0000002120437210 */ /* 0x000fe40007ffe0ff */
[----:B------:R-:W0:Y:S02]  /*2670*/  LDC.64 R32, c[0x0][0x240] ;  /* 0x00009000ff207b82 */ /* 0x000e240000000a00 */
[----:B0-----:R-:W-:-:S05]  /*2680*/  IMAD.WIDE.U32 R32, R64, 0x4, R32 ;  /* 0x0000000440207825 */ /* 0x001fca00078e0020 */
[----:B------:R1:W-:Y:S02]  /*2690*/  STG.E desc[UR6][R32.64], R67 ;  /* 0x0000004320007986 */ /* 0x0003e4000c101906 */
.L_x_8356:
[----:B------:R-:W-:Y:S05]  /*26a0*/  BSYNC B2 ;  /* 0x0000000000027941 */ /* 0x000fea0003800000 */
.L_x_8355:
[----:B------:R-:W-:Y:S01]  /*26b0*/  VIADD R63, R63, 0x20 ;  /* 0x000000203f3f7836 */ /* 0x000fe20000000000 */
[----:B------:R-:W-:-:S07]  /*26c0*/  IADD3 R64, R64, 0x20, RZ ;  /* 0x0000002040407810 */ /* 0x000fce0007ffe0ff */
.L_x_8318:
[----:B------:R-:W-:Y:S05]  /*26d0*/  BSYNC B1 ;  /* 0x0000000000017941 */ /* 0x000fea0003800000 */
.L_x_8317:
[----:B------:R-:W-:Y:S04]  /*26e0*/  BSSY B1, `(.L_x_8357) ;  /* 0x000018e000017945 */ /* 0x000fe80003800000 */
[----:B------:R-:W-:Y:S05]  /*26f0*/  @!P3 BRA `(.L_x_8358) ;  /* 0x000000180030b947 */ /* 0x000fea0003800000 */
[----:B01----:R-:W0:Y:S08]  /*2700*/  LDC.64 R32, c[0x0][0x230] ;  /* 0x00008c00ff207b82 */ /* 0x003e300000000a00 */
[----:B------:R-:W1:Y:S01]  /*2710*/  @P4 LDC.64 R30, c[0x0][0x220] ;  /* 0x00008800ff1e4b82 */ /* 0x000e620000000a00 */
[----:B0-----:R-:W-:-:S04]  /*2720*/  ISETP.NE.U32.AND P0, PT, R32, RZ, PT ;  /* 0x000000ff2000720c */ /* 0x001fc80003f05070 */
[----:B------:R-:W-:-:S13]  /*2730*/  ISETP.NE.AND.EX P0, PT, R33, RZ, PT, P0 ;  /* 0x000000ff2100720c */ /* 0x000fda0003f05300 */
[----:B------:R-:W0:Y:S01]  /*2740*/  @P0 LDC.64 R28, c[0x0][0x230] ;  /* 0x00008c00ff1c0b82 */ /* 0x000e220000000a00 */
[----:B-1----:R-:W-:-:S05]  /*2750*/  @P4 IMAD.WIDE.U32 R30, R64, 0x10, R30 ;  /* 0x00000010401e4825 */ /* 0x002fca00078e001e */
[----:B-----5:R1:W5:Y:S01]  /*2760*/  @P4 LDG.E.128 R20, desc[UR6][R30.64] ;  /* 0x000000061e144981 */ /* 0x020362000c1e1d00 */
[----:B0-----:R-:W-:-:S05]  /*2770*/  @P0 IMAD.WIDE.U32 R66, R63, 0x10, R28 ;  /* 0x000000103f420825 */ /* 0x001fca00078e001c */
[----:B------:R-:W2:Y:S01]  /*2780*/  @P0 LDG.E.128 R16, desc[UR6][R66.64] ;  /* 0x0000000642100981 */ /* 0x000ea2000c1e1d00 */
        /* <DEDUP_REMOVED lines=19> */
.L_x_8362:
[----:B------:R-:W-:-:S07]  /*28c0*/  MOV R51, R4 ;  /* 0x0000000400337202 */ /* 0x000fce0000000f00 */
.L_x_8363:
[----:B------:R-:W-:Y:S05]  /*28d0*/  BSYNC B3 ;  /* 0x0000000000037941 */ /* 0x000fea0003800000 */
.L_x_8361:
        /* <DEDUP_REMOVED lines=16> */
.L_x_8367:
[----:B------:R-:W-:Y:S05]  /*29e0*/  BSYNC B4 ;  /* 0x0000000000047941 */ /* 0x000fea0003800000 */
.L_x_8366:
        /* <DEDUP_REMOVED lines=44> */
.L_x_8365:
[----:B------:R-:W-:Y:S05]  /*2cb0*/  BSYNC B3 ;  /* 0x0000000000037941 */ /* 0x000fea0003800000 */
.L_x_8364:
        /* <DEDUP_REMOVED lines=8> */
[----:B------:R-:W-:-:S04]  /*2d40*/  FMUL.FTZ R28, R43, R28 ;  /* 0x0000001c2b1c7220 */ /* 0x000fc80000410000 */
[----:B------:R-:W-:-:S07]  /*2d50*/  @P0 FADD.FTZ R28, R16, R28 ;  /* 0x0000001c101c0221 */ /* 0x000fce0000010000 */
.L_x_8360:
[----:B------:R-:W-:Y:S05]  /*2d60*/  BSYNC B2 ;  /* 0x0000000000027941 */ /* 0x000fea0003800000 */
.L_x_8359:
        /* <DEDUP_REMOVED lines=18> */
.L_x_8371:
[----:B------:R-:W-:-:S07]  /*2e90*/  IMAD.MOV.U32 R9, RZ, RZ, R4 ;  /* 0x000000ffff097224 */ /* 0x000fce00078e0004 */
.L_x_8372:
[----:B------:R-:W-:Y:S05]  /*2ea0*/  BSYNC B3 ;  /* 0x0000000000037941 */ /* 0x000fea0003800000 */
.L_x_8370:
        /* <DEDUP_REMOVED lines=16> */
.L_x_8376:
[----:B------:R-:W-:Y:S05]  /*2fb0*/  BSYNC B4 ;  /* 0x0000000000047941 */ /* 0x000fea0003800000 */
.L_x_8375:
        /* <DEDUP_REMOVED lines=37> */
[----:B------:R-:W-:Y:S01]  /*3210*/  LOP3.LUT R29, R67, UR26, R52, 0x96, !PT ;  /* 0x0000001a431d7c12 */ /* 0x000fe2000f8e9634 */
[----:B------:R-:W-:-:S04]  /*3220*/  IMAD.WIDE.U32 R52, R53, -0x326172a9, RZ ;  /* 0xcd9e8d5735347825 */ /* 0x000fc800078e00ff */
[----:B------:R-:W-:Y:S01]  /*3230*/  IMAD.MOV.U32 R4, RZ, RZ, R52 ;  /* 0x000000ffff047224 */ /* 0x000fe200078e0034 */
[----:B------:R-:W-:Y:S01]  /*3240*/  LOP3.LUT R3, R53, UR29, R66, 0x96, !PT ;  /* 0x0000001d35037c12 */ /* 0x000fe2000f8e9642 */
[----:B------:R-:W-:-:S05]  /*3250*/  IMAD.WIDE.U32 R52, R29, -0x2daee0ad, RZ ;  /* 0xd2511f531d347825 */ /* 0x000fca00078e00ff */
[----:B------:R-:W-:-:S07]  /*3260*/  LOP3.LUT R56, R53, UR28, R30, 0x96, !PT ;  /* 0x0000001c35387c12 */ /* 0x000fce000f8e961e */
.L_x_8374:
[----:B------:R-:W-:Y:S05]  /*3270*/  BSYNC B3 ;  /* 0x0000000000037941 */ /* 0x000fea0003800000 */
.L_x_8373:
        /* <DEDUP_REMOVED lines=10> */
.L_x_8369:
[----:B------:R-:W-:Y:S05]  /*3320*/  BSYNC B2 ;  /* 0x0000000000027941 */ /* 0x000fea0003800000 */
.L_x_8368:
        /* <DEDUP_REMOVED lines=18> */
.L_x_8380:
[----:B------:R-:W-:-:S07]  /*3450*/  IMAD.MOV.U32 R9, RZ, RZ, R4 ;  /* 0x000000ffff097224 */ /* 0x000fce00078e0004 */
.L_x_8381:
[----:B------:R-:W-:Y:S05]  /*3460*/  BSYNC B3 ;  /* 0x0000000000037941 */ /* 0x000fea0003800000 */
.L_x_8379:
        /* <DEDUP_REMOVED lines=16> */
.L_x_8385:
[----:B------:R-:W-:Y:S05]  /*3570*/  BSYNC B4 ;  /* 0x0000000000047941 */ /* 0x000fea0003800000 */
.L_x_8384:
        /* <DEDUP_REMOVED lines=44> */
.L_x_8383:
[----:B------:R-:W-:Y:S05]  /*3840*/  BSYNC B3 ;  /* 0x0000000000037941 */ /* 0x000fea0003800000 */
.L_x_8382:
        /* <DEDUP_REMOVED lines=10> */
.L_x_8378:
[----:B------:R-:W-:Y:S05]  /*38f0*/  BSYNC B2 ;  /* 0x0000000000027941 */ /* 0x000fea0003800000 */
.L_x_8377:
        /* <DEDUP_REMOVED lines=18> */
.L_x_8389:
[----:B------:R-:W-:-:S07]  /*3a20*/  MOV R31, R4 ;  /* 0x00000004001f7202 */ /* 0x000fce0000000f00 */
.L_x_8390:
[----:B------:R-:W-:Y:S05]  /*3a30*/  BSYNC B3 ;  /* 0x0000000000037941 */ /* 0x000fea0003800000 */
.L_x_8388:
        /* <DEDUP_REMOVED lines=16> */
.L_x_8394:
[----:B------:R-:W-:Y:S05]  /*3b40*/  BSYNC B4 ;  /* 0x0000000000047941 */ /* 0x000fea0003800000 */
.L_x_8393:
        /* <DEDUP_REMOVED lines=44> */
.L_x_8392:
[----:B------:R-:W-:Y:S05]  /*3e10*/  BSYNC B3 ;  /* 0x0000000000037941 */ /* 0x000fea0003800000 */
.L_x_8391:
        /* <DEDUP_REMOVED lines=10> */
.L_x_8387:
[----:B------:R-:W-:Y:S05]  /*3ec0*/  BSYNC B2 ;  /* 0x0000000000027941 */ /* 0x000fea0003800000 */
.L_x_8386:
        /* <DEDUP_REMOVED lines=15> */
.L_x_8358:
[----:B------:R-:W-:Y:S05]  /*3fc0*/  BSYNC B1 ;  /* 0x0000000000017941 */ /* 0x000fea0003800000 */
.L_x_8357:
[----:B0123--:R-:W-:Y:S01]  /*3fd0*/  FADD.FTZ R32, RZ, R24 ;  /* 0x00000018ff207221 */ /* 0x00ffe20000010000 */
        /* <DEDUP_REMOVED lines=50> */
.L_x_8412:
[----:B-1----:R-:W-:Y:S01]  /*4300*/  FADD.FTZ R68, R32, R67 ;  /* 0x0000004320447221 */ /* 0x002fe20000010000 */
[----:B------:R-:W-:Y:S01]  /*4310*/  FMUL.FTZ R65, R64, R64 ;  /* 0x0000004040417220 */ /* 0x000fe20000410000 */
[----:B0-----:R-:W0:Y:S01]  /*4320*/  @!P0 LDC.64 R32, c[0x0][0x250] ;  /* 0x00009400ff208b82 */ /* 0x001e220000000a00 */
[----:B------:R-:W-:Y:S01]  /*4330*/  BSSY B1, `(.L_x_8396) ;  /* 0x000003a000017945 */ /* 0x000fe20003800000 */
[----:B------:R-:W-:Y:S01]  /*4340*/  FFMA.FTZ R63, R68, R63, UR8 ;  /* 0x00000008443f7e23 */ /* 0x000fe2000801003f */
[----:B0-----:R-:W-:-:S04]  /*4350*/  @!P0 LEA R66, P1, R60, R32, 0x2 ;  /* 0x000000203c428211 */ /* 0x001fc800078210ff */
[----:B------:R-:W-:Y:S02]  /*4360*/  @!P0 LEA.HI.X R67, R60, R33, R62, 0x2, P1 ;  /* 0x000000213c438211 */ /* 0x000fe400008f143e */
[----:B------:R-:W0:Y:S01]  /*4370*/  @!P0 LDC.64 R32, c[0x0][0x258] ;  /* 0x00009600ff208b82 */ /* 0x000e220000000a00 */
[----:B------:R-:W-:Y:S02]  /*4380*/  PLOP3.LUT P1, PT, PT, PT, UP0, 0x40, 0x0 ;  /* 0x000000000000781c */ /* 0x000fe40003f2e808 */
[----:B------:R1:W-:Y:S02]  /*4390*/  @!P0 STG.E desc[UR6][R66.64], R64 ;  /* 0x0000004042008986 */ /* 0x0003e4000c101906 */
[----:B------:R-:W-:-:S05]  /*43a0*/  FSEL R68, R65, RZ, !P1 ;  /* 0x000000ff41447208 */ /* 0x000fca0004800000 */
[----:B------:R-:W-:-:S06]  /*43b0*/  FADD.FTZ R63, R63, R68 ;  /* 0x000000443f3f7221 */ /* 0x000fcc0000010000 */
[----:B------:R-:W2:Y:S01]  /*43c0*/  MUFU.RSQ R63, R63 ;  /* 0x0000003f003f7308 */ /* 0x000ea20000001400 */
[----:B0-----:R-:W-:-:S04]  /*43d0*/  @!P0 LEA R32, P1, R60, R32, 0x2 ;  /* 0x000000203c208211 */ /* 0x001fc800078210ff */
[----:B------:R-:W-:-:S05]  /*43e0*/  @!P0 LEA.HI.X R33, R60, R33, R62, 0x2, P1 ;  /* 0x000000213c218211 */ /* 0x000fca00008f143e */
[----:B--2---:R1:W-:Y:S01]  /*43f0*/  @!P0 STG.E desc[UR6][R32.64], R63 ;  /* 0x0000003f20008986 */ /* 0x0043e2000c101906 */
[----:B-----5:R-:W-:-:S13]  /*4400*/  ISETP.GE.AND P0, PT, R34, 0x1, PT ;  /* 0x000000012200780c */ /* 0x020fda0003f06270 */
[----:B-1----:R-:W-:Y:S05]  /*4410*/  @!P0 BRA `(.L_x_8397) ;  /* 0x0000000000ac8947 */ /* 0x002fea0003800000 */
        /* <DEDUP_REMOVED lines=23> */
[----:B0-----:R-:W-:-:S04]  /*4590*/  IMAD.WIDE.U32 R64, R67, 0x10, R64 ;  /* 0x0000001043407825 */ /* 0x001fc800078e0040 */
[----:B------:R-:W-:Y:S01]  /*45a0*/  VIADD R67, R67, 0x20 ;  /* 0x0000002043437836 */ /* 0x000fe20000000000 */
[----:B------:R0:W-:Y:S06]  /*45b0*/  STG.E.128 desc[UR6][R64.64], R32 ;  /* 0x0000002040007986 */ /* 0x0001ec000c101d06 */
.L_x_8399:
[----:B------:R-:W-:Y:S05]  /*45c0*/  BSYNC B2 ;  /* 0x0000000000027941 */ /* 0x000fea0003800000 */
.L_x_8398:
        /* <DEDUP_REMOVED lines=16> */
.L_x_8397:
[----:B------:R-:W-:Y:S05]  /*46d0*/  BSYNC B1 ;  /* 0x0000000000017941 */ /* 0x000fea0003800000 */
.L_x_8396:
[----:B01----:R-:W0:Y:S02]  /*46e0*/  LDC.64 R32, c[0x0][0x210] ;  /* 0x00008400ff207b82 */ /* 0x003e240000000a00 */
[----:B0-----:R-:W-:-:S04]  /*46f0*/  LEA R60, R32, R60, 0x2 ;  /* 0x0000003c203c7211 */ /* 0x001fc800078e10ff */
[----:B------:R-:W-:-:S13]  /*4700*/  ISETP.GE.AND P0, PT, R60, R33, PT ;  /* 0x000000213c00720c */ /* 0x000fda0003f06270 */
[----:B------:R-:W-:Y:S05]  /*4710*/  @!P0 BRA `(.L_x_8400) ;  /* 0xffffffc400548947 */ /* 0x000fea000383ffff */
[----:B------:R-:W-:Y:S05]  /*4720*/  BSYNC B0 ;  /* 0x0000000000007941 */ /* 0x000fea0003800000 */
.L_x_8316:
[----:B------:R-:W-:Y:S05]  /*4730*/  EXIT ;  /* 0x000000000000794d */ /* 0x000fea0003800000 */
.L_x_8395:
        /* <DEDUP_REMOVED lines=8> */
.L_x_8402:
[----:B------:R-:W-:Y:S05]  /*47c0*/  BSYNC B1 ;  /* 0x0000000000017941 */ /* 0x000fea0003800000 */
.L_x_8401:
        /* <DEDUP_REMOVED lines=8> */
.L_x_8403:
[----:B------:R-:W-:Y:S01]  /*4850*/  HFMA2.MMA R65, -RZ, RZ, 0, 2.384185791015625e-07 ;  /* 0x00000004ff417435 */ /* 0x000fe200000001ff */
[----:B------:R-:W-:-:S10]  /*4860*/  FADD.FTZ R68, R68, R67 ;  /* 0x0000004344447221 */ /* 0x000fd40000010000 */
[----:B------:R-:W-:Y:S05]  /*4870*/  WARPSYNC.COLLECTIVE R33, `(.L_x_8404) ;  /* 0x0000000021087348 */ /* 0x000fea0003c00000 */
[----:B------:R0:W1:Y:S02]  /*4880*/  SHFL.BFLY P4, R67, R68, R65, R66 ;  /* 0x0c00004144437389 */ /* 0x0000640000080042 */
[----:B01----:R-:W-:Y:S01]  /*4890*/  ENDCOLLECTIVE ;  /* 0x000000000000791b */ /* 0x003fe20003800000 */
.L_x_8404:
[----:B------:R-:W-:Y:S01]  /*48a0*/  MOV R65, 0x8 ;  /* 0x0000000800417802 */ /* 0x000fe20000000f00 */
[----:B------:R-:W-:-:S04]  /*48b0*/  FADD.FTZ R32, R68, R67 ;  /* 0x0000004344207221 */ /* 0x000fc80000010000 */
[----:B------:R-:W-:-:S07]  /*48c0*/  IMAD.MOV.U32 R68, RZ, RZ, R32 ;  /* 0x000000ffff447224 */ /* 0x000fce00078e0020 */
[----:B------:R-:W-:Y:S05]  /*48d0*/  WARPSYNC.COLLECTIVE R33, `(.L_x_8405) ;  /* 0x0000000021087348 */ /* 0x000fea0003c00000 */
[----:B------:R0:W1:Y:S02]  /*48e0*/  SHFL.BFLY P4, R67, R68, R65, R66 ;  /* 0x0c00004144437389 */ /* 0x0000640000080042 */
[----:B01----:R-:W-:Y:S01]  /*48f0*/  ENDCOLLECTIVE ;  /* 0x000000000000791b */ /* 0x003fe20003800000 */
.L_x_8405:
[----:B------:R-:W-:Y:S02]  /*4900*/  IMAD.MOV.U32 R65, RZ, RZ, 0x10 ;  /* 0x00000010ff417424 */ /* 0x000fe400078e00ff */
[----:B------:R-:W-:-:S05]  /*4910*/  FADD.FTZ R64, R32, R67 ;  /* 0x0000004320407221 */ /* 0x000fca0000010000 */
[----:B------:R-:W-:-:S07]  /*4920*/  MOV R68, R64 ;  /* 0x0000004000447202 */ /* 0x000fce0000000f00 */
[----:B------:R-:W-:Y:S05]  /*4930*/  WARPSYNC.COLLECTIVE R33, `(.L_x_8406) ;  /* 0x0000000021087348 */ /* 0x000fea0003c00000 */
[----:B------:R0:W1:Y:S02]  /*4940*/  SHFL.BFLY P4, R67, R68, R65, R66 ;  /* 0x0c00004144437389 */ /* 0x0000640000080042 */
[----:B01----:R-:W-:Y:S01]  /*4950*/  ENDCOLLECTIVE ;  /* 0x000000000000791b */ /* 0x003fe20003800000 */
.L_x_8406:
        /* <DEDUP_REMOVED lines=21> */
[----:B------:R-:W-:-:S03]  /*4ab0*/  MOV R33, 0xffffffff ;  /* 0xffffffff00217802 */ /* 0x000fc60000000f00 */
[----:B------:R-:W-:-:S07]  /*4ac0*/  MOV R68, R32 ;  /* 0x0000002000447202 */ /* 0x000fce0000000f00 */
[----:B------:R-:W-:Y:S05]  /*4ad0*/  WARPSYNC.COLLECTIVE R33, `(.L_x_8407) ;  /* 0x0000000021087348 */ /* 0x000fea0003c00000 */
[----:B------:R0:W1:Y:S02]  /*4ae0*/  SHFL.BFLY P4, R67, R68, R65, R66 ;  /* 0x0c00004144437389 */ /* 0x0000640000080042 */
[----:B01----:R-:W-:Y:S01]  /*4af0*/  ENDCOLLECTIVE ;  /* 0x000000000000791b */ /* 0x003fe20003800000 */
.L_x_8407:
[----:B------:R-:W-:Y:S01]  /*4b00*/  HFMA2.MMA R65, -RZ, RZ, 0, 1.1920928955078125e-07 ;  /* 0x00000002ff417435 */ /* 0x000fe200000001ff */
[----:B------:R-:W-:-:S10]  /*4b10*/  FADD.FTZ R68, R32, R67 ;  /* 0x0000004320447221 */ /* 0x000fd40000010000 */
[----:B------:R-:W-:Y:S05]  /*4b20*/  WARPSYNC.COLLECTIVE R33, `(.L_x_8408) ;  /* 0x0000000021087348 */ /* 0x000fea0003c00000 */
[----:B------:R0:W1:Y:S02]  /*4b30*/  SHFL.BFLY P4, R67, R68, R65, R66 ;  /* 0x0c00004144437389 */ /* 0x0000640000080042 */
[----:B01----:R-:W-:Y:S01]  /*4b40*/  ENDCOLLECTIVE ;  /* 0x000000000000791b */ /* 0x003fe20003800000 */
.L_x_8408:
[----:B------:R-:W-:Y:S01]  /*4b50*/  MOV R65, 0x4 ;  /* 0x0000000400417802 */ /* 0x000fe20000000f00 */
[----:B------:R-:W-:-:S04]  /*4b60*/  FADD.FTZ R69, R68, R67 ;  /* 0x0000004344457221 */ /* 0x000fc80000010000 */
[----:B------:R-:W-:-:S07]  /*4b70*/  IMAD.MOV.U32 R68, RZ, RZ, R69 ;  /* 0x000000ffff447224 */ /* 0x000fce00078e0045 */
[----:B------:R-:W-:Y:S05]  /*4b80*/  WARPSYNC.COLLECTIVE R33, `(.L_x_8409) ;  /* 0x0000000021087348 */ /* 0x000fea0003c00000 */
[----:B------:R0:W1:Y:S02]  /*4b90*/  SHFL.BFLY P4, R67, R68, R65, R66 ;  /* 0x0c00004144437389 */ /* 0x0000640000080042 */
[----:B01----:R-:W-:Y:S01]  /*4ba0*/  ENDCOLLECTIVE ;  /* 0x000000000000791b */ /* 0x003fe20003800000 */
.L_x_8409:
[----:B------:R-:W-:Y:S02]  /*4bb0*/  IMAD.MOV.U32 R65, RZ, RZ, 0x8 ;  /* 0x00000008ff417424 */ /* 0x000fe400078e00ff */
[----:B------:R-:W-:-:S05]  /*4bc0*/  FADD.FTZ R69, R69, R67 ;  /* 0x0000004345457221 */ /* 0x000fca0000010000 */
[----:B------:R-:W-:-:S07]  /*4bd0*/  MOV R68, R69 ;  /* 0x0000004500447202 */ /* 0x000fce0000000f00 */
[----:B------:R-:W-:Y:S05]  /*4be0*/  WARPSYNC.COLLECTIVE R33, `(.L_x_8410) ;  /* 0x0000000021087348 */ /* 0x000fea0003c00000 */
[----:B------:R0:W1:Y:S02]  /*4bf0*/  SHFL.BFLY P4, R67, R68, R65, R66 ;  /* 0x0c00004144437389 */ /* 0x0000640000080042 */
[----:B01----:R-:W-:Y:S01]  /*4c00*/  ENDCOLLECTIVE ;  /* 0x000000000000791b */ /* 0x003fe20003800000 */
.L_x_8410:
[----:B------:R-:W-:Y:S01]  /*4c10*/  HFMA2.MMA R65, -RZ, RZ, 0, 9.5367431640625e-07 ;  /* 0x00000010ff417435 */ /* 0x000fe200000001ff */
[----:B------:R-:W-:-:S05]  /*4c20*/  FADD.FTZ R32, R69, R67 ;  /* 0x0000004345207221 */ /* 0x000fca0000010000 */
[----:B------:R-:W-:-:S07]  /*4c30*/  MOV R68, R32 ;  /* 0x0000002000447202 */ /* 0x000fce0000000f00 */
[----:B------:R-:W-:Y:S05]  /*4c40*/  WARPSYNC.COLLECTIVE R33, `(.L_x_8411) ;  /* 0x0000000021087348 */ /* 0x000fea0003c00000 */
[----:B------:R0:W1:Y:S02]  /*4c50*/  SHFL.BFLY P4, R67, R68, R65, R66 ;  /* 0x0c00004144437389 */ /* 0x0000640000080042 */
[----:B01----:R-:W-:Y:S01]  /*4c60*/  ENDCOLLECTIVE ;  /* 0x000000000000791b */ /* 0x003fe20003800000 */
.L_x_8411:
[----:B------:R-:W-:Y:S05]  /*4c70*/  BRA `(.L_x_8412) ;  /* 0xfffffff400a07947 */ /* 0x000fea000383ffff */
.L_x_8413:
        /* <DEDUP_REMOVED lines=16> */
.L_x_9638:


//--------------------- .text._ZN10layer_norm13ln_fwd_kernelINS_13Kernel_traitsI6__halfffffjLj256ELj1ELj4ELj1ELj16ENS_18Kernel_traits_baseILj256ES2_ffffjLj128EEEEELb1ELb1ELb1ELb1EEEvNS_9FwdParamsE --------------------------
	.section	.text._ZN10layer_norm13ln_fwd_kernelINS_13Kernel_traitsI6__halfffffjLj256ELj1ELj4ELj1ELj16ENS_18Kernel_traits_baseILj256ES2_ffffjLj128EEEEELb1ELb1ELb1ELb1EEEvNS_9FwdParamsE,"ax",@progbits
	.align	128
        .global         _ZN10layer_norm13ln_fwd_kernelINS_13Kernel_traitsI6__halfffffjLj256ELj1ELj4ELj1ELj16ENS_18Kernel_traits_baseILj256ES2_ffffjLj128EEEEELb1ELb1ELb1ELb1EEEvNS_9FwdParamsE
        .type           _ZN10layer_norm13ln_fwd_kernelINS_13Kernel_traitsI6__halfffffjLj256ELj1ELj4ELj1ELj16ENS_18Kernel_traits_baseILj256ES2_ffffjLj128EEEEELb1ELb1ELb1ELb1EEEvNS_9FwdParamsE,@function
        .size           _ZN10layer_norm13ln_fwd_kernelINS_13Kernel_traitsI6__halfffffjLj256ELj1ELj4ELj1ELj16ENS_18Kernel_traits_baseILj256ES2_ffffjLj128EEEEELb1ELb1ELb1ELb1EEEvNS_9FwdParamsE,(.L_x_9639 - _ZN10layer_norm13ln_fwd_kernelINS_13Kernel_traitsI6__halfffffjLj256ELj1ELj4ELj1ELj16ENS_18Kernel_traits_baseILj256ES2_ffffjLj128EEEEELb1ELb1ELb1ELb1EEEvNS_9FwdParamsE)
        .other          _ZN10layer_norm13ln_fwd_kernelINS_13Kernel_traitsI6__halfffffjLj256ELj1ELj4ELj1ELj16ENS_18Kernel_traits_baseILj256ES2_ffffjLj128EEEEELb1ELb1ELb1ELb1EEEvNS_9FwdParamsE,@"STO_CUDA_ENTRY STV_DEFAULT"
_ZN10layer_norm13ln_fwd_kernelINS_13Kernel_traitsI6__halfffffjLj256ELj1ELj4ELj1ELj16ENS_18Kernel_traits_baseILj256ES2_ffffjLj128EEEEELb1ELb1ELb1ELb1EEEvNS_9FwdParamsE:
.text._ZN10layer_norm13ln_fwd_kernelINS_13Kernel_traitsI6__halfffffjLj256ELj1ELj4ELj1ELj16ENS_18Kernel_traits_baseILj256ES2_ffffjLj128EEEEELb1ELb1ELb1ELb1EEEvNS_9FwdParamsE:
[----:B------:R-:W-:Y:S01]  /*0000*/  LDC R1, c[0x0][0x28] ;  /* 0x00000a00ff017b82 */ /* 0x000fe20000000800 */
[----:B------:R-:W0:Y:S07]  /*0010*/  S2R R10, SR_TID.X ;  /* 0x00000000000a7919 */ /* 0x000e2e0000002100 */
[----:B------:R-:W1:Y:S01]  /*0020*/  LDC R20, c[0x0][0x2e8] ;  /* 0x0000ba00ff147b82 */ /* 0x000e620000000800 */
[----:B------:R-:W-:Y:S01]  /*0030*/  ULDC.U8 UR4, c[0x0][0x2f4] ;  /* 0x0000bd0000047ab9 */ /* 0x000fe20000000000 */
[----:B------:R-:W-:Y:S01]  /*0040*/  ULDC.64 UR8, c[0x0][0x2c8] ;  /* 0x0000b20000087ab9 */ /* 0x000fe20000000a00 */
[----:B------:R-:W2:Y:S01]  /*0050*/  S2R R11, SR_CTAID.X ;  /* 0x00000000000b7919 */ /* 0x000ea20000002500 */
[----:B------:R-:W-:Y:S01]  /*0060*/  ISETP.NE.AND P1, PT, RZ, UR4, PT ;  /* 0x00000004ff007c0c */ /* 0x000fe2000bf25270 */
[----:B------:R-:W-:Y:S01]  /*0070*/  ULDC.64 UR4, c[0x0][0x2e0] ;  /* 0x0000b80000047ab9 */ /* 0x000fe20000000a00 */
[----:B------:R-:W-:-:S02]  /*0080*/  ULDC.64 UR6, c[0x0][0x208] ;  /* 0x0000820000067ab9 */ /* 0x000fc40000000a00 */
[----:B------:R-:W1:Y:S01]  /*0090*/  LDC R21, c[0x0][0x2ec] ;  /* 0x0000bb00ff157b82 */ /* 0x000e620000000800 */
[----:B------:R-:W-:Y:S01]  /*00a0*/  ISETP.NE.U32.AND P0, PT, RZ, UR8, PT ;  /* 0x00000008ff007c0c */ /* 0x000fe2000bf05070 */
[----:B------:R-:W-:Y:S01]  /*00b0*/  IMAD.U32 R3, RZ, RZ, UR5 ;  /* 0x00000005ff037e24 */ /* 0x000fe2000f8e00ff */
[----:B------:R-:W-:Y:S01]  /*00c0*/  MOV R2, UR4 ;  /* 0x0000000400027c02 */ /* 0x000fe20008000f00 */
[----:B------:R-:W-:Y:S01]  /*00d0*/  ULDC.64 UR10, c[0x0][0x260] ;  /* 0x00009800000a7ab9 */ /* 0x000fe20000000a00 */
[----:B------:R-:W-:-:S04]  /*00e0*/  ISETP.NE.AND.EX P0, PT, RZ, UR9, PT, P0 ;  /* 0x00000009ff007c0c */ /* 0x000fc8000bf05300 */
[----:B------:R-:W3:Y:S01]  /*00f0*/  @P1 LDG.E.64 R2, desc[UR6][R2.64] ;  /* 0x0000000602021981 */ /* 0x000ee2000c1e1b00 */
[----:B0-----:R-:W-:-:S03]  /*0100*/  SHF.L.U32 R0, R10, 0x3, RZ ;  /* 0x000000030a007819 */ /* 0x001fc600000006ff */
[----:B-1----:R0:W5:Y:S01]  /*0110*/  @P1 LDG.E.64 R4, desc[UR6][R20.64] ;  /* 0x0000000614041981 */ /* 0x002162000c1e1b00 */
[----:B------:R-:W-:Y:S02]  /*0120*/  SHF.R.U32.HI R59, RZ, 0x5, R10 ;  /* 0x00000005ff3b7819 */ /* 0x000fe4000001160a */
[----:B------:R-:W-:Y:S02]  /*0130*/  LOP3.LUT R0, R0, 0xf8, RZ, 0xc0, !PT ;  /* 0x000000f800007812 */ /* 0x000fe400078ec0ff */
[----:B------:R-:W-:Y:S01]  /*0140*/  LOP3.LUT R58, R10, 0x1f, RZ, 0xc0, !PT ;  /* 0x0000001f0a3a7812 */ /* 0x000fe200078ec0ff */
[----:B--2---:R-:W-:Y:S01]  /*0150*/  IMAD R59, R11, 0x4, R59 ;  /* 0x000000040b3b7824 */ /* 0x004fe200078e023b */
[C---:B------:R-:W-:Y:S02]  /*0160*/  IADD3 R6, P2, R0.reuse, UR10, RZ ;  /* 0x0000000a00067c10 */ /* 0x040fe4000ff5e0ff */
[----:B------:R-:W-:Y:S01]  /*0170*/  IADD3 R12, P3, R0, UR8, RZ ;  /* 0x00000008000c7c10 */ /* 0x000fe2000ff7e0ff */
[----:B------:R-:W-:-:S02]  /*0180*/  ULDC UR8, c[0x0][0x214] ;  /* 0x0000850000087ab9 */ /* 0x000fc40000000800 */
[----:B------:R-:W-:Y:S01]  /*0190*/  IMAD.X R7, RZ, RZ, UR11, P2 ;  /* 0x0000000bff077e24 */ /* 0x000fe200090e06ff */
[----:B------:R-:W-:Y:S01]  /*01a0*/  IADD3.X R13, RZ, UR9, RZ, P3, !PT ;  /* 0x00000009ff0d7c10 */ /* 0x000fe20009ffe4ff */
[----:B------:R-:W-:Y:S01]  /*01b0*/  ULDC.64 UR10, c[0x0][0x278] ;  /* 0x00009e00000a7ab9 */ /* 0x000fe20000000a00 */
[----:B------:R-:W-:Y:S01]  /*01c0*/  ISETP.GE.AND P2, PT, R59, UR8, PT ;  /* 0x000000083b007c0c */ /* 0x000fe2000bf46270 */
[----:B------:R-:W-:Y:S02]  /*01d0*/  ULDC UR8, c[0x0][0x0] ;  /* 0x0000000000087ab9 */ /* 0x000fe40000000800 */
[----:B------:R-:W-:Y:S01]  /*01e0*/  IMAD R0, R11, UR8, R10 ;  /* 0x000000080b007c24 */ /* 0x000fe2000f8e020a */
[----:B------:R0:W5:Y:S01]  /*01f0*/  @P0 LDG.E.64 R8, desc[UR6][R12.64] ;  /* 0x000000060c080981 */ /* 0x000162000c1e1b00 */
[----:B------:R-:W-:-:S03]  /*0200*/  LEA R22, P3, R58, UR10, 0x3 ;  /* 0x0000000a3a167c11 */ /* 0x000fc6000f8618ff */
[----:B------:R0:W5:Y:S01]  /*0210*/  @P0 LDG.E.64 R10, desc[UR6][R12.64+0x100] ;  /* 0x000100060c0a0981 */ /* 0x000162000c1e1b00 */
        /* <DEDUP_REMOVED lines=10> */
[----:B-1----:R-:W-:Y:S01]  /*02c0*/  IMAD R6, R0, -0x326172a9, RZ ;  /* 0xcd9e8d5700067824 */ /* 0x002fe200078e02ff */
        /* <DEDUP_REMOVED lines=11> */
[----:B0-----:R-:W-:Y:S01]  /*0380*/  @P1 IADD3 R20, P2, R4, R3, RZ ;  /* 0x0000000304141210 */ /* 0x001fe20007f5e0ff */
[----:B------:R-:W-:Y:S01]  /*0390*/  IMAD.HI.U32 R4, R0, -0x326172a9, RZ ;  /* 0xcd9e8d5700047827 */ /* 0x000fe200078e00ff */
[----:B------:R-:W-:Y:S01]  /*03a0*/  UIADD3 UR19, UR5, -0x126145ec, URZ ;  /* 0xed9eba1405137890 */ /* 0x000fe2000fffe03f */
[----:B------:R-:W-:Y:S01]  /*03b0*/  SHF.R.U64 R39, R10, 0x10, R11 ;  /* 0x000000100a277819 */ /* 0x000fe2000000120b */
[----:B------:R-:W-:Y:S01]  /*03c0*/  UIADD3 UR21, UR5, -0x56f99767, URZ ;  /* 0xa906689905157890 */ /* 0x000fe2000fffe03f */
[----:B------:R-:W-:Y:S01]  /*03d0*/  @P1 IMAD.X R21, RZ, RZ, R5, P2 ;  /* 0x000000ffff151224 */ /* 0x000fe200010e0605 */
[----:B------:R-:W-:Y:S01]  /*03e0*/  UIADD3 UR20, UR4, 0x1715609d, URZ ;  /* 0x1715609d04147890 */ /* 0x000fe2000fffe03f */
[----:B------:R-:W-:Y:S01]  /*03f0*/  SHF.R.U32.HI R40, RZ, 0x10, R11 ;  /* 0x00000010ff287819 */ /* 0x000fe2000001160b */
[----:B------:R-:W-:Y:S01]  /*0400*/  UIADD3 UR22, UR4, -0x4ab325aa, URZ ;  /* 0xb54cda5604167890 */ /* 0x000fe2000fffe03f */
[----:B------:R-:W-:Y:S01]  /*0410*/  BSSY B0, `(.L_x_8414) ;  /* 0x00003fe000007945 */ /* 0x000fe20003800000 */
[C-C-:B------:R-:W-:Y:S01]  /*0420*/  SHF.R.U64 R2, R20.reuse, 0x2, R21.reuse ;  /* 0x0000000214027819 */ /* 0x140fe20000001215 */
[----:B------:R-:W-:Y:S01]  /*0430*/  UIADD3 UR23, UR5, 0x646e171e, URZ ;  /* 0x646e171e05177890 */ /* 0x000fe2000fffe03f */
[----:B------:R-:W-:Y:S01]  /*0440*/  SHF.R.U32.HI R3, RZ, 0x2, R21 ;  /* 0x00000002ff037819 */ /* 0x000fe20000011615 */
[----:B------:R-:W-:Y:S01]  /*0450*/  UIADD3 UR25, UR5, 0x1fd5c5a3, URZ ;  /* 0x1fd5c5a305197890 */ /* 0x000fe2000fffe03f */
[----:B------:R-:W-:Y:S01]  /*0460*/  LOP3.LUT R35, R20, 0x3, RZ, 0xc0, !PT ;  /* 0x0000000314237812 */ /* 0x000fe200078ec0ff */
[----:B------:R-:W-:Y:S01]  /*0470*/  IMAD.HI.U32 R5, R2, -0x2daee0ad, RZ ;  /* 0xd2511f5302057827 */ /* 0x000fe200078e00ff */
[----:B------:R-:W-:Y:S01]  /*0480*/  LOP3.LUT R4, R4, UR4, R3, 0x96, !PT ;  /* 0x0000000404047c12 */ /* 0x000fe2000f8e9603 */
[----:B------:R-:W-:-:S02]  /*0490*/  UIADD3 UR24, UR4, 0x5384540f, URZ ;  /* 0x5384540f04187890 */ /* 0x000fc4000fffe03f */
[----:B------:R-:W-:Y:S01]  /*04a0*/  IMAD R21, R2, -0x2daee0ad, RZ ;  /* 0xd2511f5302157824 */ /* 0x000fe200078e02ff */
[----:B------:R-:W-:Y:S01]  /*04b0*/  LOP3.LUT R5, R5, UR5, RZ, 0x3c, !PT ;  /* 0x0000000505057c12 */ /* 0x000fe2000f8e3cff */
[----:B------:R-:W-:Y:S01]  /*04c0*/  IMAD.HI.U32 R22, R4, -0x2daee0ad, RZ ;  /* 0xd2511f5304167827 */ /* 0x000fe200078e00ff */
[----:B------:R-:W-:Y:S02]  /*04d0*/  UIADD3 UR26, UR4, -0xe443238, URZ ;  /* 0xf1bbcdc8041a7890 */ /* 0x000fe4000fffe03f */
        /* <DEDUP_REMOVED lines=8> */
[----:B------:R-:W-:-:S02]  /*0560*/  ULDC.U8 UR8, c[0x0][0x2a0] ;  /* 0x0000a80000087ab9 */ /* 0x000fc40000000000 */
[----:B------:R-:W-:Y:S01]  /*0570*/  IMAD R4, R4, -0x2daee0ad, RZ ;  /* 0xd2511f5304047824 */ /* 0x000fe200078e02ff */
[----:B------:R-:W-:Y:S01]  /*0580*/  LOP3.LUT R5, R22, UR14, R5, 0x96, !PT ;  /* 0x0000000e16057c12 */ /* 0x000fe2000f8e9605 */
[C---:B------:R-:W-:Y:S01]  /*0590*/  IMAD.HI.U32 R7, R6.reuse, -0x2daee0ad, RZ ;  /* 0xd2511f5306077827 */ /* 0x040fe200078e00ff */
[----:B------:R-:W-:Y:S01]  /*05a0*/  ISETP.NE.AND P2, PT, RZ, UR8, PT ;  /* 0x00000008ff007c0c */ /* 0x000fe2000bf45270 */
[----:B------:R-:W-:Y:S01]  /*05b0*/  ULDC UR9, c[0x0][0x294] ;  /* 0x0000a50000097ab9 */ /* 0x000fe20000000800 */
[----:B------:R-:W-:Y:S01]  /*05c0*/  ULDC UR8, c[0x0][0x2d8] ;  /* 0x0000b60000087ab9 */ /* 0x000fe20000000800 */
[----:B------:R-:W-:Y:S01]  /*05d0*/  IMAD.HI.U32 R22, R5, -0x2daee0ad, RZ ;  /* 0xd2511f5305167827 */ /* 0x000fe200078e00ff */
[----:B------:R-:W-:Y:S01]  /*05e0*/  LOP3.LUT R4, R7, UR15, R4, 0x96, !PT ;  /* 0x0000000f07047c12 */ /* 0x000fe2000f8e9604 */
[----:B------:R-:W-:Y:S02]  /*05f0*/  ULDC.64 UR10, c[0x0][0x298] ;  /* 0x0000a600000a7ab9 */ /* 0x000fe40000000a00 */
[----:B------:R-:W-:-:S02]  /*0600*/  IMAD R7, R6, -0x2daee0ad, RZ ;  /* 0xd2511f5306077824 */ /* 0x000fc400078e02ff */
        /* <DEDUP_REMOVED lines=41> */
[----:B------:R-:W-:Y:S02]  /*08a0*/  HADD2.F32 R7, -RZ, R8.H0_H0 ;  /* 0x20000008ff077230 */ /* 0x000fe40000004100 */
[----:B------:R-:W-:Y:S02]  /*08b0*/  HADD2.F32 R8, -RZ, R9.H0_H0 ;  /* 0x20000009ff087230 */ /* 0x000fe40000004100 */
[----:B------:R-:W-:Y:S02]  /*08c0*/  HADD2.F32 R9, -RZ, R10.H0_H0 ;  /* 0x2000000aff097230 */ /* 0x000fe40000004100 */
[----:B------:R-:W-:Y:S02]  /*08d0*/  HADD2.F32 R10, -RZ, R11.H0_H0 ;  /* 0x2000000bff0a7230 */ /* 0x000fe40000004100 */
[----:B------:R-:W-:-:S02]  /*08e0*/  HADD2.F32 R39, -RZ, R39.H0_H0 ;  /* 0x20000027ff277230 */ /* 0x000fc40000004100 */
        /* <DEDUP_REMOVED lines=26> */
.L_x_8494:
        /* <DEDUP_REMOVED lines=10> */
[----:B---3--:R-:W-:-:S07]  /*0b30*/  SHF.R.S32.HI R30, RZ, 0x1f, R45 ;  /* 0x0000001fff1e7819 */ /* 0x008fce000001142d */
[----:B------:R-:W1:Y:S01]  /*0b40*/  @P0 LDC.64 R24, c[0x0][0x230] ;  /* 0x00008c00ff180b82 */ /* 0x000e620000000a00 */
[----:B------:R-:W-:-:S04]  /*0b50*/  LEA.HI R63, R30, R45, RZ, 0x2 ;  /* 0x0000002d1e3f7211 */ /* 0x000fc800078f10ff */
[----:B------:R-:W-:Y:S01]  /*0b60*/  LEA.HI.SX32 R63, R63, R58, 0x1e ;  /* 0x0000003a3f3f7211 */ /* 0x000fe200078ff2ff */
[----:B0-----:R-:W-:Y:S01]  /*0b70*/  IMAD.WIDE R28, R59, 0x4, R28 ;  /* 0x000000043b1c7825 */ /* 0x001fe200078e021c */
[----:B----4-:R-:W-:-:S13]  /*0b80*/  ISETP.GE.AND P3, PT, R44, 0x1, PT ;  /* 0x000000012c00780c */ /* 0x010fda0003f66270 */
[----:B------:R-:W0:Y:S01]  /*0b90*/  @P3 LDC.64 R26, c[0x0][0x220] ;  /* 0x00008800ff1a3b82 */ /* 0x000e220000000a00 */
[----:B------:R-:W-:-:S04]  /*0ba0*/  @P3 VIADD R61, R44, 0xffffffff ;  /* 0xffffffff2c3d3836 */ /* 0x000fc80000000000 */
[----:B------:R-:W-:-:S05]  /*0bb0*/  @P3 IMAD R61, R61, R62, RZ ;  /* 0x0000003e3d3d3224 */ /* 0x000fca00078e02ff */
[----:B------:R-:W-:-:S04]  /*0bc0*/  @P3 SHF.R.S32.HI R30, RZ, 0x1f, R61 ;  /* 0x0000001fff1e3819 */ /* 0x000fc8000001143d */
[----:B------:R-:W-:Y:S01]  /*0bd0*/  @P3 LEA.HI R61, R30, R61, RZ, 0x2 ;  /* 0x0000003d1e3d3211 */ /* 0x000fe200078f10ff */
[----:B-1----:R-:W-:-:S03]  /*0be0*/  @P0 IMAD.WIDE.U32 R30, R63, 0x10, R24 ;  /* 0x000000103f1e0825 */ /* 0x002fc600078e0018 */
[----:B------:R-:W-:Y:S02]  /*0bf0*/  @P3 LEA.HI.SX32 R67, R61, R58, 0x1e ;  /* 0x0000003a3d433211 */ /* 0x000fe400078ff2ff */
[----:B------:R-:W2:Y:S03]  /*0c00*/  @P0 LDG.E.128 R16, desc[UR6][R30.64] ;  /* 0x000000061e100981 */ /* 0x000ea6000c1e1d00 */
[----:B0-----:R-:W-:Y:S01]  /*0c10*/  @P3 IMAD.WIDE.U32 R26, R67, 0x10, R26 ;  /* 0x00000010431a3825 */ /* 0x001fe200078e001a */
[----:B-----5:R0:W5:Y:S04]  /*0c20*/  LDG.E R61, desc[UR6][R28.64] ;  /* 0x000000061c3d7981 */ /* 0x020168000c1e1900 */
[----:B------:R0:W5:Y:S01]  /*0c30*/  @P3 LDG.E.128 R20, desc[UR6][R26.64] ;  /* 0x000000061a143981 */ /* 0x000162000c1e1d00 */
[----:B------:R-:W-:Y:S01]  /*0c40*/  ISETP.GT.AND P4, PT, R44, RZ, PT ;  /* 0x000000ff2c00720c */ /* 0x000fe20003f84270 */
[----:B------:R-:W-:Y:S01]  /*0c50*/  BSSY B1, `(.L_x_8415) ;  /* 0x000005d000017945 */ /* 0x000fe20003800000 */
[----:B------:R-:W-:-:S11]  /*0c60*/  SHF.R.S32.HI R60, RZ, 0x1f, R59 ;  /* 0x0000001fff3c7819 */ /* 0x000fd6000001143b */
[----:B------:R-:W-:Y:S01]  /*0c70*/  @!P4 ISETP.NE.U32.AND P1, PT, R42, RZ, PT ;  /* 0x000000ff2a00c20c */ /* 0x000fe20003f25070 */
[----:B------:R-:W-:-:S03]  /*0c80*/  @!P4 IMAD.MOV.U32 R44, RZ, RZ, R35 ;  /* 0x000000ffff2cc224 */ /* 0x000fc600078e0023 */
        /* <DEDUP_REMOVED lines=15> */
.L_x_8418:
[----:B------:R-:W-:-:S07]  /*0d80*/  MOV R30, R6 ;  /* 0x00000006001e7202 */ /* 0x000fce0000000f00 */
.L_x_8419:
[----:B------:R-:W-:Y:S05]  /*0d90*/  BSYNC B2 ;  /* 0x0000000000027941 */ /* 0x000fea0003800000 */
.L_x_8417:
        /* <DEDUP_REMOVED lines=16> */
.L_x_8423:
[----:B------:R-:W-:Y:S05]  /*0ea0*/  BSYNC B3 ;  /* 0x0000000000037941 */ /* 0x000fea0003800000 */
.L_x_8422:
        /* <DEDUP_REMOVED lines=44> */
.L_x_8421:
[----:B------:R-:W-:Y:S05]  /*1170*/  BSYNC B2 ;  /* 0x0000000000027941 */ /* 0x000fea0003800000 */
.L_x_8420:
        /* <DEDUP_REMOVED lines=8> */
[----:B------:R-:W-:-:S04]  /*1200*/  FMUL.FTZ R24, R15, R24 ;  /* 0x000000180f187220 */ /* 0x000fc80000410000 */
[----:B------:R-:W-:-:S07]  /*1210*/  @P0 FADD.FTZ R24, R16, R24 ;  /* 0x0000001810180221 */ /* 0x000fce0000010000 */
.L_x_8416:
[----:B------:R-:W-:Y:S05]  /*1220*/  BSYNC B1 ;  /* 0x0000000000017941 */ /* 0x000fea0003800000 */
.L_x_8415:
        /* <DEDUP_REMOVED lines=18> */
.L_x_8427:
[----:B------:R-:W-:-:S07]  /*1350*/  IMAD.MOV.U32 R25, RZ, RZ, R6 ;  /* 0x000000ffff197224 */ /* 0x000fce00078e0006 */
.L_x_8428:
[----:B------:R-:W-:Y:S05]  /*1360*/  BSYNC B2 ;  /* 0x0000000000027941 */ /* 0x000fea0003800000 */
.L_x_8426:
        /* <DEDUP_REMOVED lines=16> */
.L_x_8432:
[----:B------:R-:W-:Y:S05]  /*1470*/  BSYNC B3 ;  /* 0x0000000000037941 */ /* 0x000fea0003800000 */
.L_x_8431:
        /* <DEDUP_REMOVED lines=43> */
.L_x_8430:
[----:B------:R-:W-:Y:S05]  /*1730*/  BSYNC B2 ;  /* 0x0000000000027941 */ /* 0x000fea0003800000 */
.L_x_8429:
        /* <DEDUP_REMOVED lines=10> */
.L_x_8425:
[----:B------:R-:W-:Y:S05]  /*17e0*/  BSYNC B1 ;  /* 0x0000000000017941 */ /* 0x000fea0003800000 */
.L_x_8424:
        /* <DEDUP_REMOVED lines=18> */
.L_x_8436:
[----:B------:R-:W-:-:S07]  /*1910*/  IMAD.MOV.U32 R35, RZ, RZ, R6 ;  /* 0x000000ffff237224 */ /* 0x000fce00078e0006 */
.L_x_8437:
[----:B------:R-:W-:Y:S05]  /*1920*/  BSYNC B2 ;  /* 0x0000000000027941 */ /* 0x000fea0003800000 */
.L_x_8435:
        /* <DEDUP_REMOVED lines=16> */
.L_x_8441:
[----:B------:R-:W-:Y:S05]  /*1a30*/  BSYNC B3 ;  /* 0x0000000000037941 */ /* 0x000fea0003800000 */
.L_x_8440:
        /* <DEDUP_REMOVED lines=44> */
.L_x_8439:
[----:B------:R-:W-:Y:S05]  /*1d00*/  BSYNC B2 ;  /* 0x0000000000027941 */ /* 0x000fea0003800000 */
.L_x_8438:
        /* <DEDUP_REMOVED lines=8> */
[----:B------:R-:W-:-:S04]  /*1d90*/  FMUL.FTZ R26, R32, R27 ;  /* 0x0000001b201a7220 */ /* 0x000fc80000410000 */
[----:B------:R-:W-:-:S07]  /*1da0*/  @P0 FADD.FTZ R26, R18, R26 ;  /* 0x0000001a121a0221 */ /* 0x000fce0000010000 */
.L_x_8434:
[----:B------:R-:W-:Y:S05]  /*1db0*/  BSYNC B1 ;  /* 0x0000000000017941 */ /* 0x000fea0003800000 */
.L_x_8433:
        /* <DEDUP_REMOVED lines=18> */
.L_x_8445:
[----:B------:R-:W-:-:S07]  /*1ee0*/  MOV R27, R6 ;  /* 0x00000006001b7202 */ /* 0x000fce0000000f00 */
.L_x_8446:
[----:B------:R-:W-:Y:S05]  /*1ef0*/  BSYNC B2 ;  /* 0x0000000000027941 */ /* 0x000fea0003800000 */
.L_x_8444:
        /* <DEDUP_REMOVED lines=16> */
.L_x_8450:
[----:B------:R-:W-:Y:S05]  /*2000*/  BSYNC B3 ;  /* 0x0000000000037941 */ /* 0x000fea0003800000 */
.L_x_8449:
        /* <DEDUP_REMOVED lines=44> */
.L_x_8448:
[----:B------:R-:W-:Y:S05]  /*22d0*/  BSYNC B2 ;  /* 0x0000000000027941 */ /* 0x000fea0003800000 */
.L_x_8447:
        /* <DEDUP_REMOVED lines=10> */
.L_x_8443:
[----:B------:R-:W-:Y:S05]  /*2380*/  BSYNC B1 ;  /* 0x0000000000017941 */ /* 0x000fea0003800000 */
.L_x_8442:
[----:B------:R-:W0:Y:S01]  /*2390*/  LDC.64 R44, c[0x0][0x238] ;  /* 0x00008e00ff2c7b82 */ /* 0x000e220000000a00 */
[----:B------:R-:W-:Y:S01]  /*23a0*/  BSSY B1, `(.L_x_8451) ;  /* 0x000000f000017945 */ /* 0x000fe20003800000 */
[----:B0-----:R-:W-:-:S05]  /*23b0*/  IMAD.WIDE.U32 R28, R63, 0x10, R44 ;  /* 0x000000103f1c7825 */ /* 0x001fca00078e002c */
[----:B------:R0:W-:Y:S01]  /*23c0*/  STG.E.128 desc[UR6][R28.64], R24 ;  /* 0x000000181c007986 */ /* 0x0001e2000c101d06 */
[----:B------:R-:W-:Y:S05]  /*23d0*/  @!P3 BRA `(.L_x_8452) ;  /* 0x00000000002cb947 */ /* 0x000fea0003800000 */
[----:B0-----:R-:W0:Y:S01]  /*23e0*/  LDC.64 R28, c[0x0][0x240] ;  /* 0x00009000ff1c7b82 */ /* 0x001e220000000a00 */
[----:B------:R-:W-:-:S04]  /*23f0*/  SHF.L.U32 R30, R56, 0x10, RZ ;  /* 0x00000010381e7819 */ /* 0x000fc800000006ff */
[----:B------:R-:W-:Y:S02]  /*2400*/  LOP3.LUT R31, R30, 0xff0000, RZ, 0xc0, !PT ;  /* 0x00ff00001e1f7812 */ /* 0x000fe400078ec0ff */
[----:B------:R-:W-:-:S05]  /*2410*/  LOP3.LUT R30, R57, 0xffff, RZ, 0xc0, !PT ;  /* 0x0000ffff391e7812 */ /* 0x000fca00078ec0ff */
[----:B------:R-:W-:Y:S01]  /*2420*/  IMAD R30, R30, 0x1000000, R31 ;  /* 0x010000001e1e7824 */ /* 0x000fe200078e021f */
[----:B------:R-:W-:-:S04]  /*2430*/  LOP3.LUT R31, R55, 0xff, RZ, 0xc0, !PT ;  /* 0x000000ff371f7812 */ /* 0x000fc800078ec0ff */
[----:B------:R-:W-:Y:S02]  /*2440*/  LEA R30, R31, R30, 0x8 ;  /* 0x0000001e1f1e7211 */ /* 0x000fe400078e40ff */
[----:B------:R-:W-:-:S05]  /*2450*/  LOP3.LUT R31, R53, 0xff, RZ, 0xc0, !PT ;  /* 0x000000ff351f7812 */ /* 0x000fca00078ec0ff */
[----:B------:R-:W-:Y:S02]  /*2460*/  IMAD.IADD R31, R30, 0x1, R31 ;  /* 0x000000011e1f7824 */ /* 0x000fe400078e021f */
[----:B0-----:R-:W-:-:S05]  /*2470*/  IMAD.WIDE.U32 R28, R67, 0x4, R28 ;  /* 0x00000004431c7825 */ /* 0x001fca00078e001c */
[----:B------:R1:W-:Y:S02]  /*2480*/  STG.E desc[UR6][R28.64], R31 ;  /* 0x0000001f1c007986 */ /* 0x0003e4000c101906 */
.L_x_8452:
[----:B------:R-:W-:Y:S05]  /*2490*/  BSYNC B1 ;  /* 0x0000000000017941 */ /* 0x000fea0003800000 */
.L_x_8451:
[----:B01----:R-:W0:Y:S01]  /*24a0*/  @P0 LDC.64 R28, c[0x0][0x230] ;  /* 0x00008c00ff1c0b82 */ /* 0x003e220000000a00 */
[----:B------:R-:W-:-:S07]  /*24b0*/  IADD3 R63, R63, 0x20, RZ ;  /* 0x000000203f3f7810 */ /* 0x000fce0007ffe0ff */
[----:B------:R-:W1:Y:S01]  /*24c0*/  @P3 LDC.64 R30, c[0x0][0x220] ;  /* 0x00008800ff1e3b82 */ /* 0x000e620000000a00 */
[----:B------:R-:W-:Y:S02]  /*24d0*/  VIADD R67, R67, 0x20 ;  /* 0x0000002043437836 */ /* 0x000fe40000000000 */
[----:B0-----:R-:W-:-:S05]  /*24e0*/  @P0 IMAD.WIDE.U32 R64, R63, 0x10, R28 ;  /* 0x000000103f400825 */ /* 0x001fca00078e001c */
[----:B------:R-:W2:Y:S01]  /*24f0*/  @P0 LDG.E.128 R16, desc[UR6][R64.64] ;  /* 0x0000000640100981 */ /* 0x000ea2000c1e1d00 */
[----:B-1----:R-:W-:-:S05]  /*2500*/  @P3 IMAD.WIDE.U32 R30, R67, 0x10, R30 ;  /* 0x00000010431e3825 */ /* 0x002fca00078e001e */
[----:B-----5:R0:W5:Y:S01]  /*2510*/  @P3 LDG.E.128 R20, desc[UR6][R30.64] ;  /* 0x000000061e143981 */ /* 0x020162000c1e1d00 */
[----:B------:R-:W-:Y:S01]  /*2520*/  @!P4 ISETP.NE.U32.AND P1, PT, R42, RZ, PT ;  /* 0x000000ff2a00c20c */ /* 0x000fe20003f25070 */
[----:B------:R-:W-:Y:S01]  /*2530*/  BSSY B1, `(.L_x_8453) ;  /* 0x000005b000017945 */ /* 0x000fe20003800000 */
[----:B------:R-:W-:Y:S02]  /*2540*/  @!P4 MOV R66, R35 ;  /* 0x000000230042c202 */ /* 0x000fe40000000f00 */
[----:B------:R-:W-:-:S04]  /*2550*/  @!P4 ISETP.NE.AND.EX P1, PT, R43, RZ, PT, P1 ;  /* 0x000000ff2b00c20c */ /* 0x000fc80003f25310 */
        /* <DEDUP_REMOVED lines=14> */
.L_x_8456:
[----:B------:R-:W-:-:S07]  /*2640*/  IMAD.MOV.U32 R53, RZ, RZ, R6 ;  /* 0x000000ffff357224 */ /* 0x000fce00078e0006 */
.L_x_8457:
[----:B------:R-:W-:Y:S05]  /*2650*/  BSYNC B2 ;  /* 0x0000000000027941 */ /* 0x000fea0003800000 */
.L_x_8455:
        /* <DEDUP_REMOVED lines=16> */
.L_x_8461:
[----:B------:R-:W-:Y:S05]  /*2760*/  BSYNC B3 ;  /* 0x0000000000037941 */ /* 0x000fea0003800000 */
.L_x_8460:
        /* <DEDUP_REMOVED lines=44> */
.L_x_8459:
[----:B------:R-:W-:Y:S05]  /*2a30*/  BSYNC B2 ;  /* 0x0000000000027941 */ /* 0x000fea0003800000 */
.L_x_8458:
[----:B------:R-:W-:Y:S01]  /*2a40*/  I2FP.F32.U32 R28, R53 ;  /* 0x00000035001c7245 */ /* 0x000fe20000201000 */
[----:B------:R-:W-:-:S04]  /*2a50*/  IMAD.MOV.U32 R29, RZ, RZ, 0x2f800000 ;  /* 0x2f800000ff1d7424 */ /* 0x000fc800078e00ff */
[----:B------:R-:W-:Y:S01]  /*2a60*/  FFMA.FTZ R28, R28, R29, 1.1641532182693481445e-10 ;  /* 0x2f0000001c1c7423 */ /* 0x000fe2000001001d */
[----:B-----5:R-:W-:-:S04]  /*2a70*/  FMUL.FTZ R29, R20, UR11 ;  /* 0x0000000b141d7c20 */ /* 0x020fc80008410000 */
[----:B------:R-:W-:Y:S01]  /*2a80*/  FSETP.GTU.FTZ.AND P1, PT, R28, UR9, PT ;  /* 0x000000091c007c0b */ /* 0x000fe2000bf3c000 */
[----:B------:R-:W-:-:S03]  /*2a90*/  FMUL.FTZ R28, R29, UR10 ;  /* 0x0000000a1d1c7c20 */ /* 0x000fc60008410000 */
[----:B------:R-:W-:Y:S02]  /*2aa0*/  SEL R53, RZ, 0x1, P1 ;  /* 0x00000001ff357807 */ /* 0x000fe40000800000 */
[----:B------:R-:W-:-:S05]  /*2ab0*/  FSEL R28, R28, RZ, !P1 ;  /* 0x000000ff1c1c7208 */ /* 0x000fca0004800000 */
[----:B------:R-:W-:-:S04]  /*2ac0*/  FMUL.FTZ R28, R33, R28 ;  /* 0x0000001c211c7220 */ /* 0x000fc80000410000 */
[----:B------:R-:W-:-:S07]  /*2ad0*/  @P0 FADD.FTZ R28, R16, R28 ;  /* 0x0000001c101c0221 */ /* 0x000fce0000010000 */
.L_x_8454:
[----:B------:R-:W-:Y:S05]  /*2ae0*/  BSYNC B1 ;  /* 0x0000000000017941 */ /* 0x000fea0003800000 */
.L_x_8453:
        /* <DEDUP_REMOVED lines=18> */
.L_x_8465:
[----:B------:R-:W-:-:S07]  /*2c10*/  IMAD.MOV.U32 R29, RZ, RZ, R6 ;  /* 0x000000ffff1d7224 */ /* 0x000fce00078e0006 */
.L_x_8466:
[----:B------:R-:W-:Y:S05]  /*2c20*/  BSYNC B2 ;  /* 0x0000000000027941 */ /* 0x000fea0003800000 */
.L_x_8464:
        /* <DEDUP_REMOVED lines=16> */
.L_x_8470:
[----:B------:R-:W-:Y:S05]  /*2d30*/  BSYNC B3 ;  /* 0x0000000000037941 */ /* 0x000fea0003800000 */
.L_x_8469:
        /* <DEDUP_REMOVED lines=41> */
[----:B------:R-:W-:Y:S01]  /*2fd0*/  IMAD.MOV.U32 R31, RZ, RZ, RZ ;  /* 0x000000ffff1f7224 */ /* 0x000fe200078e00ff */
[----:B------:R-:W-:-:S07]  /*2fe0*/  LOP3.LUT R4, R55, UR28, R4, 0x96, !PT ;  /* 0x0000001c37047c12 */ /* 0x000fce000f8e9604 */
.L_x_8468:
[----:B------:R-:W-:Y:S05]  /*2ff0*/  BSYNC B2 ;  /* 0x0000000000027941 */ /* 0x000fea0003800000 */
.L_x_8467:
        /* <DEDUP_REMOVED lines=10> */
.L_x_8463:
[----:B------:R-:W-:Y:S05]  /*30a0*/  BSYNC B1 ;  /* 0x0000000000017941 */ /* 0x000fea0003800000 */
.L_x_8462:
        /* <DEDUP_REMOVED lines=18> */
.L_x_8474:
[----:B------:R-:W-:-:S07]  /*31d0*/  MOV R35, R6 ;  /* 0x0000000600237202 */ /* 0x000fce0000000f00 */
.L_x_8475:
[----:B------:R-:W-:Y:S05]  /*31e0*/  BSYNC B2 ;  /* 0x0000000000027941 */ /* 0x000fea0003800000 */
.L_x_8473:
        /* <DEDUP_REMOVED lines=16> */
.L_x_8479:
[----:B------:R-:W-:Y:S05]  /*32f0*/  BSYNC B3 ;  /* 0x0000000000037941 */ /* 0x000fea0003800000 */
.L_x_8478:
        /* <DEDUP_REMOVED lines=40> */
[----:B------:R-:W-:Y:S01]  /*3580*/  IMAD.WIDE.U32 R30, R54, -0x2daee0ad, RZ ;  /* 0xd2511f53361e7825 */ /* 0x000fe200078e00ff */
[----:B------:R-:W-:-:S04]  /*3590*/  HFMA2.MMA R64, -RZ, RZ, 0, 0 ;  /* 0x00000000ff407435 */ /* 0x000fc800000001ff */
[----:B------:R-:W-:Y:S02]  /*35a0*/  LOP3.LUT R4, R31, UR28, R4, 0x96, !PT ;  /* 0x0000001c1f047c12 */ /* 0x000fe4000f8e9604 */
[----:B------:R-:W-:-:S07]  /*35b0*/  MOV R54, R30 ;  /* 0x0000001e00367202 */ /* 0x000fce0000000f00 */
.L_x_8477:
[----:B------:R-:W-:Y:S05]  /*35c0*/  BSYNC B2 ;  /* 0x0000000000027941 */ /* 0x000fea0003800000 */
.L_x_8476:
        /* <DEDUP_REMOVED lines=10> */
.L_x_8472:
[----:B------:R-:W-:Y:S05]  /*3670*/  BSYNC B1 ;  /* 0x0000000000017941 */ /* 0x000fea0003800000 */
.L_x_8471:
        /* <DEDUP_REMOVED lines=18> */
.L_x_8483:
[----:B------:R-:W-:-:S07]  /*37a0*/  IMAD.MOV.U32 R31, RZ, RZ, R6 ;  /* 0x000000ffff1f7224 */ /* 0x000fce00078e0006 */
.L_x_8484:
[----:B------:R-:W-:Y:S05]  /*37b0*/  BSYNC B2 ;  /* 0x0000000000027941 */ /* 0x000fea0003800000 */
.L_x_8482:
        /* <DEDUP_REMOVED lines=16> */
.L_x_8488:
[----:B------:R-:W-:Y:S05]  /*38c0*/  BSYNC B3 ;  /* 0x0000000000037941 */ /* 0x000fea0003800000 */
.L_x_8487:
        /* <DEDUP_REMOVED lines=44> */
.L_x_8486:
[----:B------:R-:W-:Y:S05]  /*3b90*/  BSYNC B2 ;  /* 0x0000000000027941 */ /* 0x000fea0003800000 */
.L_x_8485:
[----:B------:R-:W-:Y:S02]  /*3ba0*/  I2FP.F32.U32 R31, R31 ;  /* 0x0000001f001f7245 */ /* 0x000fe40000201000 */
[----:B------:R-:W-:-:S05]  /*3bb0*/  MOV R42, 0x2f800000 ;  /* 0x2f800000002a7802 */ /* 0x000fca0000000f00 */
        /* <DEDUP_REMOVED lines=8> */
.L_x_8481:
[----:B------:R-:W-:Y:S05]  /*3c40*/  BSYNC B1 ;  /* 0x0000000000017941 */ /* 0x000fea0003800000 */
.L_x_8480:
[----:B------:R-:W-:-:S04]  /*3c50*/  IMAD.WIDE.U32 R44, R63, 0x10, R44 ;  /* 0x000000103f2c7825 */ /* 0x000fc800078e002c */
[----:B------:R-:W-:Y:S01]  /*3c60*/  FADD.FTZ R42, RZ, R24 ;  /* 0x00000018ff2a7221 */ /* 0x000fe20000010000 */
[----:B------:R-:W-:Y:S01]  /*3c70*/  BSSY B1, `(.L_x_8489) ;  /* 0x0000015000017945 */ /* 0x000fe20003800000 */
[----:B------:R-:W-:Y:S01]  /*3c80*/  ISETP.NE.AND P0, PT, R58, RZ, PT ;  /* 0x000000ff3a00720c */ /* 0x000fe20003f05270 */
[----:B------:R0:W-:Y:S01]  /*3c90*/  STG.E.128 desc[UR6][R44.64], R28 ;  /* 0x0000001c2c007986 */ /* 0x0001e2000c101d06 */
[----:B------:R-:W-:-:S04]  /*3ca0*/  FADD.FTZ R43, R42, R25 ;  /* 0x000000192a2b7221 */ /* 0x000fc80000010000 */
        /* <DEDUP_REMOVED lines=17> */
.L_x_8490:
[----:B------:R-:W-:Y:S05]  /*3dc0*/  BSYNC B1 ;  /* 0x0000000000017941 */ /* 0x000fea0003800000 */
.L_x_8489:
        /* <DEDUP_REMOVED lines=40> */
.L_x_8506:
        /* <DEDUP_REMOVED lines=51> */
[----:B------:R1:W-:Y:S04]  /*4380*/  STG.E.128 desc[UR6][R44.64], R24 ;  /* 0x000000182c007986 */ /* 0x0003e8000c101d06 */
[----:B------:R1:W-:Y:S02]  /*4390*/  STG.E.128 desc[UR6][R42.64], R28 ;  /* 0x0000001c2a007986 */ /* 0x0003e4000c101d06 */
.L_x_8493:
[----:B------:R-:W-:Y:S05]  /*43a0*/  BSYNC B1 ;  /* 0x0000000000017941 */ /* 0x000fea0003800000 */
.L_x_8492:
[----:B-1----:R-:W1:Y:S02]  /*43b0*/  LDC.64 R24, c[0x0][0x210] ;  /* 0x00008400ff187b82 */ /* 0x002e640000000a00 */
[----:B-1----:R-:W-:-:S05]  /*43c0*/  IMAD R59, R24, 0x4, R59 ;  /* 0x00000004183b7824 */ /* 0x002fca00078e023b */
[----:B------:R-:W-:-:S13]  /*43d0*/  ISETP.GE.AND P0, PT, R59, R25, PT ;  /* 0x000000193b00720c */ /* 0x000fda0003f06270 */
[----:B------:R-:W-:Y:S05]  /*43e0*/  @!P0 BRA `(.L_x_8494) ;  /* 0xffffffc400a88947 */ /* 0x000fea000383ffff */
[----:B------:R-:W-:Y:S05]  /*43f0*/  BSYNC B0 ;  /* 0x0000000000007941 */ /* 0x000fea0003800000 */
.L_x_8414:
[----:B------:R-:W-:Y:S05]  /*4400*/  EXIT ;  /* 0x000000000000794d */ /* 0x000fea0003800000 */
.L_x_8491:
[----:B------:R-:W-:Y:S01]  /*4410*/  HFMA2.MMA R63, -RZ, RZ, 0, 5.9604644775390625e-08 ;  /* 0x00000001ff3f7435 */ /* 0x000fe200000001ff */
[----:B------:R-:W-:Y:S01]  /*4420*/  BSSY B1, `(.L_x_8495) ;  /* 0x0000006000017945 */ /* 0x000fe20003800000 */
[----:B0-----:R-:W-:Y:S01]  /*4430*/  MOV R45, 0x1f ;  /* 0x0000001f002d7802 */ /* 0x001fe20000000f00 */
[----:B------:R-:W-:-:S08]  /*4440*/  IMAD.MOV.U32 R44, RZ, RZ, -0x1 ;  /* 0xffffffffff2c7424 */ /* 0x000fd000078e00ff */
[----:B-----5:R-:W-:Y:S05]  /*4450*/  WARPSYNC.COLLECTIVE R44, `(.L_x_8496) ;  /* 0x000000002c087348 */ /* 0x020fea0003c00000 */
[----:B------:R0:W1:Y:S02]  /*4460*/  SHFL.BFLY P1, R42, R64, R63, R45 ;  /* 0x0c00003f402a7389 */ /* 0x000064000002002d */
[----:B01---5:R-:W-:Y:S01]  /*4470*/  ENDCOLLECTIVE ;  /* 0x000000000000791b */ /* 0x023fe20003800000 */
.L_x_8496:
[----:B------:R-:W-:Y:S05]  /*4480*/  BSYNC B1 ;  /* 0x0000000000017941 */ /* 0x000fea0003800000 */
.L_x_8495:
        /* <DEDUP_REMOVED lines=9> */
.L_x_8497:
[----:B------:R-:W-:Y:S02]  /*4520*/  IMAD.MOV.U32 R63, RZ, RZ, 0x4 ;  /* 0x00000004ff3f7424 */ /* 0x000fe400078e00ff */
[----:B------:R-:W-:-:S05]  /*4530*/  FADD.FTZ R67, R66, R42 ;  /* 0x0000002a42437221 */ /* 0x000fca0000010000 */
[----:B------:R-:W-:-:S07]  /*4540*/  MOV R64, R67 ;  /* 0x0000004300407202 */ /* 0x000fce0000000f00 */
[----:B------:R-:W-:Y:S05]  /*4550*/  WARPSYNC.COLLECTIVE R44, `(.L_x_8498) ;  /* 0x000000002c087348 */ /* 0x000fea0003c00000 */
[----:B------:R0:W1:Y:S02]  /*4560*/  SHFL.BFLY P1, R42, R64, R63, R45 ;  /* 0x0c00003f402a7389 */ /* 0x000064000002002d */
[----:B01----:R-:W-:Y:S01]  /*4570*/  ENDCOLLECTIVE ;  /* 0x000000000000791b */ /* 0x003fe20003800000 */
.L_x_8498:
[----:B------:R-:W-:Y:S01]  /*4580*/  HFMA2.MMA R63, -RZ, RZ, 0, 4.76837158203125e-07 ;  /* 0x00000008ff3f7435 */ /* 0x000fe200000001ff */
[----:B------:R-:W-:-:S05]  /*4590*/  FADD.FTZ R68, R67, R42 ;  /* 0x0000002a43447221 */ /* 0x000fca0000010000 */
[----:B------:R-:W-:-:S07]  /*45a0*/  MOV R64, R68 ;  /* 0x0000004400407202 */ /* 0x000fce0000000f00 */
[----:B------:R-:W-:Y:S05]  /*45b0*/  WARPSYNC.COLLECTIVE R44, `(.L_x_8499) ;  /* 0x000000002c087348 */ /* 0x000fea0003c00000 */
[----:B------:R0:W1:Y:S02]  /*45c0*/  SHFL.BFLY P1, R42, R64, R63, R45 ;  /* 0x0c00003f402a7389 */ /* 0x000064000002002d */
[----:B01----:R-:W-:Y:S01]  /*45d0*/  ENDCOLLECTIVE ;  /* 0x000000000000791b */ /* 0x003fe20003800000 */
.L_x_8499:
[----:B------:R-:W-:Y:S01]  /*45e0*/  MOV R63, 0x10 ;  /* 0x00000010003f7802 */ /* 0x000fe20000000f00 */
[----:B------:R-:W-:-:S04]  /*45f0*/  FADD.FTZ R69, R68, R42 ;  /* 0x0000002a44457221 */ /* 0x000fc80000010000 */
[----:B------:R-:W-:-:S07]  /*4600*/  IMAD.MOV.U32 R64, RZ, RZ, R69 ;  /* 0x000000ffff407224 */ /* 0x000fce00078e0045 */
[----:B------:R-:W-:Y:S05]  /*4610*/  WARPSYNC.COLLECTIVE R44, `(.L_x_8500) ;  /* 0x000000002c087348 */ /* 0x000fea0003c00000 */
[----:B------:R0:W1:Y:S02]  /*4620*/  SHFL.BFLY P1, R42, R64, R63, R45 ;  /* 0x0c00003f402a7389 */ /* 0x000064000002002d */
[----:B01----:R-:W-:Y:S01]  /*4630*/  ENDCOLLECTIVE ;  /* 0x000000000000791b */ /* 0x003fe20003800000 */
.L_x_8500:
        /* <DEDUP_REMOVED lines=23> */
.L_x_8501:
[----:B------:R-:W-:Y:S01]  /*47b0*/  HFMA2.MMA R63, -RZ, RZ, 0, 1.1920928955078125e-07 ;  /* 0x00000002ff3f7435 */ /* 0x000fe200000001ff */
[----:B------:R-:W-:-:S05]  /*47c0*/  FADD.FTZ R66, R64, R42 ;  /* 0x0000002a40427221 */ /* 0x000fca0000010000 */
[----:B------:R-:W-:-:S07]  /*47d0*/  MOV R64, R66 ;  /* 0x0000004200407202 */ /* 0x000fce0000000f00 */
[----:B------:R-:W-:Y:S05]  /*47e0*/  WARPSYNC.COLLECTIVE R44, `(.L_x_8502) ;  /* 0x000000002c087348 */ /* 0x000fea0003c00000 */
[----:B------:R0:W1:Y:S02]  /*47f0*/  SHFL.BFLY P1, R42, R64, R63, R45 ;  /* 0x0c00003f402a7389 */ /* 0x000064000002002d */
[----:B01----:R-:W-:Y:S01]  /*4800*/  ENDCOLLECTIVE ;  /* 0x000000000000791b */ /* 0x003fe20003800000 */
.L_x_8502:
[----:B------:R-:W-:Y:S01]  /*4810*/  MOV R63, 0x4 ;  /* 0x00000004003f7802 */ /* 0x000fe20000000f00 */
[----:B------:R-:W-:-:S04]  /*4820*/  FADD.FTZ R67, R66, R42 ;  /* 0x0000002a42437221 */ /* 0x000fc80000010000 */
[----:B------:R-:W-:-:S07]  /*4830*/  IMAD.MOV.U32 R64, RZ, RZ, R67 ;  /* 0x000000ffff407224 */ /* 0x000fce00078e0043 */
[----:B------:R-:W-:Y:S05]  /*4840*/  WARPSYNC.COLLECTIVE R44, `(.L_x_8503) ;  /* 0x000000002c087348 */ /* 0x000fea0003c00000 */
[----:B------:R0:W1:Y:S02]  /*4850*/  SHFL.BFLY P1, R42, R64, R63, R45 ;  /* 0x0c00003f402a7389 */ /* 0x000064000002002d */
[----:B01----:R-:W-:Y:S01]  /*4860*/  ENDCOLLECTIVE ;  /* 0x000000000000791b */ /* 0x003fe20003800000 */
.L_x_8503:
[----:B------:R-:W-:Y:S02]  /*4870*/  IMAD.MOV.U32 R63, RZ, RZ, 0x8 ;  /* 0x00000008ff3f7424 */ /* 0x000fe400078e00ff */
[----:B------:R-:W-:-:S05]  /*4880*/  FADD.FTZ R68, R67, R42 ;  /* 0x0000002a43447221 */ /* 0x000fca0000010000 */
[----:B------:R-:W-:-:S07]  /*4890*/  MOV R64, R68 ;  /* 0x0000004400407202 */ /* 0x000fce0000000f00 */
[----:B------:R-:W-:Y:S05]  /*48a0*/  WARPSYNC.COLLECTIVE R44, `(.L_x_8504) ;  /* 0x000000002c087348 */ /* 0x000fea0003c00000 */
[----:B------:R0:W1:Y:S02]  /*48b0*/  SHFL.BFLY P1, R42, R64, R63, R45 ;  /* 0x0c00003f402a7389 */ /* 0x000064000002002d */
[----:B01----:R-:W-:Y:S01]  /*48c0*/  ENDCOLLECTIVE ;  /* 0x000000000000791b */ /* 0x003fe20003800000 */
.L_x_8504:
[----:B------:R-:W-:Y:S01]  /*48d0*/  HFMA2.MMA R63, -RZ, RZ, 0, 9.5367431640625e-07 ;  /* 0x00000010ff3f7435 */ /* 0x000fe200000001ff */
[----:B------:R-:W-:-:S05]  /*48e0*/  FADD.FTZ R69, R68, R42 ;  /* 0x0000002a44457221 */ /* 0x000fca0000010000 */
[----:B------:R-:W-:-:S07]  /*48f0*/  MOV R64, R69 ;  /* 0x0000004500407202 */ /* 0x000fce0000000f00 */
[----:B------:R-:W-:Y:S05]  /*4900*/  WARPSYNC.COLLECTIVE R44, `(.L_x_8505) ;  /* 0x000000002c087348 */ /* 0x000fea0003c00000 */
[----:B------:R0:W1:Y:S02]  /*4910*/  SHFL.BFLY P1, R42, R64, R63, R45 ;  /* 0x0c00003f402a7389 */ /* 0x000064000002002d */
[----:B01----:R-:W-:Y:S01]  /*4920*/  ENDCOLLECTIVE ;  /* 0x000000000000791b */ /* 0x003fe20003800000 */
.L_x_8505:
[----:B------:R-:W-:Y:S05]  /*4930*/  BRA `(.L_x_8506) ;  /* 0xfffffff400c47947 */ /* 0x000fea000383ffff */
.L_x_8507:
        /* <DEDUP_REMOVED lines=12> */
.L_x_9639:


//--------------------- .text._ZN10layer_norm13ln_fwd_kernelINS_13Kernel_traitsIfffffjLj256ELj1ELj4ELj1ELj16ENS_18Kernel_traits_baseILj256EfffffjLj128EEEEELb0ELb0ELb0ELb0EEEvNS_9FwdParamsE --------------------------
	.section	.text._ZN10layer_norm13ln_fwd_kernelINS_13Kernel_traitsIfffffjLj256ELj1ELj4ELj1ELj16ENS_18Kernel_traits_baseILj256EfffffjLj128EEEEELb0ELb0ELb0ELb0EEEvNS_9FwdParamsE,"ax",@progbits
	.align	128
        .global         _ZN10layer_norm13ln_fwd_kernelINS_13Kernel_traitsIfffffjLj256ELj1ELj4ELj1ELj16ENS_18Kernel_traits_baseILj256EfffffjLj128EEEEELb0ELb0ELb0ELb0EEEvNS_9FwdParamsE
        .type           _ZN10layer_norm13ln_fwd_kernelINS_13Kernel_traitsIfffffjLj256ELj1ELj4ELj1ELj16ENS_18Kernel_traits_baseILj256EfffffjLj128EEEEELb0ELb0ELb0ELb0EEEvNS_9FwdParamsE,@function
        .size           _ZN10layer_norm13ln_fwd_kernelINS_13Kernel_traitsIfffffjLj256ELj1ELj4ELj1ELj16ENS_18Kernel_traits_baseILj256EfffffjLj128EEEEELb0ELb0ELb0ELb0EEEvNS_9FwdParamsE,(.L_x_9640 - _ZN10layer_norm13ln_fwd_kernelINS_13Kernel_traitsIfffffjLj256ELj1ELj4ELj1ELj16ENS_18Kernel_traits_baseILj256EfffffjLj128EEEEELb0ELb0ELb0ELb0EEEvNS_9FwdParamsE)
        .other          _ZN10layer_norm13ln_fwd_kernelINS_13Kernel_traitsIfffffjLj256ELj1ELj4ELj1ELj16ENS_18Kernel_traits_baseILj256EfffffjLj128EEEEELb0ELb0ELb0ELb0EEEvNS_9FwdParamsE,@"STO_CUDA_ENTRY STV_DEFAULT"
_ZN10layer_norm13ln_fwd_kernelINS_13Kernel_traitsIfffffjLj256ELj1ELj4ELj1ELj16ENS_18Kernel_traits_baseILj256EfffffjLj128EEEEELb0ELb0ELb0ELb0EEEvNS_9FwdParamsE:
.text._ZN10layer_norm13ln_fwd_kernelINS_13Kernel_traitsIfffffjLj256ELj1ELj4ELj1ELj16ENS_18Kernel_traits_baseILj256EfffffjLj128EEEEELb0ELb0ELb0ELb0EEEvNS_9FwdParamsE:
        /* <DEDUP_REMOVED lines=11> */
[C---:B------:R-:W-:Y:S02]  /*00b0*/  LOP3.LUT P4, RZ, R2.reuse, 0xffffffe0, RZ, 0xc0, !PT ;  /* 0xffffffe002ff7812 */ /* 0x040fe4000788c0ff */
[----:B------:R-:W-:Y:S02]  /*00c0*/  ISETP.GE.U32.AND P3, PT, R2, 0x40, PT ;  /* 0x000000400200780c */ /* 0x000fe40003f66070 */
[----:B--2---:R-:W-:Y:S02]  /*00d0*/  LEA R0, R5, R0, 0x2 ;  /* 0x0000000005007211 */ /* 0x004fe400078e10ff */
[----:B------:R-:W-:-:S07]  /*00e0*/  LOP3.LUT R3, R4, 0x1f, RZ, 0xc0, !PT ;  /* 0x0000001f04037812 */ /* 0x000fce00078ec0ff */
[----:B------:R-:W-:Y:S05]  /*00f0*/  @!P4 BRA `(.L_x_8509) ;  /* 0x000000000030c947 */ /* 0x000fea0003800000 */
[----:B------:R-:W0:Y:S01]  /*0100*/  LDC.64 R12, c[0x0][0x260] ;  /* 0x00009800ff0c7b82 */ /* 0x000e220000000a00 */
[----:B------:R-:W-:Y:S01]  /*0110*/  ULDC.64 UR6, c[0x0][0x2c8] ;  /* 0x0000b20000067ab9 */ /* 0x000fe20000000a00 */
[----:B------:R-:W-:Y:S02]  /*0120*/  CS2R R10, SRZ ;  /* 0x00000000000a7805 */ /* 0x000fe4000001ff00 */
[----:B------:R-:W-:Y:S02]  /*0130*/  ISETP.NE.U32.AND P0, PT, RZ, UR6, PT ;  /* 0x00000006ff007c0c */ /* 0x000fe4000bf05070 */
[----:B------:R-:W-:Y:S02]  /*0140*/  CS2R R8, SRZ ;  /* 0x0000000000087805 */ /* 0x000fe4000001ff00 */
[----:B------:R-:W-:-:S13]  /*0150*/  ISETP.NE.AND.EX P0, PT, RZ, UR7, PT, P0 ;  /* 0x00000007ff007c0c */ /* 0x000fda000bf05300 */
[C---:B------:R-:W-:Y:S01]  /*0160*/  @P0 LEA R4, P1, R3.reuse, UR6, 0x4 ;  /* 0x0000000603040c11 */ /* 0x040fe2000f8220ff */
[----:B0-----:R-:W-:-:S03]  /*0170*/  IMAD.WIDE.U32 R12, R3, 0x10, R12 ;  /* 0x00000010030c7825 */ /* 0x001fc600078e000c */
[----:B------:R-:W-:-:S03]  /*0180*/  @P0 LEA.HI.X R5, R3, UR7, RZ, 0x4, P1 ;  /* 0x0000000703050c11 */ /* 0x000fc600088f24ff */
[----:B------:R-:W5:Y:S04]  /*0190*/  LDG.E.128 R12, desc[UR4][R12.64] ;  /* 0x000000040c0c7981 */ /* 0x000f68000c1e1d00 */
[----:B------:R0:W5:Y:S01]  /*01a0*/  @P0 LDG.E.128 R8, desc[UR4][R4.64] ;  /* 0x0000000404080981 */ /* 0x000162000c1e1d00 */
[----:B------:R-:W-:-:S07]  /*01b0*/  LOP3.LUT R3, R3, 0x20, RZ, 0xfc, !PT ;  /* 0x0000002003037812 */ /* 0x000fce00078efcff */
.L_x_8509:
[----:B------:R-:W-:Y:S05]  /*01c0*/  BSYNC B0 ;  /* 0x0000000000007941 */ /* 0x000fea0003800000 */
.L_x_8508:
[----:B------:R-:W-:Y:S04]  /*01d0*/  BSSY B0, `(.L_x_8510) ;  /* 0x000000d000007945 */ /* 0x000fe80003800000 */
[----:B------:R-:W-:Y:S05]  /*01e0*/  @!P3 BRA `(.L_x_8511) ;  /* 0x00000000002cb947 */ /* 0x000fea0003800000 */
[----:B------:R-:W1:Y:S01]  /*01f0*/  LDC.64 R20, c[0x0][0x260] ;  /* 0x00009800ff147b82 */ /* 0x000e620000000a00 */
[----:B------:R-:W-:Y:S01]  /*0200*/  ULDC.64 UR6, c[0x0][0x2c8] ;  /* 0x0000b20000067ab9 */ /* 0x000fe20000000a00 */
[----:B------:R-:W-:Y:S02]  /*0210*/  CS2R R18, SRZ ;  /* 0x0000000000127805 */ /* 0x000fe4000001ff00 */
[----:B------:R-:W-:Y:S02]  /*0220*/  ISETP.NE.U32.AND P0, PT, RZ, UR6, PT ;  /* 0x00000006ff007c0c */ /* 0x000fe4000bf05070 */
[----:B------:R-:W-:Y:S02]  /*0230*/  CS2R R16, SRZ ;  /* 0x0000000000107805 */ /* 0x000fe4000001ff00 */
[----:B------:R-:W-:-:S13]  /*0240*/  ISETP.NE.AND.EX P0, PT, RZ, UR7, PT, P0 ;  /* 0x00000007ff007c0c */ /* 0x000fda000bf05300 */
[C---:B0-----:R-:W-:Y:S01]  /*0250*/  @P0 LEA R4, P1, R3.reuse, UR6, 0x4 ;  /* 0x0000000603040c11 */ /* 0x041fe2000f8220ff */
[----:B-1----:R-:W-:-:S03]  /*0260*/  IMAD.WIDE.U32 R20, R3, 0x10, R20 ;  /* 0x0000001003147825 */ /* 0x002fc600078e0014 */
[----:B------:R-:W-:-:S03]  /*0270*/  @P0 LEA.HI.X R5, R3, UR7, RZ, 0x4, P1 ;  /* 0x0000000703050c11 */ /* 0x000fc600088f24ff */
[----:B------:R-:W5:Y:S04]  /*0280*/  LDG.E.128 R20, desc[UR4][R20.64] ;  /* 0x0000000414147981 */ /* 0x000f68000c1e1d00 */
[----:B------:R1:W5:Y:S02]  /*0290*/  @P0 LDG.E.128 R16, desc[UR4][R4.64] ;  /* 0x0000000404100981 */ /* 0x000364000c1e1d00 */
.L_x_8511:
[----:B------:R-:W-:Y:S05]  /*02a0*/  BSYNC B0 ;  /* 0x0000000000007941 */ /* 0x000fea0003800000 */
.L_x_8510:
        /* <DEDUP_REMOVED lines=11> */
.L_x_8545:
[----:B--2---:R-:W2:Y:S01]  /*0360*/  @P0 LDC.64 R28, c[0x0][0x270] ;  /* 0x00009c00ff1c0b82 */ /* 0x004ea20000000a00 */
[----:B------:R-:W-:Y:S01]  /*0370*/  HFMA2.MMA R41, -RZ, RZ, 1.875, 0 ;  /* 0x3f800000ff297435 */ /* 0x000fe200000001ff */
[----:B--2---:R-:W-:-:S09]  /*0380*/  @P0 IMAD.WIDE R28, R0, 0x4, R28 ;  /* 0x00000004001c0825 */ /* 0x004fd200078e021c */
[----:B-----5:R2:W5:Y:S01]  /*0390*/  @P0 LDG.E R41, desc[UR4][R28.64] ;  /* 0x000000041c290981 */ /* 0x020562000c1e1900 */
[----:B------:R-:W-:Y:S01]  /*03a0*/  IMAD R30, R0, UR9, RZ ;  /* 0x00000009001e7c24 */ /* 0x000fe2000f8e02ff */
[----:B------:R-:W-:Y:S01]  /*03b0*/  BSSY B0, `(.L_x_8512) ;  /* 0x000003e000007945 */ /* 0x000fe20003800000 */
[----:B------:R-:W3:Y:S03]  /*03c0*/  S2R R40, SR_TID.X ;  /* 0x0000000000287919 */ /* 0x000ee60000002100 */
[----:B------:R-:W-:-:S04]  /*03d0*/  SHF.R.S32.HI R31, RZ, 0x1f, R30 ;  /* 0x0000001fff1f7819 */ /* 0x000fc8000001141e */
[----:B------:R-:W-:Y:S02]  /*03e0*/  LEA.HI R31, R31, R30, RZ, 0x2 ;  /* 0x0000001e1f1f7211 */ /* 0x000fe400078f10ff */
[----:B---3--:R-:W-:-:S04]  /*03f0*/  LOP3.LUT R40, R40, 0x1f, RZ, 0xc0, !PT ;  /* 0x0000001f28287812 */ /* 0x008fc800078ec0ff */
[----:B------:R-:W-:-:S04]  /*0400*/  LEA.HI.SX32 R36, R31, R40, 0x1e ;  /* 0x000000281f247211 */ /* 0x000fc800078ff2ff */
[----:B------:R-:W-:Y:S01]  /*0410*/  MOV R43, R36 ;  /* 0x00000024002b7202 */ /* 0x000fe20000000f00 */
[----:B--2---:R-:W-:Y:S06]  /*0420*/  @!P4 BRA `(.L_x_8513) ;  /* 0x0000000000d8c947 */ /* 0x004fec0003800000 */
[----:B------:R-:W2:Y:S01]  /*0430*/  LDC.64 R28, c[0x0][0x220] ;  /* 0x00008800ff1c7b82 */ /* 0x000ea20000000a00 */
[----:B------:R-:W-:-:S04]  /*0440*/  ISETP.NE.U32.AND P1, PT, RZ, UR6, PT ;  /* 0x00000006ff007c0c */ /* 0x000fc8000bf25070 */
[----:B------:R-:W-:-:S13]  /*0450*/  ISETP.NE.AND.EX P1, PT, RZ, UR7, PT, P1 ;  /* 0x00000007ff007c0c */ /* 0x000fda000bf25310 */
[C---:B------:R-:W-:Y:S01]  /*0460*/  @P1 LEA R34, P2, R36.reuse, UR6, 0x4 ;  /* 0x0000000624221c11 */ /* 0x040fe2000f8420ff */
[----:B--2---:R-:W-:-:S06]  /*0470*/  IMAD.WIDE.U32 R28, R36, 0x10, R28 ;  /* 0x00000010241c7825 */ /* 0x004fcc00078e001c */
[----:B------:R-:W2:Y:S01]  /*0480*/  LDG.E.128 R28, desc[UR4][R28.64] ;  /* 0x000000041c1c7981 */ /* 0x000ea2000c1e1d00 */
[----:B------:R-:W-:-:S05]  /*0490*/  @P1 LEA.HI.X R35, R36, UR7, RZ, 0x4, P2 ;  /* 0x0000000724231c11 */ /* 0x000fca00090f24ff */
[----:B01----:R0:W5:Y:S01]  /*04a0*/  @P1 LDG.E.128 R4, desc[UR4][R34.64] ;  /* 0x0000000422041981 */ /* 0x003162000c1e1d00 */
        /* <DEDUP_REMOVED lines=9> */
.L_x_8514:
[----:B------:R-:W-:-:S07]  /*0540*/  FADD.FTZ R3, R4, R3 ;  /* 0x0000000304037221 */ /* 0x000fce0000010000 */
.L_x_8515:
[----:B------:R-:W-:-:S07]  /*0550*/  MOV R24, R3 ;  /* 0x0000000300187202 */ /* 0x000fce0000000f00 */
.L_x_8516:
[----:B------:R-:W-:Y:S01]  /*0560*/  FMUL.FTZ R34, R29, R41 ;  /* 0x000000291d227220 */ /* 0x000fe20000410000 */
[----:B------:R-:W-:Y:S06]  /*0570*/  @P1 BRA `(.L_x_8517) ;  /* 0x0000000000141947 */ /* 0x000fec0003800000 */
[----:B------:R-:W0:Y:S02]  /*0580*/  LDC.64 R28, c[0x0][0x270] ;  /* 0x00009c00ff1c7b82 */ /* 0x000e240000000a00 */
[----:B0-----:R-:W-:-:S04]  /*0590*/  LOP3.LUT P2, RZ, R28, UR6, RZ, 0xfc, !PT ;  /* 0x000000061cff7c12 */ /* 0x001fc8000f84fcff */
[----:B------:R-:W-:-:S13]  /*05a0*/  LOP3.LUT P2, RZ, R29, UR7, RZ, 0xfc, P2 ;  /* 0x000000071dff7c12 */ /* 0x000fda000904fcff */
[----:B------:R-:W-:Y:S05]  /*05b0*/  @P2 BRA `(.L_x_8518) ;  /* 0x0000000000082947 */ /* 0x000fea0003800000 */
[----:B------:R-:W-:Y:S05]  /*05c0*/  BRA `(.L_x_8519) ;  /* 0x0000000000087947 */ /* 0x000fea0003800000 */
.L_x_8517:
[----:B------:R-:W-:-:S07]  /*05d0*/  FADD.FTZ R34, R5, R34 ;  /* 0x0000002205227221 */ /* 0x000fce0000010000 */
.L_x_8518:
[----:B------:R-:W-:-:S07]  /*05e0*/  MOV R25, R34 ;  /* 0x0000002200197202 */ /* 0x000fce0000000f00 */
.L_x_8519:
[----:B------:R-:W-:Y:S01]  /*05f0*/  FMUL.FTZ R35, R30, R41 ;  /* 0x000000291e237220 */ /* 0x000fe20000410000 */
[----:B------:R-:W-:Y:S06]  /*0600*/  @P1 BRA `(.L_x_8520) ;  /* 0x0000000000141947 */ /* 0x000fec0003800000 */
[----:B------:R-:W0:Y:S02]  /*0610*/  LDC.64 R28, c[0x0][0x270] ;  /* 0x00009c00ff1c7b82 */ /* 0x000e240000000a00 */
[----:B0-----:R-:W-:-:S04]  /*0620*/  LOP3.LUT P2, RZ, R28, UR6, RZ, 0xfc, !PT ;  /* 0x000000061cff7c12 */ /* 0x001fc8000f84fcff */
[----:B------:R-:W-:-:S13]  /*0630*/  LOP3.LUT P2, RZ, R29, UR7, RZ, 0xfc, P2 ;  /* 0x000000071dff7c12 */ /* 0x000fda000904fcff */
[----:B------:R-:W-:Y:S05]  /*0640*/  @P2 BRA `(.L_x_8521) ;  /* 0x0000000000082947 */ /* 0x000fea0003800000 */
[----:B------:R-:W-:Y:S05]  /*0650*/  BRA `(.L_x_8522) ;  /* 0x0000000000087947 */ /* 0x000fea0003800000 */
.L_x_8520:
[----:B------:R-:W-:-:S07]  /*0660*/  FADD.FTZ R35, R6, R35 ;  /* 0x0000002306237221 */ /* 0x000fce0000010000 */
.L_x_8521:
[----:B------:R-:W-:-:S07]  /*0670*/  MOV R26, R35 ;  /* 0x00000023001a7202 */ /* 0x000fce0000000f00 */
.L_x_8522:
[----:B------:R-:W-:Y:S01]  /*0680*/  FMUL.FTZ R42, R31, R41 ;  /* 0x000000291f2a7220 */ /* 0x000fe20000410000 */
[----:B------:R-:W-:Y:S06]  /*0690*/  @P1 BRA `(.L_x_8523) ;  /* 0x0000000000141947 */ /* 0x000fec0003800000 */
[----:B------:R-:W0:Y:S02]  /*06a0*/  LDC.64 R28, c[0x0][0x270] ;  /* 0x00009c00ff1c7b82 */ /* 0x000e240000000a00 */
[----:B0-----:R-:W-:-:S04]  /*06b0*/  LOP3.LUT P1, RZ, R28, UR6, RZ, 0xfc, !PT ;  /* 0x000000061cff7c12 */ /* 0x001fc8000f82fcff */
[----:B------:R-:W-:-:S13]  /*06c0*/  LOP3.LUT P1, RZ, R29, UR7, RZ, 0xfc, P1 ;  /* 0x000000071dff7c12 */ /* 0x000fda000882fcff */
[----:B------:R-:W-:Y:S05]  /*06d0*/  @P1 BRA `(.L_x_8524) ;  /* 0x0000000000081947 */ /* 0x000fea0003800000 */
[----:B------:R-:W-:Y:S05]  /*06e0*/  BRA `(.L_x_8525) ;  /* 0x0000000000087947 */ /* 0x000fea0003800000 */
.L_x_8523:
[----:B------:R-:W-:-:S07]  /*06f0*/  FADD.FTZ R42, R7, R42 ;  /* 0x0000002a072a7221 */ /* 0x000fce0000010000 */
.L_x_8524:
[----:B------:R-:W-:-:S07]  /*0700*/  MOV R27, R42 ;  /* 0x0000002a001b7202 */ /* 0x000fce0000000f00 */
.L_x_8525:
        /* <DEDUP_REMOVED lines=8> */
.L_x_8513:
[----:B------:R-:W-:Y:S05]  /*0790*/  BSYNC B0 ;  /* 0x0000000000007941 */ /* 0x000fea0003800000 */
.L_x_8512:
[----:B------:R-:W-:Y:S04]  /*07a0*/  BSSY B0, `(.L_x_8526) ;  /* 0x0000037000007945 */ /* 0x000fe80003800000 */
[----:B------:R-:W-:Y:S05]  /*07b0*/  @!P3 BRA `(.L_x_8527) ;  /* 0x0000000000d4b947 */ /* 0x000fea0003800000 */
[----:B--2---:R-:W2:Y:S01]  /*07c0*/  LDC.64 R28, c[0x0][0x220] ;  /* 0x00008800ff1c7b82 */ /* 0x004ea20000000a00 */
        /* <DEDUP_REMOVED lines=16> */
.L_x_8528:
[----:B------:R-:W-:-:S07]  /*08d0*/  FADD.FTZ R33, R4, R33 ;  /* 0x0000002104217221 */ /* 0x000fce0000010000 */
.L_x_8529:
[----:B------:R-:W-:-:S07]  /*08e0*/  MOV R24, R33 ;  /* 0x0000002100187202 */ /* 0x000fce0000000f00 */
.L_x_8530:
[----:B------:R-:W-:Y:S01]  /*08f0*/  FMUL.FTZ R32, R29, R41 ;  /* 0x000000291d207220 */ /* 0x000fe20000410000 */
[----:B------:R-:W-:Y:S06]  /*0900*/  @P1 BRA `(.L_x_8531) ;  /* 0x0000000000141947 */ /* 0x000fec0003800000 */
[----:B------:R-:W0:Y:S02]  /*0910*/  LDC.64 R28, c[0x0][0x270] ;  /* 0x00009c00ff1c7b82 */ /* 0x000e240000000a00 */
[----:B0-----:R-:W-:-:S04]  /*0920*/  LOP3.LUT P2, RZ, R28, UR6, RZ, 0xfc, !PT ;  /* 0x000000061cff7c12 */ /* 0x001fc8000f84fcff */
[----:B------:R-:W-:-:S13]  /*0930*/  LOP3.LUT P2, RZ, R29, UR7, RZ, 0xfc, P2 ;  /* 0x000000071dff7c12 */ /* 0x000fda000904fcff */
[----:B------:R-:W-:Y:S05]  /*0940*/  @P2 BRA `(.L_x_8532) ;  /* 0x0000000000082947 */ /* 0x000fea0003800000 */
[----:B------:R-:W-:Y:S05]  /*0950*/  BRA `(.L_x_8533) ;  /* 0x0000000000087947 */ /* 0x000fea0003800000 */
.L_x_8531:
[----:B------:R-:W-:-:S07]  /*0960*/  FADD.FTZ R32, R5, R32 ;  /* 0x0000002005207221 */ /* 0x000fce0000010000 */
.L_x_8532:
[----:B------:R-:W-:-:S07]  /*0970*/  MOV R25, R32 ;  /* 0x0000002000197202 */ /* 0x000fce0000000f00 */
.L_x_8533:
[----:B------:R-:W-:Y:S01]  /*0980*/  FMUL.FTZ R37, R30, R41 ;  /* 0x000000291e257220 */ /* 0x000fe20000410000 */
[----:B------:R-:W-:Y:S06]  /*0990*/  @P1 BRA `(.L_x_8534) ;  /* 0x0000000000141947 */ /* 0x000fec0003800000 */
[----:B------:R-:W0:Y:S02]  /*09a0*/  LDC.64 R28, c[0x0][0x270] ;  /* 0x00009c00ff1c7b82 */ /* 0x000e240000000a00 */
[----:B0-----:R-:W-:-:S04]  /*09b0*/  LOP3.LUT P2, RZ, R28, UR6, RZ, 0xfc, !PT ;  /* 0x000000061cff7c12 */ /* 0x001fc8000f84fcff */
[----:B------:R-:W-:-:S13]  /*09c0*/  LOP3.LUT P2, RZ, R29, UR7, RZ, 0xfc, P2 ;  /* 0x000000071dff7c12 */ /* 0x000fda000904fcff */
[----:B------:R-:W-:Y:S05]  /*09d0*/  @P2 BRA `(.L_x_8535) ;  /* 0x0000000000082947 */ /* 0x000fea0003800000 */
[----:B------:R-:W-:Y:S05]  /*09e0*/  BRA `(.L_x_8536) ;  /* 0x0000000000087947 */ /* 0x000fea0003800000 */
.L_x_8534:
[----:B------:R-:W-:-:S07]  /*09f0*/  FADD.FTZ R37, R6, R37 ;  /* 0x0000002506257221 */ /* 0x000fce0000010000 */
.L_x_8535:
[----:B------:R-:W-:-:S07]  /*0a00*/  MOV R26, R37 ;  /* 0x00000025001a7202 */ /* 0x000fce0000000f00 */
.L_x_8536:
[----:B------:R-:W-:Y:S01]  /*0a10*/  FMUL.FTZ R38, R31, R41 ;  /* 0x000000291f267220 */ /* 0x000fe20000410000 */
[----:B------:R-:W-:Y:S06]  /*0a20*/  @P1 BRA `(.L_x_8537) ;  /* 0x0000000000141947 */ /* 0x000fec0003800000 */
[----:B------:R-:W0:Y:S02]  /*0a30*/  LDC.64 R28, c[0x0][0x270] ;  /* 0x00009c00ff1c7b82 */ /* 0x000e240000000a00 */
[----:B0-----:R-:W-:-:S04]  /*0a40*/  LOP3.LUT P1, RZ, R28, UR6, RZ, 0xfc, !PT ;  /* 0x000000061cff7c12 */ /* 0x001fc8000f82fcff */
[----:B------:R-:W-:-:S13]  /*0a50*/  LOP3.LUT P1, RZ, R29, UR7, RZ, 0xfc, P1 ;  /* 0x000000071dff7c12 */ /* 0x000fda000882fcff */
[----:B------:R-:W-:Y:S05]  /*0a60*/  @P1 BRA `(.L_x_8538) ;  /* 0x0000000000081947 */ /* 0x000fea0003800000 */
[----:B------:R-:W-:Y:S05]  /*0a70*/  BRA `(.L_x_8539) ;  /* 0x0000000000087947 */ /* 0x000fea0003800000 */
.L_x_8537:
[----:B------:R-:W-:-:S07]  /*0a80*/  FADD.FTZ R38, R7, R38 ;  /* 0x0000002607267221 */ /* 0x000fce0000010000 */
.L_x_8538:
[----:B------:R-:W-:-:S07]  /*0a90*/  MOV R27, R38 ;  /* 0x00000026001b7202 */ /* 0x000fce0000000f00 */
.L_x_8539:
[----:B------:R-:W0:Y:S02]  /*0aa0*/  LDC.64 R28, c[0x0][0x270] ;  /* 0x00009c00ff1c7b82 */ /* 0x000e240000000a00 */
[----:B0-----:R-:W-:-:S04]  /*0ab0*/  LOP3.LUT P1, RZ, R28, UR6, RZ, 0xfc, !PT ;  /* 0x000000061cff7c12 */ /* 0x001fc8000f82fcff */
[----:B------:R-:W-:-:S13]  /*0ac0*/  LOP3.LUT P1, RZ, R29, UR7, RZ, 0xfc, P1 ;  /* 0x000000071dff7c12 */ /* 0x000fda000882fcff */
[----:B------:R-:W0:Y:S02]  /*0ad0*/  @P1 LDC.64 R28, c[0x0][0x238] ;  /* 0x00008e00ff1c1b82 */ /* 0x000e240000000a00 */
[----:B0-----:R-:W-:-:S04]  /*0ae0*/  @P1 LEA R28, P2, R43, R28, 0x4 ;  /* 0x0000001c2b1c1211 */ /* 0x001fc800078420ff */
[----:B------:R-:W-:-:S05]  /*0af0*/  @P1 LEA.HI.X R29, R43, R29, RZ, 0x4, P2 ;  /* 0x0000001d2b1d1211 */ /* 0x000fca00010f24ff */
[----:B------:R3:W-:Y:S04]  /*0b00*/  @P1 STG.E.128 desc[UR4][R28.64], R24 ;  /* 0x000000181c001986 */ /* 0x0007e8000c101d04 */
.L_x_8527:
[----:B------:R-:W-:Y:S05]  /*0b10*/  BSYNC B0 ;  /* 0x0000000000007941 */ /* 0x000fea0003800000 */
.L_x_8526:
[----:B--23--:R-:W-:Y:S01]  /*0b20*/  FADD.FTZ R29, RZ, R3 ;  /* 0x00000003ff1d7221 */ /* 0x00cfe20000010000 */
        /* <DEDUP_REMOVED lines=12> */
[----:B------:R-:W2:Y:S01]  /*0bf0*/  SHFL.BFLY PT, R40, R28, 0x1, 0x1f ;  /* 0x0c201f001c287f89 */ /* 0x000ea200000e0000 */
[----:B------:R-:W3:Y:S01]  /*0c00*/  LDC R39, c[0x0][0x290] ;  /* 0x0000a400ff277b82 */ /* 0x000ee20000000800 */
[----:B--2---:R-:W-:-:S05]  /*0c10*/  FADD.FTZ R43, R28, R40 ;  /* 0x000000281c2b7221 */ /* 0x004fca0000010000 */
[----:B------:R-:W2:Y:S02]  /*0c20*/  SHFL.BFLY PT, R40, R43, 0x2, 0x1f ;  /* 0x0c401f002b287f89 */ /* 0x000ea400000e0000 */
[----:B--2---:R-:W-:-:S05]  /*0c30*/  FADD.FTZ R44, R43, R40 ;  /* 0x000000282b2c7221 */ /* 0x004fca0000010000 */
[----:B------:R-:W2:Y:S02]  /*0c40*/  SHFL.BFLY PT, R40, R44, 0x4, 0x1f ;  /* 0x0c801f002c287f89 */ /* 0x000ea400000e0000 */
[----:B--2---:R-:W-:-:S05]  /*0c50*/  FADD.FTZ R45, R44, R40 ;  /* 0x000000282c2d7221 */ /* 0x004fca0000010000 */
[----:B------:R-:W2:Y:S02]  /*0c60*/  SHFL.BFLY PT, R40, R45, 0x8, 0x1f ;  /* 0x0d001f002d287f89 */ /* 0x000ea400000e0000 */
[----:B--2---:R-:W-:-:S05]  /*0c70*/  FADD.FTZ R45, R45, R40 ;  /* 0x000000282d2d7221 */ /* 0x004fca0000010000 */
[----:B------:R-:W2:Y:S02]  /*0c80*/  SHFL.BFLY PT, R40, R45, 0x10, 0x1f ;  /* 0x0e001f002d287f89 */ /* 0x000ea400000e0000 */
[----:B--2---:R-:W-:-:S04]  /*0c90*/  FADD.FTZ R40, R45, R40 ;  /* 0x000000282d287221 */ /* 0x004fc80000010000 */
[----:B---3-5:R-:W-:-:S04]  /*0ca0*/  FMUL.FTZ R41, R40, R39 ;  /* 0x0000002728297220 */ /* 0x028fc80000410000 */
        /* <DEDUP_REMOVED lines=17> */
[----:B------:R-:W2:Y:S02]  /*0dc0*/  SHFL.BFLY PT, R40, R28, 0x1, 0x1f ;  /* 0x0c201f001c287f89 */ /* 0x000ea400000e0000 */
[----:B--2---:R-:W-:-:S05]  /*0dd0*/  FADD.FTZ R43, R28, R40 ;  /* 0x000000281c2b7221 */ /* 0x004fca0000010000 */
[----:B------:R-:W2:Y:S02]  /*0de0*/  SHFL.BFLY PT, R40, R43, 0x2, 0x1f ;  /* 0x0c401f002b287f89 */ /* 0x000ea400000e0000 */
[----:B--2---:R-:W-:-:S05]  /*0df0*/  FADD.FTZ R44, R43, R40 ;  /* 0x000000282b2c7221 */ /* 0x004fca0000010000 */
[----:B------:R-:W2:Y:S02]  /*0e00*/  SHFL.BFLY PT, R40, R44, 0x4, 0x1f ;  /* 0x0c801f002c287f89 */ /* 0x000ea400000e0000 */
[----:B--2---:R-:W-:-:S05]  /*0e10*/  FADD.FTZ R45, R44, R40 ;  /* 0x000000282c2d7221 */ /* 0x004fca0000010000 */
[----:B------:R-:W2:Y:S02]  /*0e20*/  SHFL.BFLY PT, R40, R45, 0x8, 0x1f ;  /* 0x0d001f002d287f89 */ /* 0x000ea400000e0000 */
[----:B--2---:R-:W-:-:S05]  /*0e30*/  FADD.FTZ R45, R45, R40 ;  /* 0x000000282d2d7221 */ /* 0x004fca0000010000 */
[----:B------:R2:W3:Y:S02]  /*0e40*/  SHFL.BFLY PT, R40, R45, 0x10, 0x1f ;  /* 0x0e001f002d287f89 */ /* 0x0004e400000e0000 */
.L_x_8557:
[----:B---3--:R-:W-:Y:S01]  /*0e50*/  FADD.FTZ R40, R45, R40 ;  /* 0x000000282d287221 */ /* 0x008fe20000010000 */
[----:B------:R-:W-:Y:S01]  /*0e60*/  FMUL.FTZ R28, R41, R41 ;  /* 0x00000029291c7220 */ /* 0x000fe20000410000 */
[----:B------:R-:W3:Y:S01]  /*0e70*/  @!P2 LDC.64 R30, c[0x0][0x250] ;  /* 0x00009400ff1eab82 */ /* 0x000ee20000000a00 */
[----:B------:R-:W-:Y:S01]  /*0e80*/  BSSY B0, `(.L_x_8541) ;  /* 0x000001c000007945 */ /* 0x000fe20003800000 */
[----:B------:R-:W-:Y:S02]  /*0e90*/  FFMA.FTZ R39, R40, R39, UR8 ;  /* 0x0000000828277e23 */ /* 0x000fe40008010027 */
[----:B------:R-:W-:-:S04]  /*0ea0*/  FSEL R40, R28, RZ, P5 ;  /* 0x000000ff1c287208 */ /* 0x000fc80002800000 */
[----:B------:R-:W4:Y:S01]  /*0eb0*/  @!P2 LDC.64 R28, c[0x0][0x258] ;  /* 0x00009600ff1cab82 */ /* 0x000f220000000a00 */
[----:B------:R-:W-:Y:S01]  /*0ec0*/  FADD.FTZ R40, R39, R40 ;  /* 0x0000002827287221 */ /* 0x000fe20000010000 */
[----:B------:R-:W-:-:S03]  /*0ed0*/  FSEL R39, R41, RZ, !P5 ;  /* 0x000000ff29277208 */ /* 0x000fc60006800000 */
[----:B------:R-:W5:Y:S01]  /*0ee0*/  MUFU.RSQ R43, R40 ;  /* 0x00000028002b7308 */ /* 0x000f620000001400 */
[----:B---3--:R-:W-:-:S05]  /*0ef0*/  @!P2 IMAD.WIDE R30, R0, 0x4, R30 ;  /* 0x00000004001ea825 */ /* 0x008fca00078e021e */
[----:B------:R3:W-:Y:S01]  /*0f00*/  @!P2 STG.E desc[UR4][R30.64], R41 ;  /* 0x000000291e00a986 */ /* 0x0007e2000c101904 */
[----:B----4-:R-:W-:-:S05]  /*0f10*/  @!P2 IMAD.WIDE R28, R0, 0x4, R28 ;  /* 0x00000004001ca825 */ /* 0x010fca00078e021c */
[----:B-----5:R3:W-:Y:S01]  /*0f20*/  @!P2 STG.E desc[UR4][R28.64], R43 ;  /* 0x0000002b1c00a986 */ /* 0x0207e2000c101904 */
[----:B------:R-:W-:Y:S05]  /*0f30*/  @!P4 BRA `(.L_x_8542) ;  /* 0x000000000040c947 */ /* 0x000fea0003800000 */
[----:B---3--:R-:W3:Y:S01]  /*0f40*/  LDC.64 R40, c[0x0][0x2b8] ;  /* 0x0000ae00ff287b82 */ /* 0x008ee20000000a00 */
[--C-:B------:R-:W-:Y:S01]  /*0f50*/  FADD.FTZ R28, R3, -R39.reuse ;  /* 0x80000027031c7221 */ /* 0x100fe20000010000 */
[--C-:B------:R-:W-:Y:S01]  /*0f60*/  FADD.FTZ R30, R34, -R39.reuse ;  /* 0x80000027221e7221 */ /* 0x100fe20000010000 */
[--C-:B------:R-:W-:Y:S02]  /*0f70*/  FADD.FTZ R44, R42, -R39.reuse ;  /* 0x800000272a2c7221 */ /* 0x100fe40000010000 */
[----:B------:R-:W-:Y:S01]  /*0f80*/  FMUL.FTZ R29, R43, R28 ;  /* 0x0000001c2b1d7220 */ /* 0x000fe20000410000 */
[----:B------:R-:W-:Y:S01]  /*0f90*/  FADD.FTZ R28, R35, -R39 ;  /* 0x80000027231c7221 */ /* 0x000fe20000010000 */
[C---:B------:R-:W-:Y:S01]  /*0fa0*/  FMUL.FTZ R30, R43.reuse, R30 ;  /* 0x0000001e2b1e7220 */ /* 0x040fe20000410000 */
[C---:B------:R-:W-:Y:S02]  /*0fb0*/  FMUL.FTZ R44, R43.reuse, R44 ;  /* 0x0000002c2b2c7220 */ /* 0x040fe40000410000 */
[----:B------:R-:W-:Y:S01]  /*0fc0*/  FMUL.FTZ R31, R43, R28 ;  /* 0x0000001c2b1f7220 */ /* 0x000fe20000410000 */
[----:B------:R-:W-:Y:S01]  /*0fd0*/  FFMA.FTZ R28, R12, R29, R8 ;  /* 0x0000001d0c1c7223 */ /* 0x000fe20000010008 */
[----:B------:R-:W-:-:S02]  /*0fe0*/  FFMA.FTZ R29, R13, R30, R9 ;  /* 0x0000001e0d1d7223 */ /* 0x000fc40000010009 */
[----:B------:R-:W-:Y:S01]  /*0ff0*/  FFMA.FTZ R30, R14, R31, R10 ;  /* 0x0000001f0e1e7223 */ /* 0x000fe2000001000a */
[----:B------:R-:W-:Y:S01]  /*1000*/  FFMA.FTZ R31, R15, R44, R11 ;  /* 0x0000002c0f1f7223 */ /* 0x000fe2000001000b */
[C---:B---3--:R-:W-:Y:S01]  /*1010*/  IMAD.WIDE.U32 R40, R36.reuse, 0x10, R40 ;  /* 0x0000001024287825 */ /* 0x048fe200078e0028 */
[----:B------:R-:W-:-:S04]  /*1020*/  IADD3 R36, R36, 0x20, RZ ;  /* 0x0000002024247810 */ /* 0x000fc80007ffe0ff */
[----:B------:R4:W-:Y:S03]  /*1030*/  STG.E.128 desc[UR4][R40.64], R28 ;  /* 0x0000001c28007986 */ /* 0x0009e6000c101d04 */
.L_x_8542:
[----:B------:R-:W-:Y:S05]  /*1040*/  BSYNC B0 ;  /* 0x0000000000007941 */ /* 0x000fea0003800000 */
.L_x_8541:
[----:B------:R-:W-:Y:S04]  /*1050*/  BSSY B0, `(.L_x_8543) ;  /* 0x0000011000007945 */ /* 0x000fe80003800000 */
[----:B------:R-:W-:Y:S05]  /*1060*/  @!P3 BRA `(.L_x_8544) ;  /* 0x00000000003cb947 */ /* 0x000fea0003800000 */
[----:B---34-:R-:W3:Y:S01]  /*1070*/  LDC.64 R28, c[0x0][0x2b8] ;  /* 0x0000ae00ff1c7b82 */ /* 0x018ee20000000a00 */
        /* <DEDUP_REMOVED lines=8> */
[----:B---3--:R-:W-:-:S04]  /*1100*/  IMAD.WIDE.U32 R40, R36, 0x10, R28 ;  /* 0x0000001024287825 */ /* 0x008fc800078e001c */
[----:B------:R-:W-:Y:S01]  /*1110*/  FFMA.FTZ R28, R20, R31, R16 ;  /* 0x0000001f141c7223 */ /* 0x000fe20000010010 */
[----:B------:R-:W-:Y:S01]  /*1120*/  FFMA.FTZ R29, R21, R30, R17 ;  /* 0x0000001e151d7223 */ /* 0x000fe20000010011 */
[----:B------:R-:W-:Y:S01]  /*1130*/  FFMA.FTZ R31, R23, R44, R19 ;  /* 0x0000002c171f7223 */ /* 0x000fe20000010013 */
[----:B------:R-:W-:-:S05]  /*1140*/  FFMA.FTZ R30, R22, R39, R18 ;  /* 0x00000027161e7223 */ /* 0x000fca0000010012 */
[----:B------:R3:W-:Y:S02]  /*1150*/  STG.E.128 desc[UR4][R40.64], R28 ;  /* 0x0000001c28007986 */ /* 0x0007e4000c101d04 */
.L_x_8544:
[----:B------:R-:W-:Y:S05]  /*1160*/  BSYNC B0 ;  /* 0x0000000000007941 */ /* 0x000fea0003800000 */
.L_x_8543:
[----:B---34-:R-:W3:Y:S02]  /*1170*/  LDC.64 R28, c[0x0][0x210] ;  /* 0x00008400ff1c7b82 */ /* 0x018ee40000000a00 */
[----:B---3--:R-:W-:-:S04]  /*1180*/  LEA R0, R28, R0, 0x2 ;  /* 0x000000001c007211 */ /* 0x008fc800078e10ff */
[----:B------:R-:W-:-:S13]  /*1190*/  ISETP.GE.AND P1, PT, R0, R29, PT ;  /* 0x0000001d0000720c */ /* 0x000fda0003f26270 */
[----:B------:R-:W-:Y:S05]  /*11a0*/  @!P1 BRA `(.L_x_8545) ;  /* 0xfffffff0006c9947 */ /* 0x000fea000383ffff */
[----:B------:R-:W-:Y:S05]  /*11b0*/  EXIT ;  /* 0x000000000000794d */ /* 0x000fea0003800000 */
.L_x_8540:
[----:B------:R-:W-:Y:S01]  /*11c0*/  HFMA2.MMA R31, -RZ, RZ, 0, 5.9604644775390625e-08 ;  /* 0x00000001ff1f7435 */ /* 0x000fe200000001ff */
[----:B------:R-:W-:Y:S01]  /*11d0*/  BSSY B0, `(.L_x_8546) ;  /* 0x0000007000007945 */ /* 0x000fe20003800000 */
[----:B------:R-:W-:Y:S02]  /*11e0*/  MOV R44, R28 ;  /* 0x0000001c002c7202 */ /* 0x000fe40000000f00 */
[----:B------:R-:W-:Y:S02]  /*11f0*/  MOV R30, 0x1f ;  /* 0x0000001f001e7802 */ /* 0x000fe40000000f00 */
[----:B------:R-:W-:-:S07]  /*1200*/  MOV R29, 0xffffffff ;  /* 0xffffffff001d7802 */ /* 0x000fce0000000f00 */
[----:B01---5:R-:W-:Y:S05]  /*1210*/  WARPSYNC.COLLECTIVE R29, `(.L_x_8547) ;  /* 0x000000001d087348 */ /* 0x023fea0003c00000 */
[----:B------:R2:W3:Y:S02]  /*1220*/  SHFL.BFLY P6, R40, R44, R31, R30 ;  /* 0x0c00001f2c287389 */ /* 0x0004e400000c001e */
[----:B0123-5:R-:W-:Y:S01]  /*1230*/  ENDCOLLECTIVE ;  /* 0x000000000000791b */ /* 0x02ffe20003800000 */
.L_x_8547:
[----:B------:R-:W-:Y:S05]  /*1240*/  BSYNC B0 ;  /* 0x0000000000007941 */ /* 0x000fea0003800000 */
.L_x_8546:
        /* <DEDUP_REMOVED lines=9> */
.L_x_8548:
[----:B------:R-:W-:Y:S01]  /*12e0*/  HFMA2.MMA R31, -RZ, RZ, 0, 2.384185791015625e-07 ;  /* 0x00000004ff1f7435 */ /* 0x000fe200000001ff */
[----:B------:R-:W-:-:S10]  /*12f0*/  FADD.FTZ R44, R43, R40 ;  /* 0x000000282b2c7221 */ /* 0x000fd40000010000 */
[----:B------:R-:W-:Y:S05]  /*1300*/  WARPSYNC.COLLECTIVE R29, `(.L_x_8549) ;  /* 0x000000001d087348 */ /* 0x000fea0003c00000 */
[----:B------:R0:W1:Y:S02]  /*1310*/  SHFL.BFLY P6, R40, R44, R31, R30 ;  /* 0x0c00001f2c287389 */ /* 0x00006400000c001e */
[----:B01----:R-:W-:Y:S01]  /*1320*/  ENDCOLLECTIVE ;  /* 0x000000000000791b */ /* 0x003fe20003800000 */
.L_x_8549:
[----:B------:R-:W-:Y:S01]  /*1330*/  HFMA2.MMA R31, -RZ, RZ, 0, 4.76837158203125e-07 ;  /* 0x00000008ff1f7435 */ /* 0x000fe200000001ff */
[----:B------:R-:W-:-:S05]  /*1340*/  FADD.FTZ R45, R44, R40 ;  /* 0x000000282c2d7221 */ /* 0x000fca0000010000 */
[----:B------:R-:W-:-:S07]  /*1350*/  MOV R44, R45 ;  /* 0x0000002d002c7202 */ /* 0x000fce0000000f00 */
[----:B------:R-:W-:Y:S05]  /*1360*/  WARPSYNC.COLLECTIVE R29, `(.L_x_8550) ;  /* 0x000000001d087348 */ /* 0x000fea0003c00000 */
[----:B------:R0:W1:Y:S02]  /*1370*/  SHFL.BFLY P6, R40, R44, R31, R30 ;  /* 0x0c00001f2c287389 */ /* 0x00006400000c001e */
[----:B01----:R-:W-:Y:S01]  /*1380*/  ENDCOLLECTIVE ;  /* 0x000000000000791b */ /* 0x003fe20003800000 */
.L_x_8550:
[----:B------:R-:W-:Y:S01]  /*1390*/  HFMA2.MMA R31, -RZ, RZ, 0, 9.5367431640625e-07 ;  /* 0x00000010ff1f7435 */ /* 0x000fe200000001ff */
[----:B------:R-:W-:-:S05]  /*13a0*/  FADD.FTZ R45, R45, R40 ;  /* 0x000000282d2d7221 */ /* 0x000fca0000010000 */
[----:B------:R-:W-:-:S07]  /*13b0*/  MOV R44, R45 ;  /* 0x0000002d002c7202 */ /* 0x000fce0000000f00 */
[----:B------:R-:W-:Y:S05]  /*13c0*/  WARPSYNC.COLLECTIVE R29, `(.L_x_8551) ;  /* 0x000000001d087348 */ /* 0x000fea0003c00000 */
[----:B------:R0:W1:Y:S02]  /*13d0*/  SHFL.BFLY P6, R40, R44, R31, R30 ;  /* 0x0c00001f2c287389 */ /* 0x00006400000c001e */
[----:B01----:R-:W-:Y:S01]  /*13e0*/  ENDCOLLECTIVE ;  /* 0x000000000000791b */ /* 0x003fe20003800000 */
.L_x_8551:
        /* <DEDUP_REMOVED lines=26> */
.L_x_8552:
[----:B------:R-:W-:Y:S01]  /*1590*/  HFMA2.MMA R31, -RZ, RZ, 0, 1.1920928955078125e-07 ;  /* 0x00000002ff1f7435 */ /* 0x000fe200000001ff */
[----:B------:R-:W-:-:S05]  /*15a0*/  FADD.FTZ R43, R28, R40 ;  /* 0x000000281c2b7221 */ /* 0x000fca0000010000 */
[----:B------:R-:W-:-:S07]  /*15b0*/  MOV R44, R43 ;  /* 0x0000002b002c7202 */ /* 0x000fce0000000f00 */
[----:B------:R-:W-:Y:S05]  /*15c0*/  WARPSYNC.COLLECTIVE R29, `(.L_x_8553) ;  /* 0x000000001d087348 */ /* 0x000fea0003c00000 */
[----:B------:R0:W1:Y:S02]  /*15d0*/  SHFL.BFLY P6, R40, R44, R31, R30 ;  /* 0x0c00001f2c287389 */ /* 0x00006400000c001e */
[----:B01----:R-:W-:Y:S01]  /*15e0*/  ENDCOLLECTIVE ;  /* 0x000000000000791b */ /* 0x003fe20003800000 */
.L_x_8553:
[----:B------:R-:W-:Y:S01]  /*15f0*/  MOV R31, 0x4 ;  /* 0x00000004001f7802 */ /* 0x000fe20000000f00 */
[----:B------:R-:W-:-:S07]  /*1600*/  FADD.FTZ R44, R43, R40 ;  /* 0x000000282b2c7221 */ /* 0x000fce0000010000 */
[----:B------:R-:W-:Y:S05]  /*1610*/  WARPSYNC.COLLECTIVE R29, `(.L_x_8554) ;  /* 0x000000001d087348 */ /* 0x000fea0003c00000 */
[----:B------:R0:W1:Y:S02]  /*1620*/  SHFL.BFLY P6, R40, R44, R31, R30 ;  /* 0x0c00001f2c287389 */ /* 0x00006400000c001e */
[----:B01----:R-:W-:Y:S01]  /*1630*/  ENDCOLLECTIVE ;  /* 0x000000000000791b */ /* 0x003fe20003800000 */
.L_x_8554:
[----:B------:R-:W-:Y:S01]  /*1640*/  HFMA2.MMA R31, -RZ, RZ, 0, 4.76837158203125e-07 ;  /* 0x00000008ff1f7435 */ /* 0x000fe200000001ff */
[----:B------:R-:W-:-:S05]  /*1650*/  FADD.FTZ R45, R44, R40 ;  /* 0x000000282c2d7221 */ /* 0x000fca0000010000 */
[----:B------:R-:W-:-:S07]  /*1660*/  MOV R44, R45 ;  /* 0x0000002d002c7202 */ /* 0x000fce0000000f00 */
[----:B------:R-:W-:Y:S05]  /*1670*/  WARPSYNC.COLLECTIVE R29, `(.L_x_8555) ;  /* 0x000000001d087348 */ /* 0x000fea0003c00000 */
[----:B------:R0:W1:Y:S02]  /*1680*/  SHFL.BFLY P6, R40, R44, R31, R30 ;  /* 0x0c00001f2c287389 */ /* 0x00006400000c001e */
[----:B01----:R-:W-:Y:S01]  /*1690*/  ENDCOLLECTIVE ;  /* 0x000000000000791b */ /* 0x003fe20003800000 */
.L_x_8555:
[----:B------:R-:W-:Y:S01]  /*16a0*/  HFMA2.MMA R31, -RZ, RZ, 0, 9.5367431640625e-07 ;  /* 0x00000010ff1f7435 */ /* 0x000fe200000001ff */
[----:B------:R-:W-:-:S05]  /*16b0*/  FADD.FTZ R45, R45, R40 ;  /* 0x000000282d2d7221 */ /* 0x000fca0000010000 */
[----:B------:R-:W-:-:S07]  /*16c0*/  MOV R44, R45 ;  /* 0x0000002d002c7202 */ /* 0x000fce0000000f00 */
[----:B------:R-:W-:Y:S05]  /*16d0*/  WARPSYNC.COLLECTIVE R29, `(.L_x_8556) ;  /* 0x000000001d087348 */ /* 0x000fea0003c00000 */
[----:B------:R0:W1:Y:S02]  /*16e0*/  SHFL.BFLY P6, R40, R44, R31, R30 ;  /* 0x0c00001f2c287389 */ /* 0x00006400000c001e */
[----:B01----:R-:W-:Y:S01]  /*16f0*/  ENDCOLLECTIVE ;  /* 0x000000000000791b */ /* 0x003fe20003800000 */
.L_x_8556:
[----:B------:R-:W-:Y:S05]  /*1700*/  BRA `(.L_x_8557) ;  /* 0xfffffff400d07947 */ /* 0x000fea000383ffff */
.L_x_8558:
        /* <DEDUP_REMOVED lines=15> */
.L_x_9640:


//--------------------- .text._ZN10layer_norm13ln_fwd_kernelINS_13Kernel_traitsIfffffjLj256ELj1ELj4ELj1ELj16ENS_18Kernel_traits_baseILj256EfffffjLj128EEEEELb0ELb0ELb0ELb1EEEvNS_9FwdParamsE --------------------------
	.section	.text._ZN10layer_norm13ln_fwd_kernelINS_13Kernel_traitsIfffffjLj256ELj1ELj4ELj1ELj16ENS_18Kernel_traits_baseILj256EfffffjLj128EEEEELb0ELb0ELb0ELb1EEEvNS_9FwdParamsE,"ax",@progbits
	.align	128
        .global         _ZN10layer_norm13ln_fwd_kernelINS_13Kernel_traitsIfffffjLj256ELj1ELj4ELj1ELj16ENS_18Kernel_traits_baseILj256EfffffjLj128EEEEELb0ELb0ELb0ELb1EEEvNS_9FwdParamsE
        .type           _ZN10layer_norm13ln_fwd_kernelINS_13Kernel_traitsIfffffjLj256ELj1ELj4ELj1ELj16ENS_18Kernel_traits_baseILj256EfffffjLj128EEEEELb0ELb0ELb0ELb1EEEvNS_9FwdParamsE,@function
        .size           _ZN10layer_norm13ln_fwd_kernelINS_13Kernel_traitsIfffffjLj256ELj1ELj4ELj1ELj16ENS_18Kernel_traits_baseILj256EfffffjLj128EEEEELb0ELb0ELb0ELb1EEEvNS_9FwdParamsE,(.L_x_9641 - _ZN10layer_norm13ln_fwd_kernelINS_13Kernel_traitsIfffffjLj256ELj1ELj4ELj1ELj16ENS_18Kernel_traits_baseILj256EfffffjLj128EEEEELb0ELb0ELb0ELb1EEEvNS_9FwdParamsE)
        .other          _ZN10layer_norm13ln_fwd_kernelINS_13Kernel_traitsIfffffjLj256ELj1ELj4ELj1ELj16ENS_18Kernel_traits_baseILj256EfffffjLj128EEEEELb0ELb0ELb0ELb1EEEvNS_9FwdParamsE,@"STO_CUDA_ENTRY STV_DEFAULT"
_ZN10layer_norm13ln_fwd_kernelINS_13Kernel_traitsIfffffjLj256ELj1ELj4ELj1ELj16ENS_18Kernel_traits_baseILj256EfffffjLj128EEEEELb0ELb0ELb0ELb1EEEvNS_9FwdParamsE:
.text._ZN10layer_norm13ln_fwd_kernelINS_13Kernel_traitsIfffffjLj256ELj1ELj4ELj1ELj16ENS_18Kernel_traits_baseILj256EfffffjLj128EEEEELb0ELb0ELb0ELb1EEEvNS_9FwdParamsE:
        /* <DEDUP_REMOVED lines=11> */
[----:B0-----:R-:W-:Y:S02]  /*00b0*/  SHF.L.U32 R0, R2, 0x4, RZ ;  /* 0x0000000402007819 */ /* 0x001fe400000006ff */
[----:B------:R-:W-:-:S02]  /*00c0*/  SHF.R.U32.HI R3, RZ, 0x5, R2 ;  /* 0x00000005ff037819 */ /* 0x000fc40000011602 */
[----:B------:R-:W-:Y:S02]  /*00d0*/  LOP3.LUT R0, R0, 0x1f0, RZ, 0xc0, !PT ;  /* 0x000001f000007812 */ /* 0x000fe400078ec0ff */
[----:B--2---:R-:W-:Y:S02]  /*00e0*/  LEA R3, R8, R3, 0x2 ;  /* 0x0000000308037211 */ /* 0x004fe400078e10ff */
[----:B------:R-:W-:Y:S02]  /*00f0*/  CS2R R8, SRZ ;  /* 0x0000000000087805 */ /* 0x000fe4000001ff00 */
[C---:B------:R-:W-:Y:S02]  /*0100*/  IADD3 R6, P2, R0.reuse, UR4, RZ ;  /* 0x0000000400067c10 */ /* 0x040fe4000ff5e0ff */
[----:B------:R-:W-:Y:S01]  /*0110*/  IADD3 R4, P0, R0, UR6, RZ ;  /* 0x0000000600047c10 */ /* 0x000fe2000ff1e0ff */
[----:B------:R-:W-:Y:S01]  /*0120*/  ULDC UR6, c[0x0][0x214] ;  /* 0x0000850000067ab9 */ /* 0x000fe20000000800 */
[----:B------:R-:W-:Y:S01]  /*0130*/  IADD3.X R7, RZ, UR5, RZ, P2, !PT ;  /* 0x00000005ff077c10 */ /* 0x000fe200097fe4ff */
[----:B------:R-:W-:Y:S01]  /*0140*/  ULDC.64 UR4, c[0x0][0x230] ;  /* 0x00008c0000047ab9 */ /* 0x000fe20000000a00 */
[----:B------:R-:W-:-:S02]  /*0150*/  IADD3.X R5, RZ, UR7, RZ, P0, !PT ;  /* 0x00000007ff057c10 */ /* 0x000fc400087fe4ff */
[----:B-1----:R-:W-:Y:S02]  /*0160*/  LOP3.LUT P0, RZ, R24, UR4, RZ, 0xfc, !PT ;  /* 0x0000000418ff7c12 */ /* 0x002fe4000f80fcff */
[----:B------:R-:W-:Y:S02]  /*0170*/  ISETP.GE.AND P2, PT, R3, UR6, PT ;  /* 0x0000000603007c0c */ /* 0x000fe4000bf46270 */
[----:B------:R-:W-:Y:S01]  /*0180*/  LOP3.LUT P0, RZ, R25, UR5, RZ, 0xfc, P0 ;  /* 0x0000000519ff7c12 */ /* 0x000fe2000800fcff */
[----:B------:R-:W-:Y:S02]  /*0190*/  ULDC.64 UR4, c[0x0][0x208] ;  /* 0x0000820000047ab9 */ /* 0x000fe40000000a00 */
[----:B------:R0:W5:Y:S04]  /*01a0*/  @P1 LDG.E.128 R8, desc[UR4][R6.64] ;  /* 0x0000000406081981 */ /* 0x000168000c1e1d00 */
[----:B------:R0:W5:Y:S04]  /*01b0*/  @P1 LDG.E.128 R12, desc[UR4][R6.64+0x200] ;  /* 0x00020004060c1981 */ /* 0x000168000c1e1d00 */
[----:B------:R-:W-:Y:S05]  /*01c0*/  @P2 EXIT ;  /* 0x000000000000294d */ /* 0x000fea0003800000 */
[----:B------:R1:W5:Y:S04]  /*01d0*/  LDG.E.128 R16, desc[UR4][R4.64] ;  /* 0x0000000404107981 */ /* 0x000368000c1e1d00 */
[----:B------:R1:W5:Y:S01]  /*01e0*/  LDG.E.128 R20, desc[UR4][R4.64+0x200] ;  /* 0x0002000404147981 */ /* 0x000362000c1e1d00 */
[----:B------:R-:W-:Y:S01]  /*01f0*/  ISETP.NE.U32.AND P1, PT, R24, RZ, PT ;  /* 0x000000ff1800720c */ /* 0x000fe20003f25070 */
[----:B------:R-:W-:Y:S01]  /*0200*/  ULDC.U8 UR6, c[0x0][0x2a0] ;  /* 0x0000a80000067ab9 */ /* 0x000fe20000000000 */
[----:B------:R-:W-:Y:S01]  /*0210*/  LOP3.LUT R2, R2, 0x1f, RZ, 0xc0, !PT ;  /* 0x0000001f02027812 */ /* 0x000fe200078ec0ff */
[----:B------:R-:W-:Y:S01]  /*0220*/  ULDC UR7, c[0x0][0x2d8] ;  /* 0x0000b60000077ab9 */ /* 0x000fe20000000800 */
[----:B------:R-:W-:Y:S01]  /*0230*/  ISETP.NE.AND.EX P1, PT, R25, RZ, PT, P1 ;  /* 0x000000ff1900720c */ /* 0x000fe20003f25310 */
[----:B------:R-:W-:Y:S01]  /*0240*/  ULDC.64 UR10, c[0x0][0x230] ;  /* 0x00008c00000a7ab9 */ /* 0x000fe20000000a00 */
[----:B------:R-:W-:Y:S01]  /*0250*/  ISETP.NE.AND P4, PT, RZ, UR6, PT ;  /* 0x00000006ff007c0c */ /* 0x000fe2000bf85270 */
[----:B------:R-:W-:Y:S01]  /*0260*/  ULDC UR6, c[0x0][0x218] ;  /* 0x0000860000067ab9 */ /* 0x000fe20000000800 */
[----:B------:R-:W-:-:S11]  /*0270*/  ULDC.64 UR8, c[0x0][0x2b8] ;  /* 0x0000ae0000087ab9 */ /* 0x000fd60000000a00 */
.L_x_8584:
[----:B------:R-:W2:Y:S01]  /*0280*/  LDC.64 R40, c[0x0][0x220] ;  /* 0x00008800ff287b82 */ /* 0x000ea20000000a00 */
[----:B------:R-:W-:Y:S01]  /*0290*/  IMAD R0, R3, UR6, RZ ;  /* 0x0000000603007c24 */ /* 0x000fe2000f8e02ff */
[----:B------:R-:W-:Y:S01]  /*02a0*/  ISETP.NE.U32.AND P2, PT, RZ, UR10, PT ;  /* 0x0000000aff007c0c */ /* 0x000fe2000bf45070 */
[----:B------:R-:W-:-:S03]  /*02b0*/  HFMA2.MMA R38, -RZ, RZ, 1.875, 0 ;  /* 0x3f800000ff267435 */ /* 0x000fc600000001ff */
[----:B------:R-:W-:Y:S02]  /*02c0*/  SHF.R.S32.HI R29, RZ, 0x1f, R0 ;  /* 0x0000001fff1d7819 */ /* 0x000fe40000011400 */
[----:B------:R-:W3:Y:S01]  /*02d0*/  @P1 LDC.64 R34, c[0x0][0x270] ;  /* 0x00009c00ff221b82 */ /* 0x000ee20000000a00 */
[----:B------:R-:W-:Y:S02]  /*02e0*/  ISETP.NE.AND.EX P2, PT, RZ, UR11, PT, P2 ;  /* 0x0000000bff007c0c */ /* 0x000fe4000bf45320 */
[----:B------:R-:W-:-:S04]  /*02f0*/  LEA.HI R29, R29, R0, RZ, 0x2 ;  /* 0x000000001d1d7211 */ /* 0x000fc800078f10ff */
[----:B------:R-:W-:-:S07]  /*0300*/  LEA.HI.SX32 R0, R29, R2, 0x1e ;  /* 0x000000021d007211 */ /* 0x000fce00078ff2ff */
[C---:B------:R-:W-:Y:S01]  /*0310*/  @P2 LEA R36, P3, R0.reuse, UR10, 0x4 ;  /* 0x0000000a00242c11 */ /* 0x040fe2000f8620ff */
[----:B--2---:R-:W-:-:S03]  /*0320*/  IMAD.WIDE.U32 R28, R0, 0x10, R40 ;  /* 0x00000010001c7825 */ /* 0x004fc600078e0028 */
[----:B------:R-:W-:-:S03]  /*0330*/  @P2 LEA.HI.X R37, R0, UR11, RZ, 0x4, P3 ;  /* 0x0000000b00252c11 */ /* 0x000fc600098f24ff */
[----:B------:R-:W2:Y:S01]  /*0340*/  LDG.E.128 R28, desc[UR4][R28.64] ;  /* 0x000000041c1c7981 */ /* 0x000ea2000c1e1d00 */
[----:B---3--:R-:W-:-:S03]  /*0350*/  @P1 IMAD.WIDE R34, R3, 0x4, R34 ;  /* 0x0000000403221825 */ /* 0x008fc600078e0222 */
[----:B01---5:R0:W5:Y:S04]  /*0360*/  @P2 LDG.E.128 R4, desc[UR4][R36.64] ;  /* 0x0000000424042981 */ /* 0x023168000c1e1d00 */
[----:B------:R-:W2:Y:S01]  /*0370*/  @P1 LDG.E R38, desc[UR4][R34.64] ;  /* 0x0000000422261981 */ /* 0x000ea2000c1e1900 */
[----:B------:R-:W-:-:S04]  /*0380*/  ISETP.NE.U32.AND P3, PT, RZ, UR10, PT ;  /* 0x0000000aff007c0c */ /* 0x000fc8000bf65070 */
[----:B------:R-:W-:Y:S01]  /*0390*/  ISETP.NE.AND.EX P3, PT, RZ, UR11, PT, P3 ;  /* 0x0000000bff007c0c */ /* 0x000fe2000bf65330 */
[----:B--2---:R-:W-:-:S12]  /*03a0*/  FMUL.FTZ R32, R28, R38 ;  /* 0x000000261c207220 */ /* 0x004fd80000410000 */
[----:B0-----:R-:W-:Y:S05]  /*03b0*/  @P3 BRA `(.L_x_8559) ;  /* 0x0000000000083947 */ /* 0x001fea0003800000 */
[----:B------:R-:W-:Y:S05]  /*03c0*/  @P0 BRA `(.L_x_8560) ;  /* 0x0000000000080947 */ /* 0x000fea0003800000 */
[----:B------:R-:W-:Y:S05]  /*03d0*/  BRA `(.L_x_8561) ;  /* 0x0000000000087947 */ /* 0x000fea0003800000 */
.L_x_8559:
[----:B-----5:R-:W-:-:S07]  /*03e0*/  FADD.FTZ R32, R4, R32 ;  /* 0x0000002004207221 */ /* 0x020fce0000010000 */
.L_x_8560:
[----:B------:R-:W-:-:S07]  /*03f0*/  MOV R24, R32 ;  /* 0x0000002000187202 */ /* 0x000fce0000000f00 */
.L_x_8561:
[----:B------:R-:W-:Y:S01]  /*0400*/  FMUL.FTZ R33, R29, R38 ;  /* 0x000000261d217220 */ /* 0x000fe20000410000 */
[----:B------:R-:W-:Y:S06]  /*0410*/  @P3 BRA `(.L_x_8562) ;  /* 0x0000000000083947 */ /* 0x000fec0003800000 */
[----:B------:R-:W-:Y:S05]  /*0420*/  @P0 BRA `(.L_x_8563) ;  /* 0x0000000000080947 */ /* 0x000fea0003800000 */
[----:B------:R-:W-:Y:S05]  /*0430*/  BRA `(.L_x_8564) ;  /* 0x0000000000087947 */ /* 0x000fea0003800000 */
.L_x_8562:
[----:B-----5:R-:W-:-:S07]  /*0440*/  FADD.FTZ R33, R5, R33 ;  /* 0x0000002105217221 */ /* 0x020fce0000010000 */
.L_x_8563:
[----:B------:R-:W-:-:S07]  /*0450*/  MOV R25, R33 ;  /* 0x0000002100197202 */ /* 0x000fce0000000f00 */
.L_x_8564:
[----:B------:R-:W-:Y:S01]  /*0460*/  FMUL.FTZ R34, R30, R38 ;  /* 0x000000261e227220 */ /* 0x000fe20000410000 */
[----:B------:R-:W-:Y:S06]  /*0470*/  @P3 BRA `(.L_x_8565) ;  /* 0x0000000000083947 */ /* 0x000fec0003800000 */
[----:B------:R-:W-:Y:S05]  /*0480*/  @P0 BRA `(.L_x_8566) ;  /* 0x0000000000080947 */ /* 0x000fea0003800000 */
[----:B------:R-:W-:Y:S05]  /*0490*/  BRA `(.L_x_8567) ;  /* 0x0000000000087947 */ /* 0x000fea0003800000 */
.L_x_8565:
[----:B-----5:R-:W-:-:S07]  /*04a0*/  FADD.FTZ R34, R6, R34 ;  /* 0x0000002206227221 */ /* 0x020fce0000010000 */
.L_x_8566:
[----:B------:R-:W-:-:S07]  /*04b0*/  MOV R26, R34 ;  /* 0x00000022001a7202 */ /* 0x000fce0000000f00 */
.L_x_8567:
[----:B------:R-:W-:Y:S01]  /*04c0*/  FMUL.FTZ R36, R31, R38 ;  /* 0x000000261f247220 */ /* 0x000fe20000410000 */
[----:B------:R-:W-:Y:S06]  /*04d0*/  @P3 BRA `(.L_x_8568) ;  /* 0x0000000000083947 */ /* 0x000fec0003800000 */
[----:B------:R-:W-:Y:S05]  /*04e0*/  @P0 BRA `(.L_x_8569) ;  /* 0x0000000000080947 */ /* 0x000fea0003800000 */
[----:B------:R-:W-:Y:S05]  /*04f0*/  BRA `(.L_x_8570) ;  /* 0x0000000000087947 */ /* 0x000fea0003800000 */
.L_x_8568:
[----:B-----5:R-:W-:-:S07]  /*0500*/  FADD.FTZ R36, R7, R36 ;  /* 0x0000002407247221 */ /* 0x020fce0000010000 */
.L_x_8569:
[----:B------:R-:W-:-:S07]  /*0510*/  MOV R27, R36 ;  /* 0x00000024001b7202 */ /* 0x000fce0000000f00 */
.L_x_8570:
[----:B------:R-:W0:Y:S01]  /*0520*/  @P0 LDC.64 R28, c[0x0][0x238] ;  /* 0x00008e00ff1c0b82 */ /* 0x000e220000000a00 */
[----:B------:R-:W-:-:S05]  /*0530*/  IADD3 R35, R0, 0x20, RZ ;  /* 0x0000002000237810 */ /* 0x000fca0007ffe0ff */
[----:B------:R-:W-:Y:S01]  /*0540*/  IMAD.WIDE.U32 R30, R35, 0x10, R40 ;  /* 0x00000010231e7825 */ /* 0x000fe200078e0028 */
[----:B0-----:R-:W-:-:S04]  /*0550*/  @P0 LEA R28, P5, R0, R28, 0x4 ;  /* 0x0000001c001c0211 */ /* 0x001fc800078a20ff */
[----:B------:R-:W-:Y:S02]  /*0560*/  @P0 LEA.HI.X R29, R0, R29, RZ, 0x4, P5 ;  /* 0x0000001d001d0211 */ /* 0x000fe400028f24ff */
[----:B------:R-:W-:-:S03]  /*0570*/  @P2 LEA R40, P5, R35, UR10, 0x4 ;  /* 0x0000000a23282c11 */ /* 0x000fc6000f8a20ff */
[----:B------:R0:W-:Y:S01]  /*0580*/  @P0 STG.E.128 desc[UR4][R28.64], R24 ;  /* 0x000000181c000986 */ /* 0x0001e2000c101d04 */
[----:B------:R-:W-:-:S05]  /*0590*/  @P2 LEA.HI.X R41, R35, UR11, RZ, 0x4, P5 ;  /* 0x0000000b23292c11 */ /* 0x000fca000a8f24ff */
[----:B-----5:R1:W5:Y:S04]  /*05a0*/  @P2 LDG.E.128 R4, desc[UR4][R40.64] ;  /* 0x0000000428042981 */ /* 0x020368000c1e1d00 */
[----:B0-----:R-:W2:Y:S02]  /*05b0*/  LDG.E.128 R28, desc[UR4][R30.64] ;  /* 0x000000041e1c7981 */ /* 0x001ea4000c1e1d00 */
[----:B--2---:R-:W-:Y:S01]  /*05c0*/  FMUL.FTZ R28, R28, R38 ;  /* 0x000000261c1c7220 */ /* 0x004fe20000410000 */
[----:B-1----:R-:W-:Y:S06]  /*05d0*/  @P3 BRA `(.L_x_8571) ;  /* 0x0000000000083947 */ /* 0x002fec0003800000 */
[----:B------:R-:W-:Y:S05]  /*05e0*/  @P0 BRA `(.L_x_8572) ;  /* 0x0000000000080947 */ /* 0x000fea0003800000 */
[----:B------:R-:W-:Y:S05]  /*05f0*/  BRA `(.L_x_8573) ;  /* 0x0000000000087947 */ /* 0x000fea0003800000 */
.L_x_8571:
[----:B-----5:R-:W-:-:S07]  /*0600*/  FADD.FTZ R28, R4, R28 ;  /* 0x0000001c041c7221 */ /* 0x020fce0000010000 */
.L_x_8572:
[----:B------:R-:W-:-:S07]  /*0610*/  MOV R24, R28 ;  /* 0x0000001c00187202 */ /* 0x000fce0000000f00 */
.L_x_8573:
[----:B------:R-:W-:Y:S01]  /*0620*/  FMUL.FTZ R29, R29, R38 ;  /* 0x000000261d1d7220 */ /* 0x000fe20000410000 */
[----:B------:R-:W-:Y:S06]  /*0630*/  @P3 BRA `(.L_x_8574) ;  /* 0x0000000000083947 */ /* 0x000fec0003800000 */
[----:B------:R-:W-:Y:S05]  /*0640*/  @P0 BRA `(.L_x_8575) ;  /* 0x0000000000080947 */ /* 0x000fea0003800000 */
[----:B------:R-:W-:Y:S05]  /*0650*/  BRA `(.L_x_8576) ;  /* 0x0000000000087947 */ /* 0x000fea0003800000 */
.L_x_8574:
[----:B-----5:R-:W-:-:S07]  /*0660*/  FADD.FTZ R29, R5, R29 ;  /* 0x0000001d051d7221 */ /* 0x020fce0000010000 */
.L_x_8575:
[----:B------:R-:W-:-:S07]  /*0670*/  MOV R25, R29 ;  /* 0x0000001d00197202 */ /* 0x000fce0000000f00 */
.L_x_8576:
[----:B------:R-:W-:Y:S01]  /*0680*/  FMUL.FTZ R37, R30, R38 ;  /* 0x000000261e257220 */ /* 0x000fe20000410000 */
[----:B------:R-:W-:Y:S06]  /*0690*/  @P3 BRA `(.L_x_8577) ;  /* 0x0000000000083947 */ /* 0x000fec0003800000 */
[----:B------:R-:W-:Y:S05]  /*06a0*/  @P0 BRA `(.L_x_8578) ;  /* 0x0000000000080947 */ /* 0x000fea0003800000 */
[----:B------:R-:W-:Y:S05]  /*06b0*/  BRA `(.L_x_8579) ;  /* 0x0000000000087947 */ /* 0x000fea0003800000 */
.L_x_8577:
[----:B-----5:R-:W-:-:S07]  /*06c0*/  FADD.FTZ R37, R6, R37 ;  /* 0x0000002506257221 */ /* 0x020fce0000010000 */
.L_x_8578:
[----:B------:R-:W-:-:S07]  /*06d0*/  MOV R26, R37 ;  /* 0x00000025001a7202 */ /* 0x000fce0000000f00 */
.L_x_8579:
[----:B------:R-:W-:Y:S01]  /*06e0*/  FMUL.FTZ R38, R31, R38 ;  /* 0x000000261f267220 */ /* 0x000fe20000410000 */
[----:B------:R-:W-:Y:S06]  /*06f0*/  @P3 BRA `(.L_x_8580) ;  /* 0x0000000000083947 */ /* 0x000fec0003800000 */
[----:B------:R-:W-:Y:S05]  /*0700*/  @P0 BRA `(.L_x_8581) ;  /* 0x0000000000080947 */ /* 0x000fea0003800000 */
[----:B------:R-:W-:Y:S05]  /*0710*/  BRA `(.L_x_8582) ;  /* 0x0000000000087947 */ /* 0x000fea0003800000 */
.L_x_8580:
[----:B-----5:R-:W-:-:S07]  /*0720*/  FADD.FTZ R38, R7, R38 ;  /* 0x0000002607267221 */ /* 0x020fce0000010000 */
.L_x_8581:
[----:B------:R-:W-:-:S07]  /*0730*/  MOV R27, R38 ;  /* 0x00000026001b7202 */ /* 0x000fce0000000f00 */
.L_x_8582:
        /* <DEDUP_REMOVED lines=52> */
.L_x_8596:
[----:B------:R-:W2:Y:S01]  /*0a80*/  @!P2 LDC.64 R40, c[0x0][0x250] ;  /* 0x00009400ff28ab82 */ /* 0x000ea20000000a00 */
[----:B-1----:R-:W-:Y:S01]  /*0a90*/  FADD.FTZ R30, R42, R30 ;  /* 0x0000001e2a1e7221 */ /* 0x002fe20000010000 */
[----:B0-----:R-:W-:-:S03]  /*0aa0*/  LEA R42, P3, R35, UR8, 0x4 ;  /* 0x00000008232a7c11 */ /* 0x001fc6000f8620ff */
[----:B------:R-:W-:Y:S01]  /*0ab0*/  FFMA.FTZ R31, R30, R31, UR7 ;  /* 0x000000071e1f7e23 */ /* 0x000fe2000801001f */
[----:B------:R-:W-:-:S05]  /*0ac0*/  FMUL.FTZ R30, R43, R43 ;  /* 0x0000002b2b1e7220 */ /* 0x000fca0000410000 */
[----:B------:R-:W-:-:S05]  /*0ad0*/  FSEL R30, R30, RZ, P4 ;  /* 0x000000ff1e1e7208 */ /* 0x000fca0002000000 */
[----:B------:R-:W-:Y:S02]  /*0ae0*/  FADD.FTZ R39, R31, R30 ;  /* 0x0000001e1f277221 */ /* 0x000fe40000010000 */
[----:B------:R-:W0:Y:S04]  /*0af0*/  @!P2 LDC.64 R30, c[0x0][0x258] ;  /* 0x00009600ff1eab82 */ /* 0x000e280000000a00 */
[----:B------:R-:W1:Y:S01]  /*0b00*/  MUFU.RSQ R39, R39 ;  /* 0x0000002700277308 */ /* 0x000e620000001400 */
[----:B--2---:R-:W-:-:S05]  /*0b10*/  @!P2 IMAD.WIDE R40, R3, 0x4, R40 ;  /* 0x000000040328a825 */ /* 0x004fca00078e0228 */
[----:B------:R2:W-:Y:S02]  /*0b20*/  @!P2 STG.E desc[UR4][R40.64], R43 ;  /* 0x0000002b2800a986 */ /* 0x0005e4000c101904 */
[----:B--2---:R-:W-:Y:S01]  /*0b30*/  FSEL R40, R43, RZ, !P4 ;  /* 0x000000ff2b287208 */ /* 0x004fe20006000000 */
[----:B0-----:R-:W-:Y:S01]  /*0b40*/  @!P2 IMAD.WIDE R30, R3, 0x4, R30 ;  /* 0x00000004031ea825 */ /* 0x001fe200078e021e */
[----:B------:R-:W-:-:S03]  /*0b50*/  LEA.HI.X R43, R35, UR9, RZ, 0x4, P3 ;  /* 0x00000009232b7c11 */ /* 0x000fc600098f24ff */
        /* <DEDUP_REMOVED lines=8> */
[C---:B-1----:R-:W-:Y:S01]  /*0be0*/  FMUL.FTZ R41, R39.reuse, R36 ;  /* 0x0000002427297220 */ /* 0x042fe20000410000 */
[C---:B------:R-:W-:Y:S01]  /*0bf0*/  FMUL.FTZ R38, R39.reuse, R37 ;  /* 0x0000002527267220 */ /* 0x040fe20000410000 */
[----:B------:R0:W-:Y:S01]  /*0c00*/  @!P2 STG.E desc[UR4][R30.64], R39 ;  /* 0x000000271e00a986 */ /* 0x0001e2000c101904 */
[----:B------:R-:W1:Y:S01]  /*0c10*/  LDC.64 R36, c[0x0][0x210] ;  /* 0x00008400ff247b82 */ /* 0x000e620000000a00 */
[C---:B------:R-:W-:Y:S01]  /*0c20*/  FMUL.FTZ R32, R39.reuse, R32 ;  /* 0x0000002027207220 */ /* 0x040fe20000410000 */
[C---:B------:R-:W-:Y:S01]  /*0c30*/  FMUL.FTZ R33, R39.reuse, R33 ;  /* 0x0000002127217220 */ /* 0x040fe20000410000 */
[C---:B------:R-:W-:Y:S01]  /*0c40*/  FMUL.FTZ R34, R39.reuse, R34 ;  /* 0x0000002227227220 */ /* 0x040fe20000410000 */
[C---:B------:R-:W-:Y:S01]  /*0c50*/  LEA R44, P2, R0.reuse, UR8, 0x4 ;  /* 0x00000008002c7c11 */ /* 0x040fe2000f8420ff */
[C---:B------:R-:W-:Y:S01]  /*0c60*/  FMUL.FTZ R28, R39.reuse, R28 ;  /* 0x0000001c271c7220 */ /* 0x040fe20000410000 */
[C---:B------:R-:W-:Y:S01]  /*0c70*/  FMUL.FTZ R29, R39.reuse, R29 ;  /* 0x0000001d271d7220 */ /* 0x040fe20000410000 */
[----:B------:R-:W-:Y:S01]  /*0c80*/  FMUL.FTZ R40, R39, R40 ;  /* 0x0000002827287220 */ /* 0x000fe20000410000 */
[----:B------:R-:W-:Y:S01]  /*0c90*/  LEA.HI.X R45, R0, UR9, RZ, 0x4, P2 ;  /* 0x00000009002d7c11 */ /* 0x000fe200090f24ff */
[----:B------:R-:W-:Y:S01]  /*0ca0*/  FFMA.FTZ R35, R19, R41, R11 ;  /* 0x0000002913237223 */ /* 0x000fe2000001000b */
[----:B------:R-:W-:Y:S01]  /*0cb0*/  FFMA.FTZ R34, R18, R34, R10 ;  /* 0x0000002212227223 */ /* 0x000fe2000001000a */
[----:B------:R-:W-:Y:S01]  /*0cc0*/  FFMA.FTZ R33, R17, R33, R9 ;  /* 0x0000002111217223 */ /* 0x000fe20000010009 */
[----:B------:R-:W-:Y:S01]  /*0cd0*/  FFMA.FTZ R32, R16, R32, R8 ;  /* 0x0000002010207223 */ /* 0x000fe20000010008 */
[----:B0-----:R-:W-:Y:S01]  /*0ce0*/  FFMA.FTZ R31, R23, R40, R15 ;  /* 0x00000028171f7223 */ /* 0x001fe2000001000f */
[----:B------:R-:W-:Y:S01]  /*0cf0*/  FFMA.FTZ R30, R22, R38, R14 ;  /* 0x00000026161e7223 */ /* 0x000fe2000001000e */
[----:B------:R-:W-:Y:S01]  /*0d00*/  FFMA.FTZ R29, R21, R29, R13 ;  /* 0x0000001d151d7223 */ /* 0x000fe2000001000d */
[----:B------:R-:W-:Y:S01]  /*0d10*/  FFMA.FTZ R28, R20, R28, R12 ;  /* 0x0000001c141c7223 */ /* 0x000fe2000001000c */
[----:B------:R2:W-:Y:S04]  /*0d20*/  STG.E.128 desc[UR4][R44.64], R32 ;  /* 0x000000202c007986 */ /* 0x0005e8000c101d04 */
[----:B------:R2:W-:Y:S01]  /*0d30*/  STG.E.128 desc[UR4][R42.64], R28 ;  /* 0x0000001c2a007986 */ /* 0x0005e2000c101d04 */
[----:B-1----:R-:W-:-:S04]  /*0d40*/  LEA R3, R36, R3, 0x2 ;  /* 0x0000000324037211 */ /* 0x002fc800078e10ff */
[----:B------:R-:W-:-:S13]  /*0d50*/  ISETP.GE.AND P2, PT, R3, R37, PT ;  /* 0x000000250300720c */ /* 0x000fda0003f46270 */
[----:B--2---:R-:W-:Y:S05]  /*0d60*/  @!P2 BRA `(.L_x_8584) ;  /* 0xfffffff40044a947 */ /* 0x004fea000383ffff */
[----:B------:R-:W-:Y:S05]  /*0d70*/  EXIT ;  /* 0x000000000000794d */ /* 0x000fea0003800000 */
.L_x_8583:
        /* <DEDUP_REMOVED lines=8> */
.L_x_8586:
[----:B------:R-:W-:Y:S05]  /*0e00*/  BSYNC B0 ;  /* 0x0000000000007941 */ /* 0x000fea0003800000 */
.L_x_8585:
        /* <DEDUP_REMOVED lines=8> */
.L_x_8587:
[----:B------:R-:W-:Y:S01]  /*0e90*/  HFMA2.MMA R41, -RZ, RZ, 0, 2.384185791015625e-07 ;  /* 0x00000004ff297435 */ /* 0x000fe200000001ff */
[----:B------:R-:W-:-:S05]  /*0ea0*/  FADD.FTZ R45, R44, R30 ;  /* 0x0000001e2c2d7221 */ /* 0x000fca0000010000 */
[----:B------:R-:W-:-:S07]  /*0eb0*/  MOV R44, R45 ;  /* 0x0000002d002c7202 */ /* 0x000fce0000000f00 */
[----:B------:R-:W-:Y:S05]  /*0ec0*/  WARPSYNC.COLLECTIVE R39, `(.L_x_8588) ;  /* 0x0000000027087348 */ /* 0x000fea0003c00000 */
[----:B------:R0:W1:Y:S02]  /*0ed0*/  SHFL.BFLY P3, R30, R44, R41, R40 ;  /* 0x0c0000292c1e7389 */ /* 0x0000640000060028 */
[----:B01----:R-:W-:Y:S01]  /*0ee0*/  ENDCOLLECTIVE ;  /* 0x000000000000791b */ /* 0x003fe20003800000 */
.L_x_8588:
[----:B------:R-:W-:Y:S01]  /*0ef0*/  HFMA2.MMA R41, -RZ, RZ, 0, 4.76837158203125e-07 ;  /* 0x00000008ff297435 */ /* 0x000fe200000001ff */
[----:B------:R-:W-:-:S05]  /*0f00*/  FADD.FTZ R45, R45, R30 ;  /* 0x0000001e2d2d7221 */ /* 0x000fca0000010000 */
[----:B------:R-:W-:-:S07]  /*0f10*/  MOV R44, R45 ;  /* 0x0000002d002c7202 */ /* 0x000fce0000000f00 */
[----:B------:R-:W-:Y:S05]  /*0f20*/  WARPSYNC.COLLECTIVE R39, `(.L_x_8589) ;  /* 0x0000000027087348 */ /* 0x000fea0003c00000 */
[----:B------:R0:W1:Y:S02]  /*0f30*/  SHFL.BFLY P3, R30, R44, R41, R40 ;  /* 0x0c0000292c1e7389 */ /* 0x0000640000060028 */
[----:B01----:R-:W-:Y:S01]  /*0f40*/  ENDCOLLECTIVE ;  /* 0x000000000000791b */ /* 0x003fe20003800000 */
.L_x_8589:
[----:B------:R-:W-:Y:S01]  /*0f50*/  HFMA2.MMA R41, -RZ, RZ, 0, 9.5367431640625e-07 ;  /* 0x00000010ff297435 */ /* 0x000fe200000001ff */
[----:B------:R-:W-:-:S05]  /*0f60*/  FADD.FTZ R42, R45, R30 ;  /* 0x0000001e2d2a7221 */ /* 0x000fca0000010000 */
[----:B------:R-:W-:-:S07]  /*0f70*/  MOV R44, R42 ;  /* 0x0000002a002c7202 */ /* 0x000fce0000000f00 */
[----:B------:R-:W-:Y:S05]  /*0f80*/  WARPSYNC.COLLECTIVE R39, `(.L_x_8590) ;  /* 0x0000000027087348 */ /* 0x000fea0003c00000 */
[----:B------:R0:W1:Y:S02]  /*0f90*/  SHFL.BFLY P3, R30, R44, R41, R40 ;  /* 0x0c0000292c1e7389 */ /* 0x0000640000060028 */
[----:B01----:R-:W-:Y:S01]  /*0fa0*/  ENDCOLLECTIVE ;  /* 0x000000000000791b */ /* 0x003fe20003800000 */
.L_x_8590:
        /* <DEDUP_REMOVED lines=23> */
.L_x_8591:
[----:B------:R-:W-:Y:S01]  /*1120*/  HFMA2.MMA R41, -RZ, RZ, 0, 1.1920928955078125e-07 ;  /* 0x00000002ff297435 */ /* 0x000fe200000001ff */
[----:B------:R-:W-:-:S05]  /*1130*/  FADD.FTZ R45, R44, R30 ;  /* 0x0000001e2c2d7221 */ /* 0x000fca0000010000 */
[----:B------:R-:W-:-:S07]  /*1140*/  MOV R44, R45 ;  /* 0x0000002d002c7202 */ /* 0x000fce0000000f00 */
[----:B------:R-:W-:Y:S05]  /*1150*/  WARPSYNC.COLLECTIVE R39, `(.L_x_8592) ;  /* 0x0000000027087348 */ /* 0x000fea0003c00000 */
[----:B------:R0:W1:Y:S02]  /*1160*/  SHFL.BFLY P3, R30, R44, R41, R40 ;  /* 0x0c0000292c1e7389 */ /* 0x0000640000060028 */
[----:B01----:R-:W-:Y:S01]  /*1170*/  ENDCOLLECTIVE ;  /* 0x000000000000791b */ /* 0x003fe20003800000 */
.L_x_8592:
[----:B------:R-:W-:Y:S01]  /*1180*/  HFMA2.MMA R41, -RZ, RZ, 0, 2.384185791015625e-07 ;  /* 0x00000004ff297435 */ /* 0x000fe200000001ff */
[----:B------:R-:W-:-:S05]  /*1190*/  FADD.FTZ R45, R45, R30 ;  /* 0x0000001e2d2d7221 */ /* 0x000fca0000010000 */
[----:B------:R-:W-:-:S07]  /*11a0*/  MOV R44, R45 ;  /* 0x0000002d002c7202 */ /* 0x000fce0000000f00 */
[----:B------:R-:W-:Y:S05]  /*11b0*/  WARPSYNC.COLLECTIVE R39, `(.L_x_8593) ;  /* 0x0000000027087348 */ /* 0x000fea0003c00000 */
[----:B------:R0:W1:Y:S02]  /*11c0*/  SHFL.BFLY P3, R30, R44, R41, R40 ;  /* 0x0c0000292c1e7389 */ /* 0x0000640000060028 */
[----:B01----:R-:W-:Y:S01]  /*11d0*/  ENDCOLLECTIVE ;  /* 0x000000000000791b */ /* 0x003fe20003800000 */
.L_x_8593:
[----:B------:R-:W-:Y:S01]  /*11e0*/  HFMA2.MMA R41, -RZ, RZ, 0, 4.76837158203125e-07 ;  /* 0x00000008ff297435 */ /* 0x000fe200000001ff */
[----:B------:R-:W-:-:S05]  /*11f0*/  FADD.FTZ R42, R45, R30 ;  /* 0x0000001e2d2a7221 */ /* 0x000fca0000010000 */
[----:B------:R-:W-:-:S07]  /*1200*/  MOV R44, R42 ;  /* 0x0000002a002c7202 */ /* 0x000fce0000000f00 */
[----:B------:R-:W-:Y:S05]  /*1210*/  WARPSYNC.COLLECTIVE R39, `(.L_x_8594) ;  /* 0x0000000027087348 */ /* 0x000fea0003c00000 */
[----:B------:R0:W1:Y:S02]  /*1220*/  SHFL.BFLY P3, R30, R44, R41, R40 ;  /* 0x0c0000292c1e7389 */ /* 0x0000640000060028 */
[----:B01----:R-:W-:Y:S01]  /*1230*/  ENDCOLLECTIVE ;  /* 0x000000000000791b */ /* 0x003fe20003800000 */
.L_x_8594:
[----:B------:R-:W-:Y:S01]  /*1240*/  HFMA2.MMA R41, -RZ, RZ, 0, 9.5367431640625e-07 ;  /* 0x00000010ff297435 */ /* 0x000fe200000001ff */
[----:B------:R-:W-:-:S05]  /*1250*/  FADD.FTZ R42, R42, R30 ;  /* 0x0000001e2a2a7221 */ /* 0x000fca0000010000 */
[----:B------:R-:W-:-:S07]  /*1260*/  MOV R44, R42 ;  /* 0x0000002a002c7202 */ /* 0x000fce0000000f00 */
[----:B------:R-:W-:Y:S05]  /*1270*/  WARPSYNC.COLLECTIVE R39, `(.L_x_8595) ;  /* 0x0000000027087348 */ /* 0x000fea0003c00000 */
[----:B------:R0:W1:Y:S02]  /*1280*/  SHFL.BFLY P3, R30, R44, R41, R40 ;  /* 0x0c0000292c1e7389 */ /* 0x0000640000060028 */
[----:B01----:R-:W-:Y:S01]  /*1290*/  ENDCOLLECTIVE ;  /* 0x000000000000791b */ /* 0x003fe20003800000 */
.L_x_8595:
[----:B------:R-:W-:Y:S05]  /*12a0*/  BRA `(.L_x_8596) ;  /* 0xfffffff400f47947 */ /* 0x000fea000383ffff */
.L_x_8597:
        /* <DEDUP_REMOVED lines=13> */
.L_x_9641:


//--------------------- .text._ZN10layer_norm13ln_fwd_kernelINS_13Kernel_traitsIfffffjLj256ELj1ELj4ELj1ELj16ENS_18Kernel_traits_baseILj256EfffffjLj128EEEEELb0ELb0ELb1ELb0EEEvNS_9FwdParamsE --------------------------
	.section	.text._ZN10layer_norm13ln_fwd_kernelINS_13Kernel_traitsIfffffjLj256ELj1ELj4ELj1ELj16ENS_18Kernel_traits_baseILj256EfffffjLj128EEEEELb0ELb0ELb1ELb0EEEvNS_9FwdParamsE,"ax",@progbits
	.align	128
        .global         _ZN10layer_norm13ln_fwd_kernelINS_13Kernel_traitsIfffffjLj256ELj1ELj4ELj1ELj16ENS_18Kernel_traits_baseILj256EfffffjLj128EEEEELb0ELb0ELb1ELb0EEEvNS_9FwdParamsE
        .type           _ZN10layer_norm13ln_fwd_kernelINS_13Kernel_traitsIfffffjLj256ELj1ELj4ELj1ELj16ENS_18Kernel_traits_baseILj256EfffffjLj128EEEEELb0ELb0ELb1ELb0EEEvNS_9FwdParamsE,@function
        .size           _ZN10layer_norm13ln_fwd_kernelINS_13Kernel_traitsIfffffjLj256ELj1ELj4ELj1ELj16ENS_18Kernel_traits_baseILj256EfffffjLj128EEEEELb0ELb0ELb1ELb0EEEvNS_9FwdParamsE,(.L_x_9642 - _ZN10layer_norm13ln_fwd_kernelINS_13Kernel_traitsIfffffjLj256ELj1ELj4ELj1ELj16ENS_18Kernel_traits_baseILj256EfffffjLj128EEEEELb0ELb0ELb1ELb0EEEvNS_9FwdParamsE)
        .other          _ZN10layer_norm13ln_fwd_kernelINS_13Kernel_traitsIfffffjLj256ELj1ELj4ELj1ELj16ENS_18Kernel_traits_baseILj256EfffffjLj128EEEEELb0ELb0ELb1ELb0EEEvNS_9FwdParamsE,@"STO_CUDA_ENTRY STV_DEFAULT"
_ZN10layer_norm13ln_fwd_kernelINS_13Kernel_traitsIfffffjLj256ELj1ELj4ELj1ELj16ENS_18Kernel_traits_baseILj256EfffffjLj128EEEEELb0ELb0ELb1ELb0EEEvNS_9FwdParamsE:
.text._ZN10layer_norm13ln_fwd_kernelINS_13Kernel_traitsIfffffjLj256ELj1ELj4ELj1ELj16ENS_18Kernel_traits_baseILj256EfffffjLj128EEEEELb0ELb0ELb1ELb0EEEvNS_9FwdParamsE:
        /* <DEDUP_REMOVED lines=29> */
.L_x_8599:
[----:B------:R-:W-:Y:S05]  /*01d0*/  BSYNC B0 ;  /* 0x0000000000007941 */ /* 0x000fea0003800000 */
.L_x_8598:
[----:B------:R-:W-:Y:S04]  /*01e0*/  BSSY B0, `(.L_x_8600) ;  /* 0x000000d000007945 */ /* 0x000fe80003800000 */
[----:B------:R-:W-:Y:S05]  /*01f0*/  @!P4 BRA `(.L_x_8601) ;  /* 0x00000000002cc947 */ /* 0x000fea0003800000 */
[----:B------:R-:W1:Y:S01]  /*0200*/  LDC.64 R16, c[0x0][0x260] ;  /* 0x00009800ff107b82 */ /* 0x000e620000000a00 */
[----:B------:R-:W-:Y:S01]  /*0210*/  ULDC.64 UR6, c[0x0][0x2c8] ;  /* 0x0000b20000067ab9 */ /* 0x000fe20000000a00 */
[----:B------:R-:W-:Y:S02]  /*0220*/  CS2R R14, SRZ ;  /* 0x00000000000e7805 */ /* 0x000fe4000001ff00 */
[----:B------:R-:W-:Y:S02]  /*0230*/  ISETP.NE.U32.AND P0, PT, RZ, UR6, PT ;  /* 0x00000006ff007c0c */ /* 0x000fe4000bf05070 */
[----:B0-----:R-:W-:Y:S02]  /*0240*/  CS2R R12, SRZ ;  /* 0x00000000000c7805 */ /* 0x001fe4000001ff00 */
[----:B------:R-:W-:-:S13]  /*0250*/  ISETP.NE.AND.EX P0, PT, RZ, UR7, PT, P0 ;  /* 0x00000007ff007c0c */ /* 0x000fda000bf05300 */
[C---:B------:R-:W-:Y:S01]  /*0260*/  @P0 LEA R20, P1, R19.reuse, UR6, 0x4 ;  /* 0x0000000613140c11 */ /* 0x040fe2000f8220ff */
[----:B-1----:R-:W-:-:S03]  /*0270*/  IMAD.WIDE.U32 R16, R19, 0x10, R16 ;  /* 0x0000001013107825 */ /* 0x002fc600078e0010 */
[----:B------:R-:W-:-:S03]  /*0280*/  @P0 LEA.HI.X R21, R19, UR7, RZ, 0x4, P1 ;  /* 0x0000000713150c11 */ /* 0x000fc600088f24ff */
[----:B------:R-:W5:Y:S04]  /*0290*/  LDG.E.128 R16, desc[UR4][R16.64] ;  /* 0x0000000410107981 */ /* 0x000f68000c1e1d00 */
[----:B------:R1:W5:Y:S02]  /*02a0*/  @P0 LDG.E.128 R12, desc[UR4][R20.64] ;  /* 0x00000004140c0981 */ /* 0x000364000c1e1d00 */
.L_x_8601:
[----:B------:R-:W-:Y:S05]  /*02b0*/  BSYNC B0 ;  /* 0x0000000000007941 */ /* 0x000fea0003800000 */
.L_x_8600:
[----:B------:R-:W-:Y:S02]  /*02c0*/  ULDC UR6, c[0x0][0x214] ;  /* 0x0000850000067ab9 */ /* 0x000fe40000000800 */
[----:B------:R-:W-:-:S13]  /*02d0*/  ISETP.GE.AND P0, PT, R40, UR6, PT ;  /* 0x0000000628007c0c */ /* 0x000fda000bf06270 */
[----:B------:R-:W-:Y:S05]  /*02e0*/  @P0 EXIT ;  /* 0x000000000000094d */ /* 0x000fea0003800000 */
[----:B------:R-:W-:Y:S01]  /*02f0*/  ULDC.U8 UR6, c[0x0][0x2a0] ;  /* 0x0000a80000067ab9 */ /* 0x000fe20000000000 */
[----:B------:R-:W-:Y:S01]  /*0300*/  ULDC UR7, c[0x0][0x2d8] ;  /* 0x0000b60000077ab9 */ /* 0x000fe20000000800 */
[----:B------:R-:W-:Y:S01]  /*0310*/  ISETP.NE.AND P5, PT, RZ, UR6, PT ;  /* 0x00000006ff007c0c */ /* 0x000fe2000bfa5270 */
[----:B------:R-:W-:-:S12]  /*0320*/  ULDC UR6, c[0x0][0x29c] ;  /* 0x0000a70000067ab9 */ /* 0x000fd80000000800 */
.L_x_8627:
[----:B--2---:R-:W2:Y:S08]  /*0330*/  LDC.64 R36, c[0x0][0x280] ;  /* 0x0000a000ff247b82 */ /* 0x004eb00000000a00 */
[----:B------:R-:W3:Y:S08]  /*0340*/  LDC.64 R38, c[0x0][0x288] ;  /* 0x0000a200ff267b82 */ /* 0x000ef00000000a00 */
[----:B------:R-:W4:Y:S01]  /*0350*/  LDC R43, c[0x0][0x218] ;  /* 0x00008600ff2b7b82 */ /* 0x000f220000000800 */
[----:B--2---:R-:W-:-:S05]  /*0360*/  IMAD.WIDE R36, R40, 0x4, R36 ;  /* 0x0000000428247825 */ /* 0x004fca00078e0224 */
[----:B------:R-:W2:Y:S01]  /*0370*/  LDG.E R0, desc[UR4][R36.64] ;  /* 0x0000000424007981 */ /* 0x000ea2000c1e1900 */
[----:B---3--:R-:W-:-:S05]  /*0380*/  IMAD.WIDE R38, R40, 0x4, R38 ;  /* 0x0000000428267825 */ /* 0x008fca00078e0226 */
[----:B-----5:R3:W5:Y:S01]  /*0390*/  LDG.E R44, desc[UR4][R38.64] ;  /* 0x00000004262c7981 */ /* 0x020762000c1e1900 */
[----:B------:R-:W-:Y:S01]  /*03a0*/  BSSY B0, `(.L_x_8602) ;  /* 0x000003e000007945 */ /* 0x000fe20003800000 */
[----:B----4-:R-:W-:-:S05]  /*03b0*/  IMAD R42, R40, R43, RZ ;  /* 0x0000002b282a7224 */ /* 0x010fca00078e02ff */
[----:B------:R-:W-:-:S04]  /*03c0*/  SHF.R.S32.HI R45, RZ, 0x1f, R42 ;  /* 0x0000001fff2d7819 */ /* 0x000fc8000001142a */
[----:B------:R-:W-:Y:S01]  /*03d0*/  LEA.HI R47, R45, R42, RZ, 0x2 ;  /* 0x0000002a2d2f7211 */ /* 0x000fe200078f10ff */
[----:B------:R-:W-:Y:S01]  /*03e0*/  HFMA2.MMA R45, -RZ, RZ, 0, 0 ;  /* 0x00000000ff2d7435 */ /* 0x000fe200000001ff */
[----:B------:R-:W-:Y:S02]  /*03f0*/  SHF.R.S32.HI R42, RZ, 0x1f, R40 ;  /* 0x0000001fff2a7819 */ /* 0x000fe40000011428 */
[----:B------:R-:W-:Y:S02]  /*0400*/  LEA.HI.SX32 R47, R47, R2, 0x1e ;  /* 0x000000022f2f7211 */ /* 0x000fe400078ff2ff */
[----:B--2---:R-:W-:-:S13]  /*0410*/  ISETP.GE.AND P2, PT, R0, 0x1, PT ;  /* 0x000000010000780c */ /* 0x004fda0003f46270 */
[----:B------:R-:W-:Y:S02]  /*0420*/  @P2 IADD3 R46, R0, -0x1, RZ ;  /* 0xffffffff002e2810 */ /* 0x000fe40007ffe0ff */
[----:B------:R-:W-:-:S03]  /*0430*/  @P2 LOP3.LUT R2, R41, 0x1f, RZ, 0xc0, !PT ;  /* 0x0000001f29022812 */ /* 0x000fc600078ec0ff */
[----:B------:R-:W-:-:S05]  /*0440*/  @P2 IMAD R46, R46, R43, RZ ;  /* 0x0000002b2e2e2224 */ /* 0x000fca00078e02ff */
[----:B------:R-:W-:-:S04]  /*0450*/  @P2 SHF.R.S32.HI R49, RZ, 0x1f, R46 ;  /* 0x0000001fff312819 */ /* 0x000fc8000001142e */
[----:B------:R-:W-:-:S04]  /*0460*/  @P2 LEA.HI R49, R49, R46, RZ, 0x2 ;  /* 0x0000002e31312211 */ /* 0x000fc800078f10ff */
[----:B------:R-:W-:Y:S01]  /*0470*/  @P2 LEA.HI.SX32 R45, R49, R2, 0x1e ;  /* 0x00000002312d2211 */ /* 0x000fe200078ff2ff */
[----:B---3--:R-:W-:Y:S06]  /*0480*/  @!P3 BRA `(.L_x_8603) ;  /* 0x0000000000bcb947 */ /* 0x008fec0003800000 */
[----:B------:R-:W2:Y:S01]  /*0490*/  LDC.64 R38, c[0x0][0x230] ;  /* 0x00008c00ff267b82 */ /* 0x000ea20000000a00 */
[----:B------:R-:W-:-:S07]  /*04a0*/  ISETP.GT.AND P6, PT, R0, RZ, PT ;  /* 0x000000ff0000720c */ /* 0x000fce0003fc4270 */
[----:B------:R-:W3:Y:S08]  /*04b0*/  @P2 LDC.64 R30, c[0x0][0x220] ;  /* 0x00008800ff1e2b82 */ /* 0x000ef00000000a00 */
[----:B------:R-:W4:Y:S01]  /*04c0*/  LDC.64 R36, c[0x0][0x238] ;  /* 0x00008e00ff247b82 */ /* 0x000f220000000a00 */
[----:B--2---:R-:W-:-:S04]  /*04d0*/  ISETP.NE.U32.AND P0, PT, R38, RZ, PT ;  /* 0x000000ff2600720c */ /* 0x004fc80003f05070 */
[----:B------:R-:W-:-:S13]  /*04e0*/  ISETP.NE.AND.EX P0, PT, R39, RZ, PT, P0 ;  /* 0x000000ff2700720c */ /* 0x000fda0003f05300 */
[----:B------:R-:W2:Y:S02]  /*04f0*/  @P0 LDC.64 R48, c[0x0][0x230] ;  /* 0x00008c00ff300b82 */ /* 0x000ea40000000a00 */
[----:B--2---:R-:W-:-:S05]  /*0500*/  @P0 IMAD.WIDE.U32 R48, R47, 0x10, R48 ;  /* 0x000000102f300825 */ /* 0x004fca00078e0030 */
[----:B-1----:R-:W2:Y:S01]  /*0510*/  @P0 LDG.E.128 R20, desc[UR4][R48.64] ;  /* 0x0000000430140981 */ /* 0x002ea2000c1e1d00 */
[----:B------:R-:W-:Y:S01]  /*0520*/  @!P6 ISETP.NE.U32.AND P1, PT, R38, RZ, PT ;  /* 0x000000ff2600e20c */ /* 0x000fe20003f25070 */
[----:B---3--:R-:W-:-:S03]  /*0530*/  @P2 IMAD.WIDE.U32 R30, R45, 0x10, R30 ;  /* 0x000000102d1e2825 */ /* 0x008fc600078e001e */
[----:B------:R-:W-:Y:S02]  /*0540*/  @!P6 ISETP.NE.AND.EX P1, PT, R39, RZ, PT, P1 ;  /* 0x000000ff2700e20c */ /* 0x000fe40003f25310 */
[----:B------:R1:W5:Y:S01]  /*0550*/  @P2 LDG.E.128 R24, desc[UR4][R30.64] ;  /* 0x000000041e182981 */ /* 0x000362000c1e1d00 */
[----:B------:R-:W-:Y:S01]  /*0560*/  BSSY B1, `(.L_x_8604) ;  /* 0x000000f000017945 */ /* 0x000fe20003800000 */
[----:B----4-:R-:W-:Y:S01]  /*0570*/  IMAD.WIDE.U32 R36, R47, 0x10, R36 ;  /* 0x000000102f247825 */ /* 0x010fe200078e0024 */
[----:B--2---:R-:W-:Y:S02]  /*0580*/  @!P6 FSEL R28, R20, RZ, P1 ;  /* 0x000000ff141ce208 */ /* 0x004fe40000800000 */
[----:B------:R-:W-:-:S04]  /*0590*/  @!P6 ISETP.NE.U32.AND P1, PT, R38, RZ, PT ;  /* 0x000000ff2600e20c */ /* 0x000fc80003f25070 */
[----:B------:R-:W-:-:S04]  /*05a0*/  @!P6 ISETP.NE.AND.EX P1, PT, R39, RZ, PT, P1 ;  /* 0x000000ff2700e20c */ /* 0x000fc80003f25310 */
[----:B------:R-:W-:Y:S02]  /*05b0*/  @!P6 FSEL R29, R21, RZ, P1 ;  /* 0x000000ff151de208 */ /* 0x000fe40000800000 */
[----:B------:R-:W-:-:S04]  /*05c0*/  @!P6 ISETP.NE.U32.AND P1, PT, R38, RZ, PT ;  /* 0x000000ff2600e20c */ /* 0x000fc80003f25070 */
[----:B------:R-:W-:-:S04]  /*05d0*/  @!P6 ISETP.NE.AND.EX P1, PT, R39, RZ, PT, P1 ;  /* 0x000000ff2700e20c */ /* 0x000fc80003f25310 */
[----:B-1----:R-:W-:Y:S02]  /*05e0*/  @!P6 FSEL R30, R22, RZ, P1 ;  /* 0x000000ff161ee208 */ /* 0x002fe40000800000 */
[----:B------:R-:W-:-:S04]  /*05f0*/  @!P6 ISETP.NE.U32.AND P1, PT, R38, RZ, PT ;  /* 0x000000ff2600e20c */ /* 0x000fc80003f25070 */
[----:B------:R-:W-:-:S04]  /*0600*/  @!P6 ISETP.NE.AND.EX P1, PT, R39, RZ, PT, P1 ;  /* 0x000000ff2700e20c */ /* 0x000fc80003f25310 */
[----:B------:R-:W-:Y:S01]  /*0610*/  @!P6 FSEL R31, R23, RZ, P1 ;  /* 0x000000ff171fe208 */ /* 0x000fe20000800000 */
[----:B------:R-:W-:Y:S08]  /*0620*/  @!P6 BRA `(.L_x_8605) ;  /* 0x000000000008e947 */ /* 0x000ff00003800000 */
[----:B-----5:R-:W-:-:S04]  /*0630*/  FMUL.FTZ R28, R24, UR6 ;  /* 0x00000006181c7c20 */ /* 0x020fc80008410000 */
[----:B------:R-:W-:-:S07]  /*0640*/  @P0 FADD.FTZ R28, R20, R28 ;  /* 0x0000001c141c0221 */ /* 0x000fce0000010000 */
.L_x_8605:
[----:B------:R-:W-:Y:S05]  /*0650*/  BSYNC B1 ;  /* 0x0000000000017941 */ /* 0x000fea0003800000 */
.L_x_8604:
[----:B------:R-:W-:Y:S04]  /*0660*/  BSSY B1, `(.L_x_8606) ;  /* 0x0000004000017945 */ /* 0x000fe80003800000 */
[----:B------:R-:W-:Y:S05]  /*0670*/  @!P6 BRA `(.L_x_8607) ;  /* 0x000000000008e947 */ /* 0x000fea0003800000 */
[----:B-----5:R-:W-:-:S04]  /*0680*/  FMUL.FTZ R29, R25, UR6 ;  /* 0x00000006191d7c20 */ /* 0x020fc80008410000 */
[----:B------:R-:W-:-:S07]  /*0690*/  @P0 FADD.FTZ R29, R21, R29 ;  /* 0x0000001d151d0221 */ /* 0x000fce0000010000 */
.L_x_8607:
[----:B------:R-:W-:Y:S05]  /*06a0*/  BSYNC B1 ;  /* 0x0000000000017941 */ /* 0x000fea0003800000 */
.L_x_8606:
[----:B------:R-:W-:Y:S04]  /*06b0*/  BSSY B1, `(.L_x_8608) ;  /* 0x0000004000017945 */ /* 0x000fe80003800000 */
[----:B------:R-:W-:Y:S05]  /*06c0*/  @!P6 BRA `(.L_x_8609) ;  /* 0x000000000008e947 */ /* 0x000fea0003800000 */
[----:B-----5:R-:W-:-:S04]  /*06d0*/  FMUL.FTZ R30, R26, UR6 ;  /* 0x000000061a1e7c20 */ /* 0x020fc80008410000 */
[----:B------:R-:W-:-:S07]  /*06e0*/  @P0 FADD.FTZ R30, R22, R30 ;  /* 0x0000001e161e0221 */ /* 0x000fce0000010000 */
.L_x_8609:
[----:B------:R-:W-:Y:S05]  /*06f0*/  BSYNC B1 ;  /* 0x0000000000017941 */ /* 0x000fea0003800000 */
.L_x_8608:
[----:B------:R-:W-:Y:S04]  /*0700*/  BSSY B1, `(.L_x_8610) ;  /* 0x0000004000017945 */ /* 0x000fe80003800000 */
[----:B------:R-:W-:Y:S05]  /*0710*/  @!P6 BRA `(.L_x_8611) ;  /* 0x000000000008e947 */ /* 0x000fea0003800000 */
[----:B-----5:R-:W-:-:S04]  /*0720*/  FMUL.FTZ R31, R27, UR6 ;  /* 0x000000061b1f7c20 */ /* 0x020fc80008410000 */
[----:B------:R-:W-:-:S07]  /*0730*/  @P0 FADD.FTZ R31, R23, R31 ;  /* 0x0000001f171f0221 */ /* 0x000fce0000010000 */
.L_x_8611:
[----:B------:R-:W-:Y:S05]  /*0740*/  BSYNC B1 ;  /* 0x0000000000017941 */ /* 0x000fea0003800000 */
.L_x_8610:
[----:B------:R2:W-:Y:S01]  /*0750*/  STG.E.128 desc[UR4][R36.64], R28 ;  /* 0x0000001c24007986 */ /* 0x0005e2000c101d04 */
[----:B------:R-:W-:Y:S02]  /*0760*/  IADD3 R45, R45, 0x20, RZ ;  /* 0x000000202d2d7810 */ /* 0x000fe40007ffe0ff */
[----:B------:R-:W-:-:S07]  /*0770*/  IADD3 R47, R47, 0x20, RZ ;  /* 0x000000202f2f7810 */ /* 0x000fce0007ffe0ff */
.L_x_8603:
[----:B------:R-:W-:Y:S05]  /*0780*/  BSYNC B0 ;  /* 0x0000000000007941 */ /* 0x000fea0003800000 */
.L_x_8602:
[----:B------:R-:W-:Y:S04]  /*0790*/  BSSY B0, `(.L_x_8612) ;  /* 0x000002f000007945 */ /* 0x000fe80003800000 */
[----:B------:R-:W-:Y:S05]  /*07a0*/  @!P4 BRA `(.L_x_8613) ;  /* 0x0000000000b4c947 */ /* 0x000fea0003800000 */
[----:B--2---:R-:W2:Y:S08]  /*07b0*/  LDC.64 R36, c[0x0][0x230] ;  /* 0x00008c00ff247b82 */ /* 0x004eb00000000a00 */
[----:B------:R-:W3:Y:S01]  /*07c0*/  @P2 LDC.64 R38, c[0x0][0x220] ;  /* 0x00008800ff262b82 */ /* 0x000ee20000000a00 */
[----:B------:R-:W-:-:S07]  /*07d0*/  ISETP.GT.AND P6, PT, R0, RZ, PT ;  /* 0x000000ff0000720c */ /* 0x000fce0003fc4270 */
[----:B------:R-:W4:Y:S01]  /*07e0*/  LDC.64 R48, c[0x0][0x238] ;  /* 0x00008e00ff307b82 */ /* 0x000f220000000a00 */
[----:B--2---:R-:W-:-:S04]  /*07f0*/  ISETP.NE.U32.AND P0, PT, R36, RZ, PT ;  /* 0x000000ff2400720c */ /* 0x004fc80003f05070 */
[----:B------:R-:W-:-:S13]  /*0800*/  ISETP.NE.AND.EX P0, PT, R37, RZ, PT, P0 ;  /* 0x000000ff2500720c */ /* 0x000fda0003f05300 */
[----:B------:R-:W2:Y:S02]  /*0810*/  @P0 LDC.64 R34, c[0x0][0x230] ;  /* 0x00008c00ff220b82 */ /* 0x000ea40000000a00 */
[----:B--2---:R-:W-:-:S05]  /*0820*/  @P0 IMAD.WIDE.U32 R34, R47, 0x10, R34 ;  /* 0x000000102f220825 */ /* 0x004fca00078e0022 */
[----:B-1----:R-:W2:Y:S01]  /*0830*/  @P0 LDG.E.128 R20, desc[UR4][R34.64] ;  /* 0x0000000422140981 */ /* 0x002ea2000c1e1d00 */
[----:B---3--:R-:W-:Y:S01]  /*0840*/  @P2 IMAD.WIDE.U32 R38, R45, 0x10, R38 ;  /* 0x000000102d262825 */ /* 0x008fe200078e0026 */
[----:B------:R-:W-:-:S04]  /*0850*/  @!P6 ISETP.NE.U32.AND P1, PT, R36, RZ, PT ;  /* 0x000000ff2400e20c */ /* 0x000fc80003f25070 */
[----:B-----5:R1:W5:Y:S01]  /*0860*/  @P2 LDG.E.128 R24, desc[UR4][R38.64] ;  /* 0x0000000426182981 */ /* 0x020362000c1e1d00 */
[----:B------:R-:W-:Y:S01]  /*0870*/  @!P6 ISETP.NE.U32.AND P2, PT, R36, RZ, PT ;  /* 0x000000ff2400e20c */ /* 0x000fe20003f45070 */
[----:B------:R-:W-:Y:S01]  /*0880*/  BSSY B1, `(.L_x_8614) ;  /* 0x000000f000017945 */ /* 0x000fe20003800000 */
[C---:B------:R-:W-:Y:S02]  /*0890*/  @!P6 ISETP.NE.AND.EX P1, PT, R37.reuse, RZ, PT, P1 ;  /* 0x000000ff2500e20c */ /* 0x040fe40003f25310 */
[----:B------:R-:W-:Y:S02]  /*08a0*/  @!P6 ISETP.NE.AND.EX P2, PT, R37, RZ, PT, P2 ;  /* 0x000000ff2500e20c */ /* 0x000fe40003f45320 */
[----:B--2---:R-:W-:Y:S02]  /*08b0*/  @!P6 FSEL R33, R21, RZ, P1 ;  /* 0x000000ff1521e208 */ /* 0x004fe40000800000 */
[----:B------:R-:W-:Y:S02]  /*08c0*/  @!P6 FSEL R34, R22, RZ, P2 ;  /* 0x000000ff1622e208 */ /* 0x000fe40001000000 */
[----:B------:R-:W-:-:S02]  /*08d0*/  @!P6 ISETP.NE.U32.AND P1, PT, R36, RZ, PT ;  /* 0x000000ff2400e20c */ /* 0x000fc40003f25070 */
[----:B------:R-:W-:Y:S02]  /*08e0*/  @!P6 ISETP.NE.U32.AND P2, PT, R36, RZ, PT ;  /* 0x000000ff2400e20c */ /* 0x000fe40003f45070 */
[C---:B------:R-:W-:Y:S02]  /*08f0*/  @!P6 ISETP.NE.AND.EX P1, PT, R37.reuse, RZ, PT, P1 ;  /* 0x000000ff2500e20c */ /* 0x040fe40003f25310 */
[----:B------:R-:W-:Y:S01]  /*0900*/  @!P6 ISETP.NE.AND.EX P2, PT, R37, RZ, PT, P2 ;  /* 0x000000ff2500e20c */ /* 0x000fe20003f45320 */
[----:B----4-:R-:W-:Y:S01]  /*0910*/  IMAD.WIDE.U32 R36, R47, 0x10, R48 ;  /* 0x000000102f247825 */ /* 0x010fe200078e0030 */
[----:B------:R-:W-:Y:S02]  /*0920*/  @!P6 FSEL R35, R23, RZ, P1 ;  /* 0x000000ff1723e208 */ /* 0x000fe40000800000 */
[----:B------:R-:W-:Y:S01]  /*0930*/  @!P6 FSEL R32, R20, RZ, P2 ;  /* 0x000000ff1420e208 */ /* 0x000fe20001000000 */
[----:B-1----:R-:W-:Y:S08]  /*0940*/  @!P6 BRA `(.L_x_8615) ;  /* 0x000000000008e947 */ /* 0x002ff00003800000 */
[----:B-----5:R-:W-:-:S04]  /*0950*/  FMUL.FTZ R32, R24, UR6 ;  /* 0x0000000618207c20 */ /* 0x020fc80008410000 */
[----:B------:R-:W-:-:S07]  /*0960*/  @P0 FADD.FTZ R32, R20, R32 ;  /* 0x0000002014200221 */ /* 0x000fce0000010000 */
.L_x_8615:
[----:B------:R-:W-:Y:S05]  /*0970*/  BSYNC B1 ;  /* 0x0000000000017941 */ /* 0x000fea0003800000 */
.L_x_8614:
[----:B------:R-:W-:Y:S04]  /*0980*/  BSSY B1, `(.L_x_8616) ;  /* 0x0000004000017945 */ /* 0x000fe80003800000 */
[----:B------:R-:W-:Y:S05]  /*0990*/  @!P6 BRA `(.L_x_8617) ;  /* 0x000000000008e947 */ /* 0x000fea0003800000 */
[----:B-----5:R-:W-:-:S04]  /*09a0*/  FMUL.FTZ R33, R25, UR6 ;  /* 0x0000000619217c20 */ /* 0x020fc80008410000 */
[----:B------:R-:W-:-:S07]  /*09b0*/  @P0 FADD.FTZ R33, R21, R33 ;  /* 0x0000002115210221 */ /* 0x000fce0000010000 */
.L_x_8617:
[----:B------:R-:W-:Y:S05]  /*09c0*/  BSYNC B1 ;  /* 0x0000000000017941 */ /* 0x000fea0003800000 */
.L_x_8616:
[----:B------:R-:W-:Y:S04]  /*09d0*/  BSSY B1, `(.L_x_8618) ;  /* 0x0000004000017945 */ /* 0x000fe80003800000 */
[----:B------:R-:W-:Y:S05]  /*09e0*/  @!P6 BRA `(.L_x_8619) ;  /* 0x000000000008e947 */ /* 0x000fea0003800000 */
[----:B-----5:R-:W-:-:S04]  /*09f0*/  FMUL.FTZ R34, R26, UR6 ;  /* 0x000000061a227c20 */ /* 0x020fc80008410000 */
[----:B------:R-:W-:-:S07]  /*0a00*/  @P0 FADD.FTZ R34, R22, R34 ;  /* 0x0000002216220221 */ /* 0x000fce0000010000 */
.L_x_8619:
[----:B------:R-:W-:Y:S05]  /*0a10*/  BSYNC B1 ;  /* 0x0000000000017941 */ /* 0x000fea0003800000 */
.L_x_8618:
[----:B------:R-:W-:Y:S04]  /*0a20*/  BSSY B1, `(.L_x_8620) ;  /* 0x0000004000017945 */ /* 0x000fe80003800000 */
[----:B------:R-:W-:Y:S05]  /*0a30*/  @!P6 BRA `(.L_x_8621) ;  /* 0x000000000008e947 */ /* 0x000fea0003800000 */
[----:B-----5:R-:W-:-:S04]  /*0a40*/  FMUL.FTZ R35, R27, UR6 ;  /* 0x000000061b237c20 */ /* 0x020fc80008410000 */
[----:B------:R-:W-:-:S07]  /*0a50*/  @P0 FADD.FTZ R35, R23, R35 ;  /* 0x0000002317230221 */ /* 0x000fce0000010000 */
.L_x_8621:
[----:B------:R-:W-:Y:S05]  /*0a60*/  BSYNC B1 ;  /* 0x0000000000017941 */ /* 0x000fea0003800000 */
.L_x_8620:
[----:B------:R3:W-:Y:S02]  /*0a70*/  STG.E.128 desc[UR4][R36.64], R32 ;  /* 0x0000002024007986 */ /* 0x0007e4000c101d04 */
.L_x_8613:
[----:B------:R-:W-:Y:S05]  /*0a80*/  BSYNC B0 ;  /* 0x0000000000007941 */ /* 0x000fea0003800000 */
.L_x_8612:
[----:B------:R-:W-:Y:S01]  /*0a90*/  FADD.FTZ R0, RZ, R28 ;  /* 0x0000001cff007221 */ /* 0x000fe20000010000 */
[----:B------:R-:W-:Y:S01]  /*0aa0*/  ISETP.GT.U32.AND P1, PT, R3, 0x3f, PT ;  /* 0x0000003f0300780c */ /* 0x000fe20003f24070 */
[----:B------:R-:W-:Y:S01]  /*0ab0*/  UMOV UR8, 0xffffffff ;  /* 0xffffffff00087882 */ /* 0x000fe20000000000 */
[----:B------:R-:W-:Y:S01]  /*0ac0*/  LOP3.LUT P0, RZ, R41, 0x1f, RZ, 0xc0, !PT ;  /* 0x0000001f29ff7812 */ /* 0x000fe2000780c0ff */
[----:B--23--:R-:W-:-:S04]  /*0ad0*/  FADD.FTZ R37, R29, R0 ;  /* 0x000000001d257221 */ /* 0x00cfc80000010000 */
        /* <DEDUP_REMOVED lines=19> */
[----:B---3--:R-:W-:-:S04]  /*0c10*/  FMUL.FTZ R45, R45, R46 ;  /* 0x0000002e2d2d7220 */ /* 0x008fc80000410000 */
[--C-:B------:R-:W-:Y:S01]  /*0c20*/  FADD.FTZ R0, R28, -R45.reuse ;  /* 0x8000002d1c007221 */ /* 0x100fe20000010000 */
[--C-:B------:R-:W-:Y:S01]  /*0c30*/  FADD.FTZ R37, R29, -R45.reuse ;  /* 0x8000002d1d257221 */ /* 0x100fe20000010000 */
        /* <DEDUP_REMOVED lines=24> */
.L_x_8639:
[----:B------:R-:W4:Y:S01]  /*0dc0*/  @!P0 LDC.64 R36, c[0x0][0x250] ;  /* 0x00009400ff248b82 */ /* 0x000f220000000a00 */
[----:B------:R-:W-:Y:S01]  /*0dd0*/  FMUL.FTZ R0, R45, R45 ;  /* 0x0000002d2d007220 */ /* 0x000fe20000410000 */
[----:B---3--:R-:W-:Y:S01]  /*0de0*/  FADD.FTZ R49, R50, R49 ;  /* 0x0000003132317221 */ /* 0x008fe20000010000 */
[----:B------:R-:W-:Y:S03]  /*0df0*/  BSSY B0, `(.L_x_8623) ;  /* 0x0000038000007945 */ /* 0x000fe60003800000 */
[----:B------:R-:W-:Y:S01]  /*0e00*/  FSEL R47, R0, RZ, P5 ;  /* 0x000000ff002f7208 */ /* 0x000fe20002800000 */
[----:B------:R-:W-:Y:S01]  /*0e10*/  FFMA.FTZ R46, R49, R46, UR7 ;  /* 0x00000007312e7e23 */ /* 0x000fe2000801002e */
[----:B------:R-:W3:Y:S03]  /*0e20*/  @!P0 LDC.64 R38, c[0x0][0x258] ;  /* 0x00009600ff268b82 */ /* 0x000ee60000000a00 */
[----:B------:R-:W-:-:S06]  /*0e30*/  FADD.FTZ R47, R46, R47 ;  /* 0x0000002f2e2f7221 */ /* 0x000fcc0000010000 */
[----:B------:R-:W0:Y:S01]  /*0e40*/  MUFU.RSQ R47, R47 ;  /* 0x0000002f002f7308 */ /* 0x000e220000001400 */
[----:B----4-:R-:W-:-:S04]  /*0e50*/  @!P0 LEA R36, P1, R40, R36, 0x2 ;  /* 0x0000002428248211 */ /* 0x010fc800078210ff */
[C---:B------:R-:W-:Y:S02]  /*0e60*/  @!P0 LEA.HI.X R37, R40.reuse, R37, R42, 0x2, P1 ;  /* 0x0000002528258211 */ /* 0x040fe400008f142a */
[----:B---3--:R-:W-:-:S03]  /*0e70*/  @!P0 LEA R38, P2, R40, R38, 0x2 ;  /* 0x0000002628268211 */ /* 0x008fc600078410ff */
[----:B------:R3:W-:Y:S01]  /*0e80*/  @!P0 STG.E desc[UR4][R36.64], R45 ;  /* 0x0000002d24008986 */ /* 0x0007e2000c101904 */
[----:B------:R-:W-:-:S05]  /*0e90*/  @!P0 LEA.HI.X R39, R40, R39, R42, 0x2, P2 ;  /* 0x0000002728278211 */ /* 0x000fca00010f142a */
[----:B0-----:R3:W-:Y:S01]  /*0ea0*/  @!P0 STG.E desc[UR4][R38.64], R47 ;  /* 0x0000002f26008986 */ /* 0x0017e2000c101904 */
[----:B-----5:R-:W-:-:S13]  /*0eb0*/  ISETP.GE.AND P0, PT, R44, 0x1, PT ;  /* 0x000000012c00780c */ /* 0x020fda0003f06270 */
[----:B---3--:R-:W-:Y:S05]  /*0ec0*/  @!P0 BRA `(.L_x_8624) ;  /* 0x0000000000a88947 */ /* 0x008fea0003800000 */
[----:B------:R-:W-:Y:S01]  /*0ed0*/  IADD3 R44, R44, -0x1, RZ ;  /* 0xffffffff2c2c7810 */ /* 0x000fe20007ffe0ff */
[----:B------:R-:W-:Y:S01]  /*0ee0*/  BSSY B1, `(.L_x_8625) ;  /* 0x0000018000017945 */ /* 0x000fe20003800000 */
[----:B------:R-:W-:Y:S02]  /*0ef0*/  LOP3.LUT R2, R41, 0x1f, RZ, 0xc0, !PT ;  /* 0x0000001f29027812 */ /* 0x000fe400078ec0ff */
[----:B------:R-:W-:Y:S01]  /*0f00*/  FSEL R45, R45, RZ, !P5 ;  /* 0x000000ff2d2d7208 */ /* 0x000fe20006800000 */
[----:B------:R-:W-:-:S05]  /*0f10*/  IMAD R44, R44, R43, RZ ;  /* 0x0000002b2c2c7224 */ /* 0x000fca00078e02ff */
        /* <DEDUP_REMOVED lines=20> */
.L_x_8626:
[----:B------:R-:W-:Y:S05]  /*1060*/  BSYNC B1 ;  /* 0x0000000000017941 */ /* 0x000fea0003800000 */
.L_x_8625:
        /* <DEDUP_REMOVED lines=14> */
[----:B------:R-:W-:-:S05]  /*1150*/  FFMA.FTZ R38, R18, R45, R14 ;  /* 0x0000002d12267223 */ /* 0x000fca000001000e */
[----:B------:R3:W-:Y:S02]  /*1160*/  STG.E.128 desc[UR4][R42.64], R36 ;  /* 0x000000242a007986 */ /* 0x0007e4000c101d04 */
.L_x_8624:
[----:B------:R-:W-:Y:S05]  /*1170*/  BSYNC B0 ;  /* 0x0000000000007941 */ /* 0x000fea0003800000 */
.L_x_8623:
[----:B0--3--:R-:W0:Y:S02]  /*1180*/  LDC.64 R36, c[0x0][0x210] ;  /* 0x00008400ff247b82 */ /* 0x009e240000000a00 */
[----:B0-----:R-:W-:-:S04]  /*1190*/  LEA R40, R36, R40, 0x2 ;  /* 0x0000002824287211 */ /* 0x001fc800078e10ff */
[----:B------:R-:W-:-:S13]  /*11a0*/  ISETP.GE.AND P0, PT, R40, R37, PT ;  /* 0x000000252800720c */ /* 0x000fda0003f06270 */
[----:B------:R-:W-:Y:S05]  /*11b0*/  @!P0 BRA `(.L_x_8627) ;  /* 0xfffffff0005c8947 */ /* 0x000fea000383ffff */
[----:B------:R-:W-:Y:S05]  /*11c0*/  EXIT ;  /* 0x000000000000794d */ /* 0x000fea0003800000 */
.L_x_8622:
        /* <DEDUP_REMOVED lines=8> */
.L_x_8629:
[----:B------:R-:W-:Y:S05]  /*1250*/  BSYNC B0 ;  /* 0x0000000000007941 */ /* 0x000fea0003800000 */
.L_x_8628:
        /* <DEDUP_REMOVED lines=10> */
.L_x_8630:
[----:B------:R-:W-:Y:S01]  /*1300*/  HFMA2.MMA R38, -RZ, RZ, 0, 2.384185791015625e-07 ;  /* 0x00000004ff267435 */ /* 0x000fe200000001ff */
[----:B------:R-:W-:-:S05]  /*1310*/  MOV R0, R51 ;  /* 0x0000003300007202 */ /* 0x000fca0000000f00 */
[----:B------:R-:W-:-:S05]  /*1320*/  FADD.FTZ R48, R47, R0 ;  /* 0x000000002f307221 */ /* 0x000fca0000010000 */
[----:B------:R-:W-:-:S07]  /*1330*/  MOV R53, R48 ;  /* 0x0000003000357202 */ /* 0x000fce0000000f00 */
[----:B------:R-:W-:Y:S05]  /*1340*/  WARPSYNC.COLLECTIVE R36, `(.L_x_8631) ;  /* 0x0000000024087348 */ /* 0x000fea0003c00000 */
[----:B------:R0:W1:Y:S02]  /*1350*/  SHFL.BFLY P2, R51, R53, R38, R37 ;  /* 0x0c00002635337389 */ /* 0x0000640000040025 */
[----:B01----:R-:W-:Y:S01]  /*1360*/  ENDCOLLECTIVE ;  /* 0x000000000000791b */ /* 0x003fe20003800000 */
.L_x_8631:
[----:B------:R-:W-:Y:S01]  /*1370*/  HFMA2.MMA R38, -RZ, RZ, 0, 4.76837158203125e-07 ;  /* 0x00000008ff267435 */ /* 0x000fe200000001ff */
[----:B------:R-:W-:-:S04]  /*1380*/  IMAD.MOV.U32 R45, RZ, RZ, R51 ;  /* 0x000000ffff2d7224 */ /* 0x000fc800078e0033 */
[----:B------:R-:W-:-:S05]  /*1390*/  FADD.FTZ R49, R48, R45 ;  /* 0x0000002d30317221 */ /* 0x000fca0000010000 */
[----:B------:R-:W-:-:S07]  /*13a0*/  MOV R53, R49 ;  /* 0x0000003100357202 */ /* 0x000fce0000000f00 */
[----:B------:R-:W-:Y:S05]  /*13b0*/  WARPSYNC.COLLECTIVE R36, `(.L_x_8632) ;  /* 0x0000000024087348 */ /* 0x000fea0003c00000 */
[----:B------:R0:W1:Y:S02]  /*13c0*/  SHFL.BFLY P2, R51, R53, R38, R37 ;  /* 0x0c00002635337389 */ /* 0x0000640000040025 */
[----:B01----:R-:W-:Y:S01]  /*13d0*/  ENDCOLLECTIVE ;  /* 0x000000000000791b */ /* 0x003fe20003800000 */
.L_x_8632:
[----:B------:R-:W-:Y:S01]  /*13e0*/  HFMA2.MMA R38, -RZ, RZ, 0, 9.5367431640625e-07 ;  /* 0x00000010ff267435 */ /* 0x000fe200000001ff */
[----:B------:R-:W-:-:S05]  /*13f0*/  MOV R0, R51 ;  /* 0x0000003300007202 */ /* 0x000fca0000000f00 */
[----:B------:R-:W-:-:S05]  /*1400*/  FADD.FTZ R50, R49, R0 ;  /* 0x0000000031327221 */ /* 0x000fca0000010000 */
[----:B------:R-:W-:-:S07]  /*1410*/  MOV R53, R50 ;  /* 0x0000003200357202 */ /* 0x000fce0000000f00 */
[----:B------:R-:W-:Y:S05]  /*1420*/  WARPSYNC.COLLECTIVE R36, `(.L_x_8633) ;  /* 0x0000000024087348 */ /* 0x000fea0003c00000 */
[----:B------:R0:W1:Y:S02]  /*1430*/  SHFL.BFLY P2, R51, R53, R38, R37 ;  /* 0x0c00002635337389 */ /* 0x0000640000040025 */
[----:B01----:R-:W-:Y:S01]  /*1440*/  ENDCOLLECTIVE ;  /* 0x000000000000791b */ /* 0x003fe20003800000 */
.L_x_8633:
        /* <DEDUP_REMOVED lines=27> */
.L_x_8634:
[----:B------:R-:W-:Y:S01]  /*1600*/  HFMA2.MMA R38, -RZ, RZ, 0, 1.1920928955078125e-07 ;  /* 0x00000002ff267435 */ /* 0x000fe200000001ff */
[----:B------:R-:W-:-:S05]  /*1610*/  MOV R39, R51 ;  /* 0x0000003300277202 */ /* 0x000fca0000000f00 */
[----:B------:R-:W-:-:S04]  /*1620*/  FADD.FTZ R39, R0, R39 ;  /* 0x0000002700277221 */ /* 0x000fc80000010000 */
[----:B------:R-:W-:-:S07]  /*1630*/  IMAD.MOV.U32 R53, RZ, RZ, R39 ;  /* 0x000000ffff357224 */ /* 0x000fce00078e0027 */
[----:B------:R-:W-:Y:S05]  /*1640*/  WARPSYNC.COLLECTIVE R36, `(.L_x_8635) ;  /* 0x0000000024087348 */ /* 0x000fea0003c00000 */
[----:B------:R0:W1:Y:S02]  /*1650*/  SHFL.BFLY P2, R51, R53, R38, R37 ;  /* 0x0c00002635337389 */ /* 0x0000640000040025 */
[----:B01----:R-:W-:Y:S01]  /*1660*/  ENDCOLLECTIVE ;  /* 0x000000000000791b */ /* 0x003fe20003800000 */
.L_x_8635:
[----:B------:R-:W-:Y:S01]  /*1670*/  HFMA2.MMA R38, -RZ, RZ, 0, 2.384185791015625e-07 ;  /* 0x00000004ff267435 */ /* 0x000fe200000001ff */
[----:B------:R-:W-:-:S05]  /*1680*/  MOV R48, R51 ;  /* 0x0000003300307202 */ /* 0x000fca0000000f00 */
[----:B------:R-:W-:-:S05]  /*1690*/  FADD.FTZ R48, R39, R48 ;  /* 0x0000003027307221 */ /* 0x000fca0000010000 */
[----:B------:R-:W-:-:S07]  /*16a0*/  MOV R53, R48 ;  /* 0x0000003000357202 */ /* 0x000fce0000000f00 */
[----:B------:R-:W-:Y:S05]  /*16b0*/  WARPSYNC.COLLECTIVE R36, `(.L_x_8636) ;  /* 0x0000000024087348 */ /* 0x000fea0003c00000 */
[----:B------:R0:W1:Y:S02]  /*16c0*/  SHFL.BFLY P2, R51, R53, R38, R37 ;  /* 0x0c00002635337389 */ /* 0x0000640000040025 */
[----:B01----:R-:W-:Y:S01]  /*16d0*/  ENDCOLLECTIVE ;  /* 0x000000000000791b */ /* 0x003fe20003800000 */
.L_x_8636:
[----:B------:R-:W-:Y:S01]  /*16e0*/  HFMA2.MMA R38, -RZ, RZ, 0, 4.76837158203125e-07 ;  /* 0x00000008ff267435 */ /* 0x000fe200000001ff */
[----:B------:R-:W-:-:S05]  /*16f0*/  MOV R47, R51 ;  /* 0x00000033002f7202 */ /* 0x000fca0000000f00 */
[----:B------:R-:W-:-:S05]  /*1700*/  FADD.FTZ R47, R48, R47 ;  /* 0x0000002f302f7221 */ /* 0x000fca0000010000 */
[----:B------:R-:W-:-:S07]  /*1710*/  MOV R53, R47 ;  /* 0x0000002f00357202 */ /* 0x000fce0000000f00 */
[----:B------:R-:W-:Y:S05]  /*1720*/  WARPSYNC.COLLECTIVE R36, `(.L_x_8637) ;  /* 0x0000000024087348 */ /* 0x000fea0003c00000 */
[----:B------:R0:W1:Y:S02]  /*1730*/  SHFL.BFLY P2, R51, R53, R38, R37 ;  /* 0x0c00002635337389 */ /* 0x0000640000040025 */
[----:B01----:R-:W-:Y:S01]  /*1740*/  ENDCOLLECTIVE ;  /* 0x000000000000791b */ /* 0x003fe20003800000 */
.L_x_8637:
[----:B------:R-:W-:Y:S01]  /*1750*/  HFMA2.MMA R38, -RZ, RZ, 0, 9.5367431640625e-07 ;  /* 0x00000010ff267435 */ /* 0x000fe200000001ff */
[----:B------:R-:W-:-:S05]  /*1760*/  MOV R50, R51 ;  /* 0x0000003300327202 */ /* 0x000fca0000000f00 */
[----:B------:R-:W-:-:S05]  /*1770*/  FADD.FTZ R50, R47, R50 ;  /* 0x000000322f327221 */ /* 0x000fca0000010000 */
[----:B------:R-:W-:-:S07]  /*1780*/  MOV R53, R50 ;  /* 0x0000003200357202 */ /* 0x000fce0000000f00 */
[----:B------:R-:W-:Y:S05]  /*1790*/  WARPSYNC.COLLECTIVE R36, `(.L_x_8638) ;  /* 0x0000000024087348 */ /* 0x000fea0003c00000 */
[----:B------:R0:W1:Y:S02]  /*17a0*/  SHFL.BFLY P2, R51, R53, R38, R37 ;  /* 0x0c00002635337389 */ /* 0x0000640000040025 */
[----:B01----:R-:W-:Y:S01]  /*17b0*/  ENDCOLLECTIVE ;  /* 0x000000000000791b */ /* 0x003fe20003800000 */
.L_x_8638:
[----:B------:R-:W-:Y:S01]  /*17c0*/  MOV R49, R51 ;  /* 0x0000003300317202 */ /* 0x000fe20000000f00 */
[----:B------:R-:W-:Y:S06]  /*17d0*/  BRA `(.L_x_8639) ;  /* 0xfffffff400787947 */ /* 0x000fec000383ffff */
.L_x_8640:
        /* <DEDUP_REMOVED lines=10> */
.L_x_9642:


//--------------------- .text._ZN10layer_norm13ln_fwd_kernelINS_13Kernel_traitsIfffffjLj256ELj1ELj4ELj1ELj16ENS_18Kernel_traits_baseILj256EfffffjLj128EEEEELb0ELb0ELb1ELb1EEEvNS_9FwdParamsE --------------------------
	.section	.text._ZN10layer_norm13ln_fwd_kernelINS_13Kernel_traitsIfffffjLj256ELj1ELj4ELj1ELj16ENS_18Kernel_traits_baseILj256EfffffjLj128EEEEELb0ELb0ELb1ELb1EEEvNS_9FwdParamsE,"ax",@progbits
	.align	128
        .global         _ZN10layer_norm13ln_fwd_kernelINS_13Kernel_traitsIfffffjLj256ELj1ELj4ELj1ELj16ENS_18Kernel_traits_baseILj256EfffffjLj128EEEEELb0ELb0ELb1ELb1EEEvNS_9FwdParamsE
        .type           _ZN10layer_norm13ln_fwd_kernelINS_13Kernel_traitsIfffffjLj256ELj1ELj4ELj1ELj16ENS_18Kernel_traits_baseILj256EfffffjLj128EEEEELb0ELb0ELb1ELb1EEEvNS_9FwdParamsE,@function
        .size           _ZN10layer_norm13ln_fwd_kernelINS_13Kernel_traitsIfffffjLj256ELj1ELj4ELj1ELj16ENS_18Kernel_traits_baseILj256EfffffjLj128EEEEELb0ELb0ELb1ELb1EEEvNS_9FwdParamsE,(.L_x_9643 - _ZN10layer_norm13ln_fwd_kernelINS_13Kernel_traitsIfffffjLj256ELj1ELj4ELj1ELj16ENS_18Kernel_traits_baseILj256EfffffjLj128EEEEELb0ELb0ELb1ELb1EEEvNS_9FwdParamsE)
        .other          _ZN10layer_norm13ln_fwd_kernelINS_13Kernel_traitsIfffffjLj256ELj1ELj4ELj1ELj16ENS_18Kernel_traits_baseILj256EfffffjLj128EEEEELb0ELb0ELb1ELb1EEEvNS_9FwdParamsE,@"STO_CUDA_ENTRY STV_DEFAULT"
_ZN10layer_norm13ln_fwd_kernelINS_13Kernel_traitsIfffffjLj256ELj1ELj4ELj1ELj16ENS_18Kernel_traits_baseILj256EfffffjLj128EEEEELb0ELb0ELb1ELb1EEEvNS_9FwdParamsE:
.text._ZN10layer_norm13ln_fwd_kernelINS_13Kernel_traitsIfffffjLj256ELj1ELj4ELj1ELj16ENS_18Kernel_traits_baseILj256EfffffjLj128EEEEELb0ELb0ELb1ELb1EEEvNS_9FwdParamsE:
        /* <DEDUP_REMOVED lines=11> */
[----:B0-----:R-:W-:-:S04]  /*00b0*/  SHF.L.U32 R0, R22, 0x4, RZ ;  /* 0x0000000416007819 */ /* 0x001fc800000006ff */
[----:B------:R-:W-:Y:S02]  /*00c0*/  LOP3.LUT R20, R0, 0x1f0, RZ, 0xc0, !PT ;  /* 0x000001f000147812 */ /* 0x000fe400078ec0ff */
[----:B------:R-:W-:Y:S02]  /*00d0*/  SHF.R.U32.HI R0, RZ, 0x5, R22 ;  /* 0x00000005ff007819 */ /* 0x000fe40000011616 */
[----:B------:R-:W-:Y:S02]  /*00e0*/  IADD3 R2, P1, R20, UR4, RZ ;  /* 0x0000000414027c10 */ /* 0x000fe4000ff3e0ff */
[----:B-1----:R-:W-:Y:S02]  /*00f0*/  LEA R0, R3, R0, 0x2 ;  /* 0x0000000003007211 */ /* 0x002fe400078e10ff */
[----:B------:R-:W-:Y:S01]  /*0100*/  IADD3.X R3, RZ, UR5, RZ, P1, !PT ;  /* 0x00000005ff037c10 */ /* 0x000fe20008ffe4ff */
[----:B------:R-:W-:Y:S01]  /*0110*/  ULDC.64 UR4, c[0x0][0x260] ;  /* 0x0000980000047ab9 */ /* 0x000fe20000000a00 */
[----:B------:R-:W-:-:S02]  /*0120*/  ISETP.GE.AND P1, PT, R0, UR6, PT ;  /* 0x0000000600007c0c */ /* 0x000fc4000bf26270 */
[----:B------:R-:W-:-:S04]  /*0130*/  IADD3 R20, P2, R20, UR4, RZ ;  /* 0x0000000414147c10 */ /* 0x000fc8000ff5e0ff */
[----:B------:R-:W-:Y:S01]  /*0140*/  IADD3.X R21, RZ, UR5, RZ, P2, !PT ;  /* 0x00000005ff157c10 */ /* 0x000fe200097fe4ff */
[----:B------:R-:W-:Y:S02]  /*0150*/  ULDC.64 UR4, c[0x0][0x208] ;  /* 0x0000820000047ab9 */ /* 0x000fe40000000a00 */
[----:B------:R0:W5:Y:S04]  /*0160*/  @P0 LDG.E.128 R16, desc[UR4][R2.64] ;  /* 0x0000000402100981 */ /* 0x000168000c1e1d00 */
[----:B------:R0:W5:Y:S01]  /*0170*/  @P0 LDG.E.128 R12, desc[UR4][R2.64+0x200] ;  /* 0x00020004020c0981 */ /* 0x000162000c1e1d00 */
[----:B------:R-:W-:Y:S05]  /*0180*/  @P1 EXIT ;  /* 0x000000000000194d */ /* 0x000fea0003800000 */
[----:B------:R1:W5:Y:S01]  /*0190*/  LDG.E.128 R8, desc[UR4][R20.64] ;  /* 0x0000000414087981 */ /* 0x000362000c1e1d00 */
[----:B------:R-:W-:-:S03]  /*01a0*/  ULDC.U8 UR6, c[0x0][0x2a0] ;  /* 0x0000a80000067ab9 */ /* 0x000fc60000000000 */
[----:B------:R1:W5:Y:S01]  /*01b0*/  LDG.E.128 R4, desc[UR4][R20.64+0x200] ;  /* 0x0002000414047981 */ /* 0x000362000c1e1d00 */
[----:B0-----:R-:W-:Y:S01]  /*01c0*/  LOP3.LUT R2, R22, 0x1f, RZ, 0xc0, !PT ;  /* 0x0000001f16027812 */ /* 0x001fe200078ec0ff */
[----:B------:R-:W-:Y:S01]  /*01d0*/  ULDC UR7, c[0x0][0x2d8] ;  /* 0x0000b60000077ab9 */ /* 0x000fe20000000800 */
[----:B------:R-:W-:Y:S01]  /*01e0*/  ISETP.NE.AND P4, PT, RZ, UR6, PT ;  /* 0x00000006ff007c0c */ /* 0x000fe2000bf85270 */
[----:B------:R-:W-:-:S12]  /*01f0*/  ULDC UR6, c[0x0][0x29c] ;  /* 0x0000a70000067ab9 */ /* 0x000fd80000000800 */
.L_x_8660:
[----:B------:R-:W0:Y:S08]  /*0200*/  LDC.64 R32, c[0x0][0x230] ;  /* 0x00008c00ff207b82 */ /* 0x000e300000000a00 */
[----:B------:R-:W2:Y:S08]  /*0210*/  LDC.64 R28, c[0x0][0x280] ;  /* 0x0000a000ff1c7b82 */ /* 0x000eb00000000a00 */
[----:B------:R-:W3:Y:S01]  /*0220*/  LDC R3, c[0x0][0x218] ;  /* 0x00008600ff037b82 */ /* 0x000ee20000000800 */
[----:B0-----:R-:W-:-:S04]  /*0230*/  ISETP.NE.U32.AND P0, PT, R32, RZ, PT ;  /* 0x000000ff2000720c */ /* 0x001fc80003f05070 */
[----:B------:R-:W-:Y:S01]  /*0240*/  ISETP.NE.AND.EX P0, PT, R33, RZ, PT, P0 ;  /* 0x000000ff2100720c */ /* 0x000fe20003f05300 */
[----:B--2---:R-:W-:-:S06]  /*0250*/  IMAD.WIDE R28, R0, 0x4, R28 ;  /* 0x00000004001c7825 */ /* 0x004fcc00078e021c */
[----:B------:R-:W2:Y:S01]  /*0260*/  LDG.E R28, desc[UR4][R28.64] ;  /* 0x000000041c1c7981 */ /* 0x000ea2000c1e1900 */
[----:B---3--:R-:W-:-:S05]  /*0270*/  IMAD R34, R0, R3, RZ ;  /* 0x0000000300227224 */ /* 0x008fca00078e02ff */
[----:B------:R-:W0:Y:S01]  /*0280*/  @P0 LDC.64 R30, c[0x0][0x230] ;  /* 0x00008c00ff1e0b82 */ /* 0x000e220000000a00 */
[----:B------:R-:W-:-:S04]  /*0290*/  SHF.R.S32.HI R35, RZ, 0x1f, R34 ;  /* 0x0000001fff237819 */ /* 0x000fc80000011422 */
[----:B------:R-:W-:-:S03]  /*02a0*/  LEA.HI R37, R35, R34, RZ, 0x2 ;  /* 0x0000002223257211 */ /* 0x000fc600078f10ff */
[----:B------:R-:W3:Y:S01]  /*02b0*/  LDC.64 R34, c[0x0][0x288] ;  /* 0x0000a200ff227b82 */ /* 0x000ee20000000a00 */
[----:B------:R-:W-:-:S05]  /*02c0*/  LEA.HI.SX32 R37, R37, R2, 0x1e ;  /* 0x0000000225257211 */ /* 0x000fca00078ff2ff */
[----:B0-----:R-:W-:-:S05]  /*02d0*/  @P0 IMAD.WIDE.U32 R38, R37, 0x10, R30 ;  /* 0x0000001025260825 */ /* 0x001fca00078e001e */
[----:B-1----:R0:W4:Y:S01]  /*02e0*/  @P0 LDG.E.128 R20, desc[UR4][R38.64] ;  /* 0x0000000426140981 */ /* 0x002122000c1e1d00 */
[----:B---3--:R-:W-:Y:S01]  /*02f0*/  IMAD.WIDE R34, R0, 0x4, R34 ;  /* 0x0000000400227825 */ /* 0x008fe200078e0222 */
[----:B------:R-:W-:-:S04]  /*0300*/  HFMA2.MMA R42, -RZ, RZ, 0, 0 ;  /* 0x00000000ff2a7435 */ /* 0x000fc800000001ff */
[----:B-----5:R1:W5:Y:S01]  /*0310*/  LDG.E R36, desc[UR4][R34.64] ;  /* 0x0000000422247981 */ /* 0x020362000c1e1900 */
[----:B0-----:R-:W0:Y:S08]  /*0320*/  LDC.64 R38, c[0x0][0x238] ;  /* 0x00008e00ff267b82 */ /* 0x001e300000000a00 */
[----:B-1----:R-:W1:Y:S01]  /*0330*/  @P0 LDC.64 R34, c[0x0][0x230] ;  /* 0x00008c00ff220b82 */ /* 0x002e620000000a00 */
[----:B------:R-:W-:Y:S01]  /*0340*/  BSSY B0, `(.L_x_8641) ;  /* 0x0000019000007945 */ /* 0x000fe20003800000 */
[----:B--2---:R-:W-:-:S02]  /*0350*/  ISETP.GE.AND P6, PT, R28, 0x1, PT ;  /* 0x000000011c00780c */ /* 0x004fc40003fc6270 */
[----:B------:R-:W-:-:S11]  /*0360*/  ISETP.GT.AND P5, PT, R28, RZ, PT ;  /* 0x000000ff1c00720c */ /* 0x000fd60003fa4270 */
[----:B------:R-:W2:Y:S01]  /*0370*/  @P6 LDC.64 R30, c[0x0][0x220] ;  /* 0x00008800ff1e6b82 */ /* 0x000ea20000000a00 */
[----:B------:R-:W-:-:S05]  /*0380*/  @P6 IADD3 R40, R28, -0x1, RZ ;  /* 0xffffffff1c286810 */ /* 0x000fca0007ffe0ff */
[----:B------:R-:W-:Y:S01]  /*0390*/  @P6 IMAD R40, R40, R3, RZ ;  /* 0x0000000328286224 */ /* 0x000fe200078e02ff */
[----:B------:R-:W-:-:S04]  /*03a0*/  @!P5 ISETP.NE.U32.AND P1, PT, R32, RZ, PT ;  /* 0x000000ff2000d20c */ /* 0x000fc80003f25070 */
[----:B------:R-:W-:Y:S02]  /*03b0*/  @P6 SHF.R.S32.HI R29, RZ, 0x1f, R40 ;  /* 0x0000001fff1d6819 */ /* 0x000fe40000011428 */
[----:B------:R-:W-:Y:S02]  /*03c0*/  @!P5 ISETP.NE.AND.EX P2, PT, R33, RZ, PT, P1 ;  /* 0x000000ff2100d20c */ /* 0x000fe40003f45310 */
[----:B------:R-:W-:-:S04]  /*03d0*/  @P6 LEA.HI R29, R29, R40, RZ, 0x2 ;  /* 0x000000281d1d6211 */ /* 0x000fc800078f10ff */
[----:B------:R-:W-:Y:S02]  /*03e0*/  @P6 LEA.HI.SX32 R42, R29, R2, 0x1e ;  /* 0x000000021d2a6211 */ /* 0x000fe400078ff2ff */
[----:B----4-:R-:W-:Y:S02]  /*03f0*/  @!P5 FSEL R29, R21, RZ, P2 ;  /* 0x000000ff151dd208 */ /* 0x010fe40001000000 */
[----:B------:R-:W-:Y:S01]  /*0400*/  @!P5 ISETP.NE.U32.AND P3, PT, R32, RZ, PT ;  /* 0x000000ff2000d20c */ /* 0x000fe20003f65070 */
[----:B--2---:R-:W-:Y:S01]  /*0410*/  @P6 IMAD.WIDE.U32 R30, R42, 0x10, R30 ;  /* 0x000000102a1e6825 */ /* 0x004fe200078e001e */
[C---:B------:R-:W-:Y:S02]  /*0420*/  @!P5 ISETP.NE.U32.AND P2, PT, R32.reuse, RZ, PT ;  /* 0x000000ff2000d20c */ /* 0x040fe40003f45070 */
[----:B------:R-:W-:Y:S02]  /*0430*/  @!P5 ISETP.NE.U32.AND P1, PT, R32, RZ, PT ;  /* 0x000000ff2000d20c */ /* 0x000fe40003f25070 */
[C---:B------:R-:W-:Y:S01]  /*0440*/  @!P5 ISETP.NE.AND.EX P3, PT, R33.reuse, RZ, PT, P3 ;  /* 0x000000ff2100d20c */ /* 0x040fe20003f65330 */
[----:B------:R2:W5:Y:S01]  /*0450*/  @P6 LDG.E.128 R24, desc[UR4][R30.64] ;  /* 0x000000041e186981 */ /* 0x000562000c1e1d00 */
[----:B------:R-:W-:-:S02]  /*0460*/  @!P5 ISETP.NE.AND.EX P2, PT, R33, RZ, PT, P2 ;  /* 0x000000ff2100d20c */ /* 0x000fc40003f45320 */
[----:B------:R-:W-:Y:S02]  /*0470*/  @!P5 ISETP.NE.AND.EX P1, PT, R33, RZ, PT, P1 ;  /* 0x000000ff2100d20c */ /* 0x000fe40003f25310 */
[----:B------:R-:W-:Y:S02]  /*0480*/  @!P5 FSEL R28, R20, RZ, P2 ;  /* 0x000000ff141cd208 */ /* 0x000fe40001000000 */
[----:B--2---:R-:W-:Y:S01]  /*0490*/  @!P5 FSEL R30, R22, RZ, P3 ;  /* 0x000000ff161ed208 */ /* 0x004fe20001800000 */
[----:B01----:R-:W-:Y:S08]  /*04a0*/  @!P5 BRA `(.L_x_8642) ;  /* 0x000000000008d947 */ /* 0x003ff00003800000 */
[----:B-----5:R-:W-:-:S04]  /*04b0*/  FMUL.FTZ R28, R24, UR6 ;  /* 0x00000006181c7c20 */ /* 0x020fc80008410000 */
[----:B------:R-:W-:-:S07]  /*04c0*/  @P0 FADD.FTZ R28, R20, R28 ;  /* 0x0000001c141c0221 */ /* 0x000fce0000010000 */
.L_x_8642:
[----:B------:R-:W-:Y:S05]  /*04d0*/  BSYNC B0 ;  /* 0x0000000000007941 */ /* 0x000fea0003800000 */
.L_x_8641:
[----:B------:R-:W-:Y:S04]  /*04e0*/  BSSY B0, `(.L_x_8643) ;  /* 0x0000004000007945 */ /* 0x000fe80003800000 */
[----:B------:R-:W-:Y:S05]  /*04f0*/  @!P5 BRA `(.L_x_8644) ;  /* 0x000000000008d947 */ /* 0x000fea0003800000 */
[----:B-----5:R-:W-:-:S04]  /*0500*/  FMUL.FTZ R29, R25, UR6 ;  /* 0x00000006191d7c20 */ /* 0x020fc80008410000 */
[----:B------:R-:W-:-:S07]  /*0510*/  @P0 FADD.FTZ R29, R21, R29 ;  /* 0x0000001d151d0221 */ /* 0x000fce0000010000 */
.L_x_8644:
[----:B------:R-:W-:Y:S05]  /*0520*/  BSYNC B0 ;  /* 0x0000000000007941 */ /* 0x000fea0003800000 */
.L_x_8643:
[----:B------:R-:W-:Y:S04]  /*0530*/  BSSY B0, `(.L_x_8645) ;  /* 0x0000004000007945 */ /* 0x000fe80003800000 */
[----:B------:R-:W-:Y:S05]  /*0540*/  @!P5 BRA `(.L_x_8646) ;  /* 0x000000000008d947 */ /* 0x000fea0003800000 */
[----:B-----5:R-:W-:-:S04]  /*0550*/  FMUL.FTZ R30, R26, UR6 ;  /* 0x000000061a1e7c20 */ /* 0x020fc80008410000 */
[----:B------:R-:W-:-:S07]  /*0560*/  @P0 FADD.FTZ R30, R22, R30 ;  /* 0x0000001e161e0221 */ /* 0x000fce0000010000 */
.L_x_8646:
[----:B------:R-:W-:Y:S05]  /*0570*/  BSYNC B0 ;  /* 0x0000000000007941 */ /* 0x000fea0003800000 */
.L_x_8645:
[----:B------:R-:W-:Y:S01]  /*0580*/  BSSY B0, `(.L_x_8647) ;  /* 0x0000006000007945 */ /* 0x000fe20003800000 */
[----:B------:R-:W-:Y:S01]  /*0590*/  @!P5 FSEL R31, R23, RZ, P1 ;  /* 0x000000ff171fd208 */ /* 0x000fe20000800000 */
[----:B------:R-:W-:Y:S02]  /*05a0*/  IMAD.WIDE.U32 R44, R37, 0x10, R38 ;  /* 0x00000010252c7825 */ /* 0x000fe400078e0026 */
[----:B------:R-:W-:Y:S05]  /*05b0*/  @!P5 BRA `(.L_x_8648) ;  /* 0x000000000008d947 */ /* 0x000fea0003800000 */
[----:B-----5:R-:W-:-:S04]  /*05c0*/  FMUL.FTZ R31, R27, UR6 ;  /* 0x000000061b1f7c20 */ /* 0x020fc80008410000 */
[----:B------:R-:W-:-:S07]  /*05d0*/  @P0 FADD.FTZ R31, R23, R31 ;  /* 0x0000001f171f0221 */ /* 0x000fce0000010000 */
.L_x_8648:
[----:B------:R-:W-:Y:S05]  /*05e0*/  BSYNC B0 ;  /* 0x0000000000007941 */ /* 0x000fea0003800000 */
.L_x_8647:
[----:B------:R-:W-:Y:S01]  /*05f0*/  IADD3 R37, R37, 0x20, RZ ;  /* 0x0000002025257810 */ /* 0x000fe20007ffe0ff */
[----:B------:R0:W-:Y:S01]  /*0600*/  STG.E.128 desc[UR4][R44.64], R28 ;  /* 0x0000001c2c007986 */ /* 0x0001e2000c101d04 */
[----:B------:R-:W1:Y:S03]  /*0610*/  @P6 LDC.64 R40, c[0x0][0x220] ;  /* 0x00008800ff286b82 */ /* 0x000e660000000a00 */
[----:B------:R-:W-:-:S05]  /*0620*/  @P0 IMAD.WIDE.U32 R34, R37, 0x10, R34 ;  /* 0x0000001025220825 */ /* 0x000fca00078e0022 */
[----:B------:R-:W2:Y:S01]  /*0630*/  @P0 LDG.E.128 R20, desc[UR4][R34.64] ;  /* 0x0000000422140981 */ /* 0x000ea2000c1e1d00 */
[----:B------:R-:W-:Y:S02]  /*0640*/  @P6 IADD3 R43, R42, 0x20, RZ ;  /* 0x000000202a2b6810 */ /* 0x000fe40007ffe0ff */
[C---:B------:R-:W-:Y:S02]  /*0650*/  @!P5 ISETP.NE.U32.AND P1, PT, R32.reuse, RZ, PT ;  /* 0x000000ff2000d20c */ /* 0x040fe40003f25070 */
[C---:B------:R-:W-:Y:S02]  /*0660*/  @!P5 ISETP.NE.U32.AND P2, PT, R32.reuse, RZ, PT ;  /* 0x000000ff2000d20c */ /* 0x040fe40003f45070 */
[----:B------:R-:W-:Y:S01]  /*0670*/  @!P5 ISETP.NE.U32.AND P3, PT, R32, RZ, PT ;  /* 0x000000ff2000d20c */ /* 0x000fe20003f65070 */
[----:B-1----:R-:W-:-:S05]  /*0680*/  @P6 IMAD.WIDE.U32 R40, R43, 0x10, R40 ;  /* 0x000000102b286825 */ /* 0x002fca00078e0028 */
[----:B-----5:R0:W5:Y:S01]  /*0690*/  @P6 LDG.E.128 R24, desc[UR4][R40.64] ;  /* 0x0000000428186981 */ /* 0x020162000c1e1d00 */
[----:B------:R-:W-:Y:S01]  /*06a0*/  @!P5 ISETP.NE.U32.AND P6, PT, R32, RZ, PT ;  /* 0x000000ff2000d20c */ /* 0x000fe20003fc5070 */
[----:B------:R-:W-:Y:S01]  /*06b0*/  BSSY B0, `(.L_x_8649) ;  /* 0x000000c000007945 */ /* 0x000fe20003800000 */
[C---:B------:R-:W-:Y:S02]  /*06c0*/  @!P5 ISETP.NE.AND.EX P1, PT, R33.reuse, RZ, PT, P1 ;  /* 0x000000ff2100d20c */ /* 0x040fe40003f25310 */
[C---:B------:R-:W-:Y:S02]  /*06d0*/  @!P5 ISETP.NE.AND.EX P2, PT, R33.reuse, RZ, PT, P2 ;  /* 0x000000ff2100d20c */ /* 0x040fe40003f45320 */
[C---:B------:R-:W-:Y:S02]  /*06e0*/  @!P5 ISETP.NE.AND.EX P6, PT, R33.reuse, RZ, PT, P6 ;  /* 0x000000ff2100d20c */ /* 0x040fe40003fc5360 */
[----:B------:R-:W-:Y:S02]  /*06f0*/  @!P5 ISETP.NE.AND.EX P3, PT, R33, RZ, PT, P3 ;  /* 0x000000ff2100d20c */ /* 0x000fe40003f65330 */
[----:B--2---:R-:W-:-:S02]  /*0700*/  @!P5 FSEL R33, R21, RZ, P1 ;  /* 0x000000ff1521d208 */ /* 0x004fc40000800000 */
[----:B------:R-:W-:Y:S02]  /*0710*/  @!P5 FSEL R34, R22, RZ, P2 ;  /* 0x000000ff1622d208 */ /* 0x000fe40001000000 */
[----:B------:R-:W-:Y:S02]  /*0720*/  @!P5 FSEL R35, R23, RZ, P6 ;  /* 0x000000ff1723d208 */ /* 0x000fe40003000000 */
[----:B------:R-:W-:Y:S01]  /*0730*/  @!P5 FSEL R32, R20, RZ, P3 ;  /* 0x000000ff1420d208 */ /* 0x000fe20001800000 */
[----:B0-----:R-:W-:Y:S06]  /*0740*/  @!P5 BRA `(.L_x_8650) ;  /* 0x000000000008d947 */ /* 0x001fec0003800000 */
[----:B-----5:R-:W-:-:S04]  /*0750*/  FMUL.FTZ R32, R24, UR6 ;  /* 0x0000000618207c20 */ /* 0x020fc80008410000 */
[----:B------:R-:W-:-:S07]  /*0760*/  @P0 FADD.FTZ R32, R20, R32 ;  /* 0x0000002014200221 */ /* 0x000fce0000010000 */
.L_x_8650:
[----:B------:R-:W-:Y:S05]  /*0770*/  BSYNC B0 ;  /* 0x0000000000007941 */ /* 0x000fea0003800000 */
.L_x_8649:
[----:B------:R-:W-:Y:S04]  /*0780*/  BSSY B0, `(.L_x_8651) ;  /* 0x0000004000007945 */ /* 0x000fe80003800000 */
[----:B------:R-:W-:Y:S05]  /*0790*/  @!P5 BRA `(.L_x_8652) ;  /* 0x000000000008d947 */ /* 0x000fea0003800000 */
[----:B-----5:R-:W-:-:S04]  /*07a0*/  FMUL.FTZ R33, R25, UR6 ;  /* 0x0000000619217c20 */ /* 0x020fc80008410000 */
[----:B------:R-:W-:-:S07]  /*07b0*/  @P0 FADD.FTZ R33, R21, R33 ;  /* 0x0000002115210221 */ /* 0x000fce0000010000 */
.L_x_8652:
[----:B------:R-:W-:Y:S05]  /*07c0*/  BSYNC B0 ;  /* 0x0000000000007941 */ /* 0x000fea0003800000 */
.L_x_8651:
[----:B------:R-:W-:Y:S04]  /*07d0*/  BSSY B0, `(.L_x_8653) ;  /* 0x0000004000007945 */ /* 0x000fe80003800000 */
[----:B------:R-:W-:Y:S05]  /*07e0*/  @!P5 BRA `(.L_x_8654) ;  /* 0x000000000008d947 */ /* 0x000fea0003800000 */
[----:B-----5:R-:W-:-:S04]  /*07f0*/  FMUL.FTZ R34, R26, UR6 ;  /* 0x000000061a227c20 */ /* 0x020fc80008410000 */
[----:B------:R-:W-:-:S07]  /*0800*/  @P0 FADD.FTZ R34, R22, R34 ;  /* 0x0000002216220221 */ /* 0x000fce0000010000 */
.L_x_8654:
[----:B------:R-:W-:Y:S05]  /*0810*/  BSYNC B0 ;  /* 0x0000000000007941 */ /* 0x000fea0003800000 */
.L_x_8653:
[----:B------:R-:W-:Y:S04]  /*0820*/  BSSY B0, `(.L_x_8655) ;  /* 0x0000004000007945 */ /* 0x000fe80003800000 */
[----:B------:R-:W-:Y:S05]  /*0830*/  @!P5 BRA `(.L_x_8656) ;  /* 0x000000000008d947 */ /* 0x000fea0003800000 */
[----:B-----5:R-:W-:-:S04]  /*0840*/  FMUL.FTZ R35, R27, UR6 ;  /* 0x000000061b237c20 */ /* 0x020fc80008410000 */
[----:B------:R-:W-:-:S07]  /*0850*/  @P0 FADD.FTZ R35, R23, R35 ;  /* 0x0000002317230221 */ /* 0x000fce0000010000 */
.L_x_8656:
[----:B------:R-:W-:Y:S05]  /*0860*/  BSYNC B0 ;  /* 0x0000000000007941 */ /* 0x000fea0003800000 */
.L_x_8655:
[----:B------:R-:W-:Y:S01]  /*0870*/  FADD.FTZ R40, RZ, R28 ;  /* 0x0000001cff287221 */ /* 0x000fe20000010000 */
[----:B------:R-:W-:Y:S01]  /*0880*/  IMAD.WIDE.U32 R38, R37, 0x10, R38 ;  /* 0x0000001025267825 */ /* 0x000fe200078e0026 */
[----:B------:R-:W-:Y:S01]  /*0890*/  UMOV UR8, 0xffffffff ;  /* 0xffffffff00087882 */ /* 0x000fe20000000000 */
[----:B------:R-:W-:Y:S02]  /*08a0*/  ISETP.NE.AND P0, PT, R2, RZ, PT ;  /* 0x000000ff0200720c */ /* 0x000fe40003f05270 */
        /* <DEDUP_REMOVED lines=47> */
.L_x_8672:
        /* <DEDUP_REMOVED lines=50> */
[----:B------:R-:W-:-:S04]  /*0ec0*/  FFMA.FTZ R32, R4, R3, R12 ;  /* 0x0000000304207223 */ /* 0x000fc8000001000c */
[----:B------:R0:W-:Y:S04]  /*0ed0*/  STG.E.128 desc[UR4][R38.64], R28 ;  /* 0x0000001c26007986 */ /* 0x0001e8000c101d04 */
[----:B------:R0:W-:Y:S02]  /*0ee0*/  STG.E.128 desc[UR4][R36.64], R32 ;  /* 0x0000002024007986 */ /* 0x0001e4000c101d04 */
.L_x_8659:
[----:B------:R-:W-:Y:S05]  /*0ef0*/  BSYNC B0 ;  /* 0x0000000000007941 */ /* 0x000fea0003800000 */
.L_x_8658:
[----:B0-----:R-:W0:Y:S02]  /*0f00*/  LDC.64 R28, c[0x0][0x210] ;  /* 0x00008400ff1c7b82 */ /* 0x001e240000000a00 */
[----:B0-----:R-:W-:-:S04]  /*0f10*/  LEA R0, R28, R0, 0x2 ;  /* 0x000000001c007211 */ /* 0x001fc800078e10ff */
[----:B------:R-:W-:-:S13]  /*0f20*/  ISETP.GE.AND P0, PT, R0, R29, PT ;  /* 0x0000001d0000720c */ /* 0x000fda0003f06270 */
[----:B------:R-:W-:Y:S05]  /*0f30*/  @!P0 BRA `(.L_x_8660) ;  /* 0xfffffff000b08947 */ /* 0x000fea000383ffff */
[----:B------:R-:W-:Y:S05]  /*0f40*/  EXIT ;  /* 0x000000000000794d */ /* 0x000fea0003800000 */
.L_x_8657:
        /* <DEDUP_REMOVED lines=8> */
.L_x_8662:
[----:B------:R-:W-:Y:S05]  /*0fd0*/  BSYNC B0 ;  /* 0x0000000000007941 */ /* 0x000fea0003800000 */
.L_x_8661:
        /* <DEDUP_REMOVED lines=8> */
.L_x_8663:
[----:B------:R-:W-:Y:S01]  /*1060*/  HFMA2.MMA R43, -RZ, RZ, 0, 2.384185791015625e-07 ;  /* 0x00000004ff2b7435 */ /* 0x000fe200000001ff */
[----:B------:R-:W-:-:S05]  /*1070*/  FADD.FTZ R45, R44, R38 ;  /* 0x000000262c2d7221 */ /* 0x000fca0000010000 */
[----:B------:R-:W-:-:S07]  /*1080*/  MOV R44, R45 ;  /* 0x0000002d002c7202 */ /* 0x000fce0000000f00 */
[----:B------:R-:W-:Y:S05]  /*1090*/  WARPSYNC.COLLECTIVE R39, `(.L_x_8664) ;  /* 0x0000000027087348 */ /* 0x000fea0003c00000 */
[----:B------:R0:W1:Y:S02]  /*10a0*/  SHFL.BFLY P1, R38, R44, R43, R42 ;  /* 0x0c00002b2c267389 */ /* 0x000064000002002a */
[----:B01----:R-:W-:Y:S01]  /*10b0*/  ENDCOLLECTIVE ;  /* 0x000000000000791b */ /* 0x003fe20003800000 */
.L_x_8664:
[----:B------:R-:W-:Y:S01]  /*10c0*/  HFMA2.MMA R43, -RZ, RZ, 0, 4.76837158203125e-07 ;  /* 0x00000008ff2b7435 */ /* 0x000fe200000001ff */
[----:B------:R-:W-:-:S05]  /*10d0*/  FADD.FTZ R45, R45, R38 ;  /* 0x000000262d2d7221 */ /* 0x000fca0000010000 */
[----:B------:R-:W-:-:S07]  /*10e0*/  MOV R44, R45 ;  /* 0x0000002d002c7202 */ /* 0x000fce0000000f00 */
[----:B------:R-:W-:Y:S05]  /*10f0*/  WARPSYNC.COLLECTIVE R39, `(.L_x_8665) ;  /* 0x0000000027087348 */ /* 0x000fea0003c00000 */
[----:B------:R0:W1:Y:S02]  /*1100*/  SHFL.BFLY P1, R38, R44, R43, R42 ;  /* 0x0c00002b2c267389 */ /* 0x000064000002002a */
[----:B01----:R-:W-:Y:S01]  /*1110*/  ENDCOLLECTIVE ;  /* 0x000000000000791b */ /* 0x003fe20003800000 */
.L_x_8665:
[----:B------:R-:W-:Y:S01]  /*1120*/  MOV R43, 0x10 ;  /* 0x00000010002b7802 */ /* 0x000fe20000000f00 */
[----:B------:R-:W-:-:S07]  /*1130*/  FADD.FTZ R44, R45, R38 ;  /* 0x000000262d2c7221 */ /* 0x000fce0000010000 */
[----:B------:R-:W-:Y:S05]  /*1140*/  WARPSYNC.COLLECTIVE R39, `(.L_x_8666) ;  /* 0x0000000027087348 */ /* 0x000fea0003c00000 */
[----:B------:R0:W1:Y:S02]  /*1150*/  SHFL.BFLY P1, R38, R44, R43, R42 ;  /* 0x0c00002b2c267389 */ /* 0x000064000002002a */
[----:B01----:R-:W-:Y:S01]  /*1160*/  ENDCOLLECTIVE ;  /* 0x000000000000791b */ /* 0x003fe20003800000 */
.L_x_8666:
        /* <DEDUP_REMOVED lines=23> */
.L_x_8667:
[----:B------:R-:W-:Y:S01]  /*12e0*/  HFMA2.MMA R43, -RZ, RZ, 0, 1.1920928955078125e-07 ;  /* 0x00000002ff2b7435 */ /* 0x000fe200000001ff */
[----:B------:R-:W-:-:S05]  /*12f0*/  FADD.FTZ R45, R44, R38 ;  /* 0x000000262c2d7221 */ /* 0x000fca0000010000 */
[----:B------:R-:W-:-:S07]  /*1300*/  MOV R44, R45 ;  /* 0x0000002d002c7202 */ /* 0x000fce0000000f00 */
[----:B------:R-:W-:Y:S05]  /*1310*/  WARPSYNC.COLLECTIVE R39, `(.L_x_8668) ;  /* 0x0000000027087348 */ /* 0x000fea0003c00000 */
[----:B------:R0:W1:Y:S02]  /*1320*/  SHFL.BFLY P1, R38, R44, R43, R42 ;  /* 0x0c00002b2c267389 */ /* 0x000064000002002a */
[----:B01----:R-:W-:Y:S01]  /*1330*/  ENDCOLLECTIVE ;  /* 0x000000000000791b */ /* 0x003fe20003800000 */
.L_x_8668:
[----:B------:R-:W-:Y:S01]  /*1340*/  HFMA2.MMA R43, -RZ, RZ, 0, 2.384185791015625e-07 ;  /* 0x00000004ff2b7435 */ /* 0x000fe200000001ff */
[----:B------:R-:W-:-:S05]  /*1350*/  FADD.FTZ R45, R45, R38 ;  /* 0x000000262d2d7221 */ /* 0x000fca0000010000 */
[----:B------:R-:W-:-:S07]  /*1360*/  MOV R44, R45 ;  /* 0x0000002d002c7202 */ /* 0x000fce0000000f00 */
[----:B------:R-:W-:Y:S05]  /*1370*/  WARPSYNC.COLLECTIVE R39, `(.L_x_8669) ;  /* 0x0000000027087348 */ /* 0x000fea0003c00000 */
[----:B------:R0:W1:Y:S02]  /*1380*/  SHFL.BFLY P1, R38, R44, R43, R42 ;  /* 0x0c00002b2c267389 */ /* 0x000064000002002a */
[----:B01----:R-:W-:Y:S01]  /*1390*/  ENDCOLLECTIVE ;  /* 0x000000000000791b */ /* 0x003fe20003800000 */
.L_x_8669:
[----:B------:R-:W-:Y:S01]  /*13a0*/  MOV R43, 0x8 ;  /* 0x00000008002b7802 */ /* 0x000fe20000000f00 */
[----:B------:R-:W-:-:S07]  /*13b0*/  FADD.FTZ R44, R45, R38 ;  /* 0x000000262d2c7221 */ /* 0x000fce0000010000 */
[----:B------:R-:W-:Y:S05]  /*13c0*/  WARPSYNC.COLLECTIVE R39, `(.L_x_8670) ;  /* 0x0000000027087348 */ /* 0x000fea0003c00000 */
[----:B------:R0:W1:Y:S02]  /*13d0*/  SHFL.BFLY P1, R38, R44, R43, R42 ;  /* 0x0c00002b2c267389 */ /* 0x000064000002002a */
[----:B01----:R-:W-:Y:S01]  /*13e0*/  ENDCOLLECTIVE ;  /* 0x000000000000791b */ /* 0x003fe20003800000 */
.L_x_8670:
[----:B------:R-:W-:Y:S01]  /*13f0*/  HFMA2.MMA R43, -RZ, RZ, 0, 9.5367431640625e-07 ;  /* 0x00000010ff2b7435 */ /* 0x000fe200000001ff */
[----:B------:R-:W-:-:S10]  /*1400*/  FADD.FTZ R44, R44, R38 ;  /* 0x000000262c2c7221 */ /* 0x000fd40000010000 */
[----:B------:R-:W-:Y:S05]  /*1410*/  WARPSYNC.COLLECTIVE R39, `(.L_x_8671) ;  /* 0x0000000027087348 */ /* 0x000fea0003c00000 */
[----:B------:R0:W1:Y:S02]  /*1420*/  SHFL.BFLY P1, R38, R44, R43, R42 ;  /* 0x0c00002b2c267389 */ /* 0x000064000002002a */
[----:B01----:R-:W-:Y:S01]  /*1430*/  ENDCOLLECTIVE ;  /* 0x000000000000791b */ /* 0x003fe20003800000 */
.L_x_8671:
[----:B------:R-:W-:Y:S05]  /*1440*/  BRA `(.L_x_8672) ;  /* 0xfffffff400d47947 */ /* 0x000fea000383ffff */
.L_x_8673:
        /* <DEDUP_REMOVED lines=11> */
.L_x_9643:


//--------------------- .text._ZN10layer_norm13ln_fwd_kernelINS_13Kernel_traitsIfffffjLj256ELj1ELj4ELj1ELj16ENS_18Kernel_traits_baseILj256EfffffjLj128EEEEELb0ELb1ELb0ELb0EEEvNS_9FwdParamsE --------------------------
	.section	.text._ZN10layer_norm13ln_fwd_kernelINS_13Kernel_traitsIfffffjLj256ELj1ELj4ELj1ELj16ENS_18Kernel_traits_baseILj256EfffffjLj128EEEEELb0ELb1ELb0ELb0EEEvNS_9FwdParamsE,"ax",@progbits
	.align	128
        .global         _ZN10layer_norm13ln_fwd_kernelINS_13Kernel_traitsIfffffjLj256ELj1ELj4ELj1ELj16ENS_18Kernel_traits_baseILj256EfffffjLj128EEEEELb0ELb1ELb0ELb0EEEvNS_9FwdParamsE
        .type           _ZN10layer_norm13ln_fwd_kernelINS_13Kernel_traitsIfffffjLj256ELj1ELj4ELj1ELj16ENS_18Kernel_traits_baseILj256EfffffjLj128EEEEELb0ELb1ELb0ELb0EEEvNS_9FwdParamsE,@function
        .size           _ZN10layer_norm13ln_fwd_kernelINS_13Kernel_traitsIfffffjLj256ELj1ELj4ELj1ELj16ENS_18Kernel_traits_baseILj256EfffffjLj128EEEEELb0ELb1ELb0ELb0EEEvNS_9FwdParamsE,(.L_x_9644 - _ZN10layer_norm13ln_fwd_kernelINS_13Kernel_traitsIfffffjLj256ELj1ELj4ELj1ELj16ENS_18Kernel_traits_baseILj256EfffffjLj128EEEEELb0ELb1ELb0ELb0EEEvNS_9FwdParamsE)
        .other          _ZN10layer_norm13ln_fwd_kernelINS_13Kernel_traitsIfffffjLj256ELj1ELj4ELj1ELj16ENS_18Kernel_traits_baseILj256EfffffjLj128EEEEELb0ELb1ELb0ELb0EEEvNS_9FwdParamsE,@"STO_CUDA_ENTRY STV_DEFAULT"
_ZN10layer_norm13ln_fwd_kernelINS_13Kernel_traitsIfffffjLj256ELj1ELj4ELj1ELj16ENS_18Kernel_traits_baseILj256EfffffjLj128EEEEELb0ELb1ELb0ELb0EEEvNS_9FwdParamsE:
.text._ZN10layer_norm13ln_fwd_kernelINS_13Kernel_traitsIfffffjLj256ELj1ELj4ELj1ELj16ENS_18Kernel_traits_baseILj256EfffffjLj128EEEEELb0ELb1ELb0ELb0EEEvNS_9FwdParamsE:
        /* <DEDUP_REMOVED lines=18> */
[----:B------:R-:W-:Y:S01]  /*0120*/  ULDC.64 UR8, c[0x0][0x278] ;  /* 0x00009e0000087ab9 */ /* 0x000fe20000000a00 */
[----:B------:R-:W-:Y:S02]  /*0130*/  ISETP.NE.U32.AND P0, PT, RZ, UR6, PT ;  /* 0x00000006ff007c0c */ /* 0x000fe4000bf05070 */
[----:B------:R-:W-:Y:S02]  /*0140*/  CS2R R6, SRZ ;  /* 0x0000000000067805 */ /* 0x000fe4000001ff00 */
[----:B------:R-:W-:Y:S02]  /*0150*/  LEA R12, P4, R19, UR8, 0x4 ;  /* 0x00000008130c7c11 */ /* 0x000fe4000f8820ff */
[----:B------:R-:W-:Y:S02]  /*0160*/  CS2R R4, SRZ ;  /* 0x0000000000047805 */ /* 0x000fe4000001ff00 */
[----:B------:R-:W-:-:S02]  /*0170*/  ISETP.NE.AND.EX P0, PT, RZ, UR7, PT, P0 ;  /* 0x00000007ff007c0c */ /* 0x000fc4000bf05300 */
[----:B------:R-:W-:-:S06]  /*0180*/  LEA.HI.X R13, R19, UR9, RZ, 0x4, P4 ;  /* 0x00000009130d7c11 */ /* 0x000fcc000a0f24ff */
[----:B------:R-:W5:Y:S05]  /*0190*/  LDG.E.128 R12, desc[UR4][R12.64] ;  /* 0x000000040c0c7981 */ /* 0x000f6a000c1e1d00 */
[C---:B------:R-:W-:Y:S01]  /*01a0*/  @P0 LEA R16, P1, R19.reuse, UR6, 0x4 ;  /* 0x0000000613100c11 */ /* 0x040fe2000f8220ff */
[----:B0-----:R-:W-:-:S03]  /*01b0*/  IMAD.WIDE.U32 R8, R19, 0x10, R8 ;  /* 0x0000001013087825 */ /* 0x001fc600078e0008 */
[----:B------:R-:W-:-:S03]  /*01c0*/  @P0 LEA.HI.X R17, R19, UR7, RZ, 0x4, P1 ;  /* 0x0000000713110c11 */ /* 0x000fc600088f24ff */
[----:B------:R-:W5:Y:S04]  /*01d0*/  LDG.E.128 R8, desc[UR4][R8.64] ;  /* 0x0000000408087981 */ /* 0x000f68000c1e1d00 */
[----:B------:R0:W5:Y:S01]  /*01e0*/  @P0 LDG.E.128 R4, desc[UR4][R16.64] ;  /* 0x0000000410040981 */ /* 0x000162000c1e1d00 */
[----:B------:R-:W-:-:S07]  /*01f0*/  LOP3.LUT R19, R19, 0x20, RZ, 0xfc, !PT ;  /* 0x0000002013137812 */ /* 0x000fce00078efcff */
.L_x_8675:
[----:B------:R-:W-:Y:S05]  /*0200*/  BSYNC B0 ;  /* 0x0000000000007941 */ /* 0x000fea0003800000 */
.L_x_8674:
[----:B------:R-:W-:Y:S04]  /*0210*/  BSSY B0, `(.L_x_8676) ;  /* 0x0000011000007945 */ /* 0x000fe80003800000 */
[----:B------:R-:W-:Y:S05]  /*0220*/  @!P3 BRA `(.L_x_8677) ;  /* 0x00000000003cb947 */ /* 0x000fea0003800000 */
[----:B------:R-:W1:Y:S01]  /*0230*/  LDC.64 R20, c[0x0][0x260] ;  /* 0x00009800ff147b82 */ /* 0x000e620000000a00 */
[----:B------:R-:W-:Y:S01]  /*0240*/  ULDC.64 UR6, c[0x0][0x2c8] ;  /* 0x0000b20000067ab9 */ /* 0x000fe20000000a00 */
[----:B------:R-:W-:Y:S01]  /*0250*/  ULDC.64 UR8, c[0x0][0x278] ;  /* 0x00009e0000087ab9 */ /* 0x000fe20000000a00 */
[----:B------:R-:W-:Y:S02]  /*0260*/  ISETP.NE.U32.AND P0, PT, RZ, UR6, PT ;  /* 0x00000006ff007c0c */ /* 0x000fe4000bf05070 */
[----:B0-----:R-:W-:Y:S02]  /*0270*/  CS2R R16, SRZ ;  /* 0x0000000000107805 */ /* 0x001fe4000001ff00 */
[C---:B------:R-:W-:Y:S02]  /*0280*/  LEA R24, P4, R19.reuse, UR8, 0x4 ;  /* 0x0000000813187c11 */ /* 0x040fe4000f8820ff */
[----:B------:R-:W-:Y:S02]  /*0290*/  ISETP.NE.AND.EX P0, PT, RZ, UR7, PT, P0 ;  /* 0x00000007ff007c0c */ /* 0x000fe4000bf05300 */
[----:B------:R-:W-:-:S06]  /*02a0*/  LEA.HI.X R25, R19, UR9, RZ, 0x4, P4 ;  /* 0x0000000913197c11 */ /* 0x000fcc000a0f24ff */
[----:B------:R-:W5:Y:S05]  /*02b0*/  LDG.E.128 R24, desc[UR4][R24.64] ;  /* 0x0000000418187981 */ /* 0x000f6a000c1e1d00 */
[C---:B------:R-:W-:Y:S01]  /*02c0*/  @P0 LEA R28, P1, R19.reuse, UR6, 0x4 ;  /* 0x00000006131c0c11 */ /* 0x040fe2000f8220ff */
[----:B-1----:R-:W-:-:S03]  /*02d0*/  IMAD.WIDE.U32 R20, R19, 0x10, R20 ;  /* 0x0000001013147825 */ /* 0x002fc600078e0014 */
[----:B------:R-:W-:Y:S02]  /*02e0*/  @P0 LEA.HI.X R29, R19, UR7, RZ, 0x4, P1 ;  /* 0x00000007131d0c11 */ /* 0x000fe400088f24ff */
[----:B------:R-:W-:Y:S01]  /*02f0*/  CS2R R18, SRZ ;  /* 0x0000000000127805 */ /* 0x000fe2000001ff00 */
[----:B------:R-:W5:Y:S05]  /*0300*/  LDG.E.128 R20, desc[UR4][R20.64] ;  /* 0x0000000414147981 */ /* 0x000f6a000c1e1d00 */
[----:B------:R1:W5:Y:S02]  /*0310*/  @P0 LDG.E.128 R16, desc[UR4][R28.64] ;  /* 0x000000041c100981 */ /* 0x000364000c1e1d00 */
.L_x_8677:
[----:B------:R-:W-:Y:S05]  /*0320*/  BSYNC B0 ;  /* 0x0000000000007941 */ /* 0x000fea0003800000 */
.L_x_8676:
        /* <DEDUP_REMOVED lines=12> */
.L_x_8687:
[----:B------:R-:W2:Y:S01]  /*03f0*/  @P0 LDC.64 R46, c[0x0][0x270] ;  /* 0x00009c00ff2e0b82 */ /* 0x000ea20000000a00 */
        /* <DEDUP_REMOVED lines=16> */
[----:B--2---:R-:W-:-:S03]  /*0500*/  IMAD.WIDE.U32 R32, R44, 0x10, R32 ;  /* 0x000000102c207825 */ /* 0x004fc600078e0020 */
[----:B------:R-:W-:-:S03]  /*0510*/  @P1 LEA.HI.X R41, R44, UR7, RZ, 0x4, P5 ;  /* 0x000000072c291c11 */ /* 0x000fc6000a8f24ff */
[----:B------:R-:W2:Y:S04]  /*0520*/  LDG.E.128 R32, desc[UR4][R32.64] ;  /* 0x0000000420207981 */ /* 0x000ea8000c1e1d00 */
[----:B-1----:R1:W3:Y:S01]  /*0530*/  @P1 LDG.E.128 R28, desc[UR4][R40.64] ;  /* 0x00000004281c1981 */ /* 0x0022e2000c1e1d00 */
[----:B------:R-:W-:Y:S02]  /*0540*/  ISETP.NE.U32.AND P1, PT, RZ, UR6, PT ;  /* 0x00000006ff007c0c */ /* 0x000fe4000bf25070 */
[C---:B------:R-:W-:Y:S02]  /*0550*/  LEA R46, P5, R44.reuse, UR8, 0x4 ;  /* 0x000000082c2e7c11 */ /* 0x040fe4000f8a20ff */
[----:B------:R-:W-:Y:S02]  /*0560*/  ISETP.NE.AND.EX P1, PT, RZ, UR7, PT, P1 ;  /* 0x00000007ff007c0c */ /* 0x000fe4000bf25310 */
[----:B------:R-:W-:-:S02]  /*0570*/  LEA.HI.X R47, R44, UR9, RZ, 0x4, P5 ;  /* 0x000000092c2f7c11 */ /* 0x000fc4000a8f24ff */
[----:B-1----:R-:W-:Y:S01]  /*0580*/  IADD3 R41, R44, 0x20, RZ ;  /* 0x000000202c297810 */ /* 0x002fe20007ffe0ff */
[-C--:B--2--5:R-:W-:Y:S01]  /*0590*/  FMUL.FTZ R43, R32, R0.reuse ;  /* 0x00000000202b7220 */ /* 0x0a4fe20000410000 */
[-C--:B------:R-:W-:Y:S01]  /*05a0*/  FMUL.FTZ R48, R33, R0.reuse ;  /* 0x0000000021307220 */ /* 0x080fe20000410000 */
[-C--:B------:R-:W-:Y:S01]  /*05b0*/  FMUL.FTZ R45, R34, R0.reuse ;  /* 0x00000000222d7220 */ /* 0x080fe20000410000 */
[----:B------:R-:W-:Y:S01]  /*05c0*/  FMUL.FTZ R50, R35, R0 ;  /* 0x0000000023327220 */ /* 0x000fe20000410000 */
[----:B------:R-:W-:Y:S01]  /*05d0*/  FMUL.FTZ R32, R12, R43 ;  /* 0x0000002b0c207220 */ /* 0x000fe20000410000 */
[----:B------:R-:W-:Y:S01]  /*05e0*/  FMUL.FTZ R33, R13, R48 ;  /* 0x000000300d217220 */ /* 0x000fe20000410000 */
[----:B------:R-:W-:Y:S01]  /*05f0*/  FMUL.FTZ R34, R14, R45 ;  /* 0x0000002d0e227220 */ /* 0x000fe20000410000 */
[----:B------:R-:W-:Y:S01]  /*0600*/  FMUL.FTZ R35, R15, R50 ;  /* 0x000000320f237220 */ /* 0x000fe20000410000 */
[----:B---3--:R-:W-:Y:S01]  /*0610*/  @P1 FADD.FTZ R32, R28, R32 ;  /* 0x000000201c201221 */ /* 0x008fe20000010000 */
[----:B------:R-:W-:Y:S01]  /*0620*/  @P1 FADD.FTZ R33, R29, R33 ;  /* 0x000000211d211221 */ /* 0x000fe20000010000 */
[----:B------:R-:W-:Y:S01]  /*0630*/  @P1 FADD.FTZ R34, R30, R34 ;  /* 0x000000221e221221 */ /* 0x000fe20000010000 */
[----:B------:R-:W-:-:S05]  /*0640*/  @P1 FADD.FTZ R35, R31, R35 ;  /* 0x000000231f231221 */ /* 0x000fca0000010000 */
[----:B------:R2:W-:Y:S02]  /*0650*/  STG.E.128 desc[UR4][R46.64], R32 ;  /* 0x000000202e007986 */ /* 0x0005e4000c101d04 */
.L_x_8679:
[----:B------:R-:W-:Y:S05]  /*0660*/  BSYNC B0 ;  /* 0x0000000000007941 */ /* 0x000fea0003800000 */
.L_x_8678:
[----:B------:R-:W-:Y:S04]  /*0670*/  BSSY B0, `(.L_x_8680) ;  /* 0x000001b000007945 */ /* 0x000fe80003800000 */
[----:B------:R-:W-:Y:S05]  /*0680*/  @!P3 BRA `(.L_x_8681) ;  /* 0x000000000064b947 */ /* 0x000fea0003800000 */
[----:B------:R-:W3:Y:S01]  /*0690*/  LDC.64 R36, c[0x0][0x220] ;  /* 0x00008800ff247b82 */ /* 0x000ee20000000a00 */
[----:B------:R-:W-:-:S04]  /*06a0*/  ISETP.NE.U32.AND P1, PT, RZ, UR6, PT ;  /* 0x00000006ff007c0c */ /* 0x000fc8000bf25070 */
[----:B------:R-:W-:-:S13]  /*06b0*/  ISETP.NE.AND.EX P1, PT, RZ, UR7, PT, P1 ;  /* 0x00000007ff007c0c */ /* 0x000fda000bf25310 */
[C---:B--2---:R-:W-:Y:S01]  /*06c0*/  @P1 LEA R46, P5, R41.reuse, UR6, 0x4 ;  /* 0x00000006292e1c11 */ /* 0x044fe2000f8a20ff */
[----:B---3--:R-:W-:-:S03]  /*06d0*/  IMAD.WIDE.U32 R36, R41, 0x10, R36 ;  /* 0x0000001029247825 */ /* 0x008fc600078e0024 */
[----:B------:R-:W-:-:S03]  /*06e0*/  @P1 LEA.HI.X R47, R41, UR7, RZ, 0x4, P5 ;  /* 0x00000007292f1c11 */ /* 0x000fc6000a8f24ff */
[----:B------:R-:W2:Y:S04]  /*06f0*/  LDG.E.128 R36, desc[UR4][R36.64] ;  /* 0x0000000424247981 */ /* 0x000ea8000c1e1d00 */
[----:B-1----:R-:W3:Y:S01]  /*0700*/  @P1 LDG.E.128 R28, desc[UR4][R46.64] ;  /* 0x000000042e1c1981 */ /* 0x002ee2000c1e1d00 */
        /* <DEDUP_REMOVED lines=17> */
.L_x_8681:
[----:B------:R-:W-:Y:S05]  /*0820*/  BSYNC B0 ;  /* 0x0000000000007941 */ /* 0x000fea0003800000 */
.L_x_8680:
[----:B-----5:R-:W-:Y:S01]  /*0830*/  FADD.FTZ R0, RZ, R32 ;  /* 0x00000020ff007221 */ /* 0x020fe20000010000 */
[----:B------:R-:W-:Y:S01]  /*0840*/  ISETP.GT.U32.AND P1, PT, R2, 0x3f, PT ;  /* 0x0000003f0200780c */ /* 0x000fe20003f24070 */
[----:B------:R-:W-:Y:S01]  /*0850*/  UMOV UR12, 0xffffffff ;  /* 0xffffffff000c7882 */ /* 0x000fe20000000000 */
[----:B------:R-:W-:Y:S01]  /*0860*/  ISETP.NE.AND P5, PT, R42, RZ, PT ;  /* 0x000000ff2a00720c */ /* 0x000fe20003fa5270 */
[----:B---3--:R-:W-:-:S04]  /*0870*/  FADD.FTZ R41, R33, R0 ;  /* 0x0000000021297221 */ /* 0x008fc80000010000 */
[----:B------:R-:W-:-:S04]  /*0880*/  FADD.FTZ R0, R34, R41 ;  /* 0x0000002922007221 */ /* 0x000fc80000010000 */
[----:B------:R-:W-:-:S05]  /*0890*/  FADD.FTZ R0, R35, R0 ;  /* 0x0000000023007221 */ /* 0x000fca0000010000 */
[----:B--2---:R-:W-:-:S05]  /*08a0*/  FSEL R47, R0, RZ, P2 ;  /* 0x000000ff002f7208 */ /* 0x004fca0001000000 */
[----:B------:R-:W-:-:S04]  /*08b0*/  FADD.FTZ R0, R36, R47 ;  /* 0x0000002f24007221 */ /* 0x000fc80000010000 */
[----:B------:R-:W-:-:S04]  /*08c0*/  FADD.FTZ R41, R37, R0 ;  /* 0x0000000025297221 */ /* 0x000fc80000010000 */
[----:B------:R-:W-:-:S04]  /*08d0*/  FADD.FTZ R0, R38, R41 ;  /* 0x0000002926007221 */ /* 0x000fc80000010000 */
[----:B------:R-:W-:Y:S01]  /*08e0*/  @P1 FADD.FTZ R47, R39, R0 ;  /* 0x00000000272f1221 */ /* 0x000fe20000010000 */
[----:B------:R-:W-:Y:S06]  /*08f0*/  BRA.DIV UR12, `(.L_x_8682) ;  /* 0x000000060c747947 */ /* 0x000fec000b800000 */
[----:B------:R-:W2:Y:S02]  /*0900*/  SHFL.BFLY PT, R0, R47, 0x1, 0x1f ;  /* 0x0c201f002f007f89 */ /* 0x000ea400000e0000 */
[----:B--2---:R-:W-:-:S05]  /*0910*/  FADD.FTZ R46, R47, R0 ;  /* 0x000000002f2e7221 */ /* 0x004fca0000010000 */
[----:B------:R-:W2:Y:S02]  /*0920*/  SHFL.BFLY PT, R41, R46, 0x2, 0x1f ;  /* 0x0c401f002e297f89 */ /* 0x000ea400000e0000 */
[----:B--2---:R-:W-:-:S05]  /*0930*/  FADD.FTZ R48, R46, R41 ;  /* 0x000000292e307221 */ /* 0x004fca0000010000 */
[----:B------:R-:W2:Y:S02]  /*0940*/  SHFL.BFLY PT, R41, R48, 0x4, 0x1f ;  /* 0x0c801f0030297f89 */ /* 0x000ea400000e0000 */
[----:B--2---:R-:W-:Y:S02]  /*0950*/  FADD.FTZ R49, R48, R41 ;  /* 0x0000002930317221 */ /* 0x004fe40000010000 */
[----:B------:R-:W2:Y:S03]  /*0960*/  LDC R41, c[0x0][0x290] ;  /* 0x0000a400ff297b82 */ /* 0x000ea60000000800 */
[----:B------:R-:W3:Y:S02]  /*0970*/  SHFL.BFLY PT, R0, R49, 0x8, 0x1f ;  /* 0x0d001f0031007f89 */ /* 0x000ee400000e0000 */
[----:B---3--:R-:W-:-:S05]  /*0980*/  FADD.FTZ R50, R49, R0 ;  /* 0x0000000031327221 */ /* 0x008fca0000010000 */
[----:B------:R-:W3:Y:S02]  /*0990*/  SHFL.BFLY PT, R51, R50, 0x10, 0x1f ;  /* 0x0e001f0032337f89 */ /* 0x000ee400000e0000 */
[----:B---3--:R-:W-:-:S04]  /*09a0*/  FADD.FTZ R40, R50, R51 ;  /* 0x0000003332287221 */ /* 0x008fc80000010000 */
[----:B--2---:R-:W-:-:S04]  /*09b0*/  FMUL.FTZ R40, R40, R41 ;  /* 0x0000002928287220 */ /* 0x004fc80000410000 */
        /* <DEDUP_REMOVED lines=26> */
.L_x_8699:
[----:B------:R-:W-:Y:S01]  /*0b60*/  FMUL.FTZ R0, R40, R40 ;  /* 0x0000002828007220 */ /* 0x000fe20000410000 */
[----:B--23--:R-:W-:Y:S01]  /*0b70*/  FADD.FTZ R48, R48, R51 ;  /* 0x0000003330307221 */ /* 0x00cfe20000010000 */
[----:B------:R-:W2:Y:S01]  /*0b80*/  @!P5 LDC.64 R46, c[0x0][0x250] ;  /* 0x00009400ff2edb82 */ /* 0x000ea20000000a00 */
[----:B------:R-:W-:Y:S01]  /*0b90*/  BSSY B0, `(.L_x_8683) ;  /* 0x000001c000007945 */ /* 0x000fe20003800000 */
[----:B------:R-:W-:Y:S01]  /*0ba0*/  FSEL R45, R40, RZ, !P4 ;  /* 0x000000ff282d7208 */ /* 0x000fe20006000000 */
[----:B------:R-:W-:Y:S01]  /*0bb0*/  FFMA.FTZ R41, R48, R41, UR10 ;  /* 0x0000000a30297e23 */ /* 0x000fe20008010029 */
        /* <DEDUP_REMOVED lines=9> */
[----:B--2---:R-:W2:Y:S01]  /*0c50*/  LDC.64 R46, c[0x0][0x2b8] ;  /* 0x0000ae00ff2e7b82 */ /* 0x004ea20000000a00 */
        /* <DEDUP_REMOVED lines=12> */
[C---:B--2---:R-:W-:Y:S01]  /*0d20*/  IMAD.WIDE.U32 R46, R44.reuse, 0x10, R46 ;  /* 0x000000102c2e7825 */ /* 0x044fe200078e002e */
[----:B------:R-:W-:-:S04]  /*0d30*/  IADD3 R44, R44, 0x20, RZ ;  /* 0x000000202c2c7810 */ /* 0x000fc80007ffe0ff */
[----:B------:R3:W-:Y:S03]  /*0d40*/  STG.E.128 desc[UR4][R46.64], R40 ;  /* 0x000000282e007986 */ /* 0x0007e6000c101d04 */
.L_x_8684:
[----:B------:R-:W-:Y:S05]  /*0d50*/  BSYNC B0 ;  /* 0x0000000000007941 */ /* 0x000fea0003800000 */
.L_x_8683:
[----:B------:R-:W-:Y:S04]  /*0d60*/  BSSY B0, `(.L_x_8685) ;  /* 0x0000011000007945 */ /* 0x000fe80003800000 */
[----:B------:R-:W-:Y:S05]  /*0d70*/  @!P3 BRA `(.L_x_8686) ;  /* 0x00000000003cb947 */ /* 0x000fea0003800000 */
[----:B--23--:R-:W2:Y:S01]  /*0d80*/  LDC.64 R40, c[0x0][0x2b8] ;  /* 0x0000ae00ff287b82 */ /* 0x00cea20000000a00 */
        /* <DEDUP_REMOVED lines=8> */
[----:B--2---:R-:W-:-:S04]  /*0e10*/  IMAD.WIDE.U32 R44, R44, 0x10, R40 ;  /* 0x000000102c2c7825 */ /* 0x004fc800078e0028 */
[----:B------:R-:W-:Y:S01]  /*0e20*/  FFMA.FTZ R40, R20, R43, R16 ;  /* 0x0000002b14287223 */ /* 0x000fe20000010010 */
[----:B------:R-:W-:Y:S01]  /*0e30*/  FFMA.FTZ R41, R21, R42, R17 ;  /* 0x0000002a15297223 */ /* 0x000fe20000010011 */
[----:B------:R-:W-:Y:S01]  /*0e40*/  FFMA.FTZ R43, R23, R0, R19 ;  /* 0x00000000172b7223 */ /* 0x000fe20000010013 */
[----:B------:R-:W-:-:S05]  /*0e50*/  FFMA.FTZ R42, R22, R49, R18 ;  /* 0x00000031162a7223 */ /* 0x000fca0000010012 */
[----:B------:R4:W-:Y:S02]  /*0e60*/  STG.E.128 desc[UR4][R44.64], R40 ;  /* 0x000000282c007986 */ /* 0x0009e4000c101d04 */
.L_x_8686:
[----:B------:R-:W-:Y:S05]  /*0e70*/  BSYNC B0 ;  /* 0x0000000000007941 */ /* 0x000fea0003800000 */
.L_x_8685:
[----:B--234-:R-:W2:Y:S02]  /*0e80*/  LDC.64 R40, c[0x0][0x210] ;  /* 0x00008400ff287b82 */ /* 0x01cea40000000a00 */
[----:B--2---:R-:W-:-:S04]  /*0e90*/  LEA R3, R40, R3, 0x2 ;  /* 0x0000000328037211 */ /* 0x004fc800078e10ff */
[----:B------:R-:W-:-:S13]  /*0ea0*/  ISETP.GE.AND P1, PT, R3, R41, PT ;  /* 0x000000290300720c */ /* 0x000fda0003f26270 */
[----:B------:R-:W-:Y:S05]  /*0eb0*/  @!P1 BRA `(.L_x_8687) ;  /* 0xfffffff4004c9947 */ /* 0x000fea000383ffff */
[----:B------:R-:W-:Y:S05]  /*0ec0*/  EXIT ;  /* 0x000000000000794d */ /* 0x000fea0003800000 */
.L_x_8682:
[----:B------:R-:W-:Y:S01]  /*0ed0*/  HFMA2.MMA R45, -RZ, RZ, 0, 5.9604644775390625e-08 ;  /* 0x00000001ff2d7435 */ /* 0x000fe200000001ff */
[----:B------:R-:W-:Y:S01]  /*0ee0*/  BSSY B0, `(.L_x_8688) ;  /* 0x0000007000007945 */ /* 0x000fe20003800000 */
[----:B------:R-:W-:Y:S02]  /*0ef0*/  MOV R52, R47 ;  /* 0x0000002f00347202 */ /* 0x000fe40000000f00 */
[----:B------:R-:W-:Y:S02]  /*0f00*/  MOV R43, 0x1f ;  /* 0x0000001f002b7802 */ /* 0x000fe40000000f00 */
[----:B------:R-:W-:-:S07]  /*0f10*/  MOV R42, 0xffffffff ;  /* 0xffffffff002a7802 */ /* 0x000fce0000000f00 */
[----:B01----:R-:W-:Y:S05]  /*0f20*/  WARPSYNC.COLLECTIVE R42, `(.L_x_8689) ;  /* 0x000000002a087348 */ /* 0x003fea0003c00000 */
[----:B------:R2:W3:Y:S02]  /*0f30*/  SHFL.BFLY P6, R51, R52, R45, R43 ;  /* 0x0c00002d34337389 */ /* 0x0004e400000c002b */
[----:B0123--:R-:W-:Y:S01]  /*0f40*/  ENDCOLLECTIVE ;  /* 0x000000000000791b */ /* 0x00ffe20003800000 */
.L_x_8689:
[----:B------:R-:W-:Y:S05]  /*0f50*/  BSYNC B0 ;  /* 0x0000000000007941 */ /* 0x000fea0003800000 */
.L_x_8688:
        /* <DEDUP_REMOVED lines=9> */
.L_x_8690:
[----:B------:R-:W-:Y:S01]  /*0ff0*/  HFMA2.MMA R45, -RZ, RZ, 0, 2.384185791015625e-07 ;  /* 0x00000004ff2d7435 */ /* 0x000fe200000001ff */
[----:B------:R-:W-:-:S05]  /*1000*/  MOV R41, R51 ;  /* 0x0000003300297202 */ /* 0x000fca0000000f00 */
[----:B------:R-:W-:-:S05]  /*1010*/  FADD.FTZ R48, R46, R41 ;  /* 0x000000292e307221 */ /* 0x000fca0000010000 */
[----:B------:R-:W-:-:S07]  /*1020*/  MOV R52, R48 ;  /* 0x0000003000347202 */ /* 0x000fce0000000f00 */
[----:B------:R-:W-:Y:S05]  /*1030*/  WARPSYNC.COLLECTIVE R42, `(.L_x_8691) ;  /* 0x000000002a087348 */ /* 0x000fea0003c00000 */
[----:B------:R0:W1:Y:S02]  /*1040*/  SHFL.BFLY P6, R51, R52, R45, R43 ;  /* 0x0c00002d34337389 */ /* 0x00006400000c002b */
[----:B01----:R-:W-:Y:S01]  /*1050*/  ENDCOLLECTIVE ;  /* 0x000000000000791b */ /* 0x003fe20003800000 */
.L_x_8691:
        /* <DEDUP_REMOVED lines=8> */
.L_x_8692:
[----:B------:R-:W-:Y:S01]  /*10e0*/  HFMA2.MMA R45, -RZ, RZ, 0, 9.5367431640625e-07 ;  /* 0x00000010ff2d7435 */ /* 0x000fe200000001ff */
[----:B------:R-:W-:-:S05]  /*10f0*/  MOV R0, R51 ;  /* 0x0000003300007202 */ /* 0x000fca0000000f00 */
[----:B------:R-:W-:-:S05]  /*1100*/  FADD.FTZ R50, R49, R0 ;  /* 0x0000000031327221 */ /* 0x000fca0000010000 */
[----:B------:R-:W-:-:S07]  /*1110*/  MOV R52, R50 ;  /* 0x0000003200347202 */ /* 0x000fce0000000f00 */
[----:B------:R-:W-:Y:S05]  /*1120*/  WARPSYNC.COLLECTIVE R42, `(.L_x_8693) ;  /* 0x000000002a087348 */ /* 0x000fea0003c00000 */
[----:B------:R0:W1:Y:S02]  /*1130*/  SHFL.BFLY P6, R51, R52, R45, R43 ;  /* 0x0c00002d34337389 */ /* 0x00006400000c002b */
[----:B01----:R-:W-:Y:S01]  /*1140*/  ENDCOLLECTIVE ;  /* 0x000000000000791b */ /* 0x003fe20003800000 */
.L_x_8693:
        /* <DEDUP_REMOVED lines=26> */
.L_x_8694:
[----:B------:R-:W-:Y:S01]  /*12f0*/  HFMA2.MMA R45, -RZ, RZ, 0, 1.1920928955078125e-07 ;  /* 0x00000002ff2d7435 */ /* 0x000fe200000001ff */
[----:B------:R-:W-:-:S05]  /*1300*/  MOV R47, R51 ;  /* 0x00000033002f7202 */ /* 0x000fca0000000f00 */
[----:B------:R-:W-:-:S05]  /*1310*/  FADD.FTZ R47, R0, R47 ;  /* 0x0000002f002f7221 */ /* 0x000fca0000010000 */
[----:B------:R-:W-:-:S07]  /*1320*/  MOV R52, R47 ;  /* 0x0000002f00347202 */ /* 0x000fce0000000f00 */
[----:B------:R-:W-:Y:S05]  /*1330*/  WARPSYNC.COLLECTIVE R42, `(.L_x_8695) ;  /* 0x000000002a087348 */ /* 0x000fea0003c00000 */
[----:B------:R0:W1:Y:S02]  /*1340*/  SHFL.BFLY P6, R51, R52, R45, R43 ;  /* 0x0c00002d34337389 */ /* 0x00006400000c002b */
[----:B01----:R-:W-:Y:S01]  /*1350*/  ENDCOLLECTIVE ;  /* 0x000000000000791b */ /* 0x003fe20003800000 */
.L_x_8695:
[----:B------:R-:W-:Y:S01]  /*1360*/  HFMA2.MMA R45, -RZ, RZ, 0, 2.384185791015625e-07 ;  /* 0x00000004ff2d7435 */ /* 0x000fe200000001ff */
[----:B------:R-:W-:-:S05]  /*1370*/  MOV R46, R51 ;  /* 0x00000033002e7202 */ /* 0x000fca0000000f00 */
[----:B------:R-:W-:-:S05]  /*1380*/  FADD.FTZ R46, R47, R46 ;  /* 0x0000002e2f2e7221 */ /* 0x000fca0000010000 */
[----:B------:R-:W-:-:S07]  /*1390*/  MOV R52, R46 ;  /* 0x0000002e00347202 */ /* 0x000fce0000000f00 */
[----:B------:R-:W-:Y:S05]  /*13a0*/  WARPSYNC.COLLECTIVE R42, `(.L_x_8696) ;  /* 0x000000002a087348 */ /* 0x000fea0003c00000 */
[----:B------:R0:W1:Y:S02]  /*13b0*/  SHFL.BFLY P6, R51, R52, R45, R43 ;  /* 0x0c00002d34337389 */ /* 0x00006400000c002b */
[----:B01----:R-:W-:Y:S01]  /*13c0*/  ENDCOLLECTIVE ;  /* 0x000000000000791b */ /* 0x003fe20003800000 */
.L_x_8696:
[----:B------:R-:W-:Y:S01]  /*13d0*/  HFMA2.MMA R45, -RZ, RZ, 0, 4.76837158203125e-07 ;  /* 0x00000008ff2d7435 */ /* 0x000fe200000001ff */
[----:B------:R-:W-:-:S05]  /*13e0*/  MOV R49, R51 ;  /* 0x0000003300317202 */ /* 0x000fca0000000f00 */
[----:B------:R-:W-:-:S05]  /*13f0*/  FADD.FTZ R49, R46, R49 ;  /* 0x000000312e317221 */ /* 0x000fca0000010000 */
[----:B------:R-:W-:-:S07]  /*1400*/  MOV R52, R49 ;  /* 0x0000003100347202 */ /* 0x000fce0000000f00 */
[----:B------:R-:W-:Y:S05]  /*1410*/  WARPSYNC.COLLECTIVE R42, `(.L_x_8697) ;  /* 0x000000002a087348 */ /* 0x000fea0003c00000 */
[----:B------:R0:W1:Y:S02]  /*1420*/  SHFL.BFLY P6, R51, R52, R45, R43 ;  /* 0x0c00002d34337389 */ /* 0x00006400000c002b */
[----:B01----:R-:W-:Y:S01]  /*1430*/  ENDCOLLECTIVE ;  /* 0x000000000000791b */ /* 0x003fe20003800000 */
.L_x_8697:
[----:B------:R-:W-:Y:S01]  /*1440*/  HFMA2.MMA R45, -RZ, RZ, 0, 9.5367431640625e-07 ;  /* 0x00000010ff2d7435 */ /* 0x000fe200000001ff */
[----:B------:R-:W-:-:S05]  /*1450*/  MOV R48, R51 ;  /* 0x0000003300307202 */ /* 0x000fca0000000f00 */
[----:B------:R-:W-:-:S05]  /*1460*/  FADD.FTZ R48, R49, R48 ;  /* 0x0000003031307221 */ /* 0x000fca0000010000 */
[----:B------:R-:W-:-:S07]  /*1470*/  MOV R52, R48 ;  /* 0x0000003000347202 */ /* 0x000fce0000000f00 */
[----:B------:R-:W-:Y:S05]  /*1480*/  WARPSYNC.COLLECTIVE R42, `(.L_x_8698) ;  /* 0x000000002a087348 */ /* 0x000fea0003c00000 */
[----:B------:R0:W1:Y:S02]  /*1490*/  SHFL.BFLY P6, R51, R52, R45, R43 ;  /* 0x0c00002d34337389 */ /* 0x00006400000c002b */
[----:B01----:R-:W-:Y:S01]  /*14a0*/  ENDCOLLECTIVE ;  /* 0x000000000000791b */ /* 0x003fe20003800000 */
.L_x_8698:
[----:B------:R-:W-:Y:S05]  /*14b0*/  BRA `(.L_x_8699) ;  /* 0xfffffff400a87947 */ /* 0x000fea000383ffff */
.L_x_8700:
        /* <DEDUP_REMOVED lines=12> */
.L_x_9644:


//--------------------- .text._ZN10layer_norm13ln_fwd_kernelINS_13Kernel_traitsIfffffjLj256ELj1ELj4ELj1ELj16ENS_18Kernel_traits_baseILj256EfffffjLj128EEEEELb0ELb1ELb0ELb1EEEvNS_9FwdParamsE --------------------------
	.section	.text._ZN10layer_norm13ln_fwd_kernelINS_13Kernel_traitsIfffffjLj256ELj1ELj4ELj1ELj16ENS_18Kernel_traits_baseILj256EfffffjLj128EEEEELb0ELb1ELb0ELb1EEEvNS_9FwdParamsE,"ax",@progbits
	.align	128
        .global         _ZN10layer_norm13ln_fwd_kernelINS_13Kernel_traitsIfffffjLj256ELj1ELj4ELj1ELj16ENS_18Kernel_traits_baseILj256EfffffjLj128EEEEELb0ELb1ELb0ELb1EEEvNS_9FwdParamsE
        .type           _ZN10layer_norm13ln_fwd_kernelINS_13Kernel_traitsIfffffjLj256ELj1ELj4ELj1ELj16ENS_18Kernel_traits_baseILj256EfffffjLj128EEEEELb0ELb1ELb0ELb1EEEvNS_9FwdParamsE,@function
        .size           _ZN10layer_norm13ln_fwd_kernelINS_13Kernel_traitsIfffffjLj256ELj1ELj4ELj1ELj16ENS_18Kernel_traits_baseILj256EfffffjLj128EEEEELb0ELb1ELb0ELb1EEEvNS_9FwdParamsE,(.L_x_9645 - _ZN10layer_norm13ln_fwd_kernelINS_13Kernel_traitsIfffffjLj256ELj1ELj4ELj1ELj16ENS_18Kernel_traits_baseILj256EfffffjLj128EEEEELb0ELb1ELb0ELb1EEEvNS_9FwdParamsE)
        .other          _ZN10layer_norm13ln_fwd_kernelINS_13Kernel_traitsIfffffjLj256ELj1ELj4ELj1ELj16ENS_18Kernel_traits_baseILj256EfffffjLj128EEEEELb0ELb1ELb0ELb1EEEvNS_9FwdParamsE,@"STO_CUDA_ENTRY STV_DEFAULT"
_ZN10layer_norm13ln_fwd_kernelINS_13Kernel_traitsIfffffjLj256ELj1ELj4ELj1ELj16ENS_18Kernel_traits_baseILj256EfffffjLj128EEEEELb0ELb1ELb0ELb1EEEvNS_9FwdParamsE:
.text._ZN10layer_norm13ln_fwd_kernelINS_13Kernel_traitsIfffffjLj256ELj1ELj4ELj1ELj16ENS_18Kernel_traits_baseILj256EfffffjLj128EEEEELb0ELb1ELb0ELb1EEEvNS_9FwdParamsE:
        /* <DEDUP_REMOVED lines=10> */
[C---:B0-----:R-:W-:Y:S02]  /*00a0*/  SHF.L.U32 R0, R3.reuse, 0x4, RZ ;  /* 0x0000000403007819 */ /* 0x041fe400000006ff */
[----:B------:R-:W-:Y:S02]  /*00b0*/  LOP3.LUT R2, R3, 0x1f, RZ, 0xc0, !PT ;  /* 0x0000001f03027812 */ /* 0x000fe400078ec0ff */
[----:B------:R-:W-:Y:S02]  /*00c0*/  LOP3.LUT R0, R0, 0x1f0, RZ, 0xc0, !PT ;  /* 0x000001f000007812 */ /* 0x000fe400078ec0ff */
[----:B------:R-:W-:Y:S01]  /*00d0*/  LEA R30, P2, R2, UR6, 0x4 ;  /* 0x00000006021e7c11 */ /* 0x000fe2000f8420ff */
[----:B------:R-:W-:Y:S01]  /*00e0*/  ULDC UR6, c[0x0][0x214] ;  /* 0x0000850000067ab9 */ /* 0x000fe20000000800 */
[----:B------:R-:W-:-:S02]  /*00f0*/  IADD3 R12, P1, R0, UR4, RZ ;  /* 0x00000004000c7c10 */ /* 0x000fc4000ff3e0ff */
[----:B------:R-:W-:Y:S02]  /*0100*/  SHF.R.U32.HI R3, RZ, 0x5, R3 ;  /* 0x00000005ff037819 */ /* 0x000fe40000011603 */
[----:B------:R-:W-:Y:S01]  /*0110*/  IADD3.X R13, RZ, UR5, RZ, P1, !PT ;  /* 0x00000005ff0d7c10 */ /* 0x000fe20008ffe4ff */
[----:B------:R-:W-:Y:S01]  /*0120*/  ULDC.64 UR4, c[0x0][0x260] ;  /* 0x0000980000047ab9 */ /* 0x000fe20000000a00 */
[----:B------:R-:W-:Y:S02]  /*0130*/  IADD3.X R31, RZ, UR7, RZ, P2, !PT ;  /* 0x00000007ff1f7c10 */ /* 0x000fe400097fe4ff */
        /* <DEDUP_REMOVED lines=21> */
[----:B------:R-:W-:-:S12]  /*0290*/  ULDC UR7, c[0x0][0x2d8] ;  /* 0x0000b60000077ab9 */ /* 0x000fd80000000800 */
.L_x_8702:
[----:B------:R-:W-:Y:S01]  /*02a0*/  ISETP.NE.U32.AND P1, PT, RZ, UR8, PT ;  /* 0x00000008ff007c0c */ /* 0x000fe2000bf25070 */
[----:B------:R-:W1:Y:S01]  /*02b0*/  LDC.64 R36, c[0x0][0x220] ;  /* 0x00008800ff247b82 */ /* 0x000e620000000a00 */
[----:B------:R-:W-:Y:S02]  /*02c0*/  IMAD R0, R3, UR6, RZ ;  /* 0x0000000603007c24 */ /* 0x000fe4000f8e02ff */
[----:B------:R-:W-:-:S03]  /*02d0*/  ISETP.NE.AND.EX P1, PT, RZ, UR9, PT, P1 ;  /* 0x00000009ff007c0c */ /* 0x000fc6000bf25310 */
[----:B------:R-:W-:Y:S02]  /*02e0*/  SHF.R.S32.HI R33, RZ, 0x1f, R0 ;  /* 0x0000001fff217819 */ /* 0x000fe40000011400 */
[----:B------:R-:W2:Y:S02]  /*02f0*/  @P0 LDC.64 R42, c[0x0][0x270] ;  /* 0x00009c00ff2a0b82 */ /* 0x000ea40000000a00 */
[----:B------:R-:W-:Y:S01]  /*0300*/  LEA.HI R33, R33, R0, RZ, 0x2 ;  /* 0x0000000021217211 */ /* 0x000fe200078f10ff */
[----:B------:R-:W-:-:S03]  /*0310*/  HFMA2.MMA R0, -RZ, RZ, 1.875, 0 ;  /* 0x3f800000ff007435 */ /* 0x000fc600000001ff */
[----:B------:R-:W-:Y:S02]  /*0320*/  LEA.HI.SX32 R41, R33, R2, 0x1e ;  /* 0x0000000221297211 */ /* 0x000fe400078ff2ff */
[----:B------:R-:W3:Y:S03]  /*0330*/  @P1 LDC.64 R38, c[0x0][0x230] ;  /* 0x00008c00ff261b82 */ /* 0x000ee60000000a00 */
[----:B-1----:R-:W-:-:S05]  /*0340*/  IMAD.WIDE.U32 R32, R41, 0x10, R36 ;  /* 0x0000001029207825 */ /* 0x002fca00078e0024 */
[----:B------:R-:W1:Y:S01]  /*0350*/  LDC.64 R48, c[0x0][0x238] ;  /* 0x00008e00ff307b82 */ /* 0x000e620000000a00 */
[----:B------:R-:W4:Y:S01]  /*0360*/  LDG.E.128 R32, desc[UR4][R32.64] ;  /* 0x0000000420207981 */ /* 0x000f22000c1e1d00 */
[----:B--2---:R-:W-:-:S05]  /*0370*/  @P0 IMAD.WIDE R42, R3, 0x4, R42 ;  /* 0x00000004032a0825 */ /* 0x004fca00078e022a */
[----:B------:R2:W4:Y:S01]  /*0380*/  @P0 LDG.E R0, desc[UR4][R42.64] ;  /* 0x000000042a000981 */ /* 0x000522000c1e1900 */
[----:B---3--:R-:W-:-:S05]  /*0390*/  @P1 IMAD.WIDE.U32 R38, R41, 0x10, R38 ;  /* 0x0000001029261825 */ /* 0x008fca00078e0026 */
[----:B0-----:R0:W3:Y:S01]  /*03a0*/  @P1 LDG.E.128 R28, desc[UR4][R38.64] ;  /* 0x00000004261c1981 */ /* 0x0010e2000c1e1d00 */
[----:B------:R-:W-:-:S04]  /*03b0*/  ISETP.NE.U32.AND P2, PT, RZ, UR8, PT ;  /* 0x00000008ff007c0c */ /* 0x000fc8000bf45070 */
[----:B------:R-:W-:Y:S02]  /*03c0*/  ISETP.NE.AND.EX P2, PT, RZ, UR9, PT, P2 ;  /* 0x00000009ff007c0c */ /* 0x000fe4000bf45320 */
[C---:B------:R-:W-:Y:S01]  /*03d0*/  IADD3 R47, R41.reuse, 0x20, RZ ;  /* 0x00000020292f7810 */ /* 0x040fe20007ffe0ff */
[----:B-1----:R-:W-:-:S03]  /*03e0*/  IMAD.WIDE.U32 R48, R41, 0x10, R48 ;  /* 0x0000001029307825 */ /* 0x002fc600078e0030 */
[C---:B--2---:R-:W-:Y:S01]  /*03f0*/  @P1 LEA R42, P4, R47.reuse, UR8, 0x4 ;  /* 0x000000082f2a1c11 */ /* 0x044fe2000f8820ff */
[----:B0-----:R-:W-:-:S03]  /*0400*/  IMAD.WIDE.U32 R38, R47, 0x10, R36 ;  /* 0x000000102f267825 */ /* 0x001fc600078e0024 */
[----:B------:R-:W-:Y:S01]  /*0410*/  @P1 LEA.HI.X R43, R47, UR9, RZ, 0x4, P4 ;  /* 0x000000092f2b1c11 */ /* 0x000fe2000a0f24ff */
[-C--:B----4-:R-:W-:Y:S01]  /*0420*/  FMUL.FTZ R45, R32, R0.reuse ;  /* 0x00000000202d7220 */ /* 0x090fe20000410000 */
[-C--:B------:R-:W-:Y:S01]  /*0430*/  FMUL.FTZ R40, R33, R0.reuse ;  /* 0x0000000021287220 */ /* 0x080fe20000410000 */
[-C--:B------:R-:W-:Y:S01]  /*0440*/  FMUL.FTZ R51, R34, R0.reuse ;  /* 0x0000000022337220 */ /* 0x080fe20000410000 */
[----:B------:R-:W-:Y:S01]  /*0450*/  FMUL.FTZ R44, R35, R0 ;  /* 0x00000000232c7220 */ /* 0x000fe20000410000 */
[----:B-----5:R-:W-:Y:S01]  /*0460*/  FMUL.FTZ R32, R20, R45 ;  /* 0x0000002d14207220 */ /* 0x020fe20000410000 */
[----:B------:R-:W-:Y:S01]  /*0470*/  FMUL.FTZ R33, R21, R40 ;  /* 0x0000002815217220 */ /* 0x000fe20000410000 */
[----:B------:R-:W-:Y:S01]  /*0480*/  FMUL.FTZ R34, R22, R51 ;  /* 0x0000003316227220 */ /* 0x000fe20000410000 */
[----:B------:R-:W-:Y:S01]  /*0490*/  FMUL.FTZ R35, R23, R44 ;  /* 0x0000002c17237220 */ /* 0x000fe20000410000 */
[----:B---3--:R-:W-:Y:S01]  /*04a0*/  @P2 FADD.FTZ R32, R28, R32 ;  /* 0x000000201c202221 */ /* 0x008fe20000010000 */
        /* <DEDUP_REMOVED lines=9> */
[----:B------:R1:W3:Y:S02]  /*0540*/  @P1 LDG.E.128 R28, desc[UR4][R42.64] ;  /* 0x000000042a1c1981 */ /* 0x0002e4000c1e1d00 */
[----:B-1----:R-:W-:-:S04]  /*0550*/  LEA R42, P4, R47, UR10, 0x4 ;  /* 0x0000000a2f2a7c11 */ /* 0x002fc8000f8820ff */
[----:B------:R-:W-:Y:S01]  /*0560*/  LEA.HI.X R43, R47, UR11, RZ, 0x4, P4 ;  /* 0x0000000b2f2b7c11 */ /* 0x000fe2000a0f24ff */
        /* <DEDUP_REMOVED lines=11> */
[----:B------:R-:W-:Y:S01]  /*0620*/  @P2 FADD.FTZ R37, R37, R44 ;  /* 0x0000002c25252221 */ /* 0x000fe20000010000 */
[----:B------:R-:W-:Y:S01]  /*0630*/  @P1 MOV R40, R31 ;  /* 0x0000001f00281202 */ /* 0x000fe20000000f00 */
[----:B------:R-:W-:Y:S01]  /*0640*/  FMUL.FTZ R39, R27, R0 ;  /* 0x000000001b277220 */ /* 0x000fe20000410000 */
[----:B------:R-:W-:Y:S01]  /*0650*/  FADD.FTZ R44, RZ, R32 ;  /* 0x00000020ff2c7221 */ /* 0x000fe20000010000 */
[----:B------:R-:W-:Y:S01]  /*0660*/  @P2 FADD.FTZ R36, R36, R51 ;  /* 0x0000003324242221 */ /* 0x000fe20000010000 */
[----:B------:R-:W-:Y:S01]  /*0670*/  @P2 FADD.FTZ R38, R38, R45 ;  /* 0x0000002d26262221 */ /* 0x000fe20000010000 */
[----:B------:R-:W-:Y:S01]  /*0680*/  @P2 FADD.FTZ R39, R39, R40 ;  /* 0x0000002827272221 */ /* 0x000fe20000010000 */
[----:B------:R-:W-:-:S04]  /*0690*/  FADD.FTZ R45, R33, R44 ;  /* 0x0000002c212d7221 */ /* 0x000fc80000010000 */
        /* <DEDUP_REMOVED lines=46> */
.L_x_8714:
[----:B------:R-:W2:Y:S01]  /*0980*/  @!P1 LDC.64 R48, c[0x0][0x250] ;  /* 0x00009400ff309b82 */ /* 0x000ea20000000a00 */
[----:B------:R-:W-:Y:S01]  /*0990*/  FMUL.FTZ R0, R40, R40 ;  /* 0x0000002828007220 */ /* 0x000fe20000410000 */
[----:B-1----:R-:W-:Y:S01]  /*09a0*/  FADD.FTZ R53, R50, R53 ;  /* 0x0000003532357221 */ /* 0x002fe20000010000 */
[----:B------:R-:W-:-:S03]  /*09b0*/  FSEL R46, R40, RZ, !P3 ;  /* 0x000000ff282e7208 */ /* 0x000fc60005800000 */
[----:B------:R-:W-:Y:S01]  /*09c0*/  FSEL R43, R0, RZ, P3 ;  /* 0x000000ff002b7208 */ /* 0x000fe20001800000 */
[----:B------:R-:W-:Y:S01]  /*09d0*/  FFMA.FTZ R42, R53, R42, UR7 ;  /* 0x00000007352a7e23 */ /* 0x000fe2000801002a */
[----:B------:R-:W1:Y:S01]  /*09e0*/  LDC.64 R44, c[0x0][0x2b8] ;  /* 0x0000ae00ff2c7b82 */ /* 0x000e620000000a00 */
[--C-:B------:R-:W-:Y:S01]  /*09f0*/  FADD.FTZ R53, R35, -R46.reuse ;  /* 0x8000002e23357221 */ /* 0x100fe20000010000 */
[--C-:B------:R-:W-:Y:S01]  /*0a00*/  FADD.FTZ R33, R33, -R46.reuse ;  /* 0x8000002e21217221 */ /* 0x100fe20000010000 */
[----:B------:R-:W-:Y:S01]  /*0a10*/  FADD.FTZ R0, R42, R43 ;  /* 0x0000002b2a007221 */ /* 0x000fe20000010000 */
[--C-:B------:R-:W-:Y:S01]  /*0a20*/  FADD.FTZ R51, R34, -R46.reuse ;  /* 0x8000002e22337221 */ /* 0x100fe20000010000 */
[--C-:B------:R-:W-:Y:S01]  /*0a30*/  FADD.FTZ R35, R36, -R46.reuse ;  /* 0x8000002e24237221 */ /* 0x100fe20000010000 */
[--C-:B------:R-:W-:Y:S01]  /*0a40*/  FADD.FTZ R37, R37, -R46.reuse ;  /* 0x8000002e25257221 */ /* 0x100fe20000010000 */
[--C-:B------:R-:W-:Y:S01]  /*0a50*/  FADD.FTZ R38, R38, -R46.reuse ;  /* 0x8000002e26267221 */ /* 0x100fe20000010000 */
[----:B------:R-:W3:Y:S01]  /*0a60*/  @!P1 LDC.64 R42, c[0x0][0x258] ;  /* 0x00009600ff2a9b82 */ /* 0x000ee20000000a00 */
[----:B------:R-:W4:Y:S01]  /*0a70*/  MUFU.RSQ R0, R0 ;  /* 0x0000000000007308 */ /* 0x000f220000001400 */
[----:B------:R-:W-:Y:S01]  /*0a80*/  FADD.FTZ R39, R39, -R46 ;  /* 0x8000002e27277221 */ /* 0x000fe20000010000 */
[----:B--2---:R-:W-:-:S05]  /*0a90*/  @!P1 IMAD.WIDE R48, R3, 0x4, R48 ;  /* 0x0000000403309825 */ /* 0x004fca00078e0230 */
[----:B------:R2:W-:Y:S01]  /*0aa0*/  @!P1 STG.E desc[UR4][R48.64], R40 ;  /* 0x0000002830009986 */ /* 0x0005e2000c101904 */
[C---:B----4-:R-:W-:Y:S01]  /*0ab0*/  FMUL.FTZ R36, R0.reuse, R37 ;  /* 0x0000002500247220 */ /* 0x050fe20000410000 */
[C---:B------:R-:W-:Y:S01]  /*0ac0*/  FMUL.FTZ R34, R0.reuse, R53 ;  /* 0x0000003500227220 */ /* 0x040fe20000410000 */
[C---:B------:R-:W-:Y:S01]  /*0ad0*/  FMUL.FTZ R37, R0.reuse, R38 ;  /* 0x0000002600257220 */ /* 0x040fe20000410000 */
[----:B------:R-:W-:Y:S01]  /*0ae0*/  FMUL.FTZ R38, R0, R39 ;  /* 0x0000002700267220 */ /* 0x000fe20000410000 */
[----:B---3--:R-:W-:-:S04]  /*0af0*/  @!P1 IMAD.WIDE R42, R3, 0x4, R42 ;  /* 0x00000004032a9825 */ /* 0x008fc800078e022a */
[----:B--2---:R-:W-:Y:S01]  /*0b00*/  FADD.FTZ R49, R32, -R46 ;  /* 0x8000002e20317221 */ /* 0x004fe20000010000 */
[C---:B------:R-:W-:Y:S01]  /*0b10*/  FMUL.FTZ R32, R0.reuse, R33 ;  /* 0x0000002100207220 */ /* 0x040fe20000410000 */
[----:B------:R-:W-:Y:S01]  /*0b20*/  FMUL.FTZ R33, R0, R51 ;  /* 0x0000003300217220 */ /* 0x000fe20000410000 */
[----:B-1----:R-:W-:-:S04]  /*0b30*/  IMAD.WIDE.U32 R40, R41, 0x10, R44 ;  /* 0x0000001029287825 */ /* 0x002fc800078e002c */
[C---:B------:R-:W-:Y:S01]  /*0b40*/  FMUL.FTZ R49, R0.reuse, R49 ;  /* 0x0000003100317220 */ /* 0x040fe20000410000 */
[----:B------:R-:W-:Y:S01]  /*0b50*/  FMUL.FTZ R51, R0, R35 ;  /* 0x0000002300337220 */ /* 0x000fe20000410000 */
[----:B------:R-:W-:Y:S01]  /*0b60*/  FFMA.FTZ R35, R15, R34, R7 ;  /* 0x000000220f237223 */ /* 0x000fe20000010007 */
[----:B------:R-:W-:-:S04]  /*0b70*/  IMAD.WIDE.U32 R44, R47, 0x10, R44 ;  /* 0x000000102f2c7825 */ /* 0x000fc800078e002c */
[----:B------:R-:W-:Y:S01]  /*0b80*/  FFMA.FTZ R34, R14, R33, R6 ;  /* 0x000000210e227223 */ /* 0x000fe20000010006 */
[----:B------:R-:W1:Y:S01]  /*0b90*/  LDC.64 R46, c[0x0][0x210] ;  /* 0x00008400ff2e7b82 */ /* 0x000e620000000a00 */
[----:B------:R-:W-:Y:S01]  /*0ba0*/  FFMA.FTZ R39, R19, R38, R11 ;  /* 0x0000002613277223 */ /* 0x000fe2000001000b */
[----:B------:R-:W-:Y:S01]  /*0bb0*/  FFMA.FTZ R33, R13, R32, R5 ;  /* 0x000000200d217223 */ /* 0x000fe20000010005 */
[----:B------:R-:W-:Y:S01]  /*0bc0*/  FFMA.FTZ R38, R18, R37, R10 ;  /* 0x0000002512267223 */ /* 0x000fe2000001000a */
[----:B------:R-:W-:Y:S01]  /*0bd0*/  FFMA.FTZ R32, R12, R49, R4 ;  /* 0x000000310c207223 */ /* 0x000fe20000010004 */
[----:B------:R-:W-:Y:S01]  /*0be0*/  FFMA.FTZ R37, R17, R36, R9 ;  /* 0x0000002411257223 */ /* 0x000fe20000010009 */
[----:B------:R-:W-:Y:S01]  /*0bf0*/  FFMA.FTZ R36, R16, R51, R8 ;  /* 0x0000003310247223 */ /* 0x000fe20000010008 */
[----:B------:R2:W-:Y:S04]  /*0c00*/  @!P1 STG.E desc[UR4][R42.64], R0 ;  /* 0x000000002a009986 */ /* 0x0005e8000c101904 */
[----:B------:R2:W-:Y:S04]  /*0c10*/  STG.E.128 desc[UR4][R40.64], R32 ;  /* 0x0000002028007986 */ /* 0x0005e8000c101d04 */
[----:B------:R2:W-:Y:S01]  /*0c20*/  STG.E.128 desc[UR4][R44.64], R36 ;  /* 0x000000242c007986 */ /* 0x0005e2000c101d04 */
[----:B-1----:R-:W-:-:S04]  /*0c30*/  LEA R3, R46, R3, 0x2 ;  /* 0x000000032e037211 */ /* 0x002fc800078e10ff */
[----:B------:R-:W-:-:S13]  /*0c40*/  ISETP.GE.AND P1, PT, R3, R47, PT ;  /* 0x0000002f0300720c */ /* 0x000fda0003f26270 */
[----:B--2---:R-:W-:Y:S05]  /*0c50*/  @!P1 BRA `(.L_x_8702) ;  /* 0xfffffff400909947 */ /* 0x004fea000383ffff */
[----:B------:R-:W-:Y:S05]  /*0c60*/  EXIT ;  /* 0x000000000000794d */ /* 0x000fea0003800000 */
.L_x_8701:
        /* <DEDUP_REMOVED lines=8> */
.L_x_8704:
[----:B------:R-:W-:Y:S05]  /*0cf0*/  BSYNC B0 ;  /* 0x0000000000007941 */ /* 0x000fea0003800000 */
.L_x_8703:
        /* <DEDUP_REMOVED lines=10> */
.L_x_8705:
[----:B------:R-:W-:Y:S01]  /*0da0*/  HFMA2.MMA R45, -RZ, RZ, 0, 2.384185791015625e-07 ;  /* 0x00000004ff2d7435 */ /* 0x000fe200000001ff */
[----:B------:R-:W-:-:S05]  /*0db0*/  MOV R49, R53 ;  /* 0x0000003500317202 */ /* 0x000fca0000000f00 */
[----:B------:R-:W-:-:S05]  /*0dc0*/  FADD.FTZ R49, R46, R49 ;  /* 0x000000312e317221 */ /* 0x000fca0000010000 */
[----:B------:R-:W-:-:S07]  /*0dd0*/  MOV R52, R49 ;  /* 0x0000003100347202 */ /* 0x000fce0000000f00 */
[----:B------:R-:W-:Y:S05]  /*0de0*/  WARPSYNC.COLLECTIVE R43, `(.L_x_8706) ;  /* 0x000000002b087348 */ /* 0x000fea0003c00000 */
[----:B------:R0:W1:Y:S02]  /*0df0*/  SHFL.BFLY P2, R53, R52, R45, R44 ;  /* 0x0c00002d34357389 */ /* 0x000064000004002c */
[----:B01----:R-:W-:Y:S01]  /*0e00*/  ENDCOLLECTIVE ;  /* 0x000000000000791b */ /* 0x003fe20003800000 */
.L_x_8706:
[----:B------:R-:W-:Y:S01]  /*0e10*/  HFMA2.MMA R45, -RZ, RZ, 0, 4.76837158203125e-07 ;  /* 0x00000008ff2d7435 */ /* 0x000fe200000001ff */
[----:B------:R-:W-:-:S05]  /*0e20*/  MOV R40, R53 ;  /* 0x0000003500287202 */ /* 0x000fca0000000f00 */
[----:B------:R-:W-:-:S05]  /*0e30*/  FADD.FTZ R48, R49, R40 ;  /* 0x0000002831307221 */ /* 0x000fca0000010000 */
[----:B------:R-:W-:-:S07]  /*0e40*/  MOV R52, R48 ;  /* 0x0000003000347202 */ /* 0x000fce0000000f00 */
[----:B------:R-:W-:Y:S05]  /*0e50*/  WARPSYNC.COLLECTIVE R43, `(.L_x_8707) ;  /* 0x000000002b087348 */ /* 0x000fea0003c00000 */
[----:B------:R0:W1:Y:S02]  /*0e60*/  SHFL.BFLY P2, R53, R52, R45, R44 ;  /* 0x0c00002d34357389 */ /* 0x000064000004002c */
[----:B01----:R-:W-:Y:S01]  /*0e70*/  ENDCOLLECTIVE ;  /* 0x000000000000791b */ /* 0x003fe20003800000 */
.L_x_8707:
[----:B------:R-:W-:Y:S01]  /*0e80*/  HFMA2.MMA R45, -RZ, RZ, 0, 9.5367431640625e-07 ;  /* 0x00000010ff2d7435 */ /* 0x000fe200000001ff */
[----:B------:R-:W-:-:S05]  /*0e90*/  MOV R51, R53 ;  /* 0x0000003500337202 */ /* 0x000fca0000000f00 */
[----:B------:R-:W-:-:S05]  /*0ea0*/  FADD.FTZ R51, R48, R51 ;  /* 0x0000003330337221 */ /* 0x000fca0000010000 */
[----:B------:R-:W-:-:S07]  /*0eb0*/  MOV R52, R51 ;  /* 0x0000003300347202 */ /* 0x000fce0000000f00 */
[----:B------:R-:W-:Y:S05]  /*0ec0*/  WARPSYNC.COLLECTIVE R43, `(.L_x_8708) ;  /* 0x000000002b087348 */ /* 0x000fea0003c00000 */
[----:B------:R0:W1:Y:S02]  /*0ed0*/  SHFL.BFLY P2, R53, R52, R45, R44 ;  /* 0x0c00002d34357389 */ /* 0x000064000004002c */
[----:B01----:R-:W-:Y:S01]  /*0ee0*/  ENDCOLLECTIVE ;  /* 0x000000000000791b */ /* 0x003fe20003800000 */
.L_x_8708:
        /* <DEDUP_REMOVED lines=25> */
.L_x_8709:
[----:B------:R-:W-:Y:S01]  /*1080*/  HFMA2.MMA R45, -RZ, RZ, 0, 1.1920928955078125e-07 ;  /* 0x00000002ff2d7435 */ /* 0x000fe200000001ff */
[----:B------:R-:W-:-:S05]  /*1090*/  MOV R49, R53 ;  /* 0x0000003500317202 */ /* 0x000fca0000000f00 */
[----:B------:R-:W-:-:S05]  /*10a0*/  FADD.FTZ R49, R0, R49 ;  /* 0x0000003100317221 */ /* 0x000fca0000010000 */
[----:B------:R-:W-:-:S07]  /*10b0*/  MOV R52, R49 ;  /* 0x0000003100347202 */ /* 0x000fce0000000f00 */
[----:B------:R-:W-:Y:S05]  /*10c0*/  WARPSYNC.COLLECTIVE R43, `(.L_x_8710) ;  /* 0x000000002b087348 */ /* 0x000fea0003c00000 */
[----:B------:R0:W1:Y:S02]  /*10d0*/  SHFL.BFLY P2, R53, R52, R45, R44 ;  /* 0x0c00002d34357389 */ /* 0x000064000004002c */
[----:B01----:R-:W-:Y:S01]  /*10e0*/  ENDCOLLECTIVE ;  /* 0x000000000000791b */ /* 0x003fe20003800000 */
.L_x_8710:
[----:B------:R-:W-:Y:S01]  /*10f0*/  HFMA2.MMA R45, -RZ, RZ, 0, 2.384185791015625e-07 ;  /* 0x00000004ff2d7435 */ /* 0x000fe200000001ff */
[----:B------:R-:W-:-:S05]  /*1100*/  MOV R46, R53 ;  /* 0x00000035002e7202 */ /* 0x000fca0000000f00 */
[----:B------:R-:W-:-:S05]  /*1110*/  FADD.FTZ R46, R49, R46 ;  /* 0x0000002e312e7221 */ /* 0x000fca0000010000 */
[----:B------:R-:W-:-:S07]  /*1120*/  MOV R52, R46 ;  /* 0x0000002e00347202 */ /* 0x000fce0000000f00 */
[----:B------:R-:W-:Y:S05]  /*1130*/  WARPSYNC.COLLECTIVE R43, `(.L_x_8711) ;  /* 0x000000002b087348 */ /* 0x000fea0003c00000 */
[----:B------:R0:W1:Y:S02]  /*1140*/  SHFL.BFLY P2, R53, R52, R45, R44 ;  /* 0x0c00002d34357389 */ /* 0x000064000004002c */
[----:B01----:R-:W-:Y:S01]  /*1150*/  ENDCOLLECTIVE ;  /* 0x000000000000791b */ /* 0x003fe20003800000 */
.L_x_8711:
[----:B------:R-:W-:Y:S01]  /*1160*/  HFMA2.MMA R45, -RZ, RZ, 0, 4.76837158203125e-07 ;  /* 0x00000008ff2d7435 */ /* 0x000fe200000001ff */
[----:B------:R-:W-:-:S05]  /*1170*/  MOV R51, R53 ;  /* 0x0000003500337202 */ /* 0x000fca0000000f00 */
[----:B------:R-:W-:-:S05]  /*1180*/  FADD.FTZ R51, R46, R51 ;  /* 0x000000332e337221 */ /* 0x000fca0000010000 */
[----:B------:R-:W-:-:S07]  /*1190*/  MOV R52, R51 ;  /* 0x0000003300347202 */ /* 0x000fce0000000f00 */
[----:B------:R-:W-:Y:S05]  /*11a0*/  WARPSYNC.COLLECTIVE R43, `(.L_x_8712) ;  /* 0x000000002b087348 */ /* 0x000fea0003c00000 */
[----:B------:R0:W1:Y:S02]  /*11b0*/  SHFL.BFLY P2, R53, R52, R45, R44 ;  /* 0x0c00002d34357389 */ /* 0x000064000004002c */
[----:B01----:R-:W-:Y:S01]  /*11c0*/  ENDCOLLECTIVE ;  /* 0x000000000000791b */ /* 0x003fe20003800000 */
.L_x_8712:
[----:B------:R-:W-:Y:S01]  /*11d0*/  HFMA2.MMA R45, -RZ, RZ, 0, 9.5367431640625e-07 ;  /* 0x00000010ff2d7435 */ /* 0x000fe200000001ff */
[----:B------:R-:W-:-:S05]  /*11e0*/  MOV R48, R53 ;  /* 0x0000003500307202 */ /* 0x000fca0000000f00 */
[----:B------:R-:W-:-:S05]  /*11f0*/  FADD.FTZ R50, R51, R48 ;  /* 0x0000003033327221 */ /* 0x000fca0000010000 */
[----:B------:R-:W-:-:S07]  /*1200*/  MOV R52, R50 ;  /* 0x0000003200347202 */ /* 0x000fce0000000f00 */
[----:B------:R-:W-:Y:S05]  /*1210*/  WARPSYNC.COLLECTIVE R43, `(.L_x_8713) ;  /* 0x000000002b087348 */ /* 0x000fea0003c00000 */
[----:B------:R0:W1:Y:S02]  /*1220*/  SHFL.BFLY P2, R53, R52, R45, R44 ;  /* 0x0c00002d34357389 */ /* 0x000064000004002c */
[----:B01----:R-:W-:Y:S01]  /*1230*/  ENDCOLLECTIVE ;  /* 0x000000000000791b */ /* 0x003fe20003800000 */
.L_x_8713:
[----:B------:R-:W-:Y:S05]  /*1240*/  BRA `(.L_x_8714) ;  /* 0xfffffff400cc7947 */ /* 0x000fea000383ffff */
.L_x_8715:
        /* <DEDUP_REMOVED lines=11> */
.L_x_9645:


//--------------------- .text._ZN10layer_norm13ln_fwd_kernelINS_13Kernel_traitsIfffffjLj256ELj1ELj4ELj1ELj16ENS_18Kernel_traits_baseILj256EfffffjLj128EEEEELb0ELb1ELb1ELb0EEEvNS_9FwdParamsE --------------------------
	.section	.text._ZN10layer_norm13ln_fwd_kernelINS_13Kernel_traitsIfffffjLj256ELj1ELj4ELj1ELj16ENS_18Kernel_traits_baseILj256EfffffjLj128EEEEELb0ELb1ELb1ELb0EEEvNS_9FwdParamsE,"ax",@progbits
	.align	128
        .global         _ZN10layer_norm13ln_fwd_kernelINS_13Kernel_traitsIfffffjLj256ELj1ELj4ELj1ELj16ENS_18Kernel_traits_baseILj256EfffffjLj128EEEEELb0ELb1ELb1ELb0EEEvNS_9FwdParamsE
        .type           _ZN10layer_norm13ln_fwd_kernelINS_13Kernel_traitsIfffffjLj256ELj1ELj4ELj1ELj16ENS_18Kernel_traits_baseILj256EfffffjLj128EEEEELb0ELb1ELb1ELb0EEEvNS_9FwdParamsE,@function
        .size           _ZN10layer_norm13ln_fwd_kernelINS_13Kernel_traitsIfffffjLj256ELj1ELj4ELj1ELj16ENS_18Kernel_traits_baseILj256EfffffjLj128EEEEELb0ELb1ELb1ELb0EEEvNS_9FwdParamsE,(.L_x_9646 - _ZN10layer_norm13ln_fwd_kernelINS_13Kernel_traitsIfffffjLj256ELj1ELj4ELj1ELj16ENS_18Kernel_traits_baseILj256EfffffjLj128EEEEELb0ELb1ELb1ELb0EEEvNS_9FwdParamsE)
        .other          _ZN10layer_norm13ln_fwd_kernelINS_13Kernel_traitsIfffffjLj256ELj1ELj4ELj1ELj16ENS_18Kernel_traits_baseILj256EfffffjLj128EEEEELb0ELb1ELb1ELb0EEEvNS_9FwdParamsE,@"STO_CUDA_ENTRY STV_DEFAULT"
_ZN10layer_norm13ln_fwd_kernelINS_13Kernel_traitsIfffffjLj256ELj1ELj4ELj1ELj16ENS_18Kernel_traits_baseILj256EfffffjLj128EEEEELb0ELb1ELb1ELb0EEEvNS_9FwdParamsE:
.text._ZN10layer_norm13ln_fwd_kernelINS_13Kernel_traitsIfffffjLj256ELj1ELj4ELj1ELj16ENS_18Kernel_traits_baseILj256EfffffjLj128EEEEELb0ELb1ELb1ELb0EEEvNS_9FwdParamsE:
        /* <DEDUP_REMOVED lines=33> */
.L_x_8717:
[----:B------:R-:W-:Y:S05]  /*0210*/  BSYNC B0 ;  /* 0x0000000000007941 */ /* 0x000fea0003800000 */
.L_x_8716:
[----:B------:R-:W-:Y:S04]  /*0220*/  BSSY B0, `(.L_x_8718) ;  /* 0x0000011000007945 */ /* 0x000fe80003800000 */
[----:B------:R-:W-:Y:S05]  /*0230*/  @!P4 BRA `(.L_x_8719) ;  /* 0x00000000003cc947 */ /* 0x000fea0003800000 */
[----:B------:R-:W1:Y:S01]  /*0240*/  LDC.64 R24, c[0x0][0x260] ;  /* 0x00009800ff187b82 */ /* 0x000e620000000a00 */
        /* <DEDUP_REMOVED lines=9> */
[C---:B0-----:R-:W-:Y:S01]  /*02e0*/  @P0 LEA R4, P1, R7.reuse, UR6, 0x4 ;  /* 0x0000000607040c11 */ /* 0x041fe2000f8220ff */
[----:B-1----:R-:W-:-:S03]  /*02f0*/  IMAD.WIDE.U32 R24, R7, 0x10, R24 ;  /* 0x0000001007187825 */ /* 0x002fc600078e0018 */
[----:B------:R-:W-:-:S03]  /*0300*/  @P0 LEA.HI.X R5, R7, UR7, RZ, 0x4, P1 ;  /* 0x0000000707050c11 */ /* 0x000fc600088f24ff */
[----:B------:R-:W5:Y:S04]  /*0310*/  LDG.E.128 R24, desc[UR4][R24.64] ;  /* 0x0000000418187981 */ /* 0x000f68000c1e1d00 */
[----:B------:R1:W5:Y:S02]  /*0320*/  @P0 LDG.E.128 R28, desc[UR4][R4.64] ;  /* 0x00000004041c0981 */ /* 0x000364000c1e1d00 */
.L_x_8719:
[----:B------:R-:W-:Y:S05]  /*0330*/  BSYNC B0 ;  /* 0x0000000000007941 */ /* 0x000fea0003800000 */
.L_x_8718:
[----:B------:R-:W-:Y:S02]  /*0340*/  ULDC UR6, c[0x0][0x214] ;  /* 0x0000850000067ab9 */ /* 0x000fe40000000800 */
[----:B------:R-:W-:-:S13]  /*0350*/  ISETP.GE.AND P0, PT, R0, UR6, PT ;  /* 0x0000000600007c0c */ /* 0x000fda000bf06270 */
[----:B------:R-:W-:Y:S05]  /*0360*/  @P0 EXIT ;  /* 0x000000000000094d */ /* 0x000fea0003800000 */
[----:B------:R-:W-:Y:S01]  /*0370*/  ULDC.U8 UR6, c[0x0][0x2a0] ;  /* 0x0000a80000067ab9 */ /* 0x000fe20000000000 */
[----:B------:R-:W-:Y:S01]  /*0380*/  ULDC UR7, c[0x0][0x2d8] ;  /* 0x0000b60000077ab9 */ /* 0x000fe20000000800 */
[----:B------:R-:W-:Y:S01]  /*0390*/  ISETP.NE.AND P5, PT, RZ, UR6, PT ;  /* 0x00000006ff007c0c */ /* 0x000fe2000bfa5270 */
[----:B------:R-:W-:-:S12]  /*03a0*/  ULDC UR6, c[0x0][0x29c] ;  /* 0x0000a70000067ab9 */ /* 0x000fd80000000800 */
.L_x_8745:
[----:B------:R-:W2:Y:S08]  /*03b0*/  LDC.64 R44, c[0x0][0x280] ;  /* 0x0000a000ff2c7b82 */ /* 0x000eb00000000a00 */
[----:B------:R-:W3:Y:S08]  /*03c0*/  LDC.64 R48, c[0x0][0x288] ;  /* 0x0000a200ff307b82 */ /* 0x000ef00000000a00 */
[----:B------:R-:W4:Y:S01]  /*03d0*/  LDC R50, c[0x0][0x218] ;  /* 0x00008600ff327b82 */ /* 0x000f220000000800 */
[----:B--2---:R-:W-:-:S05]  /*03e0*/  IMAD.WIDE R44, R0, 0x4, R44 ;  /* 0x00000004002c7825 */ /* 0x004fca00078e022c */
[----:B------:R2:W4:Y:S01]  /*03f0*/  LDG.E R2, desc[UR4][R44.64] ;  /* 0x000000042c027981 */ /* 0x000522000c1e1900 */
[----:B---3--:R-:W-:-:S06]  /*0400*/  IMAD.WIDE R48, R0, 0x4, R48 ;  /* 0x0000000400307825 */ /* 0x008fcc00078e0230 */
[----:B-----5:R3:W5:Y:S01]  /*0410*/  LDG.E R48, desc[UR4][R48.64] ;  /* 0x0000000430307981 */ /* 0x020762000c1e1900 */
[----:B--2---:R-:W-:Y:S01]  /*0420*/  HFMA2.MMA R44, -RZ, RZ, 0, 0 ;  /* 0x00000000ff2c7435 */ /* 0x004fe200000001ff */
[----:B----4-:R-:W-:Y:S01]  /*0430*/  IMAD R46, R0, R50, RZ ;  /* 0x00000032002e7224 */ /* 0x010fe200078e02ff */
[----:B------:R-:W-:Y:S01]  /*0440*/  BSSY B0, `(.L_x_8720) ;  /* 0x0000041000007945 */ /* 0x000fe20003800000 */
[----:B---3--:R-:W2:Y:S01]  /*0450*/  S2R R49, SR_TID.X ;  /* 0x0000000000317919 */ /* 0x008ea20000002100 */
[----:B------:R-:W-:-:S13]  /*0460*/  ISETP.GE.AND P2, PT, R2, 0x1, PT ;  /* 0x000000010200780c */ /* 0x000fda0003f46270 */
[----:B------:R-:W-:-:S05]  /*0470*/  @P2 IADD3 R47, R2, -0x1, RZ ;  /* 0xffffffff022f2810 */ /* 0x000fca0007ffe0ff */
[----:B------:R-:W-:Y:S01]  /*0480*/  @P2 IMAD R50, R47, R50, RZ ;  /* 0x000000322f322224 */ /* 0x000fe200078e02ff */
[----:B------:R-:W-:-:S04]  /*0490*/  SHF.R.S32.HI R47, RZ, 0x1f, R46 ;  /* 0x0000001fff2f7819 */ /* 0x000fc8000001142e */
[----:B------:R-:W-:Y:S02]  /*04a0*/  LEA.HI R46, R47, R46, RZ, 0x2 ;  /* 0x0000002e2f2e7211 */ /* 0x000fe400078f10ff */
[----:B------:R-:W-:Y:S02]  /*04b0*/  @P2 SHF.R.S32.HI R53, RZ, 0x1f, R50 ;  /* 0x0000001fff352819 */ /* 0x000fe40000011432 */
[----:B------:R-:W-:Y:S02]  /*04c0*/  LEA.HI.SX32 R45, R46, R3, 0x1e ;  /* 0x000000032e2d7211 */ /* 0x000fe400078ff2ff */
[----:B------:R-:W-:Y:S02]  /*04d0*/  @P2 LEA.HI R52, R53, R50, RZ, 0x2 ;  /* 0x0000003235342211 */ /* 0x000fe400078f10ff */
[----:B--2---:R-:W-:Y:S02]  /*04e0*/  @P2 LOP3.LUT R3, R49, 0x1f, RZ, 0xc0, !PT ;  /* 0x0000001f31032812 */ /* 0x004fe400078ec0ff */
[----:B------:R-:W-:-:S02]  /*04f0*/  SHF.R.S32.HI R50, RZ, 0x1f, R0 ;  /* 0x0000001fff327819 */ /* 0x000fc40000011400 */
[----:B------:R-:W-:Y:S01]  /*0500*/  @P2 LEA.HI.SX32 R44, R52, R3, 0x1e ;  /* 0x00000003342c2211 */ /* 0x000fe200078ff2ff */
[----:B------:R-:W-:Y:S06]  /*0510*/  @!P3 BRA `(.L_x_8721) ;  /* 0x0000000000ccb947 */ /* 0x000fec0003800000 */
[----:B------:R-:W2:Y:S01]  /*0520*/  LDC.64 R46, c[0x0][0x230] ;  /* 0x00008c00ff2e7b82 */ /* 0x000ea20000000a00 */
[----:B------:R-:W-:-:S07]  /*0530*/  ISETP.GT.AND P6, PT, R2, RZ, PT ;  /* 0x000000ff0200720c */ /* 0x000fce0003fc4270 */
[----:B------:R-:W3:Y:S01]  /*0540*/  LDC.64 R52, c[0x0][0x238] ;  /* 0x00008e00ff347b82 */ /* 0x000ee20000000a00 */
[----:B--2---:R-:W-:-:S04]  /*0550*/  ISETP.NE.U32.AND P0, PT, R46, RZ, PT ;  /* 0x000000ff2e00720c */ /* 0x004fc80003f05070 */
[----:B------:R-:W-:-:S13]  /*0560*/  ISETP.NE.AND.EX P0, PT, R47, RZ, PT, P0 ;  /* 0x000000ff2f00720c */ /* 0x000fda0003f05300 */
[----:B------:R-:W2:Y:S02]  /*0570*/  @P0 LDC.64 R8, c[0x0][0x230] ;  /* 0x00008c00ff080b82 */ /* 0x000ea40000000a00 */
[----:B--2---:R-:W-:-:S05]  /*0580*/  @P0 IMAD.WIDE.U32 R8, R45, 0x10, R8 ;  /* 0x000000102d080825 */ /* 0x004fca00078e0008 */
[----:B------:R2:W4:Y:S02]  /*0590*/  @P0 LDG.E.128 R16, desc[UR4][R8.64] ;  /* 0x0000000408100981 */ /* 0x000524000c1e1d00 */
[----:B--2---:R-:W2:Y:S01]  /*05a0*/  @P2 LDC.64 R8, c[0x0][0x220] ;  /* 0x00008800ff082b82 */ /* 0x004ea20000000a00 */
[----:B------:R-:W-:-:S04]  /*05b0*/  @!P6 ISETP.NE.U32.AND P1, PT, R46, RZ, PT ;  /* 0x000000ff2e00e20c */ /* 0x000fc80003f25070 */
[----:B------:R-:W-:Y:S01]  /*05c0*/  @!P6 ISETP.NE.AND.EX P1, PT, R47, RZ, PT, P1 ;  /* 0x000000ff2f00e20c */ /* 0x000fe20003f25310 */
[----:B--2---:R-:W-:-:S05]  /*05d0*/  @P2 IMAD.WIDE.U32 R8, R44, 0x10, R8 ;  /* 0x000000102c082825 */ /* 0x004fca00078e0008 */
[----:B------:R4:W5:Y:S01]  /*05e0*/  @P2 LDG.E.128 R12, desc[UR4][R8.64] ;  /* 0x00000004080c2981 */ /* 0x000962000c1e1d00 */
[----:B------:R-:W-:Y:S01]  /*05f0*/  BSSY B1, `(.L_x_8722) ;  /* 0x0000010000017945 */ /* 0x000fe20003800000 */
[----:B----4-:R-:W-:Y:S02]  /*0600*/  @!P6 FSEL R8, R16, RZ, P1 ;  /* 0x000000ff1008e208 */ /* 0x010fe40000800000 */
        /* <DEDUP_REMOVED lines=8> */
[----:B---3--:R-:W-:-:S03]  /*0690*/  IMAD.WIDE.U32 R46, R45, 0x10, R52 ;  /* 0x000000102d2e7825 */ /* 0x008fc600078e0034 */
[----:B------:R-:W-:Y:S01]  /*06a0*/  @!P6 FSEL R11, R19, RZ, P1 ;  /* 0x000000ff130be208 */ /* 0x000fe20000800000 */
[----:B------:R-:W-:Y:S08]  /*06b0*/  @!P6 BRA `(.L_x_8723) ;  /* 0x00000000000ce947 */ /* 0x000ff00003800000 */
[----:B-----5:R-:W-:-:S04]  /*06c0*/  FMUL.FTZ R49, R12, UR6 ;  /* 0x000000060c317c20 */ /* 0x020fc80008410000 */
[----:B------:R-:W-:-:S04]  /*06d0*/  FMUL.FTZ R8, R32, R49 ;  /* 0x0000003120087220 */ /* 0x000fc80000410000 */
[----:B------:R-:W-:-:S07]  /*06e0*/  @P0 FADD.FTZ R8, R16, R8 ;  /* 0x0000000810080221 */ /* 0x000fce0000010000 */
.L_x_8723:
[----:B------:R-:W-:Y:S05]  /*06f0*/  BSYNC B1 ;  /* 0x0000000000017941 */ /* 0x000fea0003800000 */
.L_x_8722:
[----:B------:R-:W-:Y:S04]  /*0700*/  BSSY B1, `(.L_x_8724) ;  /* 0x0000005000017945 */ /* 0x000fe80003800000 */
[----:B------:R-:W-:Y:S05]  /*0710*/  @!P6 BRA `(.L_x_8725) ;  /* 0x00000000000ce947 */ /* 0x000fea0003800000 */
[----:B-----5:R-:W-:-:S04]  /*0720*/  FMUL.FTZ R52, R13, UR6 ;  /* 0x000000060d347c20 */ /* 0x020fc80008410000 */
[----:B------:R-:W-:-:S04]  /*0730*/  FMUL.FTZ R9, R33, R52 ;  /* 0x0000003421097220 */ /* 0x000fc80000410000 */
[----:B------:R-:W-:-:S07]  /*0740*/  @P0 FADD.FTZ R9, R17, R9 ;  /* 0x0000000911090221 */ /* 0x000fce0000010000 */
.L_x_8725:
[----:B------:R-:W-:Y:S05]  /*0750*/  BSYNC B1 ;  /* 0x0000000000017941 */ /* 0x000fea0003800000 */
.L_x_8724:
[----:B------:R-:W-:Y:S04]  /*0760*/  BSSY B1, `(.L_x_8726) ;  /* 0x0000005000017945 */ /* 0x000fe80003800000 */
[----:B------:R-:W-:Y:S05]  /*0770*/  @!P6 BRA `(.L_x_8727) ;  /* 0x00000000000ce947 */ /* 0x000fea0003800000 */
[----:B-----5:R-:W-:-:S04]  /*0780*/  FMUL.FTZ R49, R14, UR6 ;  /* 0x000000060e317c20 */ /* 0x020fc80008410000 */
[----:B------:R-:W-:-:S04]  /*0790*/  FMUL.FTZ R10, R34, R49 ;  /* 0x00000031220a7220 */ /* 0x000fc80000410000 */
[----:B------:R-:W-:-:S07]  /*07a0*/  @P0 FADD.FTZ R10, R18, R10 ;  /* 0x0000000a120a0221 */ /* 0x000fce0000010000 */
.L_x_8727:
[----:B------:R-:W-:Y:S05]  /*07b0*/  BSYNC B1 ;  /* 0x0000000000017941 */ /* 0x000fea0003800000 */
.L_x_8726:
[----:B------:R-:W-:Y:S04]  /*07c0*/  BSSY B1, `(.L_x_8728) ;  /* 0x0000005000017945 */ /* 0x000fe80003800000 */
[----:B------:R-:W-:Y:S05]  /*07d0*/  @!P6 BRA `(.L_x_8729) ;  /* 0x00000000000ce947 */ /* 0x000fea0003800000 */
[----:B-----5:R-:W-:-:S04]  /*07e0*/  FMUL.FTZ R52, R15, UR6 ;  /* 0x000000060f347c20 */ /* 0x020fc80008410000 */
[----:B------:R-:W-:-:S04]  /*07f0*/  FMUL.FTZ R11, R35, R52 ;  /* 0x00000034230b7220 */ /* 0x000fc80000410000 */
[----:B------:R-:W-:-:S07]  /*0800*/  @P0 FADD.FTZ R11, R19, R11 ;  /* 0x0000000b130b0221 */ /* 0x000fce0000010000 */
.L_x_8729:
[----:B------:R-:W-:Y:S05]  /*0810*/  BSYNC B1 ;  /* 0x0000000000017941 */ /* 0x000fea0003800000 */
.L_x_8728:
[----:B------:R2:W-:Y:S01]  /*0820*/  STG.E.128 desc[UR4][R46.64], R8 ;  /* 0x000000082e007986 */ /* 0x0005e2000c101d04 */
[----:B------:R-:W-:Y:S02]  /*0830*/  IADD3 R44, R44, 0x20, RZ ;  /* 0x000000202c2c7810 */ /* 0x000fe40007ffe0ff */
[----:B------:R-:W-:-:S07]  /*0840*/  IADD3 R45, R45, 0x20, RZ ;  /* 0x000000202d2d7810 */ /* 0x000fce0007ffe0ff */
.L_x_8721:
[----:B------:R-:W-:Y:S05]  /*0850*/  BSYNC B0 ;  /* 0x0000000000007941 */ /* 0x000fea0003800000 */
.L_x_8720:
[----:B------:R-:W-:Y:S04]  /*0860*/  BSSY B0, `(.L_x_8730) ;  /* 0x0000033000007945 */ /* 0x000fe80003800000 */
[----:B------:R-:W-:Y:S05]  /*0870*/  @!P4 BRA `(.L_x_8731) ;  /* 0x0000000000c4c947 */ /* 0x000fea0003800000 */
[----:B--2---:R-:W2:Y:S01]  /*0880*/  LDC.64 R46, c[0x0][0x230] ;  /* 0x00008c00ff2e7b82 */ /* 0x004ea20000000a00 */
[----:B------:R-:W-:-:S07]  /*0890*/  ISETP.GT.AND P6, PT, R2, RZ, PT ;  /* 0x000000ff0200720c */ /* 0x000fce0003fc4270 */
[----:B------:R-:W3:Y:S01]  /*08a0*/  LDC.64 R52, c[0x0][0x238] ;  /* 0x00008e00ff347b82 */ /* 0x000ee20000000a00 */
[----:B--2---:R-:W-:-:S04]  /*08b0*/  ISETP.NE.U32.AND P0, PT, R46, RZ, PT ;  /* 0x000000ff2e00720c */ /* 0x004fc80003f05070 */
[----:B------:R-:W-:-:S13]  /*08c0*/  ISETP.NE.AND.EX P0, PT, R47, RZ, PT, P0 ;  /* 0x000000ff2f00720c */ /* 0x000fda0003f05300 */
[----:B01----:R-:W0:Y:S02]  /*08d0*/  @P0 LDC.64 R4, c[0x0][0x230] ;  /* 0x00008c00ff040b82 */ /* 0x003e240000000a00 */
        /* <DEDUP_REMOVED lines=9> */
[----:B---3--:R-:W-:Y:S02]  /*0970*/  IMAD.WIDE.U32 R52, R45, 0x10, R52 ;  /* 0x000000102d347825 */ /* 0x008fe400078e0034 */
        /* <DEDUP_REMOVED lines=13> */
.L_x_8733:
[----:B------:R-:W-:Y:S05]  /*0a50*/  BSYNC B1 ;  /* 0x0000000000017941 */ /* 0x000fea0003800000 */
.L_x_8732:
[----:B------:R-:W-:Y:S04]  /*0a60*/  BSSY B1, `(.L_x_8734) ;  /* 0x0000005000017945 */ /* 0x000fe80003800000 */
[----:B------:R-:W-:Y:S05]  /*0a70*/  @!P6 BRA `(.L_x_8735) ;  /* 0x00000000000ce947 */ /* 0x000fea0003800000 */
[----:B-----5:R-:W-:-:S04]  /*0a80*/  FMUL.FTZ R2, R13, UR6 ;  /* 0x000000060d027c20 */ /* 0x020fc80008410000 */
[----:B------:R-:W-:-:S04]  /*0a90*/  FMUL.FTZ R5, R21, R2 ;  /* 0x0000000215057220 */ /* 0x000fc80000410000 */
[----:B------:R-:W-:-:S07]  /*0aa0*/  @P0 FADD.FTZ R5, R17, R5 ;  /* 0x0000000511050221 */ /* 0x000fce0000010000 */
.L_x_8735:
[----:B------:R-:W-:Y:S05]  /*0ab0*/  BSYNC B1 ;  /* 0x0000000000017941 */ /* 0x000fea0003800000 */
.L_x_8734:
[----:B------:R-:W-:Y:S04]  /*0ac0*/  BSSY B1, `(.L_x_8736) ;  /* 0x0000005000017945 */ /* 0x000fe80003800000 */
[----:B------:R-:W-:Y:S05]  /*0ad0*/  @!P6 BRA `(.L_x_8737) ;  /* 0x00000000000ce947 */ /* 0x000fea0003800000 */
[----:B-----5:R-:W-:-:S04]  /*0ae0*/  FMUL.FTZ R45, R14, UR6 ;  /* 0x000000060e2d7c20 */ /* 0x020fc80008410000 */
[----:B------:R-:W-:-:S04]  /*0af0*/  FMUL.FTZ R6, R22, R45 ;  /* 0x0000002d16067220 */ /* 0x000fc80000410000 */
[----:B------:R-:W-:-:S07]  /*0b00*/  @P0 FADD.FTZ R6, R18, R6 ;  /* 0x0000000612060221 */ /* 0x000fce0000010000 */
.L_x_8737:
[----:B------:R-:W-:Y:S05]  /*0b10*/  BSYNC B1 ;  /* 0x0000000000017941 */ /* 0x000fea0003800000 */
.L_x_8736:
[----:B------:R-:W-:Y:S04]  /*0b20*/  BSSY B1, `(.L_x_8738) ;  /* 0x0000005000017945 */ /* 0x000fe80003800000 */
[----:B------:R-:W-:Y:S05]  /*0b30*/  @!P6 BRA `(.L_x_8739) ;  /* 0x00000000000ce947 */ /* 0x000fea0003800000 */
[----:B-----5:R-:W-:-:S04]  /*0b40*/  FMUL.FTZ R2, R15, UR6 ;  /* 0x000000060f027c20 */ /* 0x020fc80008410000 */
[----:B------:R-:W-:-:S04]  /*0b50*/  FMUL.FTZ R7, R23, R2 ;  /* 0x0000000217077220 */ /* 0x000fc80000410000 */
[----:B------:R-:W-:-:S07]  /*0b60*/  @P0 FADD.FTZ R7, R19, R7 ;  /* 0x0000000713070221 */ /* 0x000fce0000010000 */
.L_x_8739:
[----:B------:R-:W-:Y:S05]  /*0b70*/  BSYNC B1 ;  /* 0x0000000000017941 */ /* 0x000fea0003800000 */
.L_x_8738:
[----:B------:R3:W-:Y:S02]  /*0b80*/  STG.E.128 desc[UR4][R52.64], R4 ;  /* 0x0000000434007986 */ /* 0x0007e4000c101d04 */
.L_x_8731:
[----:B------:R-:W-:Y:S05]  /*0b90*/  BSYNC B0 ;  /* 0x0000000000007941 */ /* 0x000fea0003800000 */
.L_x_8730:
[----:B------:R-:W-:Y:S01]  /*0ba0*/  FADD.FTZ R2, RZ, R8 ;  /* 0x00000008ff027221 */ /* 0x000fe20000010000 */
[----:B------:R-:W4:Y:S01]  /*0bb0*/  S2R R44, SR_TID.X ;  /* 0x00000000002c7919 */ /* 0x000f220000002100 */
        /* <DEDUP_REMOVED lines=9> */
[----:B----4-:R-:W-:-:S03]  /*0c50*/  LOP3.LUT P0, RZ, R44, 0x1f, RZ, 0xc0, !PT ;  /* 0x0000001f2cff7812 */ /* 0x010fc6000780c0ff */
[----:B------:R-:W-:Y:S01]  /*0c60*/  @P1 FADD.FTZ R49, R7, R2 ;  /* 0x0000000207311221 */ /* 0x000fe20000010000 */
[----:B------:R-:W-:Y:S09]  /*0c70*/  BRA.DIV UR8, `(.L_x_8740) ;  /* 0x0000000608a47947 */ /* 0x000ff2000b800000 */
[----:B---3--:R-:W3:Y:S02]  /*0c80*/  SHFL.BFLY PT, R53, R49, 0x1, 0x1f ;  /* 0x0c201f0031357f89 */ /* 0x008ee400000e0000 */
[----:B---3--:R-:W-:-:S05]  /*0c90*/  FADD.FTZ R2, R49, R53 ;  /* 0x0000003531027221 */ /* 0x008fca0000010000 */
[----:B------:R-:W3:Y:S02]  /*0ca0*/  SHFL.BFLY PT, R53, R2, 0x2, 0x1f ;  /* 0x0c401f0002357f89 */ /* 0x000ee400000e0000 */
[----:B---3--:R-:W-:Y:S02]  /*0cb0*/  FADD.FTZ R44, R2, R53 ;  /* 0x00000035022c7221 */ /* 0x008fe40000010000 */
[----:B------:R-:W3:Y:S03]  /*0cc0*/  LDC R2, c[0x0][0x290] ;  /* 0x0000a400ff027b82 */ /* 0x000ee60000000800 */
[----:B------:R-:W4:Y:S02]  /*0cd0*/  SHFL.BFLY PT, R53, R44, 0x4, 0x1f ;  /* 0x0c801f002c357f89 */ /* 0x000f2400000e0000 */
[----:B----4-:R-:W-:-:S05]  /*0ce0*/  FADD.FTZ R52, R44, R53 ;  /* 0x000000352c347221 */ /* 0x010fca0000010000 */
[----:B------:R-:W4:Y:S02]  /*0cf0*/  SHFL.BFLY PT, R53, R52, 0x8, 0x1f ;  /* 0x0d001f0034357f89 */ /* 0x000f2400000e0000 */
[----:B----4-:R-:W-:-:S05]  /*0d00*/  FADD.FTZ R52, R52, R53 ;  /* 0x0000003534347221 */ /* 0x010fca0000010000 */
[----:B------:R-:W4:Y:S02]  /*0d10*/  SHFL.BFLY PT, R53, R52, 0x10, 0x1f ;  /* 0x0e001f0034357f89 */ /* 0x000f2400000e0000 */
[----:B----4-:R-:W-:-:S04]  /*0d20*/  FADD.FTZ R53, R52, R53 ;  /* 0x0000003534357221 */ /* 0x010fc80000010000 */
[----:B---3--:R-:W-:-:S04]  /*0d30*/  FMUL.FTZ R49, R53, R2 ;  /* 0x0000000235317220 */ /* 0x008fc80000410000 */
[--C-:B------:R-:W-:Y:S01]  /*0d40*/  FADD.FTZ R44, R8, -R49.reuse ;  /* 0x80000031082c7221 */ /* 0x100fe20000010000 */
[--C-:B--2---:R-:W-:Y:S01]  /*0d50*/  FADD.FTZ R46, R9, -R49.reuse ;  /* 0x80000031092e7221 */ /* 0x104fe20000010000 */
        /* <DEDUP_REMOVED lines=24> */
.L_x_8757:
[----:B------:R-:W4:Y:S01]  /*0ee0*/  @!P0 LDC.64 R44, c[0x0][0x250] ;  /* 0x00009400ff2c8b82 */ /* 0x000f220000000a00 */
[----:B---3--:R-:W-:Y:S01]  /*0ef0*/  FADD.FTZ R53, R52, R53 ;  /* 0x0000003534357221 */ /* 0x008fe20000010000 */
[----:B--2---:R-:W-:Y:S01]  /*0f00*/  FMUL.FTZ R52, R49, R49 ;  /* 0x0000003131347220 */ /* 0x004fe20000410000 */
[----:B------:R-:W-:Y:S02]  /*0f10*/  BSSY B0, `(.L_x_8741) ;  /* 0x000003a000007945 */ /* 0x000fe40003800000 */
[----:B------:R-:W-:Y:S02]  /*0f20*/  FFMA.FTZ R53, R53, R2, UR7 ;  /* 0x0000000735357e23 */ /* 0x000fe40008010002 */
[----:B------:R-:W-:Y:S01]  /*0f30*/  FSEL R52, R52, RZ, P5 ;  /* 0x000000ff34347208 */ /* 0x000fe20002800000 */
[----:B------:R-:W2:Y:S04]  /*0f40*/  @!P0 LDC.64 R46, c[0x0][0x258] ;  /* 0x00009600ff2e8b82 */ /* 0x000ea80000000a00 */
[----:B------:R-:W-:-:S06]  /*0f50*/  FADD.FTZ R2, R53, R52 ;  /* 0x0000003435027221 */ /* 0x000fcc0000010000 */
[----:B------:R-:W3:Y:S01]  /*0f60*/  MUFU.RSQ R2, R2 ;  /* 0x0000000200027308 */ /* 0x000ee20000001400 */
[----:B----4-:R-:W-:-:S04]  /*0f70*/  @!P0 LEA R44, P1, R0, R44, 0x2 ;  /* 0x0000002c002c8211 */ /* 0x010fc800078210ff */
[C---:B------:R-:W-:Y:S02]  /*0f80*/  @!P0 LEA.HI.X R45, R0.reuse, R45, R50, 0x2, P1 ;  /* 0x0000002d002d8211 */ /* 0x040fe400008f1432 */
[----:B--2---:R-:W-:-:S03]  /*0f90*/  @!P0 LEA R46, P2, R0, R46, 0x2 ;  /* 0x0000002e002e8211 */ /* 0x004fc600078410ff */
[----:B------:R2:W-:Y:S01]  /*0fa0*/  @!P0 STG.E desc[UR4][R44.64], R49 ;  /* 0x000000312c008986 */ /* 0x0005e2000c101904 */
[----:B------:R-:W-:-:S05]  /*0fb0*/  @!P0 LEA.HI.X R47, R0, R47, R50, 0x2, P2 ;  /* 0x0000002f002f8211 */ /* 0x000fca00010f1432 */
[----:B---3--:R2:W-:Y:S01]  /*0fc0*/  @!P0 STG.E desc[UR4][R46.64], R2 ;  /* 0x000000022e008986 */ /* 0x0085e2000c101904 */
[----:B-----5:R-:W-:-:S13]  /*0fd0*/  ISETP.GE.AND P0, PT, R48, 0x1, PT ;  /* 0x000000013000780c */ /* 0x020fda0003f06270 */
[----:B--2---:R-:W-:Y:S05]  /*0fe0*/  @!P0 BRA `(.L_x_8742) ;  /* 0x0000000000b08947 */ /* 0x004fea0003800000 */
[----:B------:R-:W2:Y:S01]  /*0ff0*/  LDC R53, c[0x0][0x218] ;  /* 0x00008600ff357b82 */ /* 0x000ea20000000800 */
[----:B------:R-:W3:Y:S01]  /*1000*/  S2R R52, SR_TID.X ;  /* 0x0000000000347919 */ /* 0x000ee20000002100 */
[----:B------:R-:W-:Y:S01]  /*1010*/  IADD3 R48, R48, -0x1, RZ ;  /* 0xffffffff30307810 */ /* 0x000fe20007ffe0ff */
[----:B------:R-:W-:Y:S01]  /*1020*/  BSSY B1, `(.L_x_8743) ;  /* 0x0000018000017945 */ /* 0x000fe20003800000 */
[----:B------:R-:W-:-:S03]  /*1030*/  FSEL R50, R49, RZ, !P5 ;  /* 0x000000ff31327208 */ /* 0x000fc60006800000 */
[----:B--2---:R-:W-:-:S05]  /*1040*/  IMAD R48, R48, R53, RZ ;  /* 0x0000003530307224 */ /* 0x004fca00078e02ff */
[----:B------:R-:W-:Y:S02]  /*1050*/  SHF.R.S32.HI R45, RZ, 0x1f, R48 ;  /* 0x0000001fff2d7819 */ /* 0x000fe40000011430 */
[----:B---3--:R-:W-:Y:S02]  /*1060*/  LOP3.LUT R3, R52, 0x1f, RZ, 0xc0, !PT ;  /* 0x0000001f34037812 */ /* 0x008fe400078ec0ff */
[----:B------:R-:W-:-:S04]  /*1070*/  LEA.HI R48, R45, R48, RZ, 0x2 ;  /* 0x000000302d307211 */ /* 0x000fc800078f10ff */
[----:B------:R-:W-:Y:S01]  /*1080*/  LEA.HI.SX32 R52, R48, R3, 0x1e ;  /* 0x0000000330347211 */ /* 0x000fe200078ff2ff */
[----:B------:R-:W-:Y:S06]  /*1090*/  @!P3 BRA `(.L_x_8744) ;  /* 0x000000000040b947 */ /* 0x000fec0003800000 */
[----:B------:R-:W2:Y:S01]  /*10a0*/  LDC.64 R48, c[0x0][0x2b8] ;  /* 0x0000ae00ff307b82 */ /* 0x000ea20000000a00 */
        /* <DEDUP_REMOVED lines=15> */
.L_x_8744:
[----:B------:R-:W-:Y:S05]  /*11a0*/  BSYNC B1 ;  /* 0x0000000000017941 */ /* 0x000fea0003800000 */
.L_x_8743:
        /* <DEDUP_REMOVED lines=11> */
[----:B--2---:R-:W-:-:S04]  /*1260*/  IMAD.WIDE.U32 R52, R52, 0x10, R44 ;  /* 0x0000001034347825 */ /* 0x004fc800078e002c */
[----:B------:R-:W-:Y:S01]  /*1270*/  FFMA.FTZ R45, R25, R47, R29 ;  /* 0x0000002f192d7223 */ /* 0x000fe2000001001d */
[----:B------:R-:W-:Y:S01]  /*1280*/  FFMA.FTZ R44, R24, R48, R28 ;  /* 0x00000030182c7223 */ /* 0x000fe2000001001c */
[----:B------:R-:W-:-:S05]  /*1290*/  FFMA.FTZ R47, R27, R2, R31 ;  /* 0x000000021b2f7223 */ /* 0x000fca000001001f */
[----:B------:R3:W-:Y:S02]  /*12a0*/  STG.E.128 desc[UR4][R52.64], R44 ;  /* 0x0000002c34007986 */ /* 0x0007e4000c101d04 */
.L_x_8742:
[----:B------:R-:W-:Y:S05]  /*12b0*/  BSYNC B0 ;  /* 0x0000000000007941 */ /* 0x000fea0003800000 */
.L_x_8741:
[----:B--23--:R-:W2:Y:S02]  /*12c0*/  LDC.64 R44, c[0x0][0x210] ;  /* 0x00008400ff2c7b82 */ /* 0x00cea40000000a00 */
[----:B--2---:R-:W-:-:S04]  /*12d0*/  LEA R0, R44, R0, 0x2 ;  /* 0x000000002c007211 */ /* 0x004fc800078e10ff */
[----:B------:R-:W-:-:S13]  /*12e0*/  ISETP.GE.AND P0, PT, R0, R45, PT ;  /* 0x0000002d0000720c */ /* 0x000fda0003f06270 */
[----:B------:R-:W-:Y:S05]  /*12f0*/  @!P0 BRA `(.L_x_8745) ;  /* 0xfffffff0002c8947 */ /* 0x000fea000383ffff */
[----:B------:R-:W-:Y:S05]  /*1300*/  EXIT ;  /* 0x000000000000794d */ /* 0x000fea0003800000 */
.L_x_8740:
[----:B--2---:R-:W-:Y:S01]  /*1310*/  HFMA2.MMA R47, -RZ, RZ, 0, 5.9604644775390625e-08 ;  /* 0x00000001ff2f7435 */ /* 0x004fe200000001ff */
[----:B------:R-:W-:Y:S01]  /*1320*/  BSSY B0, `(.L_x_8746) ;  /* 0x0000007000007945 */ /* 0x000fe20003800000 */
[----:B---3--:R-:W-:Y:S02]  /*1330*/  MOV R52, R49 ;  /* 0x0000003100347202 */ /* 0x008fe40000000f00 */
[----:B------:R-:W-:Y:S02]  /*1340*/  MOV R46, 0x1f ;  /* 0x0000001f002e7802 */ /* 0x000fe40000000f00 */
[----:B------:R-:W-:-:S07]  /*1350*/  MOV R45, 0xffffffff ;  /* 0xffffffff002d7802 */ /* 0x000fce0000000f00 */
[----:B01---5:R-:W-:Y:S05]  /*1360*/  WARPSYNC.COLLECTIVE R45, `(.L_x_8747) ;  /* 0x000000002d087348 */ /* 0x023fea0003c00000 */
[----:B------:R2:W3:Y:S02]  /*1370*/  SHFL.BFLY P2, R53, R52, R47, R46 ;  /* 0x0c00002f34357389 */ /* 0x0004e4000004002e */
[----:B0123-5:R-:W-:Y:S01]  /*1380*/  ENDCOLLECTIVE ;  /* 0x000000000000791b */ /* 0x02ffe20003800000 */
.L_x_8747:
[----:B------:R-:W-:Y:S05]  /*1390*/  BSYNC B0 ;  /* 0x0000000000007941 */ /* 0x000fea0003800000 */
.L_x_8746:
        /* <DEDUP_REMOVED lines=8> */
.L_x_8748:
[----:B------:R-:W-:Y:S01]  /*1420*/  HFMA2.MMA R47, -RZ, RZ, 0, 2.384185791015625e-07 ;  /* 0x00000004ff2f7435 */ /* 0x000fe200000001ff */
[----:B------:R-:W-:Y:S02]  /*1430*/  FADD.FTZ R44, R2, R53 ;  /* 0x00000035022c7221 */ /* 0x000fe40000010000 */
[----:B------:R-:W0:Y:S03]  /*1440*/  LDC R2, c[0x0][0x290] ;  /* 0x0000a400ff027b82 */ /* 0x000e260000000800 */
[----:B------:R-:W-:-:S07]  /*1450*/  MOV R52, R44 ;  /* 0x0000002c00347202 */ /* 0x000fce0000000f00 */
[----:B0-----:R-:W-:Y:S05]  /*1460*/  WARPSYNC.COLLECTIVE R45, `(.L_x_8749) ;  /* 0x000000002d087348 */ /* 0x001fea0003c00000 */
[----:B------:R1:W2:Y:S02]  /*1470*/  SHFL.BFLY P2, R53, R52, R47, R46 ;  /* 0x0c00002f34357389 */ /* 0x0002a4000004002e */
[----:B012---:R-:W-:Y:S01]  /*1480*/  ENDCOLLECTIVE ;  /* 0x000000000000791b */ /* 0x007fe20003800000 */
.L_x_8749:
[----:B------:R-:W-:Y:S01]  /*1490*/  MOV R47, 0x8 ;  /* 0x00000008002f7802 */ /* 0x000fe20000000f00 */
[----:B------:R-:W-:-:S07]  /*14a0*/  FADD.FTZ R52, R44, R53 ;  /* 0x000000352c347221 */ /* 0x000fce0000010000 */
[----:B------:R-:W-:Y:S05]  /*14b0*/  WARPSYNC.COLLECTIVE R45, `(.L_x_8750) ;  /* 0x000000002d087348 */ /* 0x000fea0003c00000 */
[----:B------:R0:W1:Y:S02]  /*14c0*/  SHFL.BFLY P2, R53, R52, R47, R46 ;  /* 0x0c00002f34357389 */ /* 0x000064000004002e */
[----:B01----:R-:W-:Y:S01]  /*14d0*/  ENDCOLLECTIVE ;  /* 0x000000000000791b */ /* 0x003fe20003800000 */
.L_x_8750:
[----:B------:R-:W-:Y:S01]  /*14e0*/  HFMA2.MMA R47, -RZ, RZ, 0, 9.5367431640625e-07 ;  /* 0x00000010ff2f7435 */ /* 0x000fe200000001ff */
[----:B------:R-:W-:-:S10]  /*14f0*/  FADD.FTZ R52, R52, R53 ;  /* 0x0000003534347221 */ /* 0x000fd40000010000 */
[----:B------:R-:W-:Y:S05]  /*1500*/  WARPSYNC.COLLECTIVE R45, `(.L_x_8751) ;  /* 0x000000002d087348 */ /* 0x000fea0003c00000 */
[----:B------:R0:W1:Y:S02]  /*1510*/  SHFL.BFLY P2, R53, R52, R47, R46 ;  /* 0x0c00002f34357389 */ /* 0x000064000004002e */
[----:B01----:R-:W-:Y:S01]  /*1520*/  ENDCOLLECTIVE ;  /* 0x000000000000791b */ /* 0x003fe20003800000 */
.L_x_8751:
        /* <DEDUP_REMOVED lines=26> */
.L_x_8752:
[----:B------:R-:W-:Y:S01]  /*16d0*/  HFMA2.MMA R47, -RZ, RZ, 0, 1.1920928955078125e-07 ;  /* 0x00000002ff2f7435 */ /* 0x000fe200000001ff */
[----:B------:R-:W-:-:S05]  /*16e0*/  FADD.FTZ R44, R44, R53 ;  /* 0x000000352c2c7221 */ /* 0x000fca0000010000 */
[----:B------:R-:W-:-:S07]  /*16f0*/  MOV R52, R44 ;  /* 0x0000002c00347202 */ /* 0x000fce0000000f00 */
[----:B------:R-:W-:Y:S05]  /*1700*/  WARPSYNC.COLLECTIVE R45, `(.L_x_8753) ;  /* 0x000000002d087348 */ /* 0x000fea0003c00000 */
[----:B------:R0:W1:Y:S02]  /*1710*/  SHFL.BFLY P2, R53, R52, R47, R46 ;  /* 0x0c00002f34357389 */ /* 0x000064000004002e */
[----:B01----:R-:W-:Y:S01]  /*1720*/  ENDCOLLECTIVE ;  /* 0x000000000000791b */ /* 0x003fe20003800000 */
.L_x_8753:
[----:B------:R-:W-:Y:S01]  /*1730*/  HFMA2.MMA R47, -RZ, RZ, 0, 2.384185791015625e-07 ;  /* 0x00000004ff2f7435 */ /* 0x000fe200000001ff */
[----:B------:R-:W-:-:S05]  /*1740*/  FADD.FTZ R44, R44, R53 ;  /* 0x000000352c2c7221 */ /* 0x000fca0000010000 */
[----:B------:R-:W-:-:S07]  /*1750*/  MOV R52, R44 ;  /* 0x0000002c00347202 */ /* 0x000fce0000000f00 */
[----:B------:R-:W-:Y:S05]  /*1760*/  WARPSYNC.COLLECTIVE R45, `(.L_x_8754) ;  /* 0x000000002d087348 */ /* 0x000fea0003c00000 */
[----:B------:R0:W1:Y:S02]  /*1770*/  SHFL.BFLY P2, R53, R52, R47, R46 ;  /* 0x0c00002f34357389 */ /* 0x000064000004002e */
[----:B01----:R-:W-:Y:S01]  /*1780*/  ENDCOLLECTIVE ;  /* 0x000000000000791b */ /* 0x003fe20003800000 */
.L_x_8754:
[----:B------:R-:W-:Y:S01]  /*1790*/  HFMA2.MMA R47, -RZ, RZ, 0, 4.76837158203125e-07 ;  /* 0x00000008ff2f7435 */ /* 0x000fe200000001ff */
[----:B------:R-:W-:-:S05]  /*17a0*/  FADD.FTZ R44, R44, R53 ;  /* 0x000000352c2c7221 */ /* 0x000fca0000010000 */
[----:B------:R-:W-:-:S07]  /*17b0*/  MOV R52, R44 ;  /* 0x0000002c00347202 */ /* 0x000fce0000000f00 */
[----:B------:R-:W-:Y:S05]  /*17c0*/  WARPSYNC.COLLECTIVE R45, `(.L_x_8755) ;  /* 0x000000002d087348 */ /* 0x000fea0003c00000 */
[----:B------:R0:W1:Y:S02]  /*17d0*/  SHFL.BFLY P2, R53, R52, R47, R46 ;  /* 0x0c00002f34357389 */ /* 0x000064000004002e */
[----:B01----:R-:W-:Y:S01]  /*17e0*/  ENDCOLLECTIVE ;  /* 0x000000000000791b */ /* 0x003fe20003800000 */
.L_x_8755:
[----:B------:R-:W-:Y:S01]  /*17f0*/  MOV R47, 0x10 ;  /* 0x00000010002f7802 */ /* 0x000fe20000000f00 */
[----:B------:R-:W-:-:S07]  /*1800*/  FADD.FTZ R52, R44, R53 ;  /* 0x000000352c347221 */ /* 0x000fce0000010000 */
[----:B------:R-:W-:Y:S05]  /*1810*/  WARPSYNC.COLLECTIVE R45, `(.L_x_8756) ;  /* 0x000000002d087348 */ /* 0x000fea0003c00000 */
[----:B------:R0:W1:Y:S02]  /*1820*/  SHFL.BFLY P2, R53, R52, R47, R46 ;  /* 0x0c00002f34357389 */ /* 0x000064000004002e */
[----:B01----:R-:W-:Y:S01]  /*1830*/  ENDCOLLECTIVE ;  /* 0x000000000000791b */ /* 0x003fe20003800000 */
.L_x_8756:
[----:B------:R-:W-:Y:S05]  /*1840*/  BRA `(.L_x_8757) ;  /* 0xfffffff400a47947 */ /* 0x000fea000383ffff */
.L_x_8758:
        /* <DEDUP_REMOVED lines=11> */
.L_x_9646:


//--------------------- .text._ZN10layer_norm13ln_fwd_kernelINS_13Kernel_traitsIfffffjLj256ELj1ELj4ELj1ELj16ENS_18Kernel_traits_baseILj256EfffffjLj128EEEEELb0ELb1ELb1ELb1EEEvNS_9FwdParamsE --------------------------
	.section	.text._ZN10layer_norm13ln_fwd_kernelINS_13Kernel_traitsIfffffjLj256ELj1ELj4ELj1ELj16ENS_18Kernel_traits_baseILj256EfffffjLj128EEEEELb0ELb1ELb1ELb1EEEvNS_9FwdParamsE,"ax",@progbits
	.align	128
        .global         _ZN10layer_norm13ln_fwd_kernelINS_13Kernel_traitsIfffffjLj256ELj1ELj4ELj1ELj16ENS_18Kernel_traits_baseILj256EfffffjLj128EEEEELb0ELb1ELb1ELb1EEEvNS_9FwdParamsE
        .type           _ZN10layer_norm13ln_fwd_kernelINS_13Kernel_traitsIfffffjLj256ELj1ELj4ELj1ELj16ENS_18Kernel_traits_baseILj256EfffffjLj128EEEEELb0ELb1ELb1ELb1EEEvNS_9FwdParamsE,@function
        .size           _ZN10layer_norm13ln_fwd_kernelINS_13Kernel_traitsIfffffjLj256ELj1ELj4ELj1ELj16ENS_18Kernel_traits_baseILj256EfffffjLj128EEEEELb0ELb1ELb1ELb1EEEvNS_9FwdParamsE,(.L_x_9647 - _ZN10layer_norm13ln_fwd_kernelINS_13Kernel_traitsIfffffjLj256ELj1ELj4ELj1ELj16ENS_18Kernel_traits_baseILj256EfffffjLj128EEEEELb0ELb1ELb1ELb1EEEvNS_9FwdParamsE)
        .other          _ZN10layer_norm13ln_fwd_kernelINS_13Kernel_traitsIfffffjLj256ELj1ELj4ELj1ELj16ENS_18Kernel_traits_baseILj256EfffffjLj128EEEEELb0ELb1ELb1ELb1EEEvNS_9FwdParamsE,@"STO_CUDA_ENTRY STV_DEFAULT"
_ZN10layer_norm13ln_fwd_kernelINS_13Kernel_traitsIfffffjLj256ELj1ELj4ELj1ELj16ENS_18Kernel_traits_baseILj256EfffffjLj128EEEEELb0ELb1ELb1ELb1EEEvNS_9FwdParamsE:
.text._ZN10layer_norm13ln_fwd_kernelINS_13Kernel_traitsIfffffjLj256ELj1ELj4ELj1ELj16ENS_18Kernel_traits_baseILj256EfffffjLj128EEEEELb0ELb1ELb1ELb1EEEvNS_9FwdParamsE:
        /* <DEDUP_REMOVED lines=10> */
[----:B------:R-:W-:Y:S02]  /*00a0*/  CS2R R22, SRZ ;  /* 0x0000000000167805 */ /* 0x000fe4000001ff00 */
[C---:B0-----:R-:W-:Y:S02]  /*00b0*/  SHF.L.U32 R2, R3.reuse, 0x4, RZ ;  /* 0x0000000403027819 */ /* 0x041fe400000006ff */
[----:B------:R-:W-:Y:S02]  /*00c0*/  LOP3.LUT R0, R3, 0x1f, RZ, 0xc0, !PT ;  /* 0x0000001f03007812 */ /* 0x000fe400078ec0ff */
[----:B------:R-:W-:Y:S02]  /*00d0*/  LOP3.LUT R28, R2, 0x1f0, RZ, 0xc0, !PT ;  /* 0x000001f0021c7812 */ /* 0x000fe400078ec0ff */
[----:B------:R-:W-:-:S02]  /*00e0*/  SHF.R.U32.HI R2, RZ, 0x5, R3 ;  /* 0x00000005ff027819 */ /* 0x000fc40000011603 */
[----:B------:R-:W-:Y:S02]  /*00f0*/  IADD3 R4, P1, R28, UR4, RZ ;  /* 0x000000041c047c10 */ /* 0x000fe4000ff3e0ff */
[----:B------:R-:W-:Y:S01]  /*0100*/  LEA R30, P2, R0, UR6, 0x4 ;  /* 0x00000006001e7c11 */ /* 0x000fe2000f8420ff */
[----:B------:R-:W-:Y:S01]  /*0110*/  ULDC UR6, c[0x0][0x214] ;  /* 0x0000850000067ab9 */ /* 0x000fe20000000800 */
[----:B-1----:R-:W-:Y:S02]  /*0120*/  LEA R2, R5, R2, 0x2 ;  /* 0x0000000205027211 */ /* 0x002fe400078e10ff */
[----:B------:R-:W-:Y:S01]  /*0130*/  IADD3.X R5, RZ, UR5, RZ, P1, !PT ;  /* 0x00000005ff057c10 */ /* 0x000fe20008ffe4ff */
[----:B------:R-:W-:Y:S01]  /*0140*/  ULDC.64 UR4, c[0x0][0x260] ;  /* 0x0000980000047ab9 */ /* 0x000fe20000000a00 */
[----:B------:R-:W-:Y:S02]  /*0150*/  IADD3.X R31, RZ, UR7, RZ, P2, !PT ;  /* 0x00000007ff1f7c10 */ /* 0x000fe400097fe4ff */
[----:B------:R-:W-:-:S02]  /*0160*/  IADD3 R28, P2, R28, UR4, RZ ;  /* 0x000000041c1c7c10 */ /* 0x000fc4000ff5e0ff */
[----:B------:R-:W-:Y:S02]  /*0170*/  ISETP.GE.AND P1, PT, R2, UR6, PT ;  /* 0x0000000602007c0c */ /* 0x000fe4000bf26270 */
[----:B------:R-:W-:Y:S01]  /*0180*/  IADD3.X R29, RZ, UR5, RZ, P2, !PT ;  /* 0x00000005ff1d7c10 */ /* 0x000fe200097fe4ff */
[----:B------:R-:W-:Y:S02]  /*0190*/  ULDC.64 UR4, c[0x0][0x208] ;  /* 0x0000820000047ab9 */ /* 0x000fe40000000a00 */
[----:B------:R0:W5:Y:S04]  /*01a0*/  @P0 LDG.E.128 R24, desc[UR4][R4.64] ;  /* 0x0000000404180981 */ /* 0x000168000c1e1d00 */
[----:B------:R0:W5:Y:S04]  /*01b0*/  @P0 LDG.E.128 R20, desc[UR4][R4.64+0x200] ;  /* 0x0002000404140981 */ /* 0x000168000c1e1d00 */
[----:B------:R-:W-:Y:S05]  /*01c0*/  @P1 EXIT ;  /* 0x000000000000194d */ /* 0x000fea0003800000 */
[----:B------:R1:W5:Y:S01]  /*01d0*/  LDG.E.128 R16, desc[UR4][R28.64] ;  /* 0x000000041c107981 */ /* 0x000362000c1e1d00 */
[----:B------:R-:W-:Y:S01]  /*01e0*/  ULDC.U8 UR6, c[0x0][0x2a0] ;  /* 0x0000a80000067ab9 */ /* 0x000fe20000000000 */
[----:B------:R-:W-:Y:S02]  /*01f0*/  ULDC UR7, c[0x0][0x2d8] ;  /* 0x0000b60000077ab9 */ /* 0x000fe40000000800 */
[----:B------:R1:W5:Y:S04]  /*0200*/  LDG.E.128 R12, desc[UR4][R28.64+0x200] ;  /* 0x000200041c0c7981 */ /* 0x000368000c1e1d00 */
[----:B------:R1:W5:Y:S04]  /*0210*/  LDG.E.128 R8, desc[UR4][R30.64] ;  /* 0x000000041e087981 */ /* 0x000368000c1e1d00 */
[----:B0-----:R1:W5:Y:S01]  /*0220*/  LDG.E.128 R4, desc[UR4][R30.64+0x200] ;  /* 0x000200041e047981 */ /* 0x001362000c1e1d00 */
[----:B------:R-:W-:Y:S01]  /*0230*/  ISETP.NE.AND P4, PT, RZ, UR6, PT ;  /* 0x00000006ff007c0c */ /* 0x000fe2000bf85270 */
[----:B------:R-:W-:-:S12]  /*0240*/  ULDC UR6, c[0x0][0x29c] ;  /* 0x0000a70000067ab9 */ /* 0x000fd80000000800 */
.L_x_8778:
[----:B------:R-:W0:Y:S08]  /*0250*/  LDC.64 R36, c[0x0][0x280] ;  /* 0x0000a000ff247b82 */ /* 0x000e300000000a00 */
[----:B------:R-:W2:Y:S08]  /*0260*/  LDC.64 R40, c[0x0][0x230] ;  /* 0x00008c00ff287b82 */ /* 0x000eb00000000a00 */
[----:B------:R-:W3:Y:S01]  /*0270*/  LDC R3, c[0x0][0x218] ;  /* 0x00008600ff037b82 */ /* 0x000ee20000000800 */
[----:B0-----:R-:W-:-:S06]  /*0280*/  IMAD.WIDE R36, R2, 0x4, R36 ;  /* 0x0000000402247825 */ /* 0x001fcc00078e0224 */
[----:B------:R-:W4:Y:S01]  /*0290*/  LDG.E R36, desc[UR4][R36.64] ;  /* 0x0000000424247981 */ /* 0x000f22000c1e1900 */
[----:B--2---:R-:W-:-:S04]  /*02a0*/  ISETP.NE.U32.AND P0, PT, R40, RZ, PT ;  /* 0x000000ff2800720c */ /* 0x004fc80003f05070 */
[----:B------:R-:W-:Y:S01]  /*02b0*/  ISETP.NE.AND.EX P0, PT, R41, RZ, PT, P0 ;  /* 0x000000ff2900720c */ /* 0x000fe20003f05300 */
[----:B---3--:R-:W-:-:S05]  /*02c0*/  IMAD R42, R2, R3, RZ ;  /* 0x00000003022a7224 */ /* 0x008fca00078e02ff */
[----:B------:R-:W-:-:S07]  /*02d0*/  SHF.R.S32.HI R43, RZ, 0x1f, R42 ;  /* 0x0000001fff2b7819 */ /* 0x000fce000001142a */
[----:B------:R-:W0:Y:S01]  /*02e0*/  @P0 LDC.64 R38, c[0x0][0x230] ;  /* 0x00008c00ff260b82 */ /* 0x000e220000000a00 */
[----:B------:R-:W-:-:S04]  /*02f0*/  LEA.HI R51, R43, R42, RZ, 0x2 ;  /* 0x0000002a2b337211 */ /* 0x000fc800078f10ff */
[----:B------:R-:W-:Y:S01]  /*0300*/  LEA.HI.SX32 R51, R51, R0, 0x1e ;  /* 0x0000000033337211 */ /* 0x000fe200078ff2ff */
[----:B------:R-:W-:Y:S02]  /*0310*/  HFMA2.MMA R45, -RZ, RZ, 0, 0 ;  /* 0x00000000ff2d7435 */ /* 0x000fe400000001ff */
[----:B------:R-:W2:Y:S02]  /*0320*/  LDC.64 R42, c[0x0][0x288] ;  /* 0x0000a200ff2a7b82 */ /* 0x000ea40000000a00 */
[----:B0-----:R-:W-:-:S05]  /*0330*/  @P0 IMAD.WIDE.U32 R46, R51, 0x10, R38 ;  /* 0x00000010332e0825 */ /* 0x001fca00078e0026 */
[----:B-1----:R0:W3:Y:S01]  /*0340*/  @P0 LDG.E.128 R28, desc[UR4][R46.64] ;  /* 0x000000042e1c0981 */ /* 0x0020e2000c1e1d00 */
[----:B--2---:R-:W-:-:S05]  /*0350*/  IMAD.WIDE R42, R2, 0x4, R42 ;  /* 0x00000004022a7825 */ /* 0x004fca00078e022a */
[----:B-----5:R1:W5:Y:S01]  /*0360*/  LDG.E R44, desc[UR4][R42.64] ;  /* 0x000000042a2c7981 */ /* 0x020362000c1e1900 */
[----:B0-----:R-:W0:Y:S08]  /*0370*/  @P0 LDC.64 R46, c[0x0][0x230] ;  /* 0x00008c00ff2e0b82 */ /* 0x001e300000000a00 */
[----:B-1----:R-:W1:Y:S01]  /*0380*/  LDC.64 R42, c[0x0][0x238] ;  /* 0x00008e00ff2a7b82 */ /* 0x002e620000000a00 */
[----:B----4-:R-:W-:-:S13]  /*0390*/  ISETP.GE.AND P6, PT, R36, 0x1, PT ;  /* 0x000000012400780c */ /* 0x010fda0003fc6270 */
[----:B------:R-:W2:Y:S01]  /*03a0*/  @P6 LDC.64 R38, c[0x0][0x220] ;  /* 0x00008800ff266b82 */ /* 0x000ea20000000a00 */
[----:B------:R-:W-:-:S05]  /*03b0*/  @P6 IADD3 R48, R36, -0x1, RZ ;  /* 0xffffffff24306810 */ /* 0x000fca0007ffe0ff */
[----:B------:R-:W-:-:S05]  /*03c0*/  @P6 IMAD R48, R48, R3, RZ ;  /* 0x0000000330306224 */ /* 0x000fca00078e02ff */
[----:B------:R-:W-:-:S04]  /*03d0*/  @P6 SHF.R.S32.HI R37, RZ, 0x1f, R48 ;  /* 0x0000001fff256819 */ /* 0x000fc80000011430 */
[----:B------:R-:W-:-:S04]  /*03e0*/  @P6 LEA.HI R37, R37, R48, RZ, 0x2 ;  /* 0x0000003025256211 */ /* 0x000fc800078f10ff */
[----:B------:R-:W-:-:S05]  /*03f0*/  @P6 LEA.HI.SX32 R45, R37, R0, 0x1e ;  /* 0x00000000252d6211 */ /* 0x000fca00078ff2ff */
[----:B--2---:R-:W-:-:S05]  /*0400*/  @P6 IMAD.WIDE.U32 R38, R45, 0x10, R38 ;  /* 0x000000102d266825 */ /* 0x004fca00078e0026 */
[----:B------:R2:W5:Y:S01]  /*0410*/  @P6 LDG.E.128 R32, desc[UR4][R38.64] ;  /* 0x0000000426206981 */ /* 0x000562000c1e1d00 */
[----:B------:R-:W-:Y:S01]  /*0420*/  ISETP.GT.AND P5, PT, R36, RZ, PT ;  /* 0x000000ff2400720c */ /* 0x000fe20003fa4270 */
[----:B------:R-:W-:-:S12]  /*0430*/  BSSY B0, `(.L_x_8759) ;  /* 0x000000f000007945 */ /* 0x000fd80003800000 */
[C---:B------:R-:W-:Y:S02]  /*0440*/  @!P5 ISETP.NE.U32.AND P2, PT, R40.reuse, RZ, PT ;  /* 0x000000ff2800d20c */ /* 0x040fe40003f45070 */
[C---:B------:R-:W-:Y:S02]  /*0450*/  @!P5 ISETP.NE.U32.AND P3, PT, R40.reuse, RZ, PT ;  /* 0x000000ff2800d20c */ /* 0x040fe40003f65070 */
[----:B------:R-:W-:Y:S02]  /*0460*/  @!P5 ISETP.NE.AND.EX P2, PT, R41, RZ, PT, P2 ;  /* 0x000000ff2900d20c */ /* 0x000fe40003f45320 */
[----:B------:R-:W-:Y:S02]  /*0470*/  @!P5 ISETP.NE.U32.AND P1, PT, R40, RZ, PT ;  /* 0x000000ff2800d20c */ /* 0x000fe40003f25070 */
[----:B---3--:R-:W-:Y:S02]  /*0480*/  @!P5 FSEL R36, R28, RZ, P2 ;  /* 0x000000ff1c24d208 */ /* 0x008fe40001000000 */
[----:B------:R-:W-:-:S02]  /*0490*/  @!P5 ISETP.NE.U32.AND P2, PT, R40, RZ, PT ;  /* 0x000000ff2800d20c */ /* 0x000fc40003f45070 */
[C---:B------:R-:W-:Y:S02]  /*04a0*/  @!P5 ISETP.NE.AND.EX P3, PT, R41.reuse, RZ, PT, P3 ;  /* 0x000000ff2900d20c */ /* 0x040fe40003f65330 */
[C---:B------:R-:W-:Y:S02]  /*04b0*/  @!P5 ISETP.NE.AND.EX P2, PT, R41.reuse, RZ, PT, P2 ;  /* 0x000000ff2900d20c */ /* 0x040fe40003f45320 */
[----:B------:R-:W-:Y:S02]  /*04c0*/  @!P5 ISETP.NE.AND.EX P1, PT, R41, RZ, PT, P1 ;  /* 0x000000ff2900d20c */ /* 0x000fe40003f25310 */
[----:B------:R-:W-:Y:S01]  /*04d0*/  @!P5 FSEL R37, R29, RZ, P2 ;  /* 0x000000ff1d25d208 */ /* 0x000fe20001000000 */
[----:B012---:R-:W-:Y:S10]  /*04e0*/  @!P5 BRA `(.L_x_8760) ;  /* 0x00000000000cd947 */ /* 0x007ff40003800000 */
[----:B-----5:R-:W-:-:S04]  /*04f0*/  FMUL.FTZ R39, R32, UR6 ;  /* 0x0000000620277c20 */ /* 0x020fc80008410000 */
[----:B------:R-:W-:-:S04]  /*0500*/  FMUL.FTZ R36, R8, R39 ;  /* 0x0000002708247220 */ /* 0x000fc80000410000 */
[----:B------:R-:W-:-:S07]  /*0510*/  @P0 FADD.FTZ R36, R28, R36 ;  /* 0x000000241c240221 */ /* 0x000fce0000010000 */
.L_x_8760:
[----:B------:R-:W-:Y:S05]  /*0520*/  BSYNC B0 ;  /* 0x0000000000007941 */ /* 0x000fea0003800000 */
.L_x_8759:
[----:B------:R-:W-:Y:S04]  /*0530*/  BSSY B0, `(.L_x_8761) ;  /* 0x0000005000007945 */ /* 0x000fe80003800000 */
[----:B------:R-:W-:Y:S05]  /*0540*/  @!P5 BRA `(.L_x_8762) ;  /* 0x00000000000cd947 */ /* 0x000fea0003800000 */
[----:B-----5:R-:W-:-:S04]  /*0550*/  FMUL.FTZ R38, R33, UR6 ;  /* 0x0000000621267c20 */ /* 0x020fc80008410000 */
[----:B------:R-:W-:-:S04]  /*0560*/  FMUL.FTZ R37, R9, R38 ;  /* 0x0000002609257220 */ /* 0x000fc80000410000 */
[----:B------:R-:W-:-:S07]  /*0570*/  @P0 FADD.FTZ R37, R29, R37 ;  /* 0x000000251d250221 */ /* 0x000fce0000010000 */
.L_x_8762:
[----:B------:R-:W-:Y:S05]  /*0580*/  BSYNC B0 ;  /* 0x0000000000007941 */ /* 0x000fea0003800000 */
.L_x_8761:
[----:B------:R-:W-:Y:S01]  /*0590*/  BSSY B0, `(.L_x_8763) ;  /* 0x0000006000007945 */ /* 0x000fe20003800000 */
[----:B------:R-:W-:-:S03]  /*05a0*/  @!P5 FSEL R38, R30, RZ, P3 ;  /* 0x000000ff1e26d208 */ /* 0x000fc60001800000 */
[----:B------:R-:W-:Y:S05]  /*05b0*/  @!P5 BRA `(.L_x_8764) ;  /* 0x00000000000cd947 */ /* 0x000fea0003800000 */
[----:B-----5:R-:W-:-:S04]  /*05c0*/  FMUL.FTZ R39, R34, UR6 ;  /* 0x0000000622277c20 */ /* 0x020fc80008410000 */
[----:B------:R-:W-:-:S04]  /*05d0*/  FMUL.FTZ R38, R10, R39 ;  /* 0x000000270a267220 */ /* 0x000fc80000410000 */
[----:B------:R-:W-:-:S07]  /*05e0*/  @P0 FADD.FTZ R38, R30, R38 ;  /* 0x000000261e260221 */ /* 0x000fce0000010000 */
.L_x_8764:
[----:B------:R-:W-:Y:S05]  /*05f0*/  BSYNC B0 ;  /* 0x0000000000007941 */ /* 0x000fea0003800000 */
.L_x_8763:
[----:B------:R-:W-:Y:S01]  /*0600*/  BSSY B0, `(.L_x_8765) ;  /* 0x0000007000007945 */ /* 0x000fe20003800000 */
[----:B------:R-:W-:Y:S01]  /*0610*/  @!P5 FSEL R39, R31, RZ, P1 ;  /* 0x000000ff1f27d208 */ /* 0x000fe20000800000 */
[----:B------:R-:W-:Y:S02]  /*0620*/  IMAD.WIDE.U32 R48, R51, 0x10, R42 ;  /* 0x0000001033307825 */ /* 0x000fe400078e002a */
[----:B------:R-:W-:Y:S05]  /*0630*/  @!P5 BRA `(.L_x_8766) ;  /* 0x00000000000cd947 */ /* 0x000fea0003800000 */
[----:B-----5:R-:W-:-:S04]  /*0640*/  FMUL.FTZ R50, R35, UR6 ;  /* 0x0000000623327c20 */ /* 0x020fc80008410000 */
[----:B------:R-:W-:-:S04]  /*0650*/  FMUL.FTZ R39, R11, R50 ;  /* 0x000000320b277220 */ /* 0x000fc80000410000 */
[----:B------:R-:W-:-:S07]  /*0660*/  @P0 FADD.FTZ R39, R31, R39 ;  /* 0x000000271f270221 */ /* 0x000fce0000010000 */
.L_x_8766:
[----:B------:R-:W-:Y:S05]  /*0670*/  BSYNC B0 ;  /* 0x0000000000007941 */ /* 0x000fea0003800000 */
.L_x_8765:
[----:B------:R-:W-:Y:S01]  /*0680*/  IADD3 R53, R51, 0x20, RZ ;  /* 0x0000002033357810 */ /* 0x000fe20007ffe0ff */
[----:B------:R0:W-:Y:S01]  /*0690*/  STG.E.128 desc[UR4][R48.64], R36 ;  /* 0x0000002430007986 */ /* 0x0001e2000c101d04 */
[----:B------:R-:W1:Y:S03]  /*06a0*/  @P6 LDC.64 R50, c[0x0][0x220] ;  /* 0x00008800ff326b82 */ /* 0x000e660000000a00 */
[----:B------:R-:W-:-:S05]  /*06b0*/  @P0 IMAD.WIDE.U32 R46, R53, 0x10, R46 ;  /* 0x00000010352e0825 */ /* 0x000fca00078e002e */
[----:B------:R2:W3:Y:S01]  /*06c0*/  @P0 LDG.E.128 R28, desc[UR4][R46.64] ;  /* 0x000000042e1c0981 */ /* 0x0004e2000c1e1d00 */
        /* <DEDUP_REMOVED lines=8> */
[----:B------:R-:W-:Y:S01]  /*0750*/  @!P5 ISETP.NE.AND.EX P3, PT, R41, RZ, PT, P3 ;  /* 0x000000ff2900d20c */ /* 0x000fe20003f65330 */
[----:B--2---:R-:W-:Y:S01]  /*0760*/  IMAD.WIDE.U32 R46, R53, 0x10, R42 ;  /* 0x00000010352e7825 */ /* 0x004fe200078e002a */
[C---:B------:R-:W-:Y:S02]  /*0770*/  @!P5 ISETP.NE.AND.EX P6, PT, R41.reuse, RZ, PT, P6 ;  /* 0x000000ff2900d20c */ /* 0x040fe40003fc5360 */
[C---:B------:R-:W-:Y:S02]  /*0780*/  @!P5 ISETP.NE.AND.EX P1, PT, R41.reuse, RZ, PT, P1 ;  /* 0x000000ff2900d20c */ /* 0x040fe40003f25310 */
[----:B------:R-:W-:Y:S02]  /*0790*/  @!P5 ISETP.NE.AND.EX P2, PT, R41, RZ, PT, P2 ;  /* 0x000000ff2900d20c */ /* 0x000fe40003f45320 */
[----:B---3--:R-:W-:-:S02]  /*07a0*/  @!P5 FSEL R41, R29, RZ, P6 ;  /* 0x000000ff1d29d208 */ /* 0x008fc40003000000 */
[----:B------:R-:W-:Y:S02]  /*07b0*/  @!P5 FSEL R42, R30, RZ, P1 ;  /* 0x000000ff1e2ad208 */ /* 0x000fe40000800000 */
[----:B------:R-:W-:Y:S02]  /*07c0*/  @!P5 FSEL R43, R31, RZ, P2 ;  /* 0x000000ff1f2bd208 */ /* 0x000fe40001000000 */
[----:B------:R-:W-:Y:S01]  /*07d0*/  @!P5 FSEL R40, R28, RZ, P3 ;  /* 0x000000ff1c28d208 */ /* 0x000fe20001800000 */
[----:B0-----:R-:W-:Y:S06]  /*07e0*/  @!P5 BRA `(.L_x_8768) ;  /* 0x00000000000cd947 */ /* 0x001fec0003800000 */
[----:B-----5:R-:W-:-:S04]  /*07f0*/  FMUL.FTZ R45, R32, UR6 ;  /* 0x00000006202d7c20 */ /* 0x020fc80008410000 */
[----:B------:R-:W-:-:S04]  /*0800*/  FMUL.FTZ R40, R4, R45 ;  /* 0x0000002d04287220 */ /* 0x000fc80000410000 */
[----:B------:R-:W-:-:S07]  /*0810*/  @P0 FADD.FTZ R40, R28, R40 ;  /* 0x000000281c280221 */ /* 0x000fce0000010000 */
.L_x_8768:
[----:B------:R-:W-:Y:S05]  /*0820*/  BSYNC B0 ;  /* 0x0000000000007941 */ /* 0x000fea0003800000 */
.L_x_8767:
[----:B------:R-:W-:Y:S04]  /*0830*/  BSSY B0, `(.L_x_8769) ;  /* 0x0000005000007945 */ /* 0x000fe80003800000 */
[----:B------:R-:W-:Y:S05]  /*0840*/  @!P5 BRA `(.L_x_8770) ;  /* 0x00000000000cd947 */ /* 0x000fea0003800000 */
[----:B-----5:R-:W-:-:S04]  /*0850*/  FMUL.FTZ R48, R33, UR6 ;  /* 0x0000000621307c20 */ /* 0x020fc80008410000 */
[----:B------:R-:W-:-:S04]  /*0860*/  FMUL.FTZ R41, R5, R48 ;  /* 0x0000003005297220 */ /* 0x000fc80000410000 */
[----:B------:R-:W-:-:S07]  /*0870*/  @P0 FADD.FTZ R41, R29, R41 ;  /* 0x000000291d290221 */ /* 0x000fce0000010000 */
.L_x_8770:
[----:B------:R-:W-:Y:S05]  /*0880*/  BSYNC B0 ;  /* 0x0000000000007941 */ /* 0x000fea0003800000 */
.L_x_8769:
[----:B------:R-:W-:Y:S04]  /*0890*/  BSSY B0, `(.L_x_8771) ;  /* 0x0000005000007945 */ /* 0x000fe80003800000 */
[----:B------:R-:W-:Y:S05]  /*08a0*/  @!P5 BRA `(.L_x_8772) ;  /* 0x00000000000cd947 */ /* 0x000fea0003800000 */
[----:B-----5:R-:W-:-:S04]  /*08b0*/  FMUL.FTZ R45, R34, UR6 ;  /* 0x00000006222d7c20 */ /* 0x020fc80008410000 */
[----:B------:R-:W-:-:S04]  /*08c0*/  FMUL.FTZ R42, R6, R45 ;  /* 0x0000002d062a7220 */ /* 0x000fc80000410000 */
[----:B------:R-:W-:-:S07]  /*08d0*/  @P0 FADD.FTZ R42, R30, R42 ;  /* 0x0000002a1e2a0221 */ /* 0x000fce0000010000 */
.L_x_8772:
[----:B------:R-:W-:Y:S05]  /*08e0*/  BSYNC B0 ;  /* 0x0000000000007941 */ /* 0x000fea0003800000 */
.L_x_8771:
[----:B------:R-:W-:Y:S04]  /*08f0*/  BSSY B0, `(.L_x_8773) ;  /* 0x0000005000007945 */ /* 0x000fe80003800000 */
[----:B------:R-:W-:Y:S05]  /*0900*/  @!P5 BRA `(.L_x_8774) ;  /* 0x00000000000cd947 */ /* 0x000fea0003800000 */
[----:B-----5:R-:W-:-:S04]  /*0910*/  FMUL.FTZ R48, R35, UR6 ;  /* 0x0000000623307c20 */ /* 0x020fc80008410000 */
[----:B------:R-:W-:-:S04]  /*0920*/  FMUL.FTZ R43, R7, R48 ;  /* 0x00000030072b7220 */ /* 0x000fc80000410000 */
[----:B------:R-:W-:-:S07]  /*0930*/  @P0 FADD.FTZ R43, R31, R43 ;  /* 0x0000002b1f2b0221 */ /* 0x000fce0000010000 */
.L_x_8774:
[----:B------:R-:W-:Y:S05]  /*0940*/  BSYNC B0 ;  /* 0x0000000000007941 */ /* 0x000fea0003800000 */
.L_x_8773:
        /* <DEDUP_REMOVED lines=50> */
.L_x_8790:
        /* <DEDUP_REMOVED lines=53> */
.L_x_8777:
[----:B------:R-:W-:Y:S05]  /*0fc0*/  BSYNC B0 ;  /* 0x0000000000007941 */ /* 0x000fea0003800000 */
.L_x_8776:
[----:B0-----:R-:W0:Y:S02]  /*0fd0*/  LDC.64 R36, c[0x0][0x210] ;  /* 0x00008400ff247b82 */ /* 0x001e240000000a00 */
[----:B0-----:R-:W-:-:S04]  /*0fe0*/  LEA R2, R36, R2, 0x2 ;  /* 0x0000000224027211 */ /* 0x001fc800078e10ff */
[----:B------:R-:W-:-:S13]  /*0ff0*/  ISETP.GE.AND P0, PT, R2, R37, PT ;  /* 0x000000250200720c */ /* 0x000fda0003f06270 */
[----:B------:R-:W-:Y:S05]  /*1000*/  @!P0 BRA `(.L_x_8778) ;  /* 0xfffffff000908947 */ /* 0x000fea000383ffff */
[----:B------:R-:W-:Y:S05]  /*1010*/  EXIT ;  /* 0x000000000000794d */ /* 0x000fea0003800000 */
.L_x_8775:
        /* <DEDUP_REMOVED lines=8> */
.L_x_8780:
[----:B------:R-:W-:Y:S05]  /*10a0*/  BSYNC B0 ;  /* 0x0000000000007941 */ /* 0x000fea0003800000 */
.L_x_8779:
        /* <DEDUP_REMOVED lines=8> */
.L_x_8781:
[----:B------:R-:W-:Y:S01]  /*1130*/  HFMA2.MMA R51, -RZ, RZ, 0, 2.384185791015625e-07 ;  /* 0x00000004ff337435 */ /* 0x000fe200000001ff */
[----:B------:R-:W-:-:S05]  /*1140*/  FADD.FTZ R53, R52, R46 ;  /* 0x0000002e34357221 */ /* 0x000fca0000010000 */
[----:B------:R-:W-:-:S07]  /*1150*/  MOV R52, R53 ;  /* 0x0000003500347202 */ /* 0x000fce0000000f00 */
[----:B------:R-:W-:Y:S05]  /*1160*/  WARPSYNC.COLLECTIVE R47, `(.L_x_8782) ;  /* 0x000000002f087348 */ /* 0x000fea0003c00000 */
[----:B------:R0:W1:Y:S02]  /*1170*/  SHFL.BFLY P1, R46, R52, R51, R50 ;  /* 0x0c000033342e7389 */ /* 0x0000640000020032 */
[----:B01----:R-:W-:Y:S01]  /*1180*/  ENDCOLLECTIVE ;  /* 0x000000000000791b */ /* 0x003fe20003800000 */
.L_x_8782:
[----:B------:R-:W-:Y:S01]  /*1190*/  HFMA2.MMA R51, -RZ, RZ, 0, 4.76837158203125e-07 ;  /* 0x00000008ff337435 */ /* 0x000fe200000001ff */
[----:B------:R-:W-:-:S05]  /*11a0*/  FADD.FTZ R53, R53, R46 ;  /* 0x0000002e35357221 */ /* 0x000fca0000010000 */
[----:B------:R-:W-:-:S07]  /*11b0*/  MOV R52, R53 ;  /* 0x0000003500347202 */ /* 0x000fce0000000f00 */
[----:B------:R-:W-:Y:S05]  /*11c0*/  WARPSYNC.COLLECTIVE R47, `(.L_x_8783) ;  /* 0x000000002f087348 */ /* 0x000fea0003c00000 */
[----:B------:R0:W1:Y:S02]  /*11d0*/  SHFL.BFLY P1, R46, R52, R51, R50 ;  /* 0x0c000033342e7389 */ /* 0x0000640000020032 */
[----:B01----:R-:W-:Y:S01]  /*11e0*/  ENDCOLLECTIVE ;  /* 0x000000000000791b */ /* 0x003fe20003800000 */
.L_x_8783:
[----:B------:R-:W-:Y:S01]  /*11f0*/  MOV R51, 0x10 ;  /* 0x0000001000337802 */ /* 0x000fe20000000f00 */
[----:B------:R-:W-:-:S07]  /*1200*/  FADD.FTZ R52, R53, R46 ;  /* 0x0000002e35347221 */ /* 0x000fce0000010000 */
[----:B------:R-:W-:Y:S05]  /*1210*/  WARPSYNC.COLLECTIVE R47, `(.L_x_8784) ;  /* 0x000000002f087348 */ /* 0x000fea0003c00000 */
[----:B------:R0:W1:Y:S02]  /*1220*/  SHFL.BFLY P1, R46, R52, R51, R50 ;  /* 0x0c000033342e7389 */ /* 0x0000640000020032 */
[----:B01----:R-:W-:Y:S01]  /*1230*/  ENDCOLLECTIVE ;  /* 0x000000000000791b */ /* 0x003fe20003800000 */
.L_x_8784:
        /* <DEDUP_REMOVED lines=23> */
.L_x_8785:
[----:B------:R-:W-:Y:S01]  /*13b0*/  HFMA2.MMA R51, -RZ, RZ, 0, 1.1920928955078125e-07 ;  /* 0x00000002ff337435 */ /* 0x000fe200000001ff */
[----:B------:R-:W-:-:S05]  /*13c0*/  FADD.FTZ R53, R52, R46 ;  /* 0x0000002e34357221 */ /* 0x000fca0000010000 */
[----:B------:R-:W-:-:S07]  /*13d0*/  MOV R52, R53 ;  /* 0x0000003500347202 */ /* 0x000fce0000000f00 */
[----:B------:R-:W-:Y:S05]  /*13e0*/  WARPSYNC.COLLECTIVE R47, `(.L_x_8786) ;  /* 0x000000002f087348 */ /* 0x000fea0003c00000 */
[----:B------:R0:W1:Y:S02]  /*13f0*/  SHFL.BFLY P1, R46, R52, R51, R50 ;  /* 0x0c000033342e7389 */ /* 0x0000640000020032 */
[----:B01----:R-:W-:Y:S01]  /*1400*/  ENDCOLLECTIVE ;  /* 0x000000000000791b */ /* 0x003fe20003800000 */
.L_x_8786:
[----:B------:R-:W-:Y:S01]  /*1410*/  HFMA2.MMA R51, -RZ, RZ, 0, 2.384185791015625e-07 ;  /* 0x00000004ff337435 */ /* 0x000fe200000001ff */
[----:B------:R-:W-:-:S05]  /*1420*/  FADD.FTZ R53, R53, R46 ;  /* 0x0000002e35357221 */ /* 0x000fca0000010000 */
[----:B------:R-:W-:-:S07]  /*1430*/  MOV R52, R53 ;  /* 0x0000003500347202 */ /* 0x000fce0000000f00 */
[----:B------:R-:W-:Y:S05]  /*1440*/  WARPSYNC.COLLECTIVE R47, `(.L_x_8787) ;  /* 0x000000002f087348 */ /* 0x000fea0003c00000 */
[----:B------:R0:W1:Y:S02]  /*1450*/  SHFL.BFLY P1, R46, R52, R51, R50 ;  /* 0x0c000033342e7389 */ /* 0x0000640000020032 */
[----:B01----:R-:W-:Y:S01]  /*1460*/  ENDCOLLECTIVE ;  /* 0x000000000000791b */ /* 0x003fe20003800000 */
.L_x_8787:
[----:B------:R-:W-:Y:S01]  /*1470*/  MOV R51, 0x8 ;  /* 0x0000000800337802 */ /* 0x000fe20000000f00 */
[----:B------:R-:W-:-:S07]  /*1480*/  FADD.FTZ R52, R53, R46 ;  /* 0x0000002e35347221 */ /* 0x000fce0000010000 */
[----:B------:R-:W-:Y:S05]  /*1490*/  WARPSYNC.COLLECTIVE R47, `(.L_x_8788) ;  /* 0x000000002f087348 */ /* 0x000fea0003c00000 */
[----:B------:R0:W1:Y:S02]  /*14a0*/  SHFL.BFLY P1, R46, R52, R51, R50 ;  /* 0x0c000033342e7389 */ /* 0x0000640000020032 */
[----:B01----:R-:W-:Y:S01]  /*14b0*/  ENDCOLLECTIVE ;  /* 0x000000000000791b */ /* 0x003fe20003800000 */
.L_x_8788:
[----:B------:R-:W-:Y:S01]  /*14c0*/  HFMA2.MMA R51, -RZ, RZ, 0, 9.5367431640625e-07 ;  /* 0x00000010ff337435 */ /* 0x000fe200000001ff */
[----:B------:R-:W-:-:S10]  /*14d0*/  FADD.FTZ R52, R52, R46 ;  /* 0x0000002e34347221 */ /* 0x000fd40000010000 */
[----:B------:R-:W-:Y:S05]  /*14e0*/  WARPSYNC.COLLECTIVE R47, `(.L_x_8789) ;  /* 0x000000002f087348 */ /* 0x000fea0003c00000 */
[----:B------:R0:W1:Y:S02]  /*14f0*/  SHFL.BFLY P1, R46, R52, R51, R50 ;  /* 0x0c000033342e7389 */ /* 0x0000640000020032 */
[----:B01----:R-:W-:Y:S01]  /*1500*/  ENDCOLLECTIVE ;  /* 0x000000000000791b */ /* 0x003fe20003800000 */
.L_x_8789:
[----:B------:R-:W-:Y:S05]  /*1510*/  BRA `(.L_x_8790) ;  /* 0xfffffff400d47947 */ /* 0x000fea000383ffff */
.L_x_8791:
        /* <DEDUP_REMOVED lines=14> */
.L_x_9647:


//--------------------- .text._ZN10layer_norm13ln_fwd_kernelINS_13Kernel_traitsIfffffjLj256ELj1ELj4ELj1ELj16ENS_18Kernel_traits_baseILj256EfffffjLj128EEEEELb1ELb0ELb0ELb0EEEvNS_9FwdParamsE --------------------------
	.section	.text._ZN10layer_norm13ln_fwd_kernelINS_13Kernel_traitsIfffffjLj256ELj1ELj4ELj1ELj16ENS_18Kernel_traits_baseILj256EfffffjLj128EEEEELb1ELb0ELb0ELb0EEEvNS_9FwdParamsE,"ax",@progbits
	.align	128
        .global         _ZN10layer_norm13ln_fwd_kernelINS_13Kernel_traitsIfffffjLj256ELj1ELj4ELj1ELj16ENS_18Kernel_traits_baseILj256EfffffjLj128EEEEELb1ELb0ELb0ELb0EEEvNS_9FwdParamsE
        .type           _ZN10layer_norm13ln_fwd_kernelINS_13Kernel_traitsIfffffjLj256ELj1ELj4ELj1ELj16ENS_18Kernel_traits_baseILj256EfffffjLj128EEEEELb1ELb0ELb0ELb0EEEvNS_9FwdParamsE,@function
        .size           _ZN10layer_norm13ln_fwd_kernelINS_13Kernel_traitsIfffffjLj256ELj1ELj4ELj1ELj16ENS_18Kernel_traits_baseILj256EfffffjLj128EEEEELb1ELb0ELb0ELb0EEEvNS_9FwdParamsE,(.L_x_9648 - _ZN10layer_norm13ln_fwd_kernelINS_13Kernel_traitsIfffffjLj256ELj1ELj4ELj1ELj16ENS_18Kernel_traits_baseILj256EfffffjLj128EEEEELb1ELb0ELb0ELb0EEEvNS_9FwdParamsE)
        .other          _ZN10layer_norm13ln_fwd_kernelINS_13Kernel_traitsIfffffjLj256ELj1ELj4ELj1ELj16ENS_18Kernel_traits_baseILj256EfffffjLj128EEEEELb1ELb0ELb0ELb0EEEvNS_9FwdParamsE,@"STO_CUDA_ENTRY STV_DEFAULT"
_ZN10layer_norm13ln_fwd_kernelINS_13Kernel_traitsIfffffjLj256ELj1ELj4ELj1ELj16ENS_18Kernel_traits_baseILj256EfffffjLj128EEEEELb1ELb0ELb0ELb0EEEvNS_9FwdParamsE:
.text._ZN10layer_norm13ln_fwd_kernelINS_13Kernel_traitsIfffffjLj256ELj1ELj4ELj1ELj16ENS_18Kernel_traits_baseILj256EfffffjLj128EEEEELb1ELb0ELb0ELb0EEEvNS_9FwdParamsE:
        /* <DEDUP_REMOVED lines=20> */
[----:B------:R-:W-:-:S04]  /*0140*/  LOP3.LUT R9, R7, 0x1f, RZ, 0x3c, !PT ;  /* 0x0000001f07097812 */ /* 0x000fc800078e3cff */
[----:B------:R-:W-:-:S04]  /*0150*/  LEA.HI.SX32 R6, R0, R9, 0x1e ;  /* 0x0000000900067211 */ /* 0x000fc800078ff2ff */
[C---:B------:R-:W-:Y:S02]  /*0160*/  LOP3.LUT P1, RZ, R6.reuse, 0xffffffe0, RZ, 0xc0, !PT ;  /* 0xffffffe006ff7812 */ /* 0x040fe4000782c0ff */
[----:B------:R-:W-:-:S04]  /*0170*/  ISETP.GE.U32.AND P4, PT, R6, 0x40, PT ;  /* 0x000000400600780c */ /* 0x000fc80003f86070 */
[----:B------:R-:W-:Y:S02]  /*0180*/  P2R R44, PR, RZ, 0x10 ;  /* 0x00000010ff2c7803 */ /* 0x000fe40000000000 */
[----:B--2---:R-:W-:Y:S02]  /*0190*/  @P2 R2UR UR4, R4 ;  /* 0x00000000040422ca */ /* 0x004fe400000e0000 */
[----:B------:R-:W-:-:S03]  /*01a0*/  @P2 R2UR UR5, R5 ;  /* 0x00000000050522ca */ /* 0x000fc600000e0000 */
[----:B0---4-:R-:W-:-:S12]  /*01b0*/  @!P1 BRA `(.L_x_8793) ;  /* 0x0000000000309947 */ /* 0x011fd80003800000 */
        /* <DEDUP_REMOVED lines=12> */
.L_x_8793:
[----:B------:R-:W-:Y:S05]  /*0280*/  BSYNC B0 ;  /* 0x0000000000007941 */ /* 0x000fea0003800000 */
.L_x_8792:
[----:B------:R-:W-:Y:S01]  /*0290*/  ULDC UR8, c[0x0][0x0] ;  /* 0x0000000000087ab9 */ /* 0x000fe20000000800 */
[----:B------:R-:W-:Y:S01]  /*02a0*/  BSSY B0, `(.L_x_8794) ;  /* 0x000000f000007945 */ /* 0x000fe20003800000 */
[C---:B------:R-:W-:Y:S01]  /*02b0*/  IMAD R43, R16.reuse, UR8, R43 ;  /* 0x00000008102b7c24 */ /* 0x040fe2000f8e022b */
[----:B------:R-:W-:Y:S02]  /*02c0*/  LEA R42, R16, R42, 0x2 ;  /* 0x0000002a102a7211 */ /* 0x000fe400078e10ff */
        /* <DEDUP_REMOVED lines=12> */
.L_x_8795:
[----:B------:R-:W-:Y:S05]  /*0390*/  BSYNC B0 ;  /* 0x0000000000007941 */ /* 0x000fea0003800000 */
.L_x_8794:
[----:B------:R-:W-:Y:S01]  /*03a0*/  ULDC UR8, c[0x0][0x214] ;  /* 0x0000850000087ab9 */ /* 0x000fe20000000800 */
[----:B-----5:R-:W-:Y:S02]  /*03b0*/  @P2 IADD3 R24, P3, R2, R27, RZ ;  /* 0x0000001b02182210 */ /* 0x020fe40007f7e0ff */
[----:B------:R-:W-:-:S03]  /*03c0*/  ISETP.GE.AND P0, PT, R42, UR8, PT ;  /* 0x000000082a007c0c */ /* 0x000fc6000bf06270 */
[----:B------:R-:W-:-:S10]  /*03d0*/  @P2 IMAD.X R25, RZ, RZ, R3, P3 ;  /* 0x000000ffff192224 */ /* 0x000fd400018e0603 */
[----:B------:R-:W-:Y:S05]  /*03e0*/  @P0 EXIT ;  /* 0x000000000000094d */ /* 0x000fea0003800000 */
[--C-:B01----:R-:W-:Y:S01]  /*03f0*/  SHF.R.U64 R5, R24, 0x2, R25.reuse ;  /* 0x0000000218057819 */ /* 0x103fe20000001219 */
        /* <DEDUP_REMOVED lines=40> */
[----:B------:R-:W-:-:S02]  /*0680*/  UIADD3 UR30, UR4, -0xe443238, URZ ;  /* 0xf1bbcdc8041e7890 */ /* 0x000fc4000fffe03f */
[----:B------:R-:W-:Y:S01]  /*0690*/  UIADD3 UR31, UR5, -0x24c28bd8, URZ ;  /* 0xdb3d7428051f7890 */ /* 0x000fe2000fffe03f */
[----:B------:R-:W-:Y:S01]  /*06a0*/  IMAD R0, R0, -0x2daee0ad, RZ ;  /* 0xd2511f5300007824 */ /* 0x000fe200078e02ff */
[----:B------:R-:W-:Y:S01]  /*06b0*/  LOP3.LUT R3, R26, UR22, R3, 0x96, !PT ;  /* 0x000000161a037c12 */ /* 0x000fe2000f8e9603 */
[C---:B------:R-:W-:Y:S01]  /*06c0*/  IMAD.HI.U32 R25, R2.reuse, -0x2daee0ad, RZ ;  /* 0xd2511f5302197827 */ /* 0x040fe200078e00ff */
[----:B------:R-:W-:Y:S02]  /*06d0*/  UIADD3 UR32, UR5, -0x695add53, URZ ;  /* 0x96a522ad05207890 */ /* 0x000fe4000fffe03f */
[----:B------:R-:W-:Y:S01]  /*06e0*/  UIADD3 UR33, UR4, -0x700cb87f, URZ ;  /* 0x8ff3478104217890 */ /* 0x000fe2000fffe03f */
[----:B------:R-:W-:Y:S01]  /*06f0*/  IMAD.HI.U32 R26, R3, -0x2daee0ad, RZ ;  /* 0xd2511f53031a7827 */ /* 0x000fe200078e00ff */
[----:B------:R-:W-:Y:S01]  /*0700*/  LOP3.LUT R0, R25, UR23, R0, 0x96, !PT ;  /* 0x0000001719007c12 */ /* 0x000fe2000f8e9600 */
[----:B------:R-:W-:Y:S01]  /*0710*/  ULDC.64 UR8, c[0x0][0x270] ;  /* 0x00009c0000087ab9 */ /* 0x000fe20000000a00 */
[----:B------:R-:W-:Y:S01]  /*0720*/  ULDC UR34, c[0x0][0x218] ;  /* 0x0000860000227ab9 */ /* 0x000fe20000000800 */
[----:B------:R-:W-:Y:S01]  /*0730*/  IMAD R25, R2, -0x2daee0ad, RZ ;  /* 0xd2511f5302197824 */ /* 0x000fe200078e02ff */
[----:B------:R-:W-:Y:S01]  /*0740*/  UISETP.NE.U32.AND UP0, UPT, UR8, URZ, UPT ;  /* 0x0000003f0800728c */ /* 0x000fe2000bf05070 */
[----:B------:R-:W-:Y:S01]  /*0750*/  IMAD R7, R7, -0x326172a9, RZ ;  /* 0xcd9e8d5707077824 */ /* 0x000fe200078e02ff */
[----:B------:R-:W-:Y:S01]  /*0760*/  ULDC.U8 UR14, c[0x0][0x2a0] ;  /* 0x0000a800000e7ab9 */ /* 0x000fe20000000000 */
[----:B------:R-:W-:Y:S01]  /*0770*/  IMAD.HI.U32 R2, R0, -0x326172a9, RZ ;  /* 0xcd9e8d5700027827 */ /* 0x000fe200078e00ff */
[----:B------:R-:W-:Y:S01]  /*0780*/  LOP3.LUT R25, R26, UR25, R25, 0x96, !PT ;  /* 0x000000191a197c12 */ /* 0x000fe2000f8e9619 */
[----:B------:R-:W-:-:S02]  /*0790*/  UISETP.NE.AND.EX UP0, UPT, UR9, URZ, UPT, UP0 ;  /* 0x0000003f0900728c */ /* 0x000fc4000bf05300 */
        /* <DEDUP_REMOVED lines=19> */
[----:B------:R-:W-:Y:S01]  /*08d0*/  IMAD.WIDE.U32 R2, R2, -0x2daee0ad, RZ ;  /* 0xd2511f5302027825 */ /* 0x000fe200078e00ff */
[----:B------:R-:W-:-:S03]  /*08e0*/  LOP3.LUT R25, R26, UR30, R25, 0x96, !PT ;  /* 0x0000001e1a197c12 */ /* 0x000fc6000f8e9619 */
[----:B------:R-:W-:Y:S01]  /*08f0*/  IMAD R7, R7, -0x326172a9, RZ ;  /* 0xcd9e8d5707077824 */ /* 0x000fe200078e02ff */
[----:B------:R-:W-:Y:S01]  /*0900*/  LOP3.LUT R27, R3, UR31, R27, 0x96, !PT ;  /* 0x0000001f031b7c12 */ /* 0x000fe2000f8e961b */
[----:B------:R-:W-:-:S04]  /*0910*/  IMAD.HI.U32 R3, R25, -0x2daee0ad, RZ ;  /* 0xd2511f5319037827 */ /* 0x000fc800078e00ff */
[----:B------:R-:W-:Y:S01]  /*0920*/  IMAD.WIDE.U32 R26, R27, -0x326172a9, RZ ;  /* 0xcd9e8d571b1a7825 */ /* 0x000fe200078e00ff */
[----:B------:R-:W-:-:S03]  /*0930*/  LOP3.LUT R3, R3, UR32, R2, 0x96, !PT ;  /* 0x0000002003037c12 */ /* 0x000fc6000f8e9602 */
[----:B------:R-:W-:Y:S01]  /*0940*/  IMAD.MOV.U32 R40, RZ, RZ, RZ ;  /* 0x000000ffff287224 */ /* 0x000fe200078e00ff */
[----:B------:R-:W-:Y:S01]  /*0950*/  LOP3.LUT R2, R27, UR33, R7, 0x96, !PT ;  /* 0x000000211b027c12 */ /* 0x000fe2000f8e9607 */
[----:B------:R-:W-:Y:S01]  /*0960*/  IMAD R41, R25, -0x2daee0ad, RZ ;  /* 0xd2511f5319297824 */ /* 0x000fe200078e02ff */
[----:B------:R-:W-:Y:S02]  /*0970*/  MOV R0, R26 ;  /* 0x0000001a00007202 */ /* 0x000fe40000000f00 */
[----:B------:R-:W-:-:S07]  /*0980*/  LOP3.LUT R7, R24, 0x3, RZ, 0xc0, !PT ;  /* 0x0000000318077812 */ /* 0x000fce00078ec0ff */
.L_x_8862:
        /* <DEDUP_REMOVED lines=37> */
.L_x_8800:
[----:B------:R-:W-:-:S07]  /*0be0*/  IMAD.MOV.U32 R50, RZ, RZ, R0 ;  /* 0x000000ffff327224 */ /* 0x000fce00078e0000 */
.L_x_8801:
[----:B------:R-:W-:Y:S05]  /*0bf0*/  BSYNC B2 ;  /* 0x0000000000027941 */ /* 0x000fea0003800000 */
.L_x_8799:
        /* <DEDUP_REMOVED lines=16> */
.L_x_8805:
[----:B------:R-:W-:Y:S05]  /*0d00*/  BSYNC B3 ;  /* 0x0000000000037941 */ /* 0x000fea0003800000 */
.L_x_8804:
        /* <DEDUP_REMOVED lines=40> */
[----:B------:R-:W-:-:S03]  /*0f90*/  LOP3.LUT R2, R53, UR33, R2, 0x96, !PT ;  /* 0x0000002135027c12 */ /* 0x000fc6000f8e9602 */
[----:B------:R-:W-:Y:S01]  /*0fa0*/  IMAD.MOV.U32 R0, RZ, RZ, R52 ;  /* 0x000000ffff007224 */ /* 0x000fe200078e0034 */
[----:B------:R-:W-:Y:S02]  /*0fb0*/  LOP3.LUT R3, R47, UR32, R48, 0x96, !PT ;  /* 0x000000202f037c12 */ /* 0x000fe4000f8e9630 */
[----:B------:R-:W-:-:S07]  /*0fc0*/  MOV R41, R46 ;  /* 0x0000002e00297202 */ /* 0x000fce0000000f00 */
.L_x_8803:
[----:B------:R-:W-:Y:S05]  /*0fd0*/  BSYNC B2 ;  /* 0x0000000000027941 */ /* 0x000fea0003800000 */
.L_x_8802:
[----:B------:R-:W0:Y:S01]  /*0fe0*/  LDC R46, c[0x0][0x298] ;  /* 0x0000a600ff2e7b82 */ /* 0x000e220000000800 */
[----:B------:R-:W-:Y:S01]  /*0ff0*/  HFMA2.MMA R48, -RZ, RZ, 0.1171875, 0 ;  /* 0x2f800000ff307435 */ /* 0x000fe200000001ff */
[----:B------:R-:W-:Y:S01]  /*1000*/  ISETP.NE.U32.AND P0, PT, R36, RZ, PT ;  /* 0x000000ff2400720c */ /* 0x000fe20003f05070 */
[----:B------:R-:W-:Y:S01]  /*1010*/  BSSY B2, `(.L_x_8806) ;  /* 0x0000016000027945 */ /* 0x000fe20003800000 */
[----:B------:R-:W-:Y:S02]  /*1020*/  I2FP.F32.U32 R7, R50 ;  /* 0x0000003200077245 */ /* 0x000fe40000201000 */
[----:B------:R-:W-:Y:S01]  /*1030*/  ISETP.NE.AND.EX P0, PT, R37, RZ, PT, P0 ;  /* 0x000000ff2500720c */ /* 0x000fe20003f05300 */
[----:B-----5:R-:W-:Y:S01]  /*1040*/  FMUL.FTZ R37, R28, R39 ;  /* 0x000000271c257220 */ /* 0x020fe20000410000 */
[----:B------:R-:W1:Y:S01]  /*1050*/  LDC R47, c[0x0][0x294] ;  /* 0x0000a500ff2f7b82 */ /* 0x000e620000000800 */
[----:B------:R-:W-:Y:S02]  /*1060*/  ISETP.NE.AND P3, PT, R49, 0x1, PT ;  /* 0x000000013100780c */ /* 0x000fe40003f65270 */
[----:B------:R-:W-:Y:S01]  /*1070*/  FFMA.FTZ R28, R7, R48, 1.1641532182693481445e-10 ;  /* 0x2f000000071c7423 */ /* 0x000fe20000010030 */
[----:B0-----:R-:W-:-:S04]  /*1080*/  FMUL.FTZ R37, R37, R46 ;  /* 0x0000002e25257220 */ /* 0x001fc80000410000 */
[----:B-1----:R-:W-:-:S04]  /*1090*/  FSETP.GTU.FTZ.AND P2, PT, R28, R47, PT ;  /* 0x0000002f1c00720b */ /* 0x002fc80003f5c000 */
[----:B------:R-:W-:Y:S01]  /*10a0*/  FSEL R28, R37, RZ, !P2 ;  /* 0x000000ff251c7208 */ /* 0x000fe20005000000 */
[----:B------:R-:W-:-:S04]  /*10b0*/  VIADD R37, R49, 0x1 ;  /* 0x0000000131257836 */ /* 0x000fc80000000000 */
        /* <DEDUP_REMOVED lines=10> */
.L_x_8807:
[----:B------:R-:W-:-:S07]  /*1160*/  IMAD.MOV.U32 R7, RZ, RZ, R0 ;  /* 0x000000ffff077224 */ /* 0x000fce00078e0000 */
.L_x_8808:
[----:B------:R-:W-:Y:S05]  /*1170*/  BSYNC B2 ;  /* 0x0000000000027941 */ /* 0x000fea0003800000 */
.L_x_8806:
        /* <DEDUP_REMOVED lines=16> */
.L_x_8812:
[----:B------:R-:W-:Y:S05]  /*1280*/  BSYNC B3 ;  /* 0x0000000000037941 */ /* 0x000fea0003800000 */
.L_x_8811:
        /* <DEDUP_REMOVED lines=44> */
.L_x_8810:
[----:B------:R-:W-:Y:S05]  /*1550*/  BSYNC B2 ;  /* 0x0000000000027941 */ /* 0x000fea0003800000 */
.L_x_8809:
        /* <DEDUP_REMOVED lines=19> */
.L_x_8814:
[----:B------:R-:W-:-:S07]  /*1690*/  MOV R7, R0 ;  /* 0x0000000000077202 */ /* 0x000fce0000000f00 */
.L_x_8815:
[----:B------:R-:W-:Y:S05]  /*16a0*/  BSYNC B2 ;  /* 0x0000000000027941 */ /* 0x000fea0003800000 */
.L_x_8813:
        /* <DEDUP_REMOVED lines=16> */
.L_x_8819:
[----:B------:R-:W-:Y:S05]  /*17b0*/  BSYNC B3 ;  /* 0x0000000000037941 */ /* 0x000fea0003800000 */
.L_x_8818:
        /* <DEDUP_REMOVED lines=42> */
[----:B------:R-:W-:Y:S01]  /*1a60*/  HFMA2.MMA R36, -RZ, RZ, 0, 0 ;  /* 0x00000000ff247435 */ /* 0x000fe200000001ff */
[----:B------:R-:W-:-:S10]  /*1a70*/  LOP3.LUT R3, R37, UR32, R50, 0x96, !PT ;  /* 0x0000002025037c12 */ /* 0x000fd4000f8e9632 */
.L_x_8817:
[----:B------:R-:W-:Y:S05]  /*1a80*/  BSYNC B2 ;  /* 0x0000000000027941 */ /* 0x000fea0003800000 */
.L_x_8816:
[----:B------:R-:W-:Y:S01]  /*1a90*/  I2FP.F32.U32 R7, R7 ;  /* 0x0000000700077245 */ /* 0x000fe20000201000 */
[----:B------:R-:W-:Y:S01]  /*1aa0*/  FMUL.FTZ R37, R30, R39 ;  /* 0x000000271e257220 */ /* 0x000fe20000410000 */
[C---:B------:R-:W-:Y:S01]  /*1ab0*/  ISETP.NE.AND P5, PT, R36.reuse, 0x1, PT ;  /* 0x000000012400780c */ /* 0x040fe20003fa5270 */
[----:B------:R-:W-:Y:S02]  /*1ac0*/  BSSY B2, `(.L_x_8820) ;  /* 0x0000011000027945 */ /* 0x000fe40003800000 */
[----:B------:R-:W-:Y:S01]  /*1ad0*/  FFMA.FTZ R30, R7, R48, 1.1641532182693481445e-10 ;  /* 0x2f000000071e7423 */ /* 0x000fe20000010030 */
[----:B------:R-:W-:Y:S01]  /*1ae0*/  FMUL.FTZ R37, R37, R46 ;  /* 0x0000002e25257220 */ /* 0x000fe20000410000 */
[----:B------:R-:W-:-:S03]  /*1af0*/  VIADD R7, R36, 0x1 ;  /* 0x0000000124077836 */ /* 0x000fc60000000000 */
        /* <DEDUP_REMOVED lines=12> */
.L_x_8821:
[----:B------:R-:W-:-:S07]  /*1bc0*/  IMAD.MOV.U32 R49, RZ, RZ, R0 ;  /* 0x000000ffff317224 */ /* 0x000fce00078e0000 */
.L_x_8822:
[----:B------:R-:W-:Y:S05]  /*1bd0*/  BSYNC B2 ;  /* 0x0000000000027941 */ /* 0x000fea0003800000 */
.L_x_8820:
        /* <DEDUP_REMOVED lines=16> */
.L_x_8826:
[----:B------:R-:W-:Y:S05]  /*1ce0*/  BSYNC B3 ;  /* 0x0000000000037941 */ /* 0x000fea0003800000 */
.L_x_8825:
        /* <DEDUP_REMOVED lines=44> */
.L_x_8824:
[----:B------:R-:W-:Y:S05]  /*1fb0*/  BSYNC B2 ;  /* 0x0000000000027941 */ /* 0x000fea0003800000 */
.L_x_8823:
[----:B------:R-:W-:Y:S01]  /*1fc0*/  I2FP.F32.U32 R37, R49 ;  /* 0x0000003100257245 */ /* 0x000fe20000201000 */
[----:B------:R-:W-:-:S04]  /*1fd0*/  FMUL.FTZ R31, R31, R39 ;  /* 0x000000271f1f7220 */ /* 0x000fc80000410000 */
[----:B------:R-:W-:Y:S01]  /*1fe0*/  FFMA.FTZ R48, R37, R48, 1.1641532182693481445e-10 ;  /* 0x2f00000025307423 */ /* 0x000fe20000010030 */
[----:B------:R-:W-:Y:S01]  /*1ff0*/  FMUL.FTZ R31, R31, R46 ;  /* 0x0000002e1f1f7220 */ /* 0x000fe20000410000 */
[----:B------:R-:W-:-:S03]  /*2000*/  SEL R37, RZ, 0x10000, P4 ;  /* 0x00010000ff257807 */ /* 0x000fc60002000000 */
[----:B------:R-:W-:Y:S02]  /*2010*/  FSETP.GTU.FTZ.AND P5, PT, R48, R47, PT ;  /* 0x0000002f3000720b */ /* 0x000fe40003fbc000 */
[----:B------:R-:W-:Y:S02]  /*2020*/  SEL R47, RZ, 0x100, P3 ;  /* 0x00000100ff2f7807 */ /* 0x000fe40001800000 */
[----:B------:R-:W-:Y:S02]  /*2030*/  SEL R36, RZ, 0x1000000, P5 ;  /* 0x01000000ff247807 */ /* 0x000fe40002800000 */
[----:B------:R-:W-:Y:S02]  /*2040*/  FSEL R31, R31, RZ, !P5 ;  /* 0x000000ff1f1f7208 */ /* 0x000fe40006800000 */
[----:B------:R-:W-:Y:S02]  /*2050*/  LEA R46, P3, R45, UR10, 0x4 ;  /* 0x0000000a2d2e7c11 */ /* 0x000fe4000f8620ff */
[----:B------:R-:W-:Y:S01]  /*2060*/  IADD3 R37, R47, R36, R37 ;  /* 0x000000242f257210 */ /* 0x000fe20007ffe025 */
[----:B------:R-:W-:Y:S01]  /*2070*/  @P0 FADD.FTZ R31, R27, R31 ;  /* 0x0000001f1b1f0221 */ /* 0x000fe20000010000 */
[----:B------:R-:W-:-:S02]  /*2080*/  SEL R48, RZ, 0x1, P2 ;  /* 0x00000001ff307807 */ /* 0x000fc40001000000 */
[----:B------:R-:W-:Y:S02]  /*2090*/  LEA R36, P2, R45, UR12, 0x2 ;  /* 0x0000000c2d247c11 */ /* 0x000fe4000f8410ff */
[----:B------:R-:W-:Y:S02]  /*20a0*/  IADD3 R49, R37, R48, RZ ;  /* 0x0000003025317210 */ /* 0x000fe40007ffe0ff */
[C---:B------:R-:W-:Y:S02]  /*20b0*/  LEA.HI.X R47, R45.reuse, UR11, RZ, 0x4, P3 ;  /* 0x0000000b2d2f7c11 */ /* 0x040fe400098f24ff */
[----:B------:R-:W-:-:S03]  /*20c0*/  LEA.HI.X R37, R45, UR13, RZ, 0x2, P2 ;  /* 0x0000000d2d257c11 */ /* 0x000fc600090f14ff */
[----:B------:R0:W-:Y:S04]  /*20d0*/  STG.E.128 desc[UR6][R46.64], R28 ;  /* 0x0000001c2e007986 */ /* 0x0001e8000c101d06 */
[----:B------:R1:W-:Y:S02]  /*20e0*/  STG.E desc[UR6][R36.64], R49 ;  /* 0x0000003124007986 */ /* 0x0003e4000c101906 */
[----:B01----:R-:W-:-:S07]  /*20f0*/  VIADD R46, R45, 0x20 ;  /* 0x000000202d2e7836 */ /* 0x003fce0000000000 */
.L_x_8798:
[----:B------:R-:W-:Y:S05]  /*2100*/  BSYNC B1 ;  /* 0x0000000000017941 */ /* 0x000fea0003800000 */
.L_x_8797:
[----:B------:R-:W-:Y:S01]  /*2110*/  ISETP.NE.AND P0, PT, R44, RZ, PT ;  /* 0x000000ff2c00720c */ /* 0x000fe20003f05270 */
[----:B------:R-:W-:-:S12]  /*2120*/  BSSY B1, `(.L_x_8827) ;  /* 0x0000168000017945 */ /* 0x000fd80003800000 */
[----:B------:R-:W-:Y:S05]  /*2130*/  @!P0 BRA `(.L_x_8828) ;  /* 0x0000001400988947 */ /* 0x000fea0003800000 */
[----:B------:R-:W0:Y:S08]  /*2140*/  LDC.64 R36, c[0x0][0x230] ;  /* 0x00008c00ff247b82 */ /* 0x000e300000000a00 */
[----:B------:R-:W1:Y:S01]  /*2150*/  LDC.64 R32, c[0x0][0x220] ;  /* 0x00008800ff207b82 */ /* 0x000e620000000a00 */
[----:B0-----:R-:W-:-:S04]  /*2160*/  ISETP.NE.U32.AND P0, PT, R36, RZ, PT ;  /* 0x000000ff2400720c */ /* 0x001fc80003f05070 */
[----:B------:R-:W-:Y:S01]  /*2170*/  ISETP.NE.AND.EX P0, PT, R37, RZ, PT, P0 ;  /* 0x000000ff2500720c */ /* 0x000fe20003f05300 */
[----:B-1----:R-:W-:-:S12]  /*2180*/  IMAD.WIDE.U32 R32, R46, 0x10, R32 ;  /* 0x000000102e207825 */ /* 0x002fd800078e0020 */
[----:B------:R-:W-:-:S04]  /*2190*/  @P0 LEA R34, P2, R46, R36, 0x4 ;  /* 0x000000242e220211 */ /* 0x000fc800078420ff */
[----:B------:R-:W-:-:S05]  /*21a0*/  @P0 LEA.HI.X R35, R46, R37, RZ, 0x4, P2 ;  /* 0x000000252e230211 */ /* 0x000fca00010f24ff */
[----:B------:R0:W5:Y:S04]  /*21b0*/  @P0 LDG.E.128 R24, desc[UR6][R34.64] ;  /* 0x0000000622180981 */ /* 0x000168000c1e1d00 */
[----:B------:R-:W5:Y:S01]  /*21c0*/  LDG.E.128 R32, desc[UR6][R32.64] ;  /* 0x0000000620207981 */ /* 0x000f62000c1e1d00 */
        /* <DEDUP_REMOVED lines=12> */
.L_x_8830:
[----:B------:R-:W-:-:S07]  /*2290*/  MOV R52, R0 ;  /* 0x0000000000347202 */ /* 0x000fce0000000f00 */
.L_x_8831:
[----:B------:R-:W-:Y:S05]  /*22a0*/  BSYNC B2 ;  /* 0x0000000000027941 */ /* 0x000fea0003800000 */
.L_x_8829:
        /* <DEDUP_REMOVED lines=16> */
.L_x_8835:
[----:B------:R-:W-:Y:S05]  /*23b0*/  BSYNC B3 ;  /* 0x0000000000037941 */ /* 0x000fea0003800000 */
.L_x_8834:
        /* <DEDUP_REMOVED lines=44> */
.L_x_8833:
[----:B------:R-:W-:Y:S05]  /*2680*/  BSYNC B2 ;  /* 0x0000000000027941 */ /* 0x000fea0003800000 */
.L_x_8832:
[----:B------:R-:W0:Y:S01]  /*2690*/  LDC R48, c[0x0][0x298] ;  /* 0x0000a600ff307b82 */ /* 0x000e220000000800 */
[----:B------:R-:W-:Y:S01]  /*26a0*/  ISETP.NE.U32.AND P0, PT, R36, RZ, PT ;  /* 0x000000ff2400720c */ /* 0x000fe20003f05070 */
[----:B------:R-:W-:Y:S01]  /*26b0*/  IMAD.MOV.U32 R49, RZ, RZ, 0x2f800000 ;  /* 0x2f800000ff317424 */ /* 0x000fe200078e00ff */
[----:B------:R-:W-:Y:S01]  /*26c0*/  I2FP.F32.U32 R36, R52 ;  /* 0x0000003400247245 */ /* 0x000fe20000201000 */
[----:B-----5:R-:W-:Y:S01]  /*26d0*/  FMUL.FTZ R7, R32, R39 ;  /* 0x0000002720077220 */ /* 0x020fe20000410000 */
[----:B------:R-:W-:Y:S01]  /*26e0*/  ISETP.NE.AND P3, PT, R50, 0x1, PT ;  /* 0x000000013200780c */ /* 0x000fe20003f65270 */
[----:B------:R-:W-:Y:S01]  /*26f0*/  BSSY B2, `(.L_x_8836) ;  /* 0x0000013000027945 */ /* 0x000fe20003800000 */
[----:B------:R-:W-:Y:S01]  /*2700*/  ISETP.NE.AND.EX P0, PT, R37, RZ, PT, P0 ;  /* 0x000000ff2500720c */ /* 0x000fe20003f05300 */
        /* <DEDUP_REMOVED lines=16> */
.L_x_8837:
[----:B------:R-:W-:-:S07]  /*2810*/  MOV R7, R0 ;  /* 0x0000000000077202 */ /* 0x000fce0000000f00 */
.L_x_8838:
[----:B------:R-:W-:Y:S05]  /*2820*/  BSYNC B2 ;  /* 0x0000000000027941 */ /* 0x000fea0003800000 */
.L_x_8836:
        /* <DEDUP_REMOVED lines=16> */
.L_x_8842:
[----:B------:R-:W-:Y:S05]  /*2930*/  BSYNC B3 ;  /* 0x0000000000037941 */ /* 0x000fea0003800000 */
.L_x_8841:
        /* <DEDUP_REMOVED lines=44> */
.L_x_8840:
[----:B------:R-:W-:Y:S05]  /*2c00*/  BSYNC B2 ;  /* 0x0000000000027941 */ /* 0x000fea0003800000 */
.L_x_8839:
        /* <DEDUP_REMOVED lines=19> */
.L_x_8844:
[----:B------:R-:W-:-:S07]  /*2d40*/  IMAD.MOV.U32 R7, RZ, RZ, R0 ;  /* 0x000000ffff077224 */ /* 0x000fce00078e0000 */
.L_x_8845:
[----:B------:R-:W-:Y:S05]  /*2d50*/  BSYNC B2 ;  /* 0x0000000000027941 */ /* 0x000fea0003800000 */
.L_x_8843:
        /* <DEDUP_REMOVED lines=16> */
.L_x_8849:
[----:B------:R-:W-:Y:S05]  /*2e60*/  BSYNC B3 ;  /* 0x0000000000037941 */ /* 0x000fea0003800000 */
.L_x_8848:
        /* <DEDUP_REMOVED lines=44> */
.L_x_8847:
[----:B------:R-:W-:Y:S05]  /*3130*/  BSYNC B2 ;  /* 0x0000000000027941 */ /* 0x000fea0003800000 */
.L_x_8846:
        /* <DEDUP_REMOVED lines=19> */
.L_x_8851:
[----:B------:R-:W-:-:S07]  /*3270*/  MOV R52, R0 ;  /* 0x0000000000347202 */ /* 0x000fce0000000f00 */
.L_x_8852:
[----:B------:R-:W-:Y:S05]  /*3280*/  BSYNC B2 ;  /* 0x0000000000027941 */ /* 0x000fea0003800000 */
.L_x_8850:
        /* <DEDUP_REMOVED lines=16> */
.L_x_8856:
[----:B------:R-:W-:Y:S05]  /*3390*/  BSYNC B3 ;  /* 0x0000000000037941 */ /* 0x000fea0003800000 */
.L_x_8855:
        /* <DEDUP_REMOVED lines=44> */
.L_x_8854:
[----:B------:R-:W-:Y:S05]  /*3660*/  BSYNC B2 ;  /* 0x0000000000027941 */ /* 0x000fea0003800000 */
.L_x_8853:
[----:B------:R-:W-:Y:S01]  /*3670*/  I2FP.F32.U32 R36, R52 ;  /* 0x0000003400247245 */ /* 0x000fe20000201000 */
[----:B------:R-:W-:Y:S01]  /*3680*/  FMUL.FTZ R35, R35, R39 ;  /* 0x0000002723237220 */ /* 0x000fe20000410000 */
[----:B------:R-:W-:Y:S02]  /*3690*/  SEL R50, RZ, 0x10000, P4 ;  /* 0x00010000ff327807 */ /* 0x000fe40002000000 */
[----:B------:R-:W-:Y:S01]  /*36a0*/  SEL R39, RZ, 0x100, P3 ;  /* 0x00000100ff277807 */ /* 0x000fe20001800000 */
[----:B------:R-:W-:Y:S01]  /*36b0*/  FFMA.FTZ R36, R36, R49, 1.1641532182693481445e-10 ;  /* 0x2f00000024247423 */ /* 0x000fe20000010031 */
[----:B------:R-:W-:Y:S01]  /*36c0*/  FMUL.FTZ R35, R35, R48 ;  /* 0x0000003023237220 */ /* 0x000fe20000410000 */
[----:B------:R-:W-:-:S03]  /*36d0*/  LEA R48, P3, R46, UR10, 0x4 ;  /* 0x0000000a2e307c11 */ /* 0x000fc6000f8620ff */
[----:B------:R-:W-:Y:S02]  /*36e0*/  FSETP.GTU.FTZ.AND P5, PT, R36, R47, PT ;  /* 0x0000002f2400720b */ /* 0x000fe40003fbc000 */
[C---:B------:R-:W-:Y:S02]  /*36f0*/  LEA R36, P4, R46.reuse, UR12, 0x2 ;  /* 0x0000000c2e247c11 */ /* 0x040fe4000f8810ff */
[----:B------:R-:W-:Y:S02]  /*3700*/  SEL R37, RZ, 0x1000000, P5 ;  /* 0x01000000ff257807 */ /* 0x000fe40002800000 */
[----:B------:R-:W-:Y:S02]  /*3710*/  FSEL R35, R35, RZ, !P5 ;  /* 0x000000ff23237208 */ /* 0x000fe40006800000 */
[----:B------:R-:W-:Y:S02]  /*3720*/  IADD3 R39, R39, R37, R50 ;  /* 0x0000002527277210 */ /* 0x000fe40007ffe032 */
[----:B------:R-:W-:Y:S01]  /*3730*/  SEL R50, RZ, 0x1, P2 ;  /* 0x00000001ff327807 */ /* 0x000fe20001000000 */
[----:B------:R-:W-:Y:S01]  /*3740*/  @P0 FADD.FTZ R35, R27, R35 ;  /* 0x000000231b230221 */ /* 0x000fe20000010000 */
[----:B------:R-:W-:-:S02]  /*3750*/  LEA.HI.X R49, R46, UR11, RZ, 0x4, P3 ;  /* 0x0000000b2e317c11 */ /* 0x000fc400098f24ff */
[----:B------:R-:W-:Y:S01]  /*3760*/  LEA.HI.X R37, R46, UR13, RZ, 0x2, P4 ;  /* 0x0000000d2e257c11 */ /* 0x000fe2000a0f14ff */
[----:B------:R-:W-:Y:S02]  /*3770*/  IMAD.IADD R39, R39, 0x1, R50 ;  /* 0x0000000127277824 */ /* 0x000fe400078e0232 */
[----:B------:R0:W-:Y:S04]  /*3780*/  STG.E.128 desc[UR6][R48.64], R32 ;  /* 0x0000002030007986 */ /* 0x0001e8000c101d06 */
[----:B------:R0:W-:Y:S02]  /*3790*/  STG.E desc[UR6][R36.64], R39 ;  /* 0x0000002724007986 */ /* 0x0001e4000c101906 */
.L_x_8828:
[----:B------:R-:W-:Y:S05]  /*37a0*/  BSYNC B1 ;  /* 0x0000000000017941 */ /* 0x000fea0003800000 */
.L_x_8827:
[----:B0-----:R-:W-:Y:S01]  /*37b0*/  FADD.FTZ R36, RZ, R28 ;  /* 0x0000001cff247221 */ /* 0x001fe20000010000 */
        /* <DEDUP_REMOVED lines=50> */
.L_x_8874:
[----:B-1----:R-:W-:Y:S01]  /*3ae0*/  FADD.FTZ R46, R52, R48 ;  /* 0x00000030342e7221 */ /* 0x002fe20000010000 */
[----:B------:R-:W-:Y:S01]  /*3af0*/  FMUL.FTZ R48, R47, R47 ;  /* 0x0000002f2f307220 */ /* 0x000fe20000410000 */
[----:B------:R-:W-:Y:S01]  /*3b00*/  ISETP.NE.AND P0, PT, RZ, UR14, PT ;  /* 0x0000000eff007c0c */ /* 0x000fe2000bf05270 */
[----:B------:R-:W1:Y:S01]  /*3b10*/  @!P2 LDC.64 R38, c[0x0][0x250] ;  /* 0x00009400ff26ab82 */ /* 0x000e620000000a00 */
[----:B------:R-:W-:Y:S01]  /*3b20*/  FFMA.FTZ R46, R46, R37, UR15 ;  /* 0x0000000f2e2e7e23 */ /* 0x000fe20008010025 */
[----:B------:R-:W-:Y:S01]  /*3b30*/  BSSY B1, `(.L_x_8858) ;  /* 0x000001b000017945 */ /* 0x000fe20003800000 */
[----:B------:R-:W-:-:S05]  /*3b40*/  FSEL R49, R48, RZ, P0 ;  /* 0x000000ff30317208 */ /* 0x000fca0000000000 */
[----:B------:R-:W2:Y:S01]  /*3b50*/  @!P2 LDC.64 R36, c[0x0][0x258] ;  /* 0x00009600ff24ab82 */ /* 0x000ea20000000a00 */
[----:B------:R-:W-:Y:S01]  /*3b60*/  FADD.FTZ R46, R46, R49 ;  /* 0x000000312e2e7221 */ /* 0x000fe20000010000 */
[----:B------:R-:W-:-:S03]  /*3b70*/  FSEL R49, R47, RZ, !P0 ;  /* 0x000000ff2f317208 */ /* 0x000fc60004000000 */
        /* <DEDUP_REMOVED lines=22> */
.L_x_8859:
[----:B------:R-:W-:Y:S05]  /*3ce0*/  BSYNC B1 ;  /* 0x0000000000017941 */ /* 0x000fea0003800000 */
.L_x_8858:
        /* <DEDUP_REMOVED lines=18> */
.L_x_8861:
[----:B------:R-:W-:Y:S05]  /*3e10*/  BSYNC B1 ;  /* 0x0000000000017941 */ /* 0x000fea0003800000 */
.L_x_8860:
[----:B-123--:R-:W1:Y:S02]  /*3e20*/  LDC.64 R36, c[0x0][0x210] ;  /* 0x00008400ff247b82 */ /* 0x00ee640000000a00 */
[----:B-1----:R-:W-:-:S05]  /*3e30*/  IMAD R42, R36, 0x4, R42 ;  /* 0x00000004242a7824 */ /* 0x002fca00078e022a */
[----:B------:R-:W-:-:S13]  /*3e40*/  ISETP.GE.AND P0, PT, R42, R37, PT ;  /* 0x000000252a00720c */ /* 0x000fda0003f06270 */
[----:B------:R-:W-:Y:S05]  /*3e50*/  @!P0 BRA `(.L_x_8862) ;  /* 0xffffffc800cc8947 */ /* 0x000fea000383ffff */
[----:B------:R-:W-:Y:S05]  /*3e60*/  BSYNC B0 ;  /* 0x0000000000007941 */ /* 0x000fea0003800000 */
.L_x_8796:
[----:B------:R-:W-:Y:S05]  /*3e70*/  EXIT ;  /* 0x000000000000794d */ /* 0x000fea0003800000 */
.L_x_8857:
[----:B-----5:R-:W-:Y:S01]  /*3e80*/  HFMA2.MMA R39, -RZ, RZ, 0, 1.847743988037109375e-06 ;  /* 0x0000001fff277435 */ /* 0x020fe200000001ff */
[----:B------:R-:W-:Y:S01]  /*3e90*/  BSSY B1, `(.L_x_8863) ;  /* 0x0000007000017945 */ /* 0x000fe20003800000 */
[----:B------:R-:W-:Y:S01]  /*3ea0*/  MOV R53, R47 ;  /* 0x0000002f00357202 */ /* 0x000fe20000000f00 */
[----:B------:R-:W-:Y:S02]  /*3eb0*/  IMAD.MOV.U32 R46, RZ, RZ, 0x1 ;  /* 0x00000001ff2e7424 */ /* 0x000fe400078e00ff */
[----:B------:R-:W-:-:S07]  /*3ec0*/  IMAD.MOV.U32 R38, RZ, RZ, -0x1 ;  /* 0xffffffffff267424 */ /* 0x000fce00078e00ff */
[----:B------:R-:W-:Y:S05]  /*3ed0*/  WARPSYNC.COLLECTIVE R38, `(.L_x_8864) ;  /* 0x0000000026087348 */ /* 0x000fea0003c00000 */
[----:B------:R0:W1:Y:S02]  /*3ee0*/  SHFL.BFLY P3, R48, R53, R46, R39 ;  /* 0x0c00002e35307389 */ /* 0x0000640000060027 */
[----:B01----:R-:W-:Y:S01]  /*3ef0*/  ENDCOLLECTIVE ;  /* 0x000000000000791b */ /* 0x003fe20003800000 */
.L_x_8864:
[----:B------:R-:W-:Y:S05]  /*3f00*/  BSYNC B1 ;  /* 0x0000000000017941 */ /* 0x000fea0003800000 */
.L_x_8863:
        /* <DEDUP_REMOVED lines=9> */
.L_x_8865:
[----:B------:R-:W-:Y:S01]  /*3fa0*/  HFMA2.MMA R46, -RZ, RZ, 0, 2.384185791015625e-07 ;  /* 0x00000004ff2e7435 */ /* 0x000fe200000001ff */
[----:B------:R-:W-:-:S04]  /*3fb0*/  FADD.FTZ R50, R49, R48 ;  /* 0x0000003031327221 */ /* 0x000fc80000010000 */
[----:B------:R-:W-:-:S07]  /*3fc0*/  IMAD.MOV.U32 R53, RZ, RZ, R50 ;  /* 0x000000ffff357224 */ /* 0x000fce00078e0032 */
[----:B------:R-:W-:Y:S05]  /*3fd0*/  WARPSYNC.COLLECTIVE R38, `(.L_x_8866) ;  /* 0x0000000026087348 */ /* 0x000fea0003c00000 */
[----:B------:R0:W1:Y:S02]  /*3fe0*/  SHFL.BFLY P3, R48, R53, R46, R39 ;  /* 0x0c00002e35307389 */ /* 0x0000640000060027 */
[----:B01----:R-:W-:Y:S01]  /*3ff0*/  ENDCOLLECTIVE ;  /* 0x000000000000791b */ /* 0x003fe20003800000 */
.L_x_8866:
[----:B------:R-:W-:Y:S02]  /*4000*/  IMAD.MOV.U32 R46, RZ, RZ, 0x8 ;  /* 0x00000008ff2e7424 */ /* 0x000fe400078e00ff */
[----:B------:R-:W-:-:S05]  /*4010*/  FADD.FTZ R51, R50, R48 ;  /* 0x0000003032337221 */ /* 0x000fca0000010000 */
[----:B------:R-:W-:-:S07]  /*4020*/  MOV R53, R51 ;  /* 0x0000003300357202 */ /* 0x000fce0000000f00 */
[----:B------:R-:W-:Y:S05]  /*4030*/  WARPSYNC.COLLECTIVE R38, `(.L_x_8867) ;  /* 0x0000000026087348 */ /* 0x000fea0003c00000 */
[----:B------:R0:W1:Y:S02]  /*4040*/  SHFL.BFLY P3, R48, R53, R46, R39 ;  /* 0x0c00002e35307389 */ /* 0x0000640000060027 */
[----:B01----:R-:W-:Y:S01]  /*4050*/  ENDCOLLECTIVE ;  /* 0x000000000000791b */ /* 0x003fe20003800000 */
.L_x_8867:
[----:B------:R-:W-:Y:S01]  /*4060*/  HFMA2.MMA R46, -RZ, RZ, 0, 9.5367431640625e-07 ;  /* 0x00000010ff2e7435 */ /* 0x000fe200000001ff */
[----:B------:R-:W-:-:S05]  /*4070*/  FADD.FTZ R52, R51, R48 ;  /* 0x0000003033347221 */ /* 0x000fca0000010000 */
[----:B------:R-:W-:-:S07]  /*4080*/  MOV R53, R52 ;  /* 0x0000003400357202 */ /* 0x000fce0000000f00 */
[----:B------:R-:W-:Y:S05]  /*4090*/  WARPSYNC.COLLECTIVE R38, `(.L_x_8868) ;  /* 0x0000000026087348 */ /* 0x000fea0003c00000 */
[----:B------:R0:W1:Y:S02]  /*40a0*/  SHFL.BFLY P3, R48, R53, R46, R39 ;  /* 0x0c00002e35307389 */ /* 0x0000640000060027 */
[----:B01----:R-:W-:Y:S01]  /*40b0*/  ENDCOLLECTIVE ;  /* 0x000000000000791b */ /* 0x003fe20003800000 */
.L_x_8868:
        /* <DEDUP_REMOVED lines=26> */
.L_x_8869:
[----:B------:R-:W-:Y:S01]  /*4260*/  HFMA2.MMA R46, -RZ, RZ, 0, 1.1920928955078125e-07 ;  /* 0x00000002ff2e7435 */ /* 0x000fe200000001ff */
[----:B------:R-:W-:-:S05]  /*4270*/  FADD.FTZ R49, R36, R48 ;  /* 0x0000003024317221 */ /* 0x000fca0000010000 */
[----:B------:R-:W-:-:S07]  /*4280*/  MOV R53, R49 ;  /* 0x0000003100357202 */ /* 0x000fce0000000f00 */
[----:B------:R-:W-:Y:S05]  /*4290*/  WARPSYNC.COLLECTIVE R38, `(.L_x_8870) ;  /* 0x0000000026087348 */ /* 0x000fea0003c00000 */
[----:B------:R0:W1:Y:S02]  /*42a0*/  SHFL.BFLY P3, R48, R53, R46, R39 ;  /* 0x0c00002e35307389 */ /* 0x0000640000060027 */
[----:B01----:R-:W-:Y:S01]  /*42b0*/  ENDCOLLECTIVE ;  /* 0x000000000000791b */ /* 0x003fe20003800000 */
.L_x_8870:
[----:B------:R-:W-:Y:S01]  /*42c0*/  MOV R46, 0x4 ;  /* 0x00000004002e7802 */ /* 0x000fe20000000f00 */
[----:B------:R-:W-:-:S04]  /*42d0*/  FADD.FTZ R50, R49, R48 ;  /* 0x0000003031327221 */ /* 0x000fc80000010000 */
[----:B------:R-:W-:-:S07]  /*42e0*/  IMAD.MOV.U32 R53, RZ, RZ, R50 ;  /* 0x000000ffff357224 */ /* 0x000fce00078e0032 */
[----:B------:R-:W-:Y:S05]  /*42f0*/  WARPSYNC.COLLECTIVE R38, `(.L_x_8871) ;  /* 0x0000000026087348 */ /* 0x000fea0003c00000 */
[----:B------:R0:W1:Y:S02]  /*4300*/  SHFL.BFLY P3, R48, R53, R46, R39 ;  /* 0x0c00002e35307389 */ /* 0x0000640000060027 */
[----:B01----:R-:W-:Y:S01]  /*4310*/  ENDCOLLECTIVE ;  /* 0x000000000000791b */ /* 0x003fe20003800000 */
.L_x_8871:
[----:B------:R-:W-:Y:S02]  /*4320*/  IMAD.MOV.U32 R46, RZ, RZ, 0x8 ;  /* 0x00000008ff2e7424 */ /* 0x000fe400078e00ff */
[----:B------:R-:W-:-:S05]  /*4330*/  FADD.FTZ R51, R50, R48 ;  /* 0x0000003032337221 */ /* 0x000fca0000010000 */
[----:B------:R-:W-:-:S07]  /*4340*/  MOV R53, R51 ;  /* 0x0000003300357202 */ /* 0x000fce0000000f00 */
[----:B------:R-:W-:Y:S05]  /*4350*/  WARPSYNC.COLLECTIVE R38, `(.L_x_8872) ;  /* 0x0000000026087348 */ /* 0x000fea0003c00000 */
[----:B------:R0:W1:Y:S02]  /*4360*/  SHFL.BFLY P3, R48, R53, R46, R39 ;  /* 0x0c00002e35307389 */ /* 0x0000640000060027 */
[----:B01----:R-:W-:Y:S01]  /*4370*/  ENDCOLLECTIVE ;  /* 0x000000000000791b */ /* 0x003fe20003800000 */
.L_x_8872:
[----:B------:R-:W-:Y:S01]  /*4380*/  HFMA2.MMA R46, -RZ, RZ, 0, 9.5367431640625e-07 ;  /* 0x00000010ff2e7435 */ /* 0x000fe200000001ff */
[----:B------:R-:W-:-:S05]  /*4390*/  FADD.FTZ R52, R51, R48 ;  /* 0x0000003033347221 */ /* 0x000fca0000010000 */
[----:B------:R-:W-:-:S07]  /*43a0*/  MOV R53, R52 ;  /* 0x0000003400357202 */ /* 0x000fce0000000f00 */
[----:B------:R-:W-:Y:S05]  /*43b0*/  WARPSYNC.COLLECTIVE R38, `(.L_x_8873) ;  /* 0x0000000026087348 */ /* 0x000fea0003c00000 */
[----:B------:R0:W1:Y:S02]  /*43c0*/  SHFL.BFLY P3, R48, R53, R46, R39 ;  /* 0x0c00002e35307389 */ /* 0x0000640000060027 */
[----:B01----:R-:W-:Y:S01]  /*43d0*/  ENDCOLLECTIVE ;  /* 0x000000000000791b */ /* 0x003fe20003800000 */
.L_x_8873:
[----:B------:R-:W-:Y:S05]  /*43e0*/  BRA `(.L_x_8874) ;  /* 0xfffffff400bc7947 */ /* 0x000fea000383ffff */
.L_x_8875:
        /* <DEDUP_REMOVED lines=9> */
.L_x_9648:


//--------------------- .text._ZN10layer_norm13ln_fwd_kernelINS_13Kernel_traitsIfffffjLj256ELj1ELj4ELj1ELj16ENS_18Kernel_traits_baseILj256EfffffjLj128EEEEELb1ELb0ELb0ELb1EEEvNS_9FwdParamsE --------------------------
	.section	.text._ZN10layer_norm13ln_fwd_kernelINS_13Kernel_traitsIfffffjLj256ELj1ELj4ELj1ELj16ENS_18Kernel_traits_baseILj256EfffffjLj128EEEEELb1ELb0ELb0ELb1EEEvNS_9FwdParamsE,"ax",@progbits
	.align	128
        .global         _ZN10layer_norm13ln_fwd_kernelINS_13Kernel_traitsIfffffjLj256ELj1ELj4ELj1ELj16ENS_18Kernel_traits_baseILj256EfffffjLj128EEEEELb1ELb0ELb0ELb1EEEvNS_9FwdParamsE
        .type           _ZN10layer_norm13ln_fwd_kernelINS_13Kernel_traitsIfffffjLj256ELj1ELj4ELj1ELj16ENS_18Kernel_traits_baseILj256EfffffjLj128EEEEELb1ELb0ELb0ELb1EEEvNS_9FwdParamsE,@function
        .size           _ZN10layer_norm13ln_fwd_kernelINS_13Kernel_traitsIfffffjLj256ELj1ELj4ELj1ELj16ENS_18Kernel_traits_baseILj256EfffffjLj128EEEEELb1ELb0ELb0ELb1EEEvNS_9FwdParamsE,(.L_x_9649 - _ZN10layer_norm13ln_fwd_kernelINS_13Kernel_traitsIfffffjLj256ELj1ELj4ELj1ELj16ENS_18Kernel_traits_baseILj256EfffffjLj128EEEEELb1ELb0ELb0ELb1EEEvNS_9FwdParamsE)
        .other          _ZN10layer_norm13ln_fwd_kernelINS_13Kernel_traitsIfffffjLj256ELj1ELj4ELj1ELj16ENS_18Kernel_traits_baseILj256EfffffjLj128EEEEELb1ELb0ELb0ELb1EEEvNS_9FwdParamsE,@"STO_CUDA_ENTRY STV_DEFAULT"
_ZN10layer_norm13ln_fwd_kernelINS_13Kernel_traitsIfffffjLj256ELj1ELj4ELj1ELj16ENS_18Kernel_traits_baseILj256EfffffjLj128EEEEELb1ELb0ELb0ELb1EEEvNS_9FwdParamsE:
.text._ZN10layer_norm13ln_fwd_kernelINS_13Kernel_traitsIfffffjLj256ELj1ELj4ELj1ELj16ENS_18Kernel_traits_baseILj256EfffffjLj128EEEEELb1ELb0ELb0ELb1EEEvNS_9FwdParamsE:
        /* <DEDUP_REMOVED lines=12> */
[----:B------:R-:W-:Y:S02]  /*00c0*/  ISETP.NE.AND.EX P0, PT, RZ, UR11, PT, P0 ;  /* 0x0000000bff007c0c */ /* 0x000fe4000bf05300 */
[----:B------:R-:W-:Y:S02]  /*00d0*/  CS2R R28, SRZ ;  /* 0x00000000001c7805 */ /* 0x000fe4000001ff00 */
[----:B------:R-:W-:Y:S02]  /*00e0*/  CS2R R30, SRZ ;  /* 0x00000000001e7805 */ /* 0x000fe4000001ff00 */
[----:B------:R-:W-:Y:S01]  /*00f0*/  CS2R R24, SRZ ;  /* 0x0000000000187805 */ /* 0x000fe2000001ff00 */
[----:B------:R-:W2:Y:S01]  /*0100*/  @P1 LDG.E.64 R2, desc[UR4][R2.64] ;  /* 0x0000000402021981 */ /* 0x000ea2000c1e1b00 */
[----:B------:R-:W-:-:S02]  /*0110*/  CS2R R26, SRZ ;  /* 0x00000000001a7805 */ /* 0x000fc4000001ff00 */
[----:B0-----:R-:W-:Y:S01]  /*0120*/  SHF.L.U32 R0, R6, 0x4, RZ ;  /* 0x0000000406007819 */ /* 0x001fe200000006ff */
[----:B-1----:R0:W5:Y:S01]  /*0130*/  @P1 LDG.E.64 R4, desc[UR4][R40.64] ;  /* 0x0000000428041981 */ /* 0x002162000c1e1b00 */
[----:B------:R-:W-:Y:S01]  /*0140*/  SHF.R.U32.HI R37, RZ, 0x5, R6 ;  /* 0x00000005ff257819 */ /* 0x000fe20000011606 */
[----:B------:R-:W-:Y:S01]  /*0150*/  ULDC UR8, c[0x0][0x0] ;  /* 0x0000000000087ab9 */ /* 0x000fe20000000800 */
[----:B------:R-:W-:Y:S01]  /*0160*/  LOP3.LUT R10, R0, 0x1f0, RZ, 0xc0, !PT ;  /* 0x000001f0000a7812 */ /* 0x000fe200078ec0ff */
[----:B------:R-:W1:Y:S03]  /*0170*/  S2R R7, SR_CTAID.X ;  /* 0x0000000000077919 */ /* 0x000e660000002500 */
[----:B------:R-:W-:Y:S01]  /*0180*/  IADD3 R8, P2, R10, UR10, RZ ;  /* 0x0000000a0a087c10 */ /* 0x000fe2000ff5e0ff */
[----:B------:R-:W-:-:S03]  /*0190*/  ULDC UR10, c[0x0][0x214] ;  /* 0x00008500000a7ab9 */ /* 0x000fc60000000800 */
[----:B------:R-:W-:-:S05]  /*01a0*/  IADD3.X R9, RZ, UR11, RZ, P2, !PT ;  /* 0x0000000bff097c10 */ /* 0x000fca00097fe4ff */
[----:B------:R0:W5:Y:S04]  /*01b0*/  @P0 LDG.E.128 R28, desc[UR4][R8.64] ;  /* 0x00000004081c0981 */ /* 0x000168000c1e1d00 */
[----:B------:R0:W5:Y:S01]  /*01c0*/  @P0 LDG.E.128 R24, desc[UR4][R8.64+0x200] ;  /* 0x0002000408180981 */ /* 0x000162000c1e1d00 */
[C---:B-1----:R-:W-:Y:S02]  /*01d0*/  IMAD R37, R7.reuse, 0x4, R37 ;  /* 0x0000000407257824 */ /* 0x042fe400078e0225 */
[----:B------:R-:W-:Y:S01]  /*01e0*/  IMAD R0, R7, UR8, R6 ;  /* 0x0000000807007c24 */ /* 0x000fe2000f8e0206 */
[----:B------:R-:W-:Y:S02]  /*01f0*/  ULDC.64 UR8, c[0x0][0x260] ;  /* 0x0000980000087ab9 */ /* 0x000fe40000000a00 */
[----:B------:R-:W-:-:S02]  /*0200*/  ISETP.GE.AND P2, PT, R37, UR10, PT ;  /* 0x0000000a25007c0c */ /* 0x000fc4000bf46270 */
[----:B------:R-:W-:-:S05]  /*0210*/  IADD3 R6, P3, R10, UR8, RZ ;  /* 0x000000080a067c10 */ /* 0x000fca000ff7e0ff */
[----:B------:R-:W-:Y:S01]  /*0220*/  IMAD.X R7, RZ, RZ, UR9, P3 ;  /* 0x00000009ff077e24 */ /* 0x000fe200098e06ff */
[----:B--2---:R-:W-:Y:S02]  /*0230*/  @P1 R2UR UR6, R2 ;  /* 0x00000000020612ca */ /* 0x004fe400000e0000 */
[----:B------:R-:W-:-:S03]  /*0240*/  @P1 R2UR UR7, R3 ;  /* 0x00000000030712ca */ /* 0x000fc600000e0000 */
[----:B0-----:R-:W-:-:S12]  /*0250*/  @P2 EXIT ;  /* 0x000000000000294d */ /* 0x001fd80003800000 */
[----:B------:R-:W0:Y:S01]  /*0260*/  @P1 LDC R3, c[0x0][0x2f0] ;  /* 0x0000bc00ff031b82 */ /* 0x000e220000000800 */
[----:B------:R-:W5:Y:S01]  /*0270*/  LDG.E.128 R20, desc[UR4][R6.64] ;  /* 0x0000000406147981 */ /* 0x000f62000c1e1d00 */
[----:B------:R-:W-:-:S03]  /*0280*/  UIADD3 UR18, UR7, -0x4498517b, URZ ;  /* 0xbb67ae8507127890 */ /* 0x000fc6000fffe03f */
[----:B------:R1:W5:Y:S01]  /*0290*/  LDG.E.128 R16, desc[UR4][R6.64+0x200] ;  /* 0x0002000406107981 */ /* 0x000362000c1e1d00 */
[----:B------:R-:W-:Y:S01]  /*02a0*/  UIADD3 UR29, UR6, -0x61c88647, URZ ;  /* 0x9e3779b9061d7890 */ /* 0x000fe2000fffe03f */
[----:B------:R-:W-:Y:S01]  /*02b0*/  BSSY B0, `(.L_x_8876) ;  /* 0x000038f000007945 */ /* 0x000fe20003800000 */
[----:B------:R-:W-:Y:S02]  /*02c0*/  UIADD3 UR19, UR6, 0x3c6ef372, URZ ;  /* 0x3c6ef37206137890 */ /* 0x000fe4000fffe03f */
[----:B------:R-:W-:Y:S02]  /*02d0*/  UIADD3 UR20, UR7, 0x76cf5d0a, URZ ;  /* 0x76cf5d0a07147890 */ /* 0x000fe4000fffe03f */
[----:B------:R-:W-:Y:S02]  /*02e0*/  UIADD3 UR21, UR7, 0x32370b8f, URZ ;  /* 0x32370b8f07157890 */ /* 0x000fe4000fffe03f */
[----:B------:R-:W-:Y:S02]  /*02f0*/  UIADD3 UR30, UR6, -0x255992d5, URZ ;  /* 0xdaa66d2b061e7890 */ /* 0x000fe4000fffe03f */
[----:B------:R-:W-:-:S02]  /*0300*/  UIADD3 UR31, UR6, 0x78dde6e4, URZ ;  /* 0x78dde6e4061f7890 */ /* 0x000fc4000fffe03f */
[----:B------:R-:W-:Y:S02]  /*0310*/  UIADD3 UR22, UR7, -0x126145ec, URZ ;  /* 0xed9eba1407167890 */ /* 0x000fe4000fffe03f */
[----:B------:R-:W-:Y:S02]  /*0320*/  UIADD3 UR23, UR7, -0x56f99767, URZ ;  /* 0xa906689907177890 */ /* 0x000fe4000fffe03f */
[----:B------:R-:W-:Y:S01]  /*0330*/  UIADD3 UR32, UR6, 0x1715609d, URZ ;  /* 0x1715609d06207890 */ /* 0x000fe2000fffe03f */
[----:B0----5:R-:W-:Y:S01]  /*0340*/  @P1 IADD3 R40, P0, R4, R3, RZ ;  /* 0x0000000304281210 */ /* 0x021fe20007f1e0ff */
[----:B------:R-:W-:Y:S02]  /*0350*/  UIADD3 UR24, UR6, -0x4ab325aa, URZ ;  /* 0xb54cda5606187890 */ /* 0x000fe4000fffe03f */
[----:B------:R-:W-:Y:S01]  /*0360*/  UIADD3 UR25, UR7, 0x646e171e, URZ ;  /* 0x646e171e07197890 */ /* 0x000fe2000fffe03f */
[----:B------:R-:W-:Y:S01]  /*0370*/  @P1 IADD3.X R41, RZ, R5, RZ, P0, !PT ;  /* 0x00000005ff291210 */ /* 0x000fe200007fe4ff */
[----:B------:R-:W-:Y:S01]  /*0380*/  IMAD.HI.U32 R5, R0, -0x326172a9, RZ ;  /* 0xcd9e8d5700057827 */ /* 0x000fe200078e00ff */
[----:B------:R-:W-:-:S02]  /*0390*/  UIADD3 UR26, UR7, 0x1fd5c5a3, URZ ;  /* 0x1fd5c5a3071a7890 */ /* 0x000fc4000fffe03f */
[--C-:B------:R-:W-:Y:S01]  /*03a0*/  SHF.R.U32.HI R2, RZ, 0x2, R41.reuse ;  /* 0x00000002ff027819 */ /* 0x100fe20000011629 */
[----:B------:R-:W-:Y:S01]  /*03b0*/  UIADD3 UR33, UR6, 0x5384540f, URZ ;  /* 0x5384540f06217890 */ /* 0x000fe2000fffe03f */
[C---:B------:R-:W-:Y:S01]  /*03c0*/  SHF.R.U64 R3, R40.reuse, 0x2, R41 ;  /* 0x0000000228037819 */ /* 0x040fe20000001229 */
[----:B------:R-:W-:Y:S01]  /*03d0*/  UIADD3 UR27, UR7, -0x24c28bd8, URZ ;  /* 0xdb3d7428071b7890 */ /* 0x000fe2000fffe03f */
[----:B------:R-:W-:Y:S01]  /*03e0*/  LOP3.LUT R5, R5, UR6, R2, 0x96, !PT ;  /* 0x0000000605057c12 */ /* 0x000fe2000f8e9602 */
[----:B------:R-:W-:Y:S01]  /*03f0*/  UIADD3 UR34, UR6, -0xe443238, URZ ;  /* 0xf1bbcdc806227890 */ /* 0x000fe2000fffe03f */
[----:B------:R-:W-:Y:S01]  /*0400*/  LOP3.LUT R40, R40, 0x3, RZ, 0xc0, !PT ;  /* 0x0000000328287812 */ /* 0x000fe200078ec0ff */
[C---:B------:R-:W-:Y:S01]  /*0410*/  IMAD.HI.U32 R4, R3.reuse, -0x2daee0ad, RZ ;  /* 0xd2511f5303047827 */ /* 0x040fe200078e00ff */
[----:B------:R-:W-:Y:S02]  /*0420*/  UIADD3 UR35, UR6, -0x700cb87f, URZ ;  /* 0x8ff3478106237890 */ /* 0x000fe4000fffe03f */
[----:B------:R-:W-:Y:S01]  /*0430*/  UIADD3 UR28, UR7, -0x695add53, URZ ;  /* 0x96a522ad071c7890 */ /* 0x000fe2000fffe03f */
[----:B-1----:R-:W-:Y:S01]  /*0440*/  IMAD R6, R3, -0x2daee0ad, RZ ;  /* 0xd2511f5303067824 */ /* 0x002fe200078e02ff */
[----:B------:R-:W-:Y:S01]  /*0450*/  LOP3.LUT R4, R4, UR7, RZ, 0x3c, !PT ;  /* 0x0000000704047c12 */ /* 0x000fe2000f8e3cff */
[C---:B------:R-:W-:Y:S01]  /*0460*/  IMAD.HI.U32 R7, R5.reuse, -0x2daee0ad, RZ ;  /* 0xd2511f5305077827 */ /* 0x040fe200078e00ff */
[----:B------:R-:W-:Y:S01]  /*0470*/  ULDC.64 UR8, c[0x0][0x270] ;  /* 0x00009c0000087ab9 */ /* 0x000fe20000000a00 */
[----:B------:R-:W-:Y:S01]  /*0480*/  ULDC UR10, c[0x0][0x218] ;  /* 0x00008600000a7ab9 */ /* 0x000fe20000000800 */
[----:B------:R-:W-:Y:S01]  /*0490*/  UISETP.NE.U32.AND UP0, UPT, UR8, URZ, UPT ;  /* 0x0000003f0800728c */ /* 0x000fe2000bf05070 */
[----:B------:R-:W-:Y:S01]  /*04a0*/  IMAD R5, R5, -0x2daee0ad, RZ ;  /* 0xd2511f5305057824 */ /* 0x000fe200078e02ff */
[----:B------:R-:W-:Y:S01]  /*04b0*/  LOP3.LUT R8, R7, UR18, R6, 0x96, !PT ;  /* 0x0000001207087c12 */ /* 0x000fe2000f8e9606 */
[----:B------:R-:W-:Y:S01]  /*04c0*/  IMAD R6, R0, -0x326172a9, RZ ;  /* 0xcd9e8d5700067824 */ /* 0x000fe200078e02ff */
[----:B------:R-:W-:Y:S01]  /*04d0*/  ULDC.U8 UR8, c[0x0][0x2a0] ;  /* 0x0000a80000087ab9 */ /* 0x000fe20000000000 */
[----:B------:R-:W-:Y:S01]  /*04e0*/  IMAD.HI.U32 R7, R4, -0x326172a9, RZ ;  /* 0xcd9e8d5704077827 */ /* 0x000fe200078e00ff */
[----:B------:R-:W-:Y:S01]  /*04f0*/  UISETP.NE.AND.EX UP0, UPT, UR9, URZ, UPT, UP0 ;  /* 0x0000003f0900728c */ /* 0x000fe2000bf05300 */
[----:B------:R-:W-:-:S02]  /*0500*/  ULDC UR11, c[0x0][0x2d8] ;  /* 0x0000b600000b7ab9 */ /* 0x000fc40000000800 */
[----:B------:R-:W-:Y:S01]  /*0510*/  IMAD R4, R4, -0x326172a9, RZ ;  /* 0xcd9e8d5704047824 */ /* 0x000fe200078e02ff */
[----:B------:R-:W-:Y:S01]  /*0520*/  LOP3.LUT R6, R7, UR29, R6, 0x96, !PT ;  /* 0x0000001d07067c12 */ /* 0x000fe2000f8e9606 */
[----:B------:R-:W-:Y:S01]  /*0530*/  IMAD.HI.U32 R9, R8, -0x326172a9, RZ ;  /* 0xcd9e8d5708097827 */ /* 0x000fe200078e00ff */
[----:B------:R-:W-:Y:S01]  /*0540*/  UISETP.NE.AND UP1, UPT, UR8, URZ, UPT ;  /* 0x0000003f0800728c */ /* 0x000fe2000bf25270 */
[----:B------:R-:W-:Y:S02]  /*0550*/  ULDC.64 UR12, c[0x0][0x238] ;  /* 0x00008e00000c7ab9 */ /* 0x000fe40000000a00 */
        /* <DEDUP_REMOVED lines=39> */
[----:B------:R-:W-:-:S04]  /*07d0*/  LOP3.LUT R9, R10, UR34, R9, 0x96, !PT ;  /* 0x000000220a097c12 */ /* 0x000fc8000f8e9609 */
[----:B------:R-:W-:Y:S01]  /*07e0*/  LOP3.LUT R7, R5, UR27, R7, 0x96, !PT ;  /* 0x0000001b05077c12 */ /* 0x000fe2000f8e9607 */
[----:B------:R-:W-:Y:S02]  /*07f0*/  IMAD R5, R6, -0x326172a9, RZ ;  /* 0xcd9e8d5706057824 */ /* 0x000fe400078e02ff */
[----:B------:R-:W-:-:S04]  /*0800*/  IMAD.HI.U32 R11, R9, -0x2daee0ad, RZ ;  /* 0xd2511f53090b7827 */ /* 0x000fc800078e00ff */
[----:B------:R-:W-:Y:S01]  /*0810*/  IMAD.WIDE.U32 R6, R7, -0x326172a9, RZ ;  /* 0xcd9e8d5707067825 */ /* 0x000fe200078e00ff */
[----:B------:R-:W-:-:S03]  /*0820*/  LOP3.LUT R4, R11, UR28, R4, 0x96, !PT ;  /* 0x0000001c0b047c12 */ /* 0x000fc6000f8e9604 */
[----:B------:R-:W-:Y:S01]  /*0830*/  IMAD R36, R9, -0x2daee0ad, RZ ;  /* 0xd2511f5309247824 */ /* 0x000fe200078e02ff */
[----:B------:R-:W-:Y:S01]  /*0840*/  LOP3.LUT R5, R7, UR35, R5, 0x96, !PT ;  /* 0x0000002307057c12 */ /* 0x000fe2000f8e9605 */
[----:B------:R-:W-:-:S07]  /*0850*/  IMAD.MOV.U32 R7, RZ, RZ, RZ ;  /* 0x000000ffff077224 */ /* 0x000fce00078e00ff */
.L_x_8934:
[----:B------:R-:W0:Y:S01]  /*0860*/  LDC.64 R32, c[0x0][0x230] ;  /* 0x00008c00ff207b82 */ /* 0x000e220000000a00 */
[----:B------:R-:W1:Y:S01]  /*0870*/  S2R R38, SR_TID.X ;  /* 0x0000000000267919 */ /* 0x000e620000002100 */
[----:B------:R-:W-:Y:S01]  /*0880*/  IMAD R8, R37, UR10, RZ ;  /* 0x0000000a25087c24 */ /* 0x000fe2000f8e02ff */
[----:B------:R-:W-:Y:S01]  /*0890*/  PLOP3.LUT P0, PT, PT, PT, UP0, 0x80, 0x0 ;  /* 0x000000000000781c */ /* 0x000fe20003f0f008 */
[----:B------:R-:W-:Y:S01]  /*08a0*/  HFMA2.MMA R46, -RZ, RZ, 0, 2.384185791015625e-07 ;  /* 0x00000004ff2e7435 */ /* 0x000fe200000001ff */
[----:B------:R-:W-:Y:S01]  /*08b0*/  PLOP3.LUT P2, PT, PT, PT, UP0, 0x80, 0x0 ;  /* 0x000000000000781c */ /* 0x000fe20003f4f008 */
[----:B------:R-:W-:Y:S01]  /*08c0*/  @UP0 ULDC.64 UR8, c[0x0][0x270] ;  /* 0x00009c0000080ab9 */ /* 0x000fe20000000a00 */
[----:B------:R-:W-:Y:S01]  /*08d0*/  SHF.R.S32.HI R9, RZ, 0x1f, R8 ;  /* 0x0000001fff097819 */ /* 0x000fe20000011408 */
[----:B------:R-:W2:Y:S01]  /*08e0*/  LDC.64 R34, c[0x0][0x220] ;  /* 0x00008800ff227b82 */ /* 0x000ea20000000a00 */
[----:B------:R-:W-:Y:S02]  /*08f0*/  IMAD.MOV.U32 R44, RZ, RZ, 0x3f800000 ;  /* 0x3f800000ff2c7424 */ /* 0x000fe400078e00ff */
        /* <DEDUP_REMOVED lines=14> */
[----:B------:R-:W-:-:S11]  /*09e0*/  IADD3 R48, R40, 0x1, RZ ;  /* 0x0000000128307810 */ /* 0x000fd60007ffe0ff */
[----:B---3--:R-:W-:Y:S05]  /*09f0*/  @!P0 BRA `(.L_x_8878) ;  /* 0x0000000000208947 */ /* 0x008fea0003800000 */
        /* <DEDUP_REMOVED lines=8> */
.L_x_8878:
[----:B------:R-:W-:-:S07]  /*0a80*/  MOV R45, R6 ;  /* 0x00000006002d7202 */ /* 0x000fce0000000f00 */
.L_x_8879:
[----:B------:R-:W-:Y:S05]  /*0a90*/  BSYNC B1 ;  /* 0x0000000000017941 */ /* 0x000fea0003800000 */
.L_x_8877:
        /* <DEDUP_REMOVED lines=16> */
.L_x_8883:
[----:B------:R-:W-:Y:S05]  /*0ba0*/  BSYNC B2 ;  /* 0x0000000000027941 */ /* 0x000fea0003800000 */
.L_x_8882:
        /* <DEDUP_REMOVED lines=44> */
.L_x_8881:
[----:B------:R-:W-:Y:S05]  /*0e70*/  BSYNC B1 ;  /* 0x0000000000017941 */ /* 0x000fea0003800000 */
.L_x_8880:
        /* <DEDUP_REMOVED lines=24> */
.L_x_8885:
[----:B------:R-:W-:-:S07]  /*1000*/  MOV R40, R6 ;  /* 0x0000000600287202 */ /* 0x000fce0000000f00 */
.L_x_8886:
[----:B------:R-:W-:Y:S05]  /*1010*/  BSYNC B1 ;  /* 0x0000000000017941 */ /* 0x000fea0003800000 */
.L_x_8884:
        /* <DEDUP_REMOVED lines=16> */
.L_x_8890:
[----:B------:R-:W-:Y:S05]  /*1120*/  BSYNC B2 ;  /* 0x0000000000027941 */ /* 0x000fea0003800000 */
.L_x_8889:
        /* <DEDUP_REMOVED lines=44> */
.L_x_8888:
[----:B------:R-:W-:Y:S05]  /*13f0*/  BSYNC B1 ;  /* 0x0000000000017941 */ /* 0x000fea0003800000 */
.L_x_8887:
        /* <DEDUP_REMOVED lines=19> */
.L_x_8892:
[----:B------:R-:W-:-:S07]  /*1530*/  IMAD.MOV.U32 R40, RZ, RZ, R6 ;  /* 0x000000ffff287224 */ /* 0x000fce00078e0006 */
.L_x_8893:
[----:B------:R-:W-:Y:S05]  /*1540*/  BSYNC B1 ;  /* 0x0000000000017941 */ /* 0x000fea0003800000 */
.L_x_8891:
        /* <DEDUP_REMOVED lines=16> */
.L_x_8897:
[----:B------:R-:W-:Y:S05]  /*1650*/  BSYNC B2 ;  /* 0x0000000000027941 */ /* 0x000fea0003800000 */
.L_x_8896:
        /* <DEDUP_REMOVED lines=44> */
.L_x_8895:
[----:B------:R-:W-:Y:S05]  /*1920*/  BSYNC B1 ;  /* 0x0000000000017941 */ /* 0x000fea0003800000 */
.L_x_8894:
        /* <DEDUP_REMOVED lines=19> */
.L_x_8899:
[----:B------:R-:W-:-:S07]  /*1a60*/  MOV R45, R6 ;  /* 0x00000006002d7202 */ /* 0x000fce0000000f00 */
.L_x_8900:
[----:B------:R-:W-:Y:S05]  /*1a70*/  BSYNC B1 ;  /* 0x0000000000017941 */ /* 0x000fea0003800000 */
.L_x_8898:
        /* <DEDUP_REMOVED lines=16> */
.L_x_8904:
[----:B------:R-:W-:Y:S05]  /*1b80*/  BSYNC B2 ;  /* 0x0000000000027941 */ /* 0x000fea0003800000 */
.L_x_8903:
        /* <DEDUP_REMOVED lines=44> */
.L_x_8902:
[----:B------:R-:W-:Y:S05]  /*1e50*/  BSYNC B1 ;  /* 0x0000000000017941 */ /* 0x000fea0003800000 */
.L_x_8901:
        /* <DEDUP_REMOVED lines=37> */
.L_x_8906:
[----:B------:R-:W-:-:S07]  /*20b0*/  IMAD.MOV.U32 R50, RZ, RZ, R6 ;  /* 0x000000ffff327224 */ /* 0x000fce00078e0006 */
.L_x_8907:
[----:B------:R-:W-:Y:S05]  /*20c0*/  BSYNC B1 ;  /* 0x0000000000017941 */ /* 0x000fea0003800000 */
.L_x_8905:
        /* <DEDUP_REMOVED lines=16> */
.L_x_8911:
[----:B------:R-:W-:Y:S05]  /*21d0*/  BSYNC B2 ;  /* 0x0000000000027941 */ /* 0x000fea0003800000 */
.L_x_8910:
[----:B------:R-:W-:Y:S01]  /*21e0*/  LOP3.LUT R4, R4, UR7, R7, 0x96, !PT ;  /* 0x0000000704047c12 */ /* 0x000fe2000f8e9607 */
[----:B------:R-:W-:-:S04]  /*21f0*/  IMAD.HI.U32 R5, R0, -0x326172a9, RZ ;  /* 0xcd9e8d5700057827 */ /* 0x000fc800078e00ff */
[----:B------:R-:W-:Y:S01]  /*2200*/  IMAD R51, R0, -0x326172a9, RZ ;  /* 0xcd9e8d5700337824 */ /* 0x000fe200078e02ff */
[----:B------:R-:W-:Y:S01]  /*2210*/  LOP3.LUT R5, R5, UR6, R2, 0x96, !PT ;  /* 0x0000000605057c12 */ /* 0x000fe2000f8e9602 */
[----:B------:R-:W-:-:S04]  /*2220*/  IMAD.WIDE.U32 R48, R4, -0x326172a9, RZ ;  /* 0xcd9e8d5704307825 */ /* 0x000fc800078e00ff */
[----:B------:R-:W-:Y:S01]  /*2230*/  IMAD R53, R3, -0x2daee0ad, RZ ;  /* 0xd2511f5303357824 */ /* 0x000fe200078e02ff */
[----:B------:R-:W-:Y:S01]  /*2240*/  LOP3.LUT R4, R49, UR29, R51, 0x96, !PT ;  /* 0x0000001d31047c12 */ /* 0x000fe2000f8e9633 */
[----:B------:R-:W-:Y:S01]  /*2250*/  IMAD.WIDE.U32 R46, R5, -0x2daee0ad, RZ ;  /* 0xd2511f53052e7825 */ /* 0x000fe200078e00ff */
[----:B------:R-:W-:-:S03]  /*2260*/  HFMA2.MMA R51, -RZ, RZ, 0, 0 ;  /* 0x00000000ff337435 */ /* 0x000fc600000001ff */
        /* <DEDUP_REMOVED lines=35> */
.L_x_8909:
[----:B------:R-:W-:Y:S05]  /*24a0*/  BSYNC B1 ;  /* 0x0000000000017941 */ /* 0x000fea0003800000 */
.L_x_8908:
        /* <DEDUP_REMOVED lines=19> */
.L_x_8913:
[----:B------:R-:W-:-:S07]  /*25e0*/  IMAD.MOV.U32 R40, RZ, RZ, R6 ;  /* 0x000000ffff287224 */ /* 0x000fce00078e0006 */
.L_x_8914:
[----:B------:R-:W-:Y:S05]  /*25f0*/  BSYNC B1 ;  /* 0x0000000000017941 */ /* 0x000fea0003800000 */
.L_x_8912:
        /* <DEDUP_REMOVED lines=16> */
.L_x_8918:
[----:B------:R-:W-:Y:S05]  /*2700*/  BSYNC B2 ;  /* 0x0000000000027941 */ /* 0x000fea0003800000 */
.L_x_8917:
        /* <DEDUP_REMOVED lines=44> */
.L_x_8916:
[----:B------:R-:W-:Y:S05]  /*29d0*/  BSYNC B1 ;  /* 0x0000000000017941 */ /* 0x000fea0003800000 */
.L_x_8915:
        /* <DEDUP_REMOVED lines=19> */
.L_x_8920:
[----:B------:R-:W-:-:S07]  /*2b10*/  IMAD.MOV.U32 R40, RZ, RZ, R6 ;  /* 0x000000ffff287224 */ /* 0x000fce00078e0006 */
.L_x_8921:
[----:B------:R-:W-:Y:S05]  /*2b20*/  BSYNC B1 ;  /* 0x0000000000017941 */ /* 0x000fea0003800000 */
.L_x_8919:
        /* <DEDUP_REMOVED lines=16> */
.L_x_8925:
[----:B------:R-:W-:Y:S05]  /*2c30*/  BSYNC B2 ;  /* 0x0000000000027941 */ /* 0x000fea0003800000 */
.L_x_8924:
        /* <DEDUP_REMOVED lines=44> */
.L_x_8923:
[----:B------:R-:W-:Y:S05]  /*2f00*/  BSYNC B1 ;  /* 0x0000000000017941 */ /* 0x000fea0003800000 */
.L_x_8922:
        /* <DEDUP_REMOVED lines=19> */
.L_x_8927:
[----:B------:R-:W-:-:S07]  /*3040*/  IMAD.MOV.U32 R50, RZ, RZ, R6 ;  /* 0x000000ffff327224 */ /* 0x000fce00078e0006 */
.L_x_8928:
[----:B------:R-:W-:Y:S05]  /*3050*/  BSYNC B1 ;  /* 0x0000000000017941 */ /* 0x000fea0003800000 */
.L_x_8926:
        /* <DEDUP_REMOVED lines=16> */
.L_x_8932:
[----:B------:R-:W-:Y:S05]  /*3160*/  BSYNC B2 ;  /* 0x0000000000027941 */ /* 0x000fea0003800000 */
.L_x_8931:
        /* <DEDUP_REMOVED lines=44> */
.L_x_8930:
[----:B------:R-:W-:Y:S05]  /*3430*/  BSYNC B1 ;  /* 0x0000000000017941 */ /* 0x000fea0003800000 */
.L_x_8929:
[----:B------:R-:W-:Y:S01]  /*3440*/  I2FP.F32.U32 R46, R50 ;  /* 0x00000032002e7245 */ /* 0x000fe20000201000 */
[----:B------:R-:W-:Y:S01]  /*3450*/  FMUL.FTZ R44, R35, R44 ;  /* 0x0000002c232c7220 */ /* 0x000fe20000410000 */
[----:B------:R-:W-:Y:S01]  /*3460*/  SHF.L.U32 R47, R45, 0x4, RZ ;  /* 0x000000042d2f7819 */ /* 0x000fe200000006ff */
[----:B------:R-:W-:Y:S01]  /*3470*/  UMOV UR8, 0xffffffff ;  /* 0xffffffff00087882 */ /* 0x000fe20000000000 */
[----:B------:R-:W-:Y:S01]  /*3480*/  SHF.R.U32.HI R48, RZ, 0x1c, R45 ;  /* 0x0000001cff307819 */ /* 0x000fe2000001162d */
[----:B------:R-:W-:Y:S01]  /*3490*/  FFMA.FTZ R41, R46, R41, 1.1641532182693481445e-10 ;  /* 0x2f0000002e297423 */ /* 0x000fe20000010029 */
[----:B------:R-:W-:Y:S01]  /*34a0*/  FMUL.FTZ R44, R44, R43 ;  /* 0x0000002b2c2c7220 */ /* 0x000fe20000410000 */
[----:B------:R-:W-:Y:S01]  /*34b0*/  SEL R43, RZ, 0x100, P2 ;  /* 0x00000100ff2b7807 */ /* 0x000fe20001000000 */
[----:B------:R-:W-:Y:S01]  /*34c0*/  FADD.FTZ R46, RZ, R8 ;  /* 0x00000008ff2e7221 */ /* 0x000fe20000010000 */
[----:B------:R-:W-:Y:S02]  /*34d0*/  IADD3 R50, P5, R47, UR12, RZ ;  /* 0x0000000c2f327c10 */ /* 0x000fe4000ffbe0ff */
[----:B------:R-:W-:Y:S01]  /*34e0*/  FSETP.GTU.FTZ.AND P4, PT, R41, R42, PT ;  /* 0x0000002a2900720b */ /* 0x000fe20003f9c000 */
[----:B------:R-:W-:Y:S01]  /*34f0*/  FADD.FTZ R49, R9, R46 ;  /* 0x0000002e09317221 */ /* 0x000fe20000010000 */
[----:B------:R-:W-:-:S02]  /*3500*/  SEL R42, RZ, 0x10000, P3 ;  /* 0x00010000ff2a7807 */ /* 0x000fc40001800000 */
[----:B------:R-:W-:Y:S02]  /*3510*/  FSEL R35, R44, RZ, !P4 ;  /* 0x000000ff2c237208 */ /* 0x000fe40006000000 */
[----:B------:R-:W-:Y:S02]  /*3520*/  SEL R41, RZ, 0x1000000, P4 ;  /* 0x01000000ff297807 */ /* 0x000fe40002000000 */
[----:B------:R-:W-:Y:S01]  /*3530*/  SEL R44, RZ, 0x1, P1 ;  /* 0x00000001ff2c7807 */ /* 0x000fe20000800000 */
[----:B------:R-:W-:Y:S01]  /*3540*/  @P0 FADD.FTZ R35, R15, R35 ;  /* 0x000000230f230221 */ /* 0x000fe20000010000 */
[----:B------:R-:W-:Y:S02]  /*3550*/  IADD3 R41, R43, R41, R42 ;  /* 0x000000292b297210 */ /* 0x000fe40007ffe02a */
[----:B------:R-:W-:Y:S02]  /*3560*/  LEA R42, P0, R45, UR14, 0x2 ;  /* 0x0000000e2d2a7c11 */ /* 0x000fe4000f8010ff */
[----:B------:R-:W-:Y:S01]  /*3570*/  IADD3.X R51, R48, UR13, RZ, P5, !PT ;  /* 0x0000000d30337c10 */ /* 0x000fe2000affe4ff */
[----:B------:R-:W-:Y:S01]  /*3580*/  IMAD.IADD R41, R41, 0x1, R44 ;  /* 0x0000000129297824 */ /* 0x000fe200078e022c */
[----:B------:R-:W-:Y:S01]  /*3590*/  LEA.HI.X R43, R45, UR15, RZ, 0x2, P0 ;  /* 0x0000000f2d2b7c11 */ /* 0x000fe200080f14ff */
[----:B------:R-:W-:Y:S01]  /*35a0*/  FADD.FTZ R44, R10, R49 ;  /* 0x000000310a2c7221 */ /* 0x000fe20000010000 */
[----:B------:R-:W-:Y:S01]  /*35b0*/  ISETP.NE.AND P0, PT, R38, RZ, PT ;  /* 0x000000ff2600720c */ /* 0x000fe20003f05270 */
[----:B------:R0:W-:Y:S02]  /*35c0*/  STG.E.128 desc[UR4][R50.64], R32 ;  /* 0x0000002032007986 */ /* 0x0001e4000c101d04 */
[----:B------:R-:W-:-:S02]  /*35d0*/  FADD.FTZ R45, R11, R44 ;  /* 0x0000002c0b2d7221 */ /* 0x000fc40000010000 */
[----:B------:R0:W-:Y:S02]  /*35e0*/  STG.E desc[UR4][R42.64], R41 ;  /* 0x000000292a007986 */ /* 0x0001e4000c101904 */
        /* <DEDUP_REMOVED lines=42> */
.L_x_8946:
[----:B------:R-:W0:Y:S01]  /*3890*/  @!P0 LDC.64 R42, c[0x0][0x250] ;  /* 0x00009400ff2a8b82 */ /* 0x000e220000000a00 */
[----:B-1----:R-:W-:Y:S01]  /*38a0*/  FADD.FTZ R38, R52, R38 ;  /* 0x0000002634267221 */ /* 0x002fe20000010000 */
[----:B------:R-:W-:-:S03]  /*38b0*/  PLOP3.LUT P1, PT, PT, PT, UP1, 0x40, 0x0 ;  /* 0x000000000000781c */ /* 0x000fc60003f2e818 */
[----:B------:R-:W-:Y:S01]  /*38c0*/  FFMA.FTZ R41, R38, R41, UR11 ;  /* 0x0000000b26297e23 */ /* 0x000fe20008010029 */
[----:B------:R-:W-:Y:S02]  /*38d0*/  FMUL.FTZ R38, R49, R49 ;  /* 0x0000003131267220 */ /* 0x000fe40000410000 */
[----:B------:R-:W1:Y:S03]  /*38e0*/  @!P0 LDC.64 R44, c[0x0][0x258] ;  /* 0x00009600ff2c8b82 */ /* 0x000e660000000a00 */
[----:B------:R-:W-:Y:S02]  /*38f0*/  FSEL R38, R38, RZ, !P1 ;  /* 0x000000ff26267208 */ /* 0x000fe40004800000 */
[----:B------:R-:W-:-:S03]  /*3900*/  PLOP3.LUT P1, PT, PT, PT, UP1, 0x40, 0x0 ;  /* 0x000000000000781c */ /* 0x000fc60003f2e818 */
[----:B------:R-:W-:Y:S01]  /*3910*/  FADD.FTZ R41, R41, R38 ;  /* 0x0000002629297221 */ /* 0x000fe20000010000 */
[----:B------:R-:W-:Y:S02]  /*3920*/  FSEL R46, R49, RZ, P1 ;  /* 0x000000ff312e7208 */ /* 0x000fe40000800000 */
[----:B------:R-:W-:-:S03]  /*3930*/  IADD3 R38, P1, R47, UR16, RZ ;  /* 0x000000102f267c10 */ /* 0x000fc6000ff3e0ff */
[----:B------:R-:W2:Y:S01]  /*3940*/  MUFU.RSQ R41, R41 ;  /* 0x0000002900297308 */ /* 0x000ea20000001400 */
[----:B------:R-:W-:Y:S01]  /*3950*/  FADD.FTZ R8, R8, -R46 ;  /* 0x8000002e08087221 */ /* 0x000fe20000010000 */
[----:B0-----:R-:W-:-:S04]  /*3960*/  @!P0 IMAD.WIDE R52, R37, 0x4, R42 ;  /* 0x0000000425348825 */ /* 0x001fc800078e022a */
[--C-:B------:R-:W-:Y:S01]  /*3970*/  FADD.FTZ R50, R9, -R46.reuse ;  /* 0x8000002e09327221 */ /* 0x100fe20000010000 */
[----:B------:R-:W0:Y:S01]  /*3980*/  LDC.64 R42, c[0x0][0x2b8] ;  /* 0x0000ae00ff2a7b82 */ /* 0x000e220000000a00 */
[--C-:B------:R-:W-:Y:S01]  /*3990*/  FADD.FTZ R10, R10, -R46.reuse ;  /* 0x8000002e0a0a7221 */ /* 0x100fe20000010000 */
[--C-:B------:R-:W-:Y:S01]  /*39a0*/  FADD.FTZ R11, R11, -R46.reuse ;  /* 0x8000002e0b0b7221 */ /* 0x100fe20000010000 */
[----:B------:R3:W-:Y:S01]  /*39b0*/  @!P0 STG.E desc[UR4][R52.64], R49 ;  /* 0x0000003134008986 */ /* 0x0007e2000c101904 */
[--C-:B------:R-:W-:Y:S01]  /*39c0*/  FADD.FTZ R32, R32, -R46.reuse ;  /* 0x8000002e20207221 */ /* 0x100fe20000010000 */
[--C-:B------:R-:W-:Y:S01]  /*39d0*/  FADD.FTZ R34, R34, -R46.reuse ;  /* 0x8000002e22227221 */ /* 0x100fe20000010000 */
[----:B------:R-:W-:Y:S01]  /*39e0*/  FADD.FTZ R35, R35, -R46 ;  /* 0x8000002e23237221 */ /* 0x000fe20000010000 */
[----:B-1----:R-:W-:-:S04]  /*39f0*/  @!P0 IMAD.WIDE R44, R37, 0x4, R44 ;  /* 0x00000004252c8825 */ /* 0x002fc800078e022c */
[C---:B--2---:R-:W-:Y:S01]  /*3a00*/  FMUL.FTZ R9, R41.reuse, R10 ;  /* 0x0000000a29097220 */ /* 0x044fe20000410000 */
[----:B------:R-:W-:Y:S01]  /*3a10*/  FMUL.FTZ R50, R41, R50 ;  /* 0x0000003229327220 */ /* 0x000fe20000410000 */
[----:B---3--:R-:W-:Y:S01]  /*3a20*/  FADD.FTZ R52, R33, -R46 ;  /* 0x8000002e21347221 */ /* 0x008fe20000010000 */
        /* <DEDUP_REMOVED lines=8> */
[----:B0-----:R-:W-:-:S04]  /*3ab0*/  IMAD.WIDE.U32 R46, R39, 0x10, R42 ;  /* 0x00000010272e7825 */ /* 0x001fc800078e002a */
[----:B------:R-:W-:Y:S01]  /*3ac0*/  FFMA.FTZ R9, R21, R50, R29 ;  /* 0x0000003215097223 */ /* 0x000fe2000001001d */
[----:B------:R-:W0:Y:S01]  /*3ad0*/  LDC.64 R42, c[0x0][0x210] ;  /* 0x00008400ff2a7b82 */ /* 0x000e220000000a00 */
[----:B------:R-:W-:Y:S01]  /*3ae0*/  FFMA.FTZ R8, R20, R33, R28 ;  /* 0x0000002114087223 */ /* 0x000fe2000001001c */
[----:B------:R-:W-:Y:S01]  /*3af0*/  FFMA.FTZ R35, R19, R32, R27 ;  /* 0x0000002013237223 */ /* 0x000fe2000001001b */
[----:B------:R-:W-:Y:S01]  /*3b00*/  IADD3.X R39, R48, UR17, RZ, P1, !PT ;  /* 0x0000001130277c10 */ /* 0x000fe20008ffe4ff */
[----:B------:R-:W-:Y:S01]  /*3b10*/  FFMA.FTZ R34, R18, R51, R26 ;  /* 0x0000003312227223 */ /* 0x000fe2000001001a */
[----:B------:R-:W-:Y:S01]  /*3b20*/  FFMA.FTZ R33, R17, R52, R25 ;  /* 0x0000003411217223 */ /* 0x000fe20000010019 */
[----:B------:R-:W-:Y:S01]  /*3b30*/  FFMA.FTZ R32, R16, R49, R24 ;  /* 0x0000003110207223 */ /* 0x000fe20000010018 */
[----:B------:R1:W-:Y:S04]  /*3b40*/  @!P0 STG.E desc[UR4][R44.64], R41 ;  /* 0x000000292c008986 */ /* 0x0003e8000c101904 */
[----:B------:R1:W-:Y:S04]  /*3b50*/  STG.E.128 desc[UR4][R46.64], R8 ;  /* 0x000000082e007986 */ /* 0x0003e8000c101d04 */
[----:B------:R1:W-:Y:S01]  /*3b60*/  STG.E.128 desc[UR4][R38.64], R32 ;  /* 0x0000002026007986 */ /* 0x0003e2000c101d04 */
[----:B0-----:R-:W-:-:S04]  /*3b70*/  LEA R37, R42, R37, 0x2 ;  /* 0x000000252a257211 */ /* 0x001fc800078e10ff */
[----:B------:R-:W-:-:S13]  /*3b80*/  ISETP.GE.AND P0, PT, R37, R43, PT ;  /* 0x0000002b2500720c */ /* 0x000fda0003f06270 */
[----:B-1----:R-:W-:Y:S05]  /*3b90*/  @!P0 BRA `(.L_x_8934) ;  /* 0xffffffcc00308947 */ /* 0x002fea000383ffff */
[----:B------:R-:W-:Y:S05]  /*3ba0*/  BSYNC B0 ;  /* 0x0000000000007941 */ /* 0x000fea0003800000 */
.L_x_8876:
[----:B------:R-:W-:Y:S05]  /*3bb0*/  EXIT ;  /* 0x000000000000794d */ /* 0x000fea0003800000 */
.L_x_8933:
        /* <DEDUP_REMOVED lines=8> */
.L_x_8936:
[----:B------:R-:W-:Y:S05]  /*3c40*/  BSYNC B1 ;  /* 0x0000000000017941 */ /* 0x000fea0003800000 */
.L_x_8935:
        /* <DEDUP_REMOVED lines=9> */
.L_x_8937:
[----:B------:R-:W-:Y:S01]  /*3ce0*/  HFMA2.MMA R44, -RZ, RZ, 0, 2.384185791015625e-07 ;  /* 0x00000004ff2c7435 */ /* 0x000fe200000001ff */
[----:B------:R-:W-:-:S05]  /*3cf0*/  FADD.FTZ R50, R46, R38 ;  /* 0x000000262e327221 */ /* 0x000fca0000010000 */
[----:B------:R-:W-:-:S07]  /*3d00*/  MOV R53, R50 ;  /* 0x0000003200357202 */ /* 0x000fce0000000f00 */
[----:B------:R-:W-:Y:S05]  /*3d10*/  WARPSYNC.COLLECTIVE R42, `(.L_x_8938) ;  /* 0x000000002a087348 */ /* 0x000fea0003c00000 */
[----:B------:R0:W1:Y:S02]  /*3d20*/  SHFL.BFLY P1, R38, R53, R44, R43 ;  /* 0x0c00002c35267389 */ /* 0x000064000002002b */
[----:B01----:R-:W-:Y:S01]  /*3d30*/  ENDCOLLECTIVE ;  /* 0x000000000000791b */ /* 0x003fe20003800000 */
.L_x_8938:
[----:B------:R-:W-:Y:S01]  /*3d40*/  MOV R44, 0x8 ;  /* 0x00000008002c7802 */ /* 0x000fe20000000f00 */
[----:B------:R-:W-:-:S04]  /*3d50*/  FADD.FTZ R51, R50, R38 ;  /* 0x0000002632337221 */ /* 0x000fc80000010000 */
[----:B------:R-:W-:-:S07]  /*3d60*/  IMAD.MOV.U32 R53, RZ, RZ, R51 ;  /* 0x000000ffff357224 */ /* 0x000fce00078e0033 */
[----:B------:R-:W-:Y:S05]  /*3d70*/  WARPSYNC.COLLECTIVE R42, `(.L_x_8939) ;  /* 0x000000002a087348 */ /* 0x000fea0003c00000 */
[----:B------:R0:W1:Y:S02]  /*3d80*/  SHFL.BFLY P1, R38, R53, R44, R43 ;  /* 0x0c00002c35267389 */ /* 0x000064000002002b */
[----:B01----:R-:W-:Y:S01]  /*3d90*/  ENDCOLLECTIVE ;  /* 0x000000000000791b */ /* 0x003fe20003800000 */
.L_x_8939:
[----:B------:R-:W-:Y:S02]  /*3da0*/  IMAD.MOV.U32 R44, RZ, RZ, 0x10 ;  /* 0x00000010ff2c7424 */ /* 0x000fe400078e00ff */
[----:B------:R-:W-:-:S05]  /*3db0*/  FADD.FTZ R52, R51, R38 ;  /* 0x0000002633347221 */ /* 0x000fca0000010000 */
[----:B------:R-:W-:-:S07]  /*3dc0*/  MOV R53, R52 ;  /* 0x0000003400357202 */ /* 0x000fce0000000f00 */
[----:B------:R-:W-:Y:S05]  /*3dd0*/  WARPSYNC.COLLECTIVE R42, `(.L_x_8940) ;  /* 0x000000002a087348 */ /* 0x000fea0003c00000 */
[----:B------:R0:W1:Y:S02]  /*3de0*/  SHFL.BFLY P1, R38, R53, R44, R43 ;  /* 0x0c00002c35267389 */ /* 0x000064000002002b */
[----:B01----:R-:W-:Y:S01]  /*3df0*/  ENDCOLLECTIVE ;  /* 0x000000000000791b */ /* 0x003fe20003800000 */
.L_x_8940:
        /* <DEDUP_REMOVED lines=18> */
[----:B------:R-:W-:-:S03]  /*3f20*/  IMAD.MOV.U32 R43, RZ, RZ, 0x1f ;  /* 0x0000001fff2b7424 */ /* 0x000fc600078e00ff */
[----:B------:R-:W-:-:S05]  /*3f30*/  FFMA.FTZ R45, R45, R45, R38 ;  /* 0x0000002d2d2d7223 */ /* 0x000fca0000010026 */
[----:B------:R-:W-:-:S07]  /*3f40*/  MOV R53, R45 ;  /* 0x0000002d00357202 */ /* 0x000fce0000000f00 */
[----:B------:R-:W-:Y:S05]  /*3f50*/  WARPSYNC.COLLECTIVE R42, `(.L_x_8941) ;  /* 0x000000002a087348 */ /* 0x000fea0003c00000 */
[----:B------:R0:W1:Y:S02]  /*3f60*/  SHFL.BFLY P1, R38, R53, R44, R43 ;  /* 0x0c00002c35267389 */ /* 0x000064000002002b */
[----:B01----:R-:W-:Y:S01]  /*3f70*/  ENDCOLLECTIVE ;  /* 0x000000000000791b */ /* 0x003fe20003800000 */
.L_x_8941:
[----:B------:R-:W-:Y:S01]  /*3f80*/  HFMA2.MMA R44, -RZ, RZ, 0, 1.1920928955078125e-07 ;  /* 0x00000002ff2c7435 */ /* 0x000fe200000001ff */
[----:B------:R-:W-:-:S05]  /*3f90*/  FADD.FTZ R46, R45, R38 ;  /* 0x000000262d2e7221 */ /* 0x000fca0000010000 */
[----:B------:R-:W-:-:S07]  /*3fa0*/  MOV R53, R46 ;  /* 0x0000002e00357202 */ /* 0x000fce0000000f00 */
[----:B------:R-:W-:Y:S05]  /*3fb0*/  WARPSYNC.COLLECTIVE R42, `(.L_x_8942) ;  /* 0x000000002a087348 */ /* 0x000fea0003c00000 */
[----:B------:R0:W1:Y:S02]  /*3fc0*/  SHFL.BFLY P1, R38, R53, R44, R43 ;  /* 0x0c00002c35267389 */ /* 0x000064000002002b */
[----:B01----:R-:W-:Y:S01]  /*3fd0*/  ENDCOLLECTIVE ;  /* 0x000000000000791b */ /* 0x003fe20003800000 */
.L_x_8942:
[----:B------:R-:W-:Y:S01]  /*3fe0*/  MOV R44, 0x4 ;  /* 0x00000004002c7802 */ /* 0x000fe20000000f00 */
[----:B------:R-:W-:-:S04]  /*3ff0*/  FADD.FTZ R50, R46, R38 ;  /* 0x000000262e327221 */ /* 0x000fc80000010000 */
[----:B------:R-:W-:-:S07]  /*4000*/  IMAD.MOV.U32 R53, RZ, RZ, R50 ;  /* 0x000000ffff357224 */ /* 0x000fce00078e0032 */
[----:B------:R-:W-:Y:S05]  /*4010*/  WARPSYNC.COLLECTIVE R42, `(.L_x_8943) ;  /* 0x000000002a087348 */ /* 0x000fea0003c00000 */
[----:B------:R0:W1:Y:S02]  /*4020*/  SHFL.BFLY P1, R38, R53, R44, R43 ;  /* 0x0c00002c35267389 */ /* 0x000064000002002b */
[----:B01----:R-:W-:Y:S01]  /*4030*/  ENDCOLLECTIVE ;  /* 0x000000000000791b */ /* 0x003fe20003800000 */
.L_x_8943:
[----:B------:R-:W-:Y:S02]  /*4040*/  IMAD.MOV.U32 R44, RZ, RZ, 0x8 ;  /* 0x00000008ff2c7424 */ /* 0x000fe400078e00ff */
[----:B------:R-:W-:-:S05]  /*4050*/  FADD.FTZ R51, R50, R38 ;  /* 0x0000002632337221 */ /* 0x000fca0000010000 */
[----:B------:R-:W-:-:S07]  /*4060*/  MOV R53, R51 ;  /* 0x0000003300357202 */ /* 0x000fce0000000f00 */
[----:B------:R-:W-:Y:S05]  /*4070*/  WARPSYNC.COLLECTIVE R42, `(.L_x_8944) ;  /* 0x000000002a087348 */ /* 0x000fea0003c00000 */
[----:B------:R0:W1:Y:S02]  /*4080*/  SHFL.BFLY P1, R38, R53, R44, R43 ;  /* 0x0c00002c35267389 */ /* 0x000064000002002b */
[----:B01----:R-:W-:Y:S01]  /*4090*/  ENDCOLLECTIVE ;  /* 0x000000000000791b */ /* 0x003fe20003800000 */
.L_x_8944:
[----:B------:R-:W-:Y:S01]  /*40a0*/  HFMA2.MMA R44, -RZ, RZ, 0, 9.5367431640625e-07 ;  /* 0x00000010ff2c7435 */ /* 0x000fe200000001ff */
[----:B------:R-:W-:-:S05]  /*40b0*/  FADD.FTZ R52, R51, R38 ;  /* 0x0000002633347221 */ /* 0x000fca0000010000 */
[----:B------:R-:W-:-:S07]  /*40c0*/  MOV R53, R52 ;  /* 0x0000003400357202 */ /* 0x000fce0000000f00 */
[----:B------:R-:W-:Y:S05]  /*40d0*/  WARPSYNC.COLLECTIVE R42, `(.L_x_8945) ;  /* 0x000000002a087348 */ /* 0x000fea0003c00000 */
[----:B------:R0:W1:Y:S02]  /*40e0*/  SHFL.BFLY P1, R38, R53, R44, R43 ;  /* 0x0c00002c35267389 */ /* 0x000064000002002b */
[----:B01----:R-:W-:Y:S01]  /*40f0*/  ENDCOLLECTIVE ;  /* 0x000000000000791b */ /* 0x003fe20003800000 */
.L_x_8945:
[----:B------:R-:W-:Y:S05]  /*4100*/  BRA `(.L_x_8946) ;  /* 0xfffffff400e07947 */ /* 0x000fea000383ffff */
.L_x_8947:
        /* <DEDUP_REMOVED lines=15> */
.L_x_9649:


//--------------------- .text._ZN10layer_norm13ln_fwd_kernelINS_13Kernel_traitsIfffffjLj256ELj1ELj4ELj1ELj16ENS_18Kernel_traits_baseILj256EfffffjLj128EEEEELb1ELb0ELb1ELb0EEEvNS_9FwdParamsE --------------------------
	.section	.text._ZN10layer_norm13ln_fwd_kernelINS_13Kernel_traitsIfffffjLj256ELj1ELj4ELj1ELj16ENS_18Kernel_traits_baseILj256EfffffjLj128EEEEELb1ELb0ELb1ELb0EEEvNS_9FwdParamsE,"ax",@progbits
	.align	128
        .global         _ZN10layer_norm13ln_fwd_kernelINS_13Kernel_traitsIfffffjLj256ELj1ELj4ELj1ELj16ENS_18Kernel_traits_baseILj256EfffffjLj128EEEEELb1ELb0ELb1ELb0EEEvNS_9FwdParamsE
        .type           _ZN10layer_norm13ln_fwd_kernelINS_13Kernel_traitsIfffffjLj256ELj1ELj4ELj1ELj16ENS_18Kernel_traits_baseILj256EfffffjLj128EEEEELb1ELb0ELb1ELb0EEEvNS_9FwdParamsE,@function
        .size           _ZN10layer_norm13ln_fwd_kernelINS_13Kernel_traitsIfffffjLj256ELj1ELj4ELj1ELj16ENS_18Kernel_traits_baseILj256EfffffjLj128EEEEELb1ELb0ELb1ELb0EEEvNS_9FwdParamsE,(.L_x_9650 - _ZN10layer_norm13ln_fwd_kernelINS_13Kernel_traitsIfffffjLj256ELj1ELj4ELj1ELj16ENS_18Kernel_traits_baseILj256EfffffjLj128EEEEELb1ELb0ELb1ELb0EEEvNS_9FwdParamsE)
        .other          _ZN10layer_norm13ln_fwd_kernelINS_13Kernel_traitsIfffffjLj256ELj1ELj4ELj1ELj16ENS_18Kernel_traits_baseILj256EfffffjLj128EEEEELb1ELb0ELb1ELb0EEEvNS_9FwdParamsE,@"STO_CUDA_ENTRY STV_DEFAULT"
_ZN10layer_norm13ln_fwd_kernelINS_13Kernel_traitsIfffffjLj256ELj1ELj4ELj1ELj16ENS_18Kernel_traits_baseILj256EfffffjLj128EEEEELb1ELb0ELb1ELb0EEEvNS_9FwdParamsE:
.text._ZN10layer_norm13ln_fwd_kernelINS_13Kernel_traitsIfffffjLj256ELj1ELj4ELj1ELj16ENS_18Kernel_traits_baseILj256EfffffjLj128EEEEELb1ELb0ELb1ELb0EEEvNS_9FwdParamsE:
        /* <DEDUP_REMOVED lines=20> */
[----:B------:R-:W-:-:S04]  /*0140*/  MOV R3, R53 ;  /* 0x0000003500037202 */ /* 0x000fc80000000f00 */
[----:B------:R-:W-:-:S04]  /*0150*/  LOP3.LUT R9, R3, 0x1f, RZ, 0x3c, !PT ;  /* 0x0000001f03097812 */ /* 0x000fc800078e3cff */
[----:B------:R-:W-:-:S04]  /*0160*/  LEA.HI.SX32 R2, R2, R9, 0x1e ;  /* 0x0000000902027211 */ /* 0x000fc800078ff2ff */
[C---:B------:R-:W-:Y:S02]  /*0170*/  LOP3.LUT P2, RZ, R2.reuse, 0xffffffe0, RZ, 0xc0, !PT ;  /* 0xffffffe002ff7812 */ /* 0x040fe4000784c0ff */
[----:B------:R-:W-:Y:S02]  /*0180*/  ISETP.GE.U32.AND P3, PT, R2, 0x40, PT ;  /* 0x000000400200780c */ /* 0x000fe40003f66070 */
[----:B--2---:R-:W-:Y:S02]  /*0190*/  @P1 R2UR UR4, R6 ;  /* 0x00000000060412ca */ /* 0x004fe400000e0000 */
[----:B------:R-:W-:-:S07]  /*01a0*/  @P1 R2UR UR5, R7 ;  /* 0x00000000070512ca */ /* 0x000fce00000e0000 */
[----:B0---4-:R-:W-:Y:S08]  /*01b0*/  @!P2 BRA `(.L_x_8949) ;  /* 0x000000000030a947 */ /* 0x011ff00003800000 */
        /* <DEDUP_REMOVED lines=12> */
.L_x_8949:
[----:B------:R-:W-:Y:S05]  /*0280*/  BSYNC B0 ;  /* 0x0000000000007941 */ /* 0x000fea0003800000 */
.L_x_8948:
[----:B------:R-:W-:Y:S01]  /*0290*/  ULDC UR8, c[0x0][0x0] ;  /* 0x0000000000087ab9 */ /* 0x000fe20000000800 */
[C---:B------:R-:W-:Y:S01]  /*02a0*/  IMAD R51, R52.reuse, 0x4, R51 ;  /* 0x0000000434337824 */ /* 0x040fe200078e0233 */
[----:B------:R-:W-:Y:S01]  /*02b0*/  BSSY B0, `(.L_x_8950) ;  /* 0x000000e000007945 */ /* 0x000fe20003800000 */
[----:B------:R-:W-:-:S03]  /*02c0*/  IMAD R52, R52, UR8, R0 ;  /* 0x0000000834347c24 */ /* 0x000fc6000f8e0200 */
        /* <DEDUP_REMOVED lines=12> */
.L_x_8951:
[----:B------:R-:W-:Y:S05]  /*0390*/  BSYNC B0 ;  /* 0x0000000000007941 */ /* 0x000fea0003800000 */
.L_x_8950:
        /* <DEDUP_REMOVED lines=9> */
[----:B------:R-:W-:Y:S01]  /*0430*/  HFMA2.MMA R44, -RZ, RZ, 0, 0 ;  /* 0x00000000ff2c7435 */ /* 0x000fe200000001ff */
[----:B------:R-:W-:Y:S01]  /*0440*/  IMAD.HI.U32 R5, R50, -0x2daee0ad, RZ ;  /* 0xd2511f5332057827 */ /* 0x000fe200078e00ff */
[----:B------:R-:W-:Y:S01]  /*0450*/  LOP3.LUT R4, R4, UR4, R3, 0x96, !PT ;  /* 0x0000000404047c12 */ /* 0x000fe2000f8e9603 */
[----:B------:R-:W-:Y:S01]  /*0460*/  UIADD3 UR13, UR4, -0x61c88647, URZ ;  /* 0x9e3779b9040d7890 */ /* 0x000fe2000fffe03f */
[----:B------:R-:W-:Y:S01]  /*0470*/  BSSY B0, `(.L_x_8952) ;  /* 0x00003e7000007945 */ /* 0x000fe20003800000 */
[----:B------:R-:W-:Y:S01]  /*0480*/  IMAD R25, R50, -0x2daee0ad, RZ ;  /* 0xd2511f5332197824 */ /* 0x000fe200078e02ff */
[----:B------:R-:W-:Y:S01]  /*0490*/  LOP3.LUT R5, R5, UR5, RZ, 0x3c, !PT ;  /* 0x0000000505057c12 */ /* 0x000fe2000f8e3cff */
[----:B------:R-:W-:Y:S01]  /*04a0*/  IMAD.HI.U32 R26, R4, -0x2daee0ad, RZ ;  /* 0xd2511f53041a7827 */ /* 0x000fe200078e00ff */
[----:B------:R-:W-:-:S02]  /*04b0*/  UIADD3 UR15, UR4, 0x3c6ef372, URZ ;  /* 0x3c6ef372040f7890 */ /* 0x000fc4000fffe03f */
[----:B------:R-:W-:Y:S01]  /*04c0*/  UIADD3 UR16, UR5, 0x76cf5d0a, URZ ;  /* 0x76cf5d0a05107890 */ /* 0x000fe2000fffe03f */
[----:B01----:R-:W-:Y:S01]  /*04d0*/  IMAD R6, R52, -0x326172a9, RZ ;  /* 0xcd9e8d5734067824 */ /* 0x003fe200078e02ff */
        /* <DEDUP_REMOVED lines=14> */
[----:B------:R-:W-:Y:S01]  /*05c0*/  IMAD.HI.U32 R26, R5, -0x2daee0ad, RZ ;  /* 0xd2511f53051a7827 */ /* 0x000fe200078e00ff */
[----:B------:R-:W-:Y:S01]  /*05d0*/  LOP3.LUT R4, R7, UR16, R4, 0x96, !PT ;  /* 0x0000001007047c12 */ /* 0x000fe2000f8e9604 */
[----:B------:R-:W-:Y:S02]  /*05e0*/  UIADD3 UR23, UR4, -0x4ab325aa, URZ ;  /* 0xb54cda5604177890 */ /* 0x000fe4000fffe03f */
[----:B------:R-:W-:Y:S01]  /*05f0*/  IMAD R7, R6, -0x2daee0ad, RZ ;  /* 0xd2511f5306077824 */ /* 0x000fe200078e02ff */
[----:B------:R-:W-:Y:S01]  /*0600*/  UIADD3 UR24, UR5, 0x646e171e, URZ ;  /* 0x646e171e05187890 */ /* 0x000fe2000fffe03f */
[----:B------:R-:W-:Y:S01]  /*0610*/  IMAD R25, R25, -0x326172a9, RZ ;  /* 0xcd9e8d5719197824 */ /* 0x000fe200078e02ff */
[----:B------:R-:W-:Y:S01]  /*0620*/  UIADD3 UR26, UR5, 0x1fd5c5a3, URZ ;  /* 0x1fd5c5a3051a7890 */ /* 0x000fe2000fffe03f */
[----:B------:R-:W-:Y:S01]  /*0630*/  IMAD.HI.U32 R6, R4, -0x326172a9, RZ ;  /* 0xcd9e8d5704067827 */ /* 0x000fe200078e00ff */
[----:B------:R-:W-:Y:S01]  /*0640*/  LOP3.LUT R7, R26, UR18, R7, 0x96, !PT ;  /* 0x000000121a077c12 */ /* 0x000fe2000f8e9607 */
[----:B------:R-:W-:-:S02]  /*0650*/  UIADD3 UR25, UR4, 0x5384540f, URZ ;  /* 0x5384540f04197890 */ /* 0x000fc4000fffe03f */
[----:B------:R-:W-:Y:S01]  /*0660*/  IMAD R4, R4, -0x326172a9, RZ ;  /* 0xcd9e8d5704047824 */ /* 0x000fe200078e02ff */
[----:B------:R-:W-:Y:S01]  /*0670*/  LOP3.LUT R6, R6, UR17, R25, 0x96, !PT ;  /* 0x0000001106067c12 */ /* 0x000fe2000f8e9619 */
[----:B------:R-:W-:Y:S01]  /*0680*/  IMAD.HI.U32 R25, R7, -0x326172a9, RZ ;  /* 0xcd9e8d5707197827 */ /* 0x000fe200078e00ff */
[----:B------:R-:W-:Y:S02]  /*0690*/  UIADD3 UR27, UR4, -0xe443238, URZ ;  /* 0xf1bbcdc8041b7890 */ /* 0x000fe4000fffe03f */
[----:B------:R-:W-:Y:S01]  /*06a0*/  UIADD3 UR28, UR5, -0x24c28bd8, URZ ;  /* 0xdb3d7428051c7890 */ /* 0x000fe2000fffe03f */
[----:B------:R-:W-:Y:S01]  /*06b0*/  IMAD R5, R5, -0x2daee0ad, RZ ;  /* 0xd2511f5305057824 */ /* 0x000fe200078e02ff */
[----:B------:R-:W-:Y:S01]  /*06c0*/  LOP3.LUT R4, R25, UR19, R4, 0x96, !PT ;  /* 0x0000001319047c12 */ /* 0x000fe2000f8e9604 */
[C---:B------:R-:W-:Y:S01]  /*06d0*/  IMAD.HI.U32 R26, R6.reuse, -0x2daee0ad, RZ ;  /* 0xd2511f53061a7827 */ /* 0x040fe200078e00ff */
[----:B------:R-:W-:Y:S02]  /*06e0*/  UIADD3 UR29, UR5, -0x695add53, URZ ;  /* 0x96a522ad051d7890 */ /* 0x000fe4000fffe03f */
[----:B------:R-:W-:Y:S01]  /*06f0*/  UIADD3 UR30, UR4, -0x700cb87f, URZ ;  /* 0x8ff34781041e7890 */ /* 0x000fe2000fffe03f */
[----:B------:R-:W-:Y:S01]  /*0700*/  IMAD R25, R6, -0x2daee0ad, RZ ;  /* 0xd2511f5306197824 */ /* 0x000fe200078e02ff */
[----:B------:R-:W-:Y:S01]  /*0710*/  LOP3.LUT R5, R26, UR20, R5, 0x96, !PT ;  /* 0x000000141a057c12 */ /* 0x000fe2000f8e9605 */
[----:B------:R-:W-:Y:S01]  /*0720*/  IMAD.HI.U32 R26, R4, -0x2daee0ad, RZ ;  /* 0xd2511f53041a7827 */ /* 0x000fe200078e00ff */
[----:B------:R-:W-:Y:S01]  /*0730*/  ULDC UR8, c[0x0][0x294] ;  /* 0x0000a50000087ab9 */ /* 0x000fe20000000800 */
[----:B------:R-:W-:Y:S01]  /*0740*/  ULDC.U8 UR9, c[0x0][0x2a0] ;  /* 0x0000a80000097ab9 */ /* 0x000fe20000000000 */
[----:B------:R-:W-:Y:S01]  /*0750*/  ULDC UR12, c[0x0][0x2d8] ;  /* 0x0000b600000c7ab9 */ /* 0x000fe20000000800 */
        /* <DEDUP_REMOVED lines=28> */
[----:B------:R-:W-:Y:S02]  /*0920*/  LOP3.LUT R5, R7, UR30, R27, 0x96, !PT ;  /* 0x0000001e07057c12 */ /* 0x000fe4000f8e961b */
[----:B------:R-:W-:-:S07]  /*0930*/  LOP3.LUT R7, R24, 0x3, RZ, 0xc0, !PT ;  /* 0x0000000318077812 */ /* 0x000fce00078ec0ff */
.L_x_9036:
        /* <DEDUP_REMOVED lines=8> */
[----:B------:R-:W-:Y:S04]  /*09c0*/  BSSY B1, `(.L_x_8953) ;  /* 0x0000196000017945 */ /* 0x000fe80003800000 */
[----:B------:R-:W-:-:S04]  /*09d0*/  SHF.R.S32.HI R58, RZ, 0x1f, R57 ;  /* 0x0000001fff3a7819 */ /* 0x000fc80000011439 */
[----:B------:R-:W-:-:S04]  /*09e0*/  LEA.HI R58, R58, R57, RZ, 0x2 ;  /* 0x000000393a3a7211 */ /* 0x000fc800078f10ff */
[----:B--2---:R-:W-:Y:S02]  /*09f0*/  LEA.HI.SX32 R43, R58, R53, 0x1e ;  /* 0x000000353a2b7211 */ /* 0x004fe400078ff2ff */
[----:B------:R-:W-:Y:S02]  /*0a00*/  SHF.R.S32.HI R58, RZ, 0x1f, R51 ;  /* 0x0000001fff3a7819 */ /* 0x000fe40000011433 */
[----:B---3--:R-:W-:-:S13]  /*0a10*/  ISETP.GE.AND P4, PT, R55, 0x1, PT ;  /* 0x000000013700780c */ /* 0x008fda0003f86270 */
[----:B------:R-:W-:Y:S01]  /*0a20*/  @P4 VIADD R59, R55, 0xffffffff ;  /* 0xffffffff373b4836 */ /* 0x000fe20000000000 */
[----:B------:R-:W-:-:S03]  /*0a30*/  @P4 LOP3.LUT R53, R0, 0x1f, RZ, 0xc0, !PT ;  /* 0x0000001f00354812 */ /* 0x000fc600078ec0ff */
[----:B------:R-:W-:-:S05]  /*0a40*/  @P4 IMAD R59, R59, R56, RZ ;  /* 0x000000383b3b4224 */ /* 0x000fca00078e02ff */
[----:B------:R-:W-:-:S04]  /*0a50*/  @P4 SHF.R.S32.HI R42, RZ, 0x1f, R59 ;  /* 0x0000001fff2a4819 */ /* 0x000fc8000001143b */
[----:B------:R-:W-:Y:S01]  /*0a60*/  @P4 LEA.HI R60, R42, R59, RZ, 0x2 ;  /* 0x0000003b2a3c4211 */ /* 0x000fe200078f10ff */
[----:B------:R-:W-:-:S03]  /*0a70*/  IMAD.MOV.U32 R42, RZ, RZ, RZ ;  /* 0x000000ffff2a7224 */ /* 0x000fc600078e00ff */
        /* <DEDUP_REMOVED lines=30> */
.L_x_8958:
[----:B------:R-:W-:-:S07]  /*0c60*/  IMAD.MOV.U32 R45, RZ, RZ, R6 ;  /* 0x000000ffff2d7224 */ /* 0x000fce00078e0006 */
.L_x_8959:
[----:B------:R-:W-:Y:S05]  /*0c70*/  BSYNC B3 ;  /* 0x0000000000037941 */ /* 0x000fea0003800000 */
.L_x_8957:
        /* <DEDUP_REMOVED lines=10> */
[----:B------:R-:W-:Y:S01]  /*0d20*/  @!P1 VIADD R52, R52, 0x1 ;  /* 0x0000000134349836 */ /* 0x000fe20000000000 */
[----:B------:R-:W-:Y:S01]  /*0d30*/  @!P1 IADD3 R4, R44, 0x1, RZ ;  /* 0x000000012c049810 */ /* 0x000fe20007ffe0ff */
[----:B------:R-:W-:-:S03]  /*0d40*/  @!P1 IMAD.MOV.U32 R3, RZ, RZ, RZ ;  /* 0x000000ffff039224 */ /* 0x000fc600078e00ff */
[----:B------:R-:W-:-:S13]  /*0d50*/  ISETP.NE.AND P6, PT, R52, RZ, !P1 ;  /* 0x000000ff3400720c */ /* 0x000fda0004fc5270 */
[----:B------:R-:W-:-:S05]  /*0d60*/  @P6 IMAD.MOV R4, RZ, RZ, R44 ;  /* 0x000000ffff046224 */ /* 0x000fca00078e022c */
[----:B------:R-:W-:-:S07]  /*0d70*/  @!P1 MOV R44, R4 ;  /* 0x00000004002c9202 */ /* 0x000fce0000000f00 */
.L_x_8963:
[----:B------:R-:W-:Y:S05]  /*0d80*/  BSYNC B4 ;  /* 0x0000000000047941 */ /* 0x000fea0003800000 */
.L_x_8962:
        /* <DEDUP_REMOVED lines=43> */
.L_x_8961:
[----:B------:R-:W-:Y:S05]  /*1040*/  BSYNC B3 ;  /* 0x0000000000037941 */ /* 0x000fea0003800000 */
.L_x_8960:
        /* <DEDUP_REMOVED lines=9> */
.L_x_8956:
[----:B------:R-:W-:Y:S05]  /*10e0*/  BSYNC B2 ;  /* 0x0000000000027941 */ /* 0x000fea0003800000 */
.L_x_8955:
        /* <DEDUP_REMOVED lines=18> */
.L_x_8967:
[----:B------:R-:W-:-:S07]  /*1210*/  IMAD.MOV.U32 R33, RZ, RZ, R6 ;  /* 0x000000ffff217224 */ /* 0x000fce00078e0006 */
.L_x_8968:
[----:B------:R-:W-:Y:S05]  /*1220*/  BSYNC B3 ;  /* 0x0000000000037941 */ /* 0x000fea0003800000 */
.L_x_8966:
        /* <DEDUP_REMOVED lines=16> */
.L_x_8972:
[----:B------:R-:W-:Y:S05]  /*1330*/  BSYNC B4 ;  /* 0x0000000000047941 */ /* 0x000fea0003800000 */
.L_x_8971:
[----:B------:R-:W-:Y:S01]  /*1340*/  IMAD.HI.U32 R4, R52, -0x326172a9, RZ ;  /* 0xcd9e8d5734047827 */ /* 0x000fe200078e00ff */
[----:B------:R-:W-:-:S03]  /*1350*/  LOP3.LUT R5, R5, UR5, R44, 0x96, !PT ;  /* 0x0000000505057c12 */ /* 0x000fc6000f8e962c */
        /* <DEDUP_REMOVED lines=39> */
[----:B------:R-:W-:-:S07]  /*15d0*/  LOP3.LUT R4, R47, UR29, R4, 0x96, !PT ;  /* 0x0000001d2f047c12 */ /* 0x000fce000f8e9604 */
.L_x_8970:
[----:B------:R-:W-:Y:S05]  /*15e0*/  BSYNC B3 ;  /* 0x0000000000037941 */ /* 0x000fea0003800000 */
.L_x_8969:
        /* <DEDUP_REMOVED lines=9> */
.L_x_8965:
[----:B------:R-:W-:Y:S05]  /*1680*/  BSYNC B2 ;  /* 0x0000000000027941 */ /* 0x000fea0003800000 */
.L_x_8964:
        /* <DEDUP_REMOVED lines=18> */
.L_x_8976:
[----:B------:R-:W-:-:S07]  /*17b0*/  MOV R48, R6 ;  /* 0x0000000600307202 */ /* 0x000fce0000000f00 */
.L_x_8977:
[----:B------:R-:W-:Y:S05]  /*17c0*/  BSYNC B3 ;  /* 0x0000000000037941 */ /* 0x000fea0003800000 */
.L_x_8975:
        /* <DEDUP_REMOVED lines=16> */
.L_x_8981:
[----:B------:R-:W-:Y:S05]  /*18d0*/  BSYNC B4 ;  /* 0x0000000000047941 */ /* 0x000fea0003800000 */
.L_x_8980:
[----:B------:R-:W-:Y:S01]  /*18e0*/  LOP3.LUT R5, R5, UR5, R44, 0x96, !PT ;  /* 0x0000000505057c12 */ /* 0x000fe2000f8e962c */
[----:B------:R-:W-:-:S04]  /*18f0*/  IMAD.HI.U32 R4, R52, -0x326172a9, RZ ;  /* 0xcd9e8d5734047827 */ /* 0x000fc800078e00ff */
[----:B------:R-:W-:Y:S01]  /*1900*/  IMAD R35, R52, -0x326172a9, RZ ;  /* 0xcd9e8d5734237824 */ /* 0x000fe200078e02ff */
[----:B------:R-:W-:Y:S01]  /*1910*/  LOP3.LUT R4, R4, UR4, R3, 0x96, !PT ;  /* 0x0000000404047c12 */ /* 0x000fe2000f8e9603 */
[----:B------:R-:W-:-:S04]  /*1920*/  IMAD.WIDE.U32 R6, R5, -0x326172a9, RZ ;  /* 0xcd9e8d5705067825 */ /* 0x000fc800078e00ff */
[----:B------:R-:W-:Y:S01]  /*1930*/  IMAD.MOV.U32 R57, RZ, RZ, RZ ;  /* 0x000000ffff397224 */ /* 0x000fe200078e00ff */
        /* <DEDUP_REMOVED lines=37> */
.L_x_8979:
[----:B------:R-:W-:Y:S05]  /*1b90*/  BSYNC B3 ;  /* 0x0000000000037941 */ /* 0x000fea0003800000 */
.L_x_8978:
        /* <DEDUP_REMOVED lines=9> */
.L_x_8974:
[----:B------:R-:W-:Y:S05]  /*1c30*/  BSYNC B2 ;  /* 0x0000000000027941 */ /* 0x000fea0003800000 */
.L_x_8973:
        /* <DEDUP_REMOVED lines=18> */
.L_x_8985:
[----:B------:R-:W-:-:S07]  /*1d60*/  MOV R35, R6 ;  /* 0x0000000600237202 */ /* 0x000fce0000000f00 */
.L_x_8986:
[----:B------:R-:W-:Y:S05]  /*1d70*/  BSYNC B3 ;  /* 0x0000000000037941 */ /* 0x000fea0003800000 */
.L_x_8984:
        /* <DEDUP_REMOVED lines=16> */
.L_x_8990:
[----:B------:R-:W-:Y:S05]  /*1e80*/  BSYNC B4 ;  /* 0x0000000000047941 */ /* 0x000fea0003800000 */
.L_x_8989:
        /* <DEDUP_REMOVED lines=41> */
[----:B------:R-:W-:Y:S02]  /*2120*/  LOP3.LUT R4, R41, UR29, R4, 0x96, !PT ;  /* 0x0000001d29047c12 */ /* 0x000fe4000f8e9604 */
[----:B------:R-:W-:-:S07]  /*2130*/  MOV R46, R40 ;  /* 0x00000028002e7202 */ /* 0x000fce0000000f00 */
.L_x_8988:
[----:B------:R-:W-:Y:S05]  /*2140*/  BSYNC B3 ;  /* 0x0000000000037941 */ /* 0x000fea0003800000 */
.L_x_8987:
        /* <DEDUP_REMOVED lines=9> */
.L_x_8983:
[----:B------:R-:W-:Y:S05]  /*21e0*/  BSYNC B2 ;  /* 0x0000000000027941 */ /* 0x000fea0003800000 */
.L_x_8982:
        /* <DEDUP_REMOVED lines=16> */
.L_x_8992:
[----:B------:R-:W-:Y:S05]  /*22f0*/  BSYNC B2 ;  /* 0x0000000000027941 */ /* 0x000fea0003800000 */
.L_x_8991:
[----:B------:R-:W-:Y:S01]  /*2300*/  VIADD R43, R43, 0x20 ;  /* 0x000000202b2b7836 */ /* 0x000fe20000000000 */
[----:B------:R-:W-:-:S07]  /*2310*/  IADD3 R42, R42, 0x20, RZ ;  /* 0x000000202a2a7810 */ /* 0x000fce0007ffe0ff */
.L_x_8954:
[----:B------:R-:W-:Y:S05]  /*2320*/  BSYNC B1 ;  /* 0x0000000000017941 */ /* 0x000fea0003800000 */
.L_x_8953:
        /* <DEDUP_REMOVED lines=30> */
.L_x_8998:
[----:B------:R-:W-:-:S07]  /*2510*/  MOV R45, R6 ;  /* 0x00000006002d7202 */ /* 0x000fce0000000f00 */
.L_x_8999:
[----:B------:R-:W-:Y:S05]  /*2520*/  BSYNC B3 ;  /* 0x0000000000037941 */ /* 0x000fea0003800000 */
.L_x_8997:
        /* <DEDUP_REMOVED lines=16> */
.L_x_9003:
[----:B------:R-:W-:Y:S05]  /*2630*/  BSYNC B4 ;  /* 0x0000000000047941 */ /* 0x000fea0003800000 */
.L_x_9002:
        /* <DEDUP_REMOVED lines=43> */
.L_x_9001:
[----:B------:R-:W-:Y:S05]  /*28f0*/  BSYNC B3 ;  /* 0x0000000000037941 */ /* 0x000fea0003800000 */
.L_x_9000:
        /* <DEDUP_REMOVED lines=9> */
.L_x_8996:
[----:B------:R-:W-:Y:S05]  /*2990*/  BSYNC B2 ;  /* 0x0000000000027941 */ /* 0x000fea0003800000 */
.L_x_8995:
        /* <DEDUP_REMOVED lines=18> */
.L_x_9007:
[----:B------:R-:W-:-:S07]  /*2ac0*/  MOV R37, R6 ;  /* 0x0000000600257202 */ /* 0x000fce0000000f00 */
.L_x_9008:
[----:B------:R-:W-:Y:S05]  /*2ad0*/  BSYNC B3 ;  /* 0x0000000000037941 */ /* 0x000fea0003800000 */
.L_x_9006:
        /* <DEDUP_REMOVED lines=16> */
.L_x_9012:
[----:B------:R-:W-:Y:S05]  /*2be0*/  BSYNC B4 ;  /* 0x0000000000047941 */ /* 0x000fea0003800000 */
.L_x_9011:
        /* <DEDUP_REMOVED lines=42> */
.L_x_9010:
[----:B------:R-:W-:Y:S05]  /*2e90*/  BSYNC B3 ;  /* 0x0000000000037941 */ /* 0x000fea0003800000 */
.L_x_9009:
        /* <DEDUP_REMOVED lines=9> */
.L_x_9005:
[----:B------:R-:W-:Y:S05]  /*2f30*/  BSYNC B2 ;  /* 0x0000000000027941 */ /* 0x000fea0003800000 */
.L_x_9004:
        /* <DEDUP_REMOVED lines=18> */
.L_x_9016:
[----:B------:R-:W-:-:S07]  /*3060*/  IMAD.MOV.U32 R48, RZ, RZ, R6 ;  /* 0x000000ffff307224 */ /* 0x000fce00078e0006 */
.L_x_9017:
[----:B------:R-:W-:Y:S05]  /*3070*/  BSYNC B3 ;  /* 0x0000000000037941 */ /* 0x000fea0003800000 */
.L_x_9015:
        /* <DEDUP_REMOVED lines=16> */
.L_x_9021:
[----:B------:R-:W-:Y:S05]  /*3180*/  BSYNC B4 ;  /* 0x0000000000047941 */ /* 0x000fea0003800000 */
.L_x_9020:
[----:B------:R-:W-:Y:S01]  /*3190*/  IMAD.HI.U32 R4, R52, -0x326172a9, RZ ;  /* 0xcd9e8d5734047827 */ /* 0x000fe200078e00ff */
[----:B------:R-:W-:-:S03]  /*31a0*/  LOP3.LUT R5, R5, UR5, R44, 0x96, !PT ;  /* 0x0000000505057c12 */ /* 0x000fc6000f8e962c */
[----:B------:R-:W-:Y:S01]  /*31b0*/  IMAD R55, R52, -0x326172a9, RZ ;  /* 0xcd9e8d5734377824 */ /* 0x000fe200078e02ff */
[----:B------:R-:W-:Y:S01]  /*31c0*/  LOP3.LUT R4, R4, UR4, R3, 0x96, !PT ;  /* 0x0000000404047c12 */ /* 0x000fe2000f8e9603 */
[----:B------:R-:W-:-:S04]  /*31d0*/  IMAD.WIDE.U32 R6, R5, -0x326172a9, RZ ;  /* 0xcd9e8d5705067825 */ /* 0x000fc800078e00ff */
[----:B------:R-:W-:Y:S02]  /*31e0*/  IMAD R5, R50, -0x2daee0ad, RZ ;  /* 0xd2511f5332057824 */ /* 0x000fe400078e02ff */
        /* <DEDUP_REMOVED lines=37> */
.L_x_9019:
[----:B------:R-:W-:Y:S05]  /*3440*/  BSYNC B3 ;  /* 0x0000000000037941 */ /* 0x000fea0003800000 */
.L_x_9018:
        /* <DEDUP_REMOVED lines=9> */
.L_x_9014:
[----:B------:R-:W-:Y:S05]  /*34e0*/  BSYNC B2 ;  /* 0x0000000000027941 */ /* 0x000fea0003800000 */
.L_x_9013:
        /* <DEDUP_REMOVED lines=18> */
.L_x_9025:
[----:B------:R-:W-:-:S07]  /*3610*/  IMAD.MOV.U32 R39, RZ, RZ, R6 ;  /* 0x000000ffff277224 */ /* 0x000fce00078e0006 */
.L_x_9026:
[----:B------:R-:W-:Y:S05]  /*3620*/  BSYNC B3 ;  /* 0x0000000000037941 */ /* 0x000fea0003800000 */
.L_x_9024:
        /* <DEDUP_REMOVED lines=16> */
.L_x_9030:
[----:B------:R-:W-:Y:S05]  /*3730*/  BSYNC B4 ;  /* 0x0000000000047941 */ /* 0x000fea0003800000 */
.L_x_9029:
        /* <DEDUP_REMOVED lines=43> */
.L_x_9028:
[----:B------:R-:W-:Y:S05]  /*39f0*/  BSYNC B3 ;  /* 0x0000000000037941 */ /* 0x000fea0003800000 */
.L_x_9027:
        /* <DEDUP_REMOVED lines=9> */
.L_x_9023:
[----:B------:R-:W-:Y:S05]  /*3a90*/  BSYNC B2 ;  /* 0x0000000000027941 */ /* 0x000fea0003800000 */
.L_x_9022:
[----:B------:R-:W0:Y:S02]  /*3aa0*/  LDC.64 R40, c[0x0][0x238] ;  /* 0x00008e00ff287b82 */ /* 0x000e240000000a00 */
[----:B0-----:R-:W-:-:S05]  /*3ab0*/  IMAD.WIDE.U32 R40, R43, 0x10, R40 ;  /* 0x000000102b287825 */ /* 0x001fca00078e0028 */
[----:B------:R2:W-:Y:S01]  /*3ac0*/  STG.E.128 desc[UR6][R40.64], R36 ;  /* 0x0000002428007986 */ /* 0x0005e2000c101d06 */
[----:B------:R-:W-:Y:S05]  /*3ad0*/  @!P4 BRA `(.L_x_8994) ;  /* 0x00000000002cc947 */ /* 0x000fea0003800000 */
[----:B--2---:R-:W0:Y:S01]  /*3ae0*/  LDC.64 R40, c[0x0][0x240] ;  /* 0x00009000ff287b82 */ /* 0x004e220000000a00 */
[----:B------:R-:W-:-:S04]  /*3af0*/  SHF.L.U32 R43, R48, 0x10, RZ ;  /* 0x00000010302b7819 */ /* 0x000fc800000006ff */
[----:B------:R-:W-:Y:S01]  /*3b00*/  LOP3.LUT R43, R43, 0xff0000, RZ, 0xc0, !PT ;  /* 0x00ff00002b2b7812 */ /* 0x000fe200078ec0ff */
[----:B0-----:R-:W-:Y:S01]  /*3b10*/  IMAD.WIDE.U32 R40, R42, 0x4, R40 ;  /* 0x000000042a287825 */ /* 0x001fe200078e0028 */
[----:B------:R-:W-:-:S05]  /*3b20*/  LOP3.LUT R42, R49, 0xffff, RZ, 0xc0, !PT ;  /* 0x0000ffff312a7812 */ /* 0x000fca00078ec0ff */
[----:B------:R-:W-:Y:S01]  /*3b30*/  IMAD R42, R42, 0x1000000, R43 ;  /* 0x010000002a2a7824 */ /* 0x000fe200078e022b */
[----:B------:R-:W-:-:S04]  /*3b40*/  LOP3.LUT R43, R47, 0xff, RZ, 0xc0, !PT ;  /* 0x000000ff2f2b7812 */ /* 0x000fc800078ec0ff */
[----:B------:R-:W-:Y:S02]  /*3b50*/  LEA R42, R43, R42, 0x8 ;  /* 0x0000002a2b2a7211 */ /* 0x000fe400078e40ff */
[----:B------:R-:W-:-:S05]  /*3b60*/  LOP3.LUT R43, R45, 0xff, RZ, 0xc0, !PT ;  /* 0x000000ff2d2b7812 */ /* 0x000fca00078ec0ff */
[----:B------:R-:W-:-:S05]  /*3b70*/  IMAD.IADD R43, R42, 0x1, R43 ;  /* 0x000000012a2b7824 */ /* 0x000fca00078e022b */
[----:B------:R3:W-:Y:S02]  /*3b80*/  STG.E desc[UR6][R40.64], R43 ;  /* 0x0000002b28007986 */ /* 0x0007e4000c101906 */
.L_x_8994:
[----:B------:R-:W-:Y:S05]  /*3b90*/  BSYNC B1 ;  /* 0x0000000000017941 */ /* 0x000fea0003800000 */
.L_x_8993:
        /* <DEDUP_REMOVED lines=34> */
[----:B------:R-:W-:Y:S01]  /*3dc0*/  FSEL R40, R41, RZ, P2 ;  /* 0x000000ff29287208 */ /* 0x000fe20001000000 */
[----:B------:R-:W-:-:S04]  /*3dd0*/  FADD.FTZ R41, R36, -R57 ;  /* 0x8000003924297221 */ /* 0x000fc80000010000 */
        /* <DEDUP_REMOVED lines=15> */
.L_x_9048:
[----:B-1----:R-:W-:Y:S01]  /*3ed0*/  FADD.FTZ R42, R40, R59 ;  /* 0x0000003b282a7221 */ /* 0x002fe20000010000 */
[----:B0-----:R-:W-:Y:S01]  /*3ee0*/  FMUL.FTZ R40, R57, R57 ;  /* 0x0000003939287220 */ /* 0x001fe20000410000 */
[----:B------:R-:W-:Y:S01]  /*3ef0*/  ISETP.NE.AND P1, PT, RZ, UR9, PT ;  /* 0x00000009ff007c0c */ /* 0x000fe2000bf25270 */
[----:B------:R-:W-:Y:S01]  /*3f00*/  BSSY B1, `(.L_x_9032) ;  /* 0x0000039000017945 */ /* 0x000fe20003800000 */
[----:B------:R-:W-:Y:S02]  /*3f10*/  FFMA.FTZ R55, R42, R55, UR12 ;  /* 0x0000000c2a377e23 */ /* 0x000fe40008010037 */
[----:B------:R-:W-:Y:S01]  /*3f20*/  FSEL R40, R40, RZ, P1 ;  /* 0x000000ff28287208 */ /* 0x000fe20000800000 */
[----:B------:R-:W0:Y:S04]  /*3f30*/  @!P0 LDC.64 R42, c[0x0][0x258] ;  /* 0x00009600ff2a8b82 */ /* 0x000e280000000a00 */
[----:B------:R-:W-:-:S04]  /*3f40*/  FADD.FTZ R55, R55, R40 ;  /* 0x0000002837377221 */ /* 0x000fc80000010000 */
[----:B------:R-:W1:Y:S02]  /*3f50*/  @!P0 LDC.64 R40, c[0x0][0x250] ;  /* 0x00009400ff288b82 */ /* 0x000e640000000a00 */
        /* <DEDUP_REMOVED lines=31> */
[----:B0-----:R-:W-:-:S04]  /*4150*/  IMAD.WIDE.U32 R56, R59, 0x10, R56 ;  /* 0x000000103b387825 */ /* 0x001fc800078e0038 */
[----:B------:R-:W-:Y:S01]  /*4160*/  VIADD R59, R59, 0x20 ;  /* 0x000000203b3b7836 */ /* 0x000fe20000000000 */
[----:B------:R0:W-:Y:S06]  /*4170*/  STG.E.128 desc[UR6][R56.64], R40 ;  /* 0x0000002838007986 */ /* 0x0001ec000c101d06 */
.L_x_9035:
[----:B------:R-:W-:Y:S05]  /*4180*/  BSYNC B2 ;  /* 0x0000000000027941 */ /* 0x000fea0003800000 */
.L_x_9034:
        /* <DEDUP_REMOVED lines=16> */
.L_x_9033:
[----:B------:R-:W-:Y:S05]  /*4290*/  BSYNC B1 ;  /* 0x0000000000017941 */ /* 0x000fea0003800000 */
.L_x_9032:
[----:B01----:R-:W0:Y:S02]  /*42a0*/  LDC.64 R40, c[0x0][0x210] ;  /* 0x00008400ff287b82 */ /* 0x003e240000000a00 */
[----:B0-----:R-:W-:-:S04]  /*42b0*/  LEA R51, R40, R51, 0x2 ;  /* 0x0000003328337211 */ /* 0x001fc800078e10ff */
[----:B------:R-:W-:-:S13]  /*42c0*/  ISETP.GE.AND P0, PT, R51, R41, PT ;  /* 0x000000293300720c */ /* 0x000fda0003f06270 */
[----:B------:R-:W-:Y:S05]  /*42d0*/  @!P0 BRA `(.L_x_9036) ;  /* 0xffffffc400988947 */ /* 0x000fea000383ffff */
[----:B------:R-:W-:Y:S05]  /*42e0*/  BSYNC B0 ;  /* 0x0000000000007941 */ /* 0x000fea0003800000 */
.L_x_8952:
[----:B------:R-:W-:Y:S05]  /*42f0*/  EXIT ;  /* 0x000000000000794d */ /* 0x000fea0003800000 */
.L_x_9031:
        /* <DEDUP_REMOVED lines=8> */
.L_x_9038:
[----:B------:R-:W-:Y:S05]  /*4380*/  BSYNC B1 ;  /* 0x0000000000017941 */ /* 0x000fea0003800000 */
.L_x_9037:
        /* <DEDUP_REMOVED lines=8> */
.L_x_9039:
[----:B------:R-:W-:Y:S02]  /*4410*/  IMAD.MOV.U32 R43, RZ, RZ, 0x4 ;  /* 0x00000004ff2b7424 */ /* 0x000fe400078e00ff */
[----:B------:R-:W-:-:S05]  /*4420*/  FADD.FTZ R61, R60, R59 ;  /* 0x0000003b3c3d7221 */ /* 0x000fca0000010000 */
[----:B------:R-:W-:-:S07]  /*4430*/  MOV R60, R61 ;  /* 0x0000003d003c7202 */ /* 0x000fce0000000f00 */
[----:B------:R-:W-:Y:S05]  /*4440*/  WARPSYNC.COLLECTIVE R41, `(.L_x_9040) ;  /* 0x0000000029087348 */ /* 0x000fea0003c00000 */
[----:B------:R0:W1:Y:S02]  /*4450*/  SHFL.BFLY P4, R59, R60, R43, R42 ;  /* 0x0c00002b3c3b7389 */ /* 0x000064000008002a */
[----:B01----:R-:W-:Y:S01]  /*4460*/  ENDCOLLECTIVE ;  /* 0x000000000000791b */ /* 0x003fe20003800000 */
.L_x_9040:
[----:B------:R-:W-:Y:S02]  /*4470*/  IMAD.MOV.U32 R43, RZ, RZ, 0x8 ;  /* 0x00000008ff2b7424 */ /* 0x000fe400078e00ff */
[----:B------:R-:W-:-:S05]  /*4480*/  FADD.FTZ R61, R61, R59 ;  /* 0x0000003b3d3d7221 */ /* 0x000fca0000010000 */
[----:B------:R-:W-:-:S07]  /*4490*/  MOV R60, R61 ;  /* 0x0000003d003c7202 */ /* 0x000fce0000000f00 */
[----:B------:R-:W-:Y:S05]  /*44a0*/  WARPSYNC.COLLECTIVE R41, `(.L_x_9041) ;  /* 0x0000000029087348 */ /* 0x000fea0003c00000 */
[----:B------:R0:W1:Y:S02]  /*44b0*/  SHFL.BFLY P4, R59, R60, R43, R42 ;  /* 0x0c00002b3c3b7389 */ /* 0x000064000008002a */
[----:B01----:R-:W-:Y:S01]  /*44c0*/  ENDCOLLECTIVE ;  /* 0x000000000000791b */ /* 0x003fe20003800000 */
.L_x_9041:
[----:B------:R-:W-:Y:S02]  /*44d0*/  IMAD.MOV.U32 R43, RZ, RZ, 0x10 ;  /* 0x00000010ff2b7424 */ /* 0x000fe400078e00ff */
[----:B------:R-:W-:-:S05]  /*44e0*/  FADD.FTZ R40, R61, R59 ;  /* 0x0000003b3d287221 */ /* 0x000fca0000010000 */
[----:B------:R-:W-:-:S07]  /*44f0*/  MOV R60, R40 ;  /* 0x00000028003c7202 */ /* 0x000fce0000000f00 */
[----:B------:R-:W-:Y:S05]  /*4500*/  WARPSYNC.COLLECTIVE R41, `(.L_x_9042) ;  /* 0x0000000029087348 */ /* 0x000fea0003c00000 */
[----:B------:R0:W1:Y:S02]  /*4510*/  SHFL.BFLY P4, R59, R60, R43, R42 ;  /* 0x0c00002b3c3b7389 */ /* 0x000064000008002a */
[----:B01----:R-:W-:Y:S01]  /*4520*/  ENDCOLLECTIVE ;  /* 0x000000000000791b */ /* 0x003fe20003800000 */
.L_x_9042:
[----:B------:R-:W-:Y:S02]  /*4530*/  IMAD.MOV.U32 R43, RZ, RZ, 0x1 ;  /* 0x00000001ff2b7424 */ /* 0x000fe400078e00ff */
        /* <DEDUP_REMOVED lines=20> */
[----:B------:R-:W-:-:S03]  /*4680*/  IMAD.MOV.U32 R41, RZ, RZ, -0x1 ;  /* 0xffffffffff297424 */ /* 0x000fc600078e00ff */
[----:B------:R-:W-:-:S07]  /*4690*/  MOV R60, R40 ;  /* 0x00000028003c7202 */ /* 0x000fce0000000f00 */
[----:B------:R-:W-:Y:S05]  /*46a0*/  WARPSYNC.COLLECTIVE R41, `(.L_x_9043) ;  /* 0x0000000029087348 */ /* 0x000fea0003c00000 */
[----:B------:R0:W1:Y:S02]  /*46b0*/  SHFL.BFLY P4, R59, R60, R43, R42 ;  /* 0x0c00002b3c3b7389 */ /* 0x000064000008002a */
[----:B01----:R-:W-:Y:S01]  /*46c0*/  ENDCOLLECTIVE ;  /* 0x000000000000791b */ /* 0x003fe20003800000 */
.L_x_9043:
[----:B------:R-:W-:Y:S01]  /*46d0*/  MOV R43, 0x2 ;  /* 0x00000002002b7802 */ /* 0x000fe20000000f00 */
[----:B------:R-:W-:-:S07]  /*46e0*/  FADD.FTZ R60, R40, R59 ;  /* 0x0000003b283c7221 */ /* 0x000fce0000010000 */
[----:B------:R-:W-:Y:S05]  /*46f0*/  WARPSYNC.COLLECTIVE R41, `(.L_x_9044) ;  /* 0x0000000029087348 */ /* 0x000fea0003c00000 */
[----:B------:R0:W1:Y:S02]  /*4700*/  SHFL.BFLY P4, R59, R60, R43, R42 ;  /* 0x0c00002b3c3b7389 */ /* 0x000064000008002a */
[----:B01----:R-:W-:Y:S01]  /*4710*/  ENDCOLLECTIVE ;  /* 0x000000000000791b */ /* 0x003fe20003800000 */
.L_x_9044:
[----:B------:R-:W-:Y:S01]  /*4720*/  HFMA2.MMA R43, -RZ, RZ, 0, 2.384185791015625e-07 ;  /* 0x00000004ff2b7435 */ /* 0x000fe200000001ff */
[----:B------:R-:W-:-:S04]  /*4730*/  FADD.FTZ R61, R60, R59 ;  /* 0x0000003b3c3d7221 */ /* 0x000fc80000010000 */
[----:B------:R-:W-:-:S07]  /*4740*/  IMAD.MOV.U32 R60, RZ, RZ, R61 ;  /* 0x000000ffff3c7224 */ /* 0x000fce00078e003d */
[----:B------:R-:W-:Y:S05]  /*4750*/  WARPSYNC.COLLECTIVE R41, `(.L_x_9045) ;  /* 0x0000000029087348 */ /* 0x000fea0003c00000 */
[----:B------:R0:W1:Y:S02]  /*4760*/  SHFL.BFLY P4, R59, R60, R43, R42 ;  /* 0x0c00002b3c3b7389 */ /* 0x000064000008002a */
[----:B01----:R-:W-:Y:S01]  /*4770*/  ENDCOLLECTIVE ;  /* 0x000000000000791b */ /* 0x003fe20003800000 */
.L_x_9045:
[----:B------:R-:W-:Y:S01]  /*4780*/  MOV R43, 0x8 ;  /* 0x00000008002b7802 */ /* 0x000fe20000000f00 */
[----:B------:R-:W-:-:S04]  /*4790*/  FADD.FTZ R61, R61, R59 ;  /* 0x0000003b3d3d7221 */ /* 0x000fc80000010000 */
[----:B------:R-:W-:-:S07]  /*47a0*/  IMAD.MOV.U32 R60, RZ, RZ, R61 ;  /* 0x000000ffff3c7224 */ /* 0x000fce00078e003d */
[----:B------:R-:W-:Y:S05]  /*47b0*/  WARPSYNC.COLLECTIVE R41, `(.L_x_9046) ;  /* 0x0000000029087348 */ /* 0x000fea0003c00000 */
[----:B------:R0:W1:Y:S02]  /*47c0*/  SHFL.BFLY P4, R59, R60, R43, R42 ;  /* 0x0c00002b3c3b7389 */ /* 0x000064000008002a */
[----:B01----:R-:W-:Y:S01]  /*47d0*/  ENDCOLLECTIVE ;  /* 0x000000000000791b */ /* 0x003fe20003800000 */
.L_x_9046:
[----:B------:R-:W-:Y:S01]  /*47e0*/  HFMA2.MMA R43, -RZ, RZ, 0, 9.5367431640625e-07 ;  /* 0x00000010ff2b7435 */ /* 0x000fe200000001ff */
[----:B------:R-:W-:-:S04]  /*47f0*/  FADD.FTZ R40, R61, R59 ;  /* 0x0000003b3d287221 */ /* 0x000fc80000010000 */
[----:B------:R-:W-:-:S07]  /*4800*/  IMAD.MOV.U32 R60, RZ, RZ, R40 ;  /* 0x000000ffff3c7224 */ /* 0x000fce00078e0028 */
[----:B------:R-:W-:Y:S05]  /*4810*/  WARPSYNC.COLLECTIVE R41, `(.L_x_9047) ;  /* 0x0000000029087348 */ /* 0x000fea0003c00000 */
[----:B------:R0:W1:Y:S02]  /*4820*/  SHFL.BFLY P4, R59, R60, R43, R42 ;  /* 0x0c00002b3c3b7389 */ /* 0x000064000008002a */
[----:B01----:R-:W-:Y:S01]  /*4830*/  ENDCOLLECTIVE ;  /* 0x000000000000791b */ /* 0x003fe20003800000 */
.L_x_9047:
[----:B------:R-:W-:Y:S05]  /*4840*/  BRA `(.L_x_9048) ;  /* 0xfffffff400a07947 */ /* 0x000fea000383ffff */
.L_x_9049:
        /* <DEDUP_REMOVED lines=11> */
.L_x_9650:


//--------------------- .text._ZN10layer_norm13ln_fwd_kernelINS_13Kernel_traitsIfffffjLj256ELj1ELj4ELj1ELj16ENS_18Kernel_traits_baseILj256EfffffjLj128EEEEELb1ELb0ELb1ELb1EEEvNS_9FwdParamsE --------------------------
	.section	.text._ZN10layer_norm13ln_fwd_kernelINS_13Kernel_traitsIfffffjLj256ELj1ELj4ELj1ELj16ENS_18Kernel_traits_baseILj256EfffffjLj128EEEEELb1ELb0ELb1ELb1EEEvNS_9FwdParamsE,"ax",@progbits
	.align	128
        .global         _ZN10layer_norm13ln_fwd_kernelINS_13Kernel_traitsIfffffjLj256ELj1ELj4ELj1ELj16ENS_18Kernel_traits_baseILj256EfffffjLj128EEEEELb1ELb0ELb1ELb1EEEvNS_9FwdParamsE
        .type           _ZN10layer_norm13ln_fwd_kernelINS_13Kernel_traitsIfffffjLj256ELj1ELj4ELj1ELj16ENS_18Kernel_traits_baseILj256EfffffjLj128EEEEELb1ELb0ELb1ELb1EEEvNS_9FwdParamsE,@function
        .size           _ZN10layer_norm13ln_fwd_kernelINS_13Kernel_traitsIfffffjLj256ELj1ELj4ELj1ELj16ENS_18Kernel_traits_baseILj256EfffffjLj128EEEEELb1ELb0ELb1ELb1EEEvNS_9FwdParamsE,(.L_x_9651 - _ZN10layer_norm13ln_fwd_kernelINS_13Kernel_traitsIfffffjLj256ELj1ELj4ELj1ELj16ENS_18Kernel_traits_baseILj256EfffffjLj128EEEEELb1ELb0ELb1ELb1EEEvNS_9FwdParamsE)
        .other          _ZN10layer_norm13ln_fwd_kernelINS_13Kernel_traitsIfffffjLj256ELj1ELj4ELj1ELj16ENS_18Kernel_traits_baseILj256EfffffjLj128EEEEELb1ELb0ELb1ELb1EEEvNS_9FwdParamsE,@"STO_CUDA_ENTRY STV_DEFAULT"
_ZN10layer_norm13ln_fwd_kernelINS_13Kernel_traitsIfffffjLj256ELj1ELj4ELj1ELj16ENS_18Kernel_traits_baseILj256EfffffjLj128EEEEELb1ELb0ELb1ELb1EEEvNS_9FwdParamsE:
.text._ZN10layer_norm13ln_fwd_kernelINS_13Kernel_traitsIfffffjLj256ELj1ELj4ELj1ELj16ENS_18Kernel_traits_baseILj256EfffffjLj128EEEEELb1ELb0ELb1ELb1EEEvNS_9FwdParamsE:
        /* <DEDUP_REMOVED lines=13> */
[----:B------:R-:W-:Y:S02]  /*00d0*/  ISETP.NE.AND.EX P0, PT, RZ, UR9, PT, P0 ;  /* 0x00000009ff007c0c */ /* 0x000fe4000bf05300 */
[----:B------:R-:W-:Y:S02]  /*00e0*/  CS2R R8, SRZ ;  /* 0x0000000000087805 */ /* 0x000fe4000001ff00 */
[----:B------:R-:W-:Y:S01]  /*00f0*/  CS2R R10, SRZ ;  /* 0x00000000000a7805 */ /* 0x000fe2000001ff00 */
[----:B------:R-:W-:Y:S01]  /*0100*/  ULDC UR10, c[0x0][0x214] ;  /* 0x00008500000a7ab9 */ /* 0x000fe20000000800 */
[----:B------:R-:W3:Y:S01]  /*0110*/  @P1 LDG.E.64 R2, desc[UR6][R2.64] ;  /* 0x0000000602021981 */ /* 0x000ee2000c1e1b00 */
[----:B------:R-:W-:-:S02]  /*0120*/  CS2R R12, SRZ ;  /* 0x00000000000c7805 */ /* 0x000fc4000001ff00 */
[----:B------:R-:W-:Y:S02]  /*0130*/  CS2R R14, SRZ ;  /* 0x00000000000e7805 */ /* 0x000fe4000001ff00 */
[----:B0-----:R-:W-:Y:S01]  /*0140*/  SHF.L.U32 R6, R0, 0x4, RZ ;  /* 0x0000000400067819 */ /* 0x001fe200000006ff */
[----:B-1----:R0:W5:Y:S01]  /*0150*/  @P1 LDG.E.64 R4, desc[UR6][R40.64] ;  /* 0x0000000628041981 */ /* 0x002162000c1e1b00 */
[----:B------:R-:W-:Y:S02]  /*0160*/  SHF.R.U32.HI R52, RZ, 0x5, R0 ;  /* 0x00000005ff347819 */ /* 0x000fe40000011600 */
[----:B------:R-:W-:-:S04]  /*0170*/  LOP3.LUT R6, R6, 0x1f0, RZ, 0xc0, !PT ;  /* 0x000001f006067812 */ /* 0x000fc800078ec0ff */
[----:B------:R-:W-:-:S05]  /*0180*/  IADD3 R16, P2, R6, UR8, RZ ;  /* 0x0000000806107c10 */ /* 0x000fca000ff5e0ff */
[----:B------:R-:W-:Y:S01]  /*0190*/  IMAD.X R17, RZ, RZ, UR9, P2 ;  /* 0x00000009ff117e24 */ /* 0x000fe200090e06ff */
[C---:B--2---:R-:W-:Y:S01]  /*01a0*/  LEA R52, R19.reuse, R52, 0x2 ;  /* 0x0000003413347211 */ /* 0x044fe200078e10ff */
[----:B------:R-:W-:Y:S02]  /*01b0*/  ULDC.64 UR8, c[0x0][0x260] ;  /* 0x0000980000087ab9 */ /* 0x000fe40000000a00 */
[----:B------:R-:W-:Y:S01]  /*01c0*/  IADD3 R6, P3, R6, UR8, RZ ;  /* 0x0000000806067c10 */ /* 0x000fe2000ff7e0ff */
[----:B------:R0:W5:Y:S01]  /*01d0*/  @P0 LDG.E.128 R8, desc[UR6][R16.64] ;  /* 0x0000000610080981 */ /* 0x000162000c1e1d00 */
[----:B------:R-:W-:Y:S01]  /*01e0*/  ISETP.GE.AND P2, PT, R52, UR10, PT ;  /* 0x0000000a34007c0c */ /* 0x000fe2000bf46270 */
[----:B------:R-:W-:Y:S02]  /*01f0*/  ULDC UR8, c[0x0][0x0] ;  /* 0x0000000000087ab9 */ /* 0x000fe40000000800 */
[----:B------:R0:W5:Y:S01]  /*0200*/  @P0 LDG.E.128 R12, desc[UR6][R16.64+0x200] ;  /* 0x00020006100c0981 */ /* 0x000162000c1e1d00 */
[----:B------:R-:W-:Y:S01]  /*0210*/  IMAD.X R7, RZ, RZ, UR9, P3 ;  /* 0x00000009ff077e24 */ /* 0x000fe200098e06ff */
[----:B---3--:R-:W-:Y:S01]  /*0220*/  @P1 R2UR UR4, R2 ;  /* 0x00000000020412ca */ /* 0x008fe200000e0000 */
[----:B------:R-:W-:Y:S01]  /*0230*/  IMAD R2, R19, UR8, R0 ;  /* 0x0000000813027c24 */ /* 0x000fe2000f8e0200 */
[----:B------:R-:W-:-:S06]  /*0240*/  @P1 R2UR UR5, R3 ;  /* 0x00000000030512ca */ /* 0x000fcc00000e0000 */
[----:B0-----:R-:W-:Y:S09]  /*0250*/  @P2 EXIT ;  /* 0x000000000000294d */ /* 0x001ff20003800000 */
[----:B------:R-:W0:Y:S01]  /*0260*/  @P1 LDC R3, c[0x0][0x2f0] ;  /* 0x0000bc00ff031b82 */ /* 0x000e220000000800 */
[----:B------:R-:W-:Y:S01]  /*0270*/  UIADD3 UR17, UR5, -0x4498517b, URZ ;  /* 0xbb67ae8505117890 */ /* 0x000fe2000fffe03f */
[----:B------:R-:W5:Y:S01]  /*0280*/  LDG.E.128 R16, desc[UR6][R6.64] ;  /* 0x0000000606107981 */ /* 0x000f62000c1e1d00 */
[----:B------:R-:W-:-:S03]  /*0290*/  UIADD3 UR16, UR4, -0x61c88647, URZ ;  /* 0x9e3779b904107890 */ /* 0x000fc6000fffe03f */
[----:B------:R1:W5:Y:S01]  /*02a0*/  LDG.E.128 R20, desc[UR6][R6.64+0x200] ;  /* 0x0002000606147981 */ /* 0x000362000c1e1d00 */
[----:B------:R-:W-:Y:S01]  /*02b0*/  UIADD3 UR18, UR4, 0x3c6ef372, URZ ;  /* 0x3c6ef37204127890 */ /* 0x000fe2000fffe03f */
[----:B------:R-:W-:Y:S01]  /*02c0*/  BSSY B0, `(.L_x_9050) ;  /* 0x00003e9000007945 */ /* 0x000fe20003800000 */
[----:B------:R-:W-:Y:S01]  /*02d0*/  UIADD3 UR19, UR5, 0x76cf5d0a, URZ ;  /* 0x76cf5d0a05137890 */ /* 0x000fe2000fffe03f */
[----:B------:R-:W-:Y:S01]  /*02e0*/  LOP3.LUT R42, R0, 0x1f, RZ, 0xc0, !PT ;  /* 0x0000001f002a7812 */ /* 0x000fe200078ec0ff */
[----:B------:R-:W-:Y:S02]  /*02f0*/  UIADD3 UR21, UR5, 0x32370b8f, URZ ;  /* 0x32370b8f05157890 */ /* 0x000fe4000fffe03f */
[----:B------:R-:W-:Y:S02]  /*0300*/  UIADD3 UR20, UR4, -0x255992d5, URZ ;  /* 0xdaa66d2b04147890 */ /* 0x000fe4000fffe03f */
[----:B------:R-:W-:Y:S01]  /*0310*/  UIADD3 UR22, UR4, 0x78dde6e4, URZ ;  /* 0x78dde6e404167890 */ /* 0x000fe2000fffe03f */
[----:B-1----:R-:W-:Y:S01]  /*0320*/  IMAD R6, R2, -0x326172a9, RZ ;  /* 0xcd9e8d5702067824 */ /* 0x002fe200078e02ff */
[----:B------:R-:W-:-:S02]  /*0330*/  UIADD3 UR12, UR5, -0x126145ec, URZ ;  /* 0xed9eba14050c7890 */ /* 0x000fc4000fffe03f */
[----:B------:R-:W-:Y:S02]  /*0340*/  UIADD3 UR24, UR5, -0x56f99767, URZ ;  /* 0xa906689905187890 */ /* 0x000fe4000fffe03f */
[----:B------:R-:W-:Y:S02]  /*0350*/  UIADD3 UR23, UR4, 0x1715609d, URZ ;  /* 0x1715609d04177890 */ /* 0x000fe4000fffe03f */
[----:B------:R-:W-:Y:S01]  /*0360*/  UIADD3 UR25, UR4, -0x4ab325aa, URZ ;  /* 0xb54cda5604197890 */ /* 0x000fe2000fffe03f */
[----:B0----5:R-:W-:Y:S01]  /*0370*/  @P1 IADD3 R40, P0, R4, R3, RZ ;  /* 0x0000000304281210 */ /* 0x021fe20007f1e0ff */
[----:B------:R-:W-:Y:S02]  /*0380*/  UIADD3 UR13, UR5, 0x646e171e, URZ ;  /* 0x646e171e050d7890 */ /* 0x000fe4000fffe03f */
[----:B------:R-:W-:Y:S01]  /*0390*/  UIADD3 UR14, UR5, 0x1fd5c5a3, URZ ;  /* 0x1fd5c5a3050e7890 */ /* 0x000fe2000fffe03f */
[----:B------:R-:W-:Y:S01]  /*03a0*/  @P1 IADD3.X R41, RZ, R5, RZ, P0, !PT ;  /* 0x00000005ff291210 */ /* 0x000fe200007fe4ff */
[----:B------:R-:W-:Y:S01]  /*03b0*/  IMAD.HI.U32 R5, R2, -0x326172a9, RZ ;  /* 0xcd9e8d5702057827 */ /* 0x000fe200078e00ff */
[----:B------:R-:W-:-:S02]  /*03c0*/  UIADD3 UR26, UR4, 0x5384540f, URZ ;  /* 0x5384540f041a7890 */ /* 0x000fc4000fffe03f */
[C-C-:B------:R-:W-:Y:S01]  /*03d0*/  SHF.R.U64 R3, R40.reuse, 0x2, R41.reuse ;  /* 0x0000000228037819 */ /* 0x140fe20000001229 */
[----:B------:R-:W-:Y:S01]  /*03e0*/  UIADD3 UR27, UR4, -0xe443238, URZ ;  /* 0xf1bbcdc8041b7890 */ /* 0x000fe2000fffe03f */
[----:B------:R-:W-:Y:S01]  /*03f0*/  SHF.R.U32.HI R4, RZ, 0x2, R41 ;  /* 0x00000002ff047819 */ /* 0x000fe20000011629 */
[----:B------:R-:W-:Y:S01]  /*0400*/  UIADD3 UR15, UR5, -0x24c28bd8, URZ ;  /* 0xdb3d7428050f7890 */ /* 0x000fe2000fffe03f */
[----:B------:R-:W-:Y:S01]  /*0410*/  HFMA2.MMA R41, -RZ, RZ, 0, 0 ;  /* 0x00000000ff297435 */ /* 0x000fe200000001ff */
        /* <DEDUP_REMOVED lines=8> */
[----:B------:R-:W-:-:S02]  /*04a0*/  ULDC.U8 UR8, c[0x0][0x2a0] ;  /* 0x0000a80000087ab9 */ /* 0x000fc40000000000 */
[----:B------:R-:W-:Y:S01]  /*04b0*/  IMAD.HI.U32 R7, R24, -0x326172a9, RZ ;  /* 0xcd9e8d5718077827 */ /* 0x000fe200078e00ff */
[----:B------:R-:W-:Y:S01]  /*04c0*/  LOP3.LUT R25, R26, UR17, R25, 0x96, !PT ;  /* 0x000000111a197c12 */ /* 0x000fe2000f8e9619 */
[----:B------:R-:W-:Y:S01]  /*04d0*/  ULDC UR9, c[0x0][0x2d8] ;  /* 0x0000b60000097ab9 */ /* 0x000fe20000000800 */
[----:B------:R-:W-:Y:S01]  /*04e0*/  ISETP.NE.AND P2, PT, RZ, UR8, PT ;  /* 0x00000008ff007c0c */ /* 0x000fe2000bf45270 */
[----:B------:R-:W-:Y:S01]  /*04f0*/  IMAD R24, R24, -0x326172a9, RZ ;  /* 0xcd9e8d5718187824 */ /* 0x000fe200078e02ff */
[----:B------:R-:W-:Y:S01]  /*0500*/  LOP3.LUT R6, R7, UR16, R6, 0x96, !PT ;  /* 0x0000001007067c12 */ /* 0x000fe2000f8e9606 */
[----:B------:R-:W-:Y:S01]  /*0510*/  IMAD.HI.U32 R7, R25, -0x326172a9, RZ ;  /* 0xcd9e8d5719077827 */ /* 0x000fe200078e00ff */
[----:B------:R-:W-:Y:S01]  /*0520*/  ULDC UR8, c[0x0][0x294] ;  /* 0x0000a50000087ab9 */ /* 0x000fe20000000800 */
        /* <DEDUP_REMOVED lines=45> */
[----:B------:R-:W-:Y:S01]  /*0800*/  IMAD R43, R26, -0x2daee0ad, RZ ;  /* 0xd2511f531a2b7824 */ /* 0x000fe200078e02ff */
[----:B------:R-:W-:Y:S01]  /*0810*/  LOP3.LUT R6, R25, UR29, R7, 0x96, !PT ;  /* 0x0000001d19067c12 */ /* 0x000fe2000f8e9607 */
[----:B------:R-:W-:-:S07]  /*0820*/  IMAD.MOV.U32 R7, RZ, RZ, R24 ;  /* 0x000000ffff077224 */ /* 0x000fce00078e0018 */
.L_x_9130:
        /* <DEDUP_REMOVED lines=48> */
.L_x_9054:
[----:B------:R-:W-:-:S07]  /*0b30*/  MOV R38, R7 ;  /* 0x0000000700267202 */ /* 0x000fce0000000f00 */
.L_x_9055:
[----:B------:R-:W-:Y:S05]  /*0b40*/  BSYNC B2 ;  /* 0x0000000000027941 */ /* 0x000fea0003800000 */
.L_x_9053:
        /* <DEDUP_REMOVED lines=16> */
.L_x_9059:
[----:B------:R-:W-:Y:S05]  /*0c50*/  BSYNC B3 ;  /* 0x0000000000037941 */ /* 0x000fea0003800000 */
.L_x_9058:
        /* <DEDUP_REMOVED lines=44> */
.L_x_9057:
[----:B------:R-:W-:Y:S05]  /*0f20*/  BSYNC B2 ;  /* 0x0000000000027941 */ /* 0x000fea0003800000 */
.L_x_9056:
        /* <DEDUP_REMOVED lines=9> */
.L_x_9052:
[----:B------:R-:W-:Y:S05]  /*0fc0*/  BSYNC B1 ;  /* 0x0000000000017941 */ /* 0x000fea0003800000 */
.L_x_9051:
        /* <DEDUP_REMOVED lines=18> */
.L_x_9063:
[----:B------:R-:W-:-:S07]  /*10f0*/  IMAD.MOV.U32 R33, RZ, RZ, R7 ;  /* 0x000000ffff217224 */ /* 0x000fce00078e0007 */
.L_x_9064:
[----:B------:R-:W-:Y:S05]  /*1100*/  BSYNC B2 ;  /* 0x0000000000027941 */ /* 0x000fea0003800000 */
.L_x_9062:
        /* <DEDUP_REMOVED lines=16> */
.L_x_9068:
[----:B------:R-:W-:Y:S05]  /*1210*/  BSYNC B3 ;  /* 0x0000000000037941 */ /* 0x000fea0003800000 */
.L_x_9067:
        /* <DEDUP_REMOVED lines=44> */
.L_x_9066:
[----:B------:R-:W-:Y:S05]  /*14e0*/  BSYNC B2 ;  /* 0x0000000000027941 */ /* 0x000fea0003800000 */
.L_x_9065:
        /* <DEDUP_REMOVED lines=9> */
.L_x_9061:
[----:B------:R-:W-:Y:S05]  /*1580*/  BSYNC B1 ;  /* 0x0000000000017941 */ /* 0x000fea0003800000 */
.L_x_9060:
        /* <DEDUP_REMOVED lines=18> */
.L_x_9072:
[----:B------:R-:W-:-:S07]  /*16b0*/  MOV R40, R7 ;  /* 0x0000000700287202 */ /* 0x000fce0000000f00 */
.L_x_9073:
[----:B------:R-:W-:Y:S05]  /*16c0*/  BSYNC B2 ;  /* 0x0000000000027941 */ /* 0x000fea0003800000 */
.L_x_9071:
        /* <DEDUP_REMOVED lines=16> */
.L_x_9077:
[----:B------:R-:W-:Y:S05]  /*17d0*/  BSYNC B3 ;  /* 0x0000000000037941 */ /* 0x000fea0003800000 */
.L_x_9076:
        /* <DEDUP_REMOVED lines=44> */
.L_x_9075:
[----:B------:R-:W-:Y:S05]  /*1aa0*/  BSYNC B2 ;  /* 0x0000000000027941 */ /* 0x000fea0003800000 */
.L_x_9074:
        /* <DEDUP_REMOVED lines=9> */
.L_x_9070:
[----:B------:R-:W-:Y:S05]  /*1b40*/  BSYNC B1 ;  /* 0x0000000000017941 */ /* 0x000fea0003800000 */
.L_x_9069:
        /* <DEDUP_REMOVED lines=18> */
.L_x_9081:
[----:B------:R-:W-:-:S07]  /*1c70*/  IMAD.MOV.U32 R35, RZ, RZ, R7 ;  /* 0x000000ffff237224 */ /* 0x000fce00078e0007 */
.L_x_9082:
[----:B------:R-:W-:Y:S05]  /*1c80*/  BSYNC B2 ;  /* 0x0000000000027941 */ /* 0x000fea0003800000 */
.L_x_9080:
        /* <DEDUP_REMOVED lines=16> */
.L_x_9086:
[----:B------:R-:W-:Y:S05]  /*1d90*/  BSYNC B3 ;  /* 0x0000000000037941 */ /* 0x000fea0003800000 */
.L_x_9085:
        /* <DEDUP_REMOVED lines=44> */
.L_x_9084:
[----:B------:R-:W-:Y:S05]  /*2060*/  BSYNC B2 ;  /* 0x0000000000027941 */ /* 0x000fea0003800000 */
.L_x_9083:
        /* <DEDUP_REMOVED lines=9> */
.L_x_9079:
[----:B------:R-:W-:Y:S05]  /*2100*/  BSYNC B1 ;  /* 0x0000000000017941 */ /* 0x000fea0003800000 */
.L_x_9078:
        /* <DEDUP_REMOVED lines=16> */
.L_x_9088:
[----:B------:R-:W-:Y:S05]  /*2210*/  BSYNC B1 ;  /* 0x0000000000017941 */ /* 0x000fea0003800000 */
.L_x_9087:
        /* <DEDUP_REMOVED lines=26> */
.L_x_9092:
[----:B------:R-:W-:-:S07]  /*23c0*/  MOV R44, R7 ;  /* 0x00000007002c7202 */ /* 0x000fce0000000f00 */
.L_x_9093:
[----:B------:R-:W-:Y:S05]  /*23d0*/  BSYNC B2 ;  /* 0x0000000000027941 */ /* 0x000fea0003800000 */
.L_x_9091:
        /* <DEDUP_REMOVED lines=16> */
.L_x_9097:
[----:B------:R-:W-:Y:S05]  /*24e0*/  BSYNC B3 ;  /* 0x0000000000037941 */ /* 0x000fea0003800000 */
.L_x_9096:
        /* <DEDUP_REMOVED lines=44> */
.L_x_9095:
[----:B------:R-:W-:Y:S05]  /*27b0*/  BSYNC B2 ;  /* 0x0000000000027941 */ /* 0x000fea0003800000 */
.L_x_9094:
        /* <DEDUP_REMOVED lines=9> */
.L_x_9090:
[----:B------:R-:W-:Y:S05]  /*2850*/  BSYNC B1 ;  /* 0x0000000000017941 */ /* 0x000fea0003800000 */
.L_x_9089:
        /* <DEDUP_REMOVED lines=18> */
.L_x_9101:
[----:B------:R-:W-:-:S07]  /*2980*/  IMAD.MOV.U32 R37, RZ, RZ, R7 ;  /* 0x000000ffff257224 */ /* 0x000fce00078e0007 */
.L_x_9102:
[----:B------:R-:W-:Y:S05]  /*2990*/  BSYNC B2 ;  /* 0x0000000000027941 */ /* 0x000fea0003800000 */
.L_x_9100:
        /* <DEDUP_REMOVED lines=16> */
.L_x_9106:
[----:B------:R-:W-:Y:S05]  /*2aa0*/  BSYNC B3 ;  /* 0x0000000000037941 */ /* 0x000fea0003800000 */
.L_x_9105:
        /* <DEDUP_REMOVED lines=44> */
.L_x_9104:
[----:B------:R-:W-:Y:S05]  /*2d70*/  BSYNC B2 ;  /* 0x0000000000027941 */ /* 0x000fea0003800000 */
.L_x_9103:
        /* <DEDUP_REMOVED lines=9> */
.L_x_9099:
[----:B------:R-:W-:Y:S05]  /*2e10*/  BSYNC B1 ;  /* 0x0000000000017941 */ /* 0x000fea0003800000 */
.L_x_9098:
        /* <DEDUP_REMOVED lines=18> */
.L_x_9110:
[----:B------:R-:W-:-:S07]  /*2f40*/  MOV R40, R7 ;  /* 0x0000000700287202 */ /* 0x000fce0000000f00 */
.L_x_9111:
[----:B------:R-:W-:Y:S05]  /*2f50*/  BSYNC B2 ;  /* 0x0000000000027941 */ /* 0x000fea0003800000 */
.L_x_9109:
        /* <DEDUP_REMOVED lines=16> */
.L_x_9115:
[----:B------:R-:W-:Y:S05]  /*3060*/  BSYNC B3 ;  /* 0x0000000000037941 */ /* 0x000fea0003800000 */
.L_x_9114:
        /* <DEDUP_REMOVED lines=44> */
.L_x_9113:
[----:B------:R-:W-:Y:S05]  /*3330*/  BSYNC B2 ;  /* 0x0000000000027941 */ /* 0x000fea0003800000 */
.L_x_9112:
        /* <DEDUP_REMOVED lines=9> */
.L_x_9108:
[----:B------:R-:W-:Y:S05]  /*33d0*/  BSYNC B1 ;  /* 0x0000000000017941 */ /* 0x000fea0003800000 */
.L_x_9107:
        /* <DEDUP_REMOVED lines=18> */
.L_x_9119:
[----:B------:R-:W-:-:S07]  /*3500*/  IMAD.MOV.U32 R39, RZ, RZ, R7 ;  /* 0x000000ffff277224 */ /* 0x000fce00078e0007 */
.L_x_9120:
[----:B------:R-:W-:Y:S05]  /*3510*/  BSYNC B2 ;  /* 0x0000000000027941 */ /* 0x000fea0003800000 */
.L_x_9118:
        /* <DEDUP_REMOVED lines=16> */
.L_x_9124:
[----:B------:R-:W-:Y:S05]  /*3620*/  BSYNC B3 ;  /* 0x0000000000037941 */ /* 0x000fea0003800000 */
.L_x_9123:
        /* <DEDUP_REMOVED lines=44> */
.L_x_9122:
[----:B------:R-:W-:Y:S05]  /*38f0*/  BSYNC B2 ;  /* 0x0000000000027941 */ /* 0x000fea0003800000 */
.L_x_9121:
        /* <DEDUP_REMOVED lines=9> */
.L_x_9117:
[----:B------:R-:W-:Y:S05]  /*3990*/  BSYNC B1 ;  /* 0x0000000000017941 */ /* 0x000fea0003800000 */
.L_x_9116:
        /* <DEDUP_REMOVED lines=17> */
[----:B------:R-:W-:-:S05]  /*3ab0*/  LOP3.LUT R49, R45, 0xff, RZ, 0xc0, !PT ;  /* 0x000000ff2d317812 */ /* 0x000fca00078ec0ff */
[----:B------:R-:W-:Y:S01]  /*3ac0*/  IMAD R48, R49, 0x100, R48 ;  /* 0x0000010031307824 */ /* 0x000fe200078e0230 */
[----:B------:R-:W-:Y:S01]  /*3ad0*/  LOP3.LUT R49, R44, 0xff, RZ, 0xc0, !PT ;  /* 0x000000ff2c317812 */ /* 0x000fe200078ec0ff */
[----:B0-----:R-:W-:-:S03]  /*3ae0*/  IMAD.WIDE.U32 R46, R57, 0x4, R46 ;  /* 0x00000004392e7825 */ /* 0x001fc600078e002e */
[----:B------:R-:W-:-:S05]  /*3af0*/  IADD3 R49, R48, R49, RZ ;  /* 0x0000003130317210 */ /* 0x000fca0007ffe0ff */
[----:B------:R0:W-:Y:S02]  /*3b00*/  STG.E desc[UR6][R46.64], R49 ;  /* 0x000000312e007986 */ /* 0x0001e4000c101906 */
.L_x_9126:
[----:B------:R-:W-:Y:S05]  /*3b10*/  BSYNC B1 ;  /* 0x0000000000017941 */ /* 0x000fea0003800000 */
.L_x_9125:
        /* <DEDUP_REMOVED lines=40> */
.L_x_9142:
        /* <DEDUP_REMOVED lines=17> */
[----:B------:R-:W-:Y:S01]  /*3eb0*/  VIADD R54, R54, 0xffffffff ;  /* 0xffffffff36367836 */ /* 0x000fe20000000000 */
[----:B------:R-:W1:Y:S01]  /*3ec0*/  LDC.64 R46, c[0x0][0x2b8] ;  /* 0x0000ae00ff2e7b82 */ /* 0x000e620000000a00 */
[----:B------:R-:W-:Y:S02]  /*3ed0*/  FSEL R57, R57, RZ, !P2 ;  /* 0x000000ff39397208 */ /* 0x000fe40005000000 */
[----:B------:R-:W-:Y:S01]  /*3ee0*/  IMAD R54, R54, R55, RZ ;  /* 0x0000003736367224 */ /* 0x000fe200078e02ff */
[----:B------:R-:W-:Y:S02]  /*3ef0*/  LOP3.LUT R42, R0, 0x1f, RZ, 0xc0, !PT ;  /* 0x0000001f002a7812 */ /* 0x000fe400078ec0ff */
[C---:B------:R-:W-:Y:S01]  /*3f00*/  FADD.FTZ R35, -R57.reuse, R35 ;  /* 0x0000002339237221 */ /* 0x040fe20000010100 */
[C---:B------:R-:W-:Y:S01]  /*3f10*/  FADD.FTZ R53, -R57.reuse, R33 ;  /* 0x0000002139357221 */ /* 0x040fe20000010100 */
[----:B------:R-:W-:Y:S01]  /*3f20*/  SHF.R.S32.HI R49, RZ, 0x1f, R54 ;  /* 0x0000001fff317819 */ /* 0x000fe20000011436 */
[C---:B------:R-:W-:Y:S01]  /*3f30*/  FADD.FTZ R36, -R57.reuse, R36 ;  /* 0x0000002439247221 */ /* 0x040fe20000010100 */
[C---:B------:R-:W-:Y:S01]  /*3f40*/  FADD.FTZ R33, -R57.reuse, R34 ;  /* 0x0000002239217221 */ /* 0x040fe20000010100 */
[----:B------:R-:W-:Y:S01]  /*3f50*/  FADD.FTZ R55, -R57, R37 ;  /* 0x0000002539377221 */ /* 0x000fe20000010100 */
[----:B0-----:R-:W-:Y:S01]  /*3f60*/  LEA.HI R61, R49, R54, RZ, 0x2 ;  /* 0x00000036313d7211 */ /* 0x001fe200078f10ff */
[C---:B------:R-:W-:Y:S01]  /*3f70*/  FADD.FTZ R59, -R57.reuse, R32 ;  /* 0x00000020393b7221 */ /* 0x040fe20000010100 */
[----:B------:R-:W-:Y:S01]  /*3f80*/  FADD.FTZ R49, -R57, R38 ;  /* 0x0000002639317221 */ /* 0x000fe20000010100 */
[C---:B------:R-:W-:Y:S01]  /*3f90*/  FMUL.FTZ R34, R56.reuse, R35 ;  /* 0x0000002338227220 */ /* 0x040fe20000410000 */
[----:B------:R-:W-:Y:S01]  /*3fa0*/  LEA.HI.SX32 R61, R61, R42, 0x1e ;  /* 0x0000002a3d3d7211 */ /* 0x000fe200078ff2ff */
[C---:B------:R-:W-:Y:S01]  /*3fb0*/  FMUL.FTZ R32, R56.reuse, R53 ;  /* 0x0000003538207220 */ /* 0x040fe20000410000 */
[C---:B------:R-:W-:Y:S01]  /*3fc0*/  FMUL.FTZ R53, R56.reuse, R36 ;  /* 0x0000002438357220 */ /* 0x040fe20000410000 */
[C---:B------:R-:W-:Y:S01]  /*3fd0*/  FMUL.FTZ R36, R56.reuse, R55 ;  /* 0x0000003738247220 */ /* 0x040fe20000410000 */
[----:B------:R-:W-:Y:S01]  /*3fe0*/  IADD3 R35, R61, 0x20, RZ ;  /* 0x000000203d237810 */ /* 0x000fe20007ffe0ff */
[----:B------:R-:W-:Y:S01]  /*3ff0*/  FADD.FTZ R39, -R57, R39 ;  /* 0x0000002739277221 */ /* 0x000fe20000010100 */
        /* <DEDUP_REMOVED lines=13> */
[----:B------:R-:W-:Y:S02]  /*40d0*/  FFMA.FTZ R36, R20, R53, R12 ;  /* 0x0000003514247223 */ /* 0x000fe4000001000c */
[----:B------:R1:W-:Y:S04]  /*40e0*/  STG.E.128 desc[UR6][R48.64], R32 ;  /* 0x0000002030007986 */ /* 0x0003e8000c101d06 */
[----:B------:R1:W-:Y:S02]  /*40f0*/  STG.E.128 desc[UR6][R46.64], R36 ;  /* 0x000000242e007986 */ /* 0x0003e4000c101d06 */
.L_x_9129:
[----:B------:R-:W-:Y:S05]  /*4100*/  BSYNC B1 ;  /* 0x0000000000017941 */ /* 0x000fea0003800000 */
.L_x_9128:
[----:B-1----:R-:W1:Y:S02]  /*4110*/  LDC.64 R32, c[0x0][0x210] ;  /* 0x00008400ff207b82 */ /* 0x002e640000000a00 */
[----:B-1----:R-:W-:-:S05]  /*4120*/  IMAD R52, R32, 0x4, R52 ;  /* 0x0000000420347824 */ /* 0x002fca00078e0234 */
[----:B------:R-:W-:-:S13]  /*4130*/  ISETP.GE.AND P0, PT, R52, R33, PT ;  /* 0x000000213400720c */ /* 0x000fda0003f06270 */
[----:B------:R-:W-:Y:S05]  /*4140*/  @!P0 BRA `(.L_x_9130) ;  /* 0xffffffc400b88947 */ /* 0x000fea000383ffff */
[----:B------:R-:W-:Y:S05]  /*4150*/  BSYNC B0 ;  /* 0x0000000000007941 */ /* 0x000fea0003800000 */
.L_x_9050:
[----:B------:R-:W-:Y:S05]  /*4160*/  EXIT ;  /* 0x000000000000794d */ /* 0x000fea0003800000 */
.L_x_9127:
        /* <DEDUP_REMOVED lines=8> */
.L_x_9132:
[----:B------:R-:W-:Y:S05]  /*41f0*/  BSYNC B1 ;  /* 0x0000000000017941 */ /* 0x000fea0003800000 */
.L_x_9131:
        /* <DEDUP_REMOVED lines=8> */
.L_x_9133:
[----:B------:R-:W-:Y:S01]  /*4280*/  HFMA2.MMA R56, -RZ, RZ, 0, 2.384185791015625e-07 ;  /* 0x00000004ff387435 */ /* 0x000fe200000001ff */
[----:B------:R-:W-:-:S04]  /*4290*/  FADD.FTZ R59, R58, R46 ;  /* 0x0000002e3a3b7221 */ /* 0x000fc80000010000 */
[----:B------:R-:W-:-:S07]  /*42a0*/  IMAD.MOV.U32 R58, RZ, RZ, R59 ;  /* 0x000000ffff3a7224 */ /* 0x000fce00078e003b */
[----:B------:R-:W-:Y:S05]  /*42b0*/  WARPSYNC.COLLECTIVE R48, `(.L_x_9134) ;  /* 0x0000000030087348 */ /* 0x000fea0003c00000 */
[----:B------:R0:W1:Y:S02]  /*42c0*/  SHFL.BFLY P1, R46, R58, R56, R49 ;  /* 0x0c0000383a2e7389 */ /* 0x0000640000020031 */
[----:B01----:R-:W-:Y:S01]  /*42d0*/  ENDCOLLECTIVE ;  /* 0x000000000000791b */ /* 0x003fe20003800000 */
.L_x_9134:
[----:B------:R-:W-:Y:S01]  /*42e0*/  MOV R56, 0x8 ;  /* 0x0000000800387802 */ /* 0x000fe20000000f00 */
[----:B------:R-:W-:-:S04]  /*42f0*/  FADD.FTZ R60, R59, R46 ;  /* 0x0000002e3b3c7221 */ /* 0x000fc80000010000 */
[----:B------:R-:W-:-:S07]  /*4300*/  IMAD.MOV.U32 R58, RZ, RZ, R60 ;  /* 0x000000ffff3a7224 */ /* 0x000fce00078e003c */
[----:B------:R-:W-:Y:S05]  /*4310*/  WARPSYNC.COLLECTIVE R48, `(.L_x_9135) ;  /* 0x0000000030087348 */ /* 0x000fea0003c00000 */
[----:B------:R0:W1:Y:S02]  /*4320*/  SHFL.BFLY P1, R46, R58, R56, R49 ;  /* 0x0c0000383a2e7389 */ /* 0x0000640000020031 */
[----:B01----:R-:W-:Y:S01]  /*4330*/  ENDCOLLECTIVE ;  /* 0x000000000000791b */ /* 0x003fe20003800000 */
.L_x_9135:
[----:B------:R-:W-:Y:S01]  /*4340*/  HFMA2.MMA R56, -RZ, RZ, 0, 9.5367431640625e-07 ;  /* 0x00000010ff387435 */ /* 0x000fe200000001ff */
[----:B------:R-:W-:-:S04]  /*4350*/  FADD.FTZ R61, R60, R46 ;  /* 0x0000002e3c3d7221 */ /* 0x000fc80000010000 */
[----:B------:R-:W-:-:S07]  /*4360*/  IMAD.MOV.U32 R58, RZ, RZ, R61 ;  /* 0x000000ffff3a7224 */ /* 0x000fce00078e003d */
[----:B------:R-:W-:Y:S05]  /*4370*/  WARPSYNC.COLLECTIVE R48, `(.L_x_9136) ;  /* 0x0000000030087348 */ /* 0x000fea0003c00000 */
[----:B------:R0:W1:Y:S02]  /*4380*/  SHFL.BFLY P1, R46, R58, R56, R49 ;  /* 0x0c0000383a2e7389 */ /* 0x0000640000020031 */
[----:B01----:R-:W-:Y:S01]  /*4390*/  ENDCOLLECTIVE ;  /* 0x000000000000791b */ /* 0x003fe20003800000 */
.L_x_9136:
        /* <DEDUP_REMOVED lines=23> */
.L_x_9137:
[----:B------:R-:W-:Y:S01]  /*4510*/  HFMA2.MMA R56, -RZ, RZ, 0, 1.1920928955078125e-07 ;  /* 0x00000002ff387435 */ /* 0x000fe200000001ff */
[----:B------:R-:W-:-:S05]  /*4520*/  FADD.FTZ R59, R58, R46 ;  /* 0x0000002e3a3b7221 */ /* 0x000fca0000010000 */
[----:B------:R-:W-:-:S07]  /*4530*/  MOV R58, R59 ;  /* 0x0000003b003a7202 */ /* 0x000fce0000000f00 */
[----:B------:R-:W-:Y:S05]  /*4540*/  WARPSYNC.COLLECTIVE R48, `(.L_x_9138) ;  /* 0x0000000030087348 */ /* 0x000fea0003c00000 */
[----:B------:R0:W1:Y:S02]  /*4550*/  SHFL.BFLY P1, R46, R58, R56, R49 ;  /* 0x0c0000383a2e7389 */ /* 0x0000640000020031 */
[----:B01----:R-:W-:Y:S01]  /*4560*/  ENDCOLLECTIVE ;  /* 0x000000000000791b */ /* 0x003fe20003800000 */
.L_x_9138:
[----:B------:R-:W-:Y:S01]  /*4570*/  MOV R56, 0x4 ;  /* 0x0000000400387802 */ /* 0x000fe20000000f00 */
[----:B------:R-:W-:-:S04]  /*4580*/  FADD.FTZ R60, R59, R46 ;  /* 0x0000002e3b3c7221 */ /* 0x000fc80000010000 */
[----:B------:R-:W-:-:S07]  /*4590*/  IMAD.MOV.U32 R58, RZ, RZ, R60 ;  /* 0x000000ffff3a7224 */ /* 0x000fce00078e003c */
[----:B------:R-:W-:Y:S05]  /*45a0*/  WARPSYNC.COLLECTIVE R48, `(.L_x_9139) ;  /* 0x0000000030087348 */ /* 0x000fea0003c00000 */
[----:B------:R0:W1:Y:S02]  /*45b0*/  SHFL.BFLY P1, R46, R58, R56, R49 ;  /* 0x0c0000383a2e7389 */ /* 0x0000640000020031 */
[----:B01----:R-:W-:Y:S01]  /*45c0*/  ENDCOLLECTIVE ;  /* 0x000000000000791b */ /* 0x003fe20003800000 */
.L_x_9139:
[----:B------:R-:W-:Y:S02]  /*45d0*/  IMAD.MOV.U32 R56, RZ, RZ, 0x8 ;  /* 0x00000008ff387424 */ /* 0x000fe400078e00ff */
[----:B------:R-:W-:-:S05]  /*45e0*/  FADD.FTZ R61, R60, R46 ;  /* 0x0000002e3c3d7221 */ /* 0x000fca0000010000 */
[----:B------:R-:W-:-:S07]  /*45f0*/  MOV R58, R61 ;  /* 0x0000003d003a7202 */ /* 0x000fce0000000f00 */
[----:B------:R-:W-:Y:S05]  /*4600*/  WARPSYNC.COLLECTIVE R48, `(.L_x_9140) ;  /* 0x0000000030087348 */ /* 0x000fea0003c00000 */
[----:B------:R0:W1:Y:S02]  /*4610*/  SHFL.BFLY P1, R46, R58, R56, R49 ;  /* 0x0c0000383a2e7389 */ /* 0x0000640000020031 */
[----:B01----:R-:W-:Y:S01]  /*4620*/  ENDCOLLECTIVE ;  /* 0x000000000000791b */ /* 0x003fe20003800000 */
.L_x_9140:
[----:B------:R-:W-:Y:S01]  /*4630*/  HFMA2.MMA R56, -RZ, RZ, 0, 9.5367431640625e-07 ;  /* 0x00000010ff387435 */ /* 0x000fe200000001ff */
[----:B------:R-:W-:-:S05]  /*4640*/  FADD.FTZ R61, R61, R46 ;  /* 0x0000002e3d3d7221 */ /* 0x000fca0000010000 */
[----:B------:R-:W-:-:S07]  /*4650*/  MOV R58, R61 ;  /* 0x0000003d003a7202 */ /* 0x000fce0000000f00 */
[----:B------:R-:W-:Y:S05]  /*4660*/  WARPSYNC.COLLECTIVE R48, `(.L_x_9141) ;  /* 0x0000000030087348 */ /* 0x000fea0003c00000 */
[----:B------:R0:W1:Y:S02]  /*4670*/  SHFL.BFLY P1, R46, R58, R56, R49 ;  /* 0x0c0000383a2e7389 */ /* 0x0000640000020031 */
[----:B01----:R-:W-:Y:S01]  /*4680*/  ENDCOLLECTIVE ;  /* 0x000000000000791b */ /* 0x003fe20003800000 */
.L_x_9141:
[----:B------:R-:W-:Y:S05]  /*4690*/  BRA `(.L_x_9142) ;  /* 0xfffffff400c07947 */ /* 0x000fea000383ffff */
.L_x_9143:
        /* <DEDUP_REMOVED lines=14> */
.L_x_9651:


//--------------------- .text._ZN10layer_norm13ln_fwd_kernelINS_13Kernel_traitsIfffffjLj256ELj1ELj4ELj1ELj16ENS_18Kernel_traits_baseILj256EfffffjLj128EEEEELb1ELb1ELb0ELb0EEEvNS_9FwdParamsE --------------------------
	.section	.text._ZN10layer_norm13ln_fwd_kernelINS_13Kernel_traitsIfffffjLj256ELj1ELj4ELj1ELj16ENS_18Kernel_traits_baseILj256EfffffjLj128EEEEELb1ELb1ELb0ELb0EEEvNS_9FwdParamsE,"ax",@progbits
	.align	128
        .global         _ZN10layer_norm13ln_fwd_kernelINS_13Kernel_traitsIfffffjLj256ELj1ELj4ELj1ELj16ENS_18Kernel_traits_baseILj256EfffffjLj128EEEEELb1ELb1ELb0ELb0EEEvNS_9FwdParamsE
        .type           _ZN10layer_norm13ln_fwd_kernelINS_13Kernel_traitsIfffffjLj256ELj1ELj4ELj1ELj16ENS_18Kernel_traits_baseILj256EfffffjLj128EEEEELb1ELb1ELb0ELb0EEEvNS_9FwdParamsE,@function
        .size           _ZN10layer_norm13ln_fwd_kernelINS_13Kernel_traitsIfffffjLj256ELj1ELj4ELj1ELj16ENS_18Kernel_traits_baseILj256EfffffjLj128EEEEELb1ELb1ELb0ELb0EEEvNS_9FwdParamsE,(.L_x_9652 - _ZN10layer_norm13ln_fwd_kernelINS_13Kernel_traitsIfffffjLj256ELj1ELj4ELj1ELj16ENS_18Kernel_traits_baseILj256EfffffjLj128EEEEELb1ELb1ELb0ELb0EEEvNS_9FwdParamsE)
        .other          _ZN10layer_norm13ln_fwd_kernelINS_13Kernel_traitsIfffffjLj256ELj1ELj4ELj1ELj16ENS_18Kernel_traits_baseILj256EfffffjLj128EEEEELb1ELb1ELb0ELb0EEEvNS_9FwdParamsE,@"STO_CUDA_ENTRY STV_DEFAULT"
_ZN10layer_norm13ln_fwd_kernelINS_13Kernel_traitsIfffffjLj256ELj1ELj4ELj1ELj16ENS_18Kernel_traits_baseILj256EfffffjLj128EEEEELb1ELb1ELb0ELb0EEEvNS_9FwdParamsE:
.text._ZN10layer_norm13ln_fwd_kernelINS_13Kernel_traitsIfffffjLj256ELj1ELj4ELj1ELj16ENS_18Kernel_traits_baseILj256EfffffjLj128EEEEELb1ELb1ELb0ELb0EEEvNS_9FwdParamsE:
[----:B------:R-:W-:Y:S01]  /*0000*/  LDC R1, c[0x0][0x28] ;  /* 0x00000a00ff017b82 */ /* 0x000fe20000000800 */
[----:B------:R-:W-:Y:S01]  /*0010*/  ULDC.U8 UR4, c[0x0][0x2f4] ;  /* 0x0000bd0000047ab9 */ /* 0x000fe20000000000 */
[----:B------:R-:W-:Y:S01]  /*0020*/  ULDC.64 UR12, c[0x0][0x2e0] ;  /* 0x0000b800000c7ab9 */ /* 0x000fe20000000a00 */
[----:B------:R-:W-:Y:S01]  /*0030*/  UISETP.NE.AND UP0, UPT, UR4, URZ, UPT ;  /* 0x0000003f0400728c */ /* 0x000fe2000bf05270 */
[----:B------:R-:W-:Y:S01]  /*0040*/  MOV R2, UR12 ;  /* 0x0000000c00027c02 */ /* 0x000fe20008000f00 */
[----:B------:R-:W-:Y:S01]  /*0050*/  IMAD.U32 R3, RZ, RZ, UR13 ;  /* 0x0000000dff037e24 */ /* 0x000fe2000f8e00ff */
[----:B------:R-:W-:Y:S01]  /*0060*/  ULDC.64 UR4, c[0x0][0x2e8] ;  /* 0x0000ba0000047ab9 */ /* 0x000fe20000000a00 */
[----:B------:R-:W-:Y:S01]  /*0070*/  ULDC.64 UR10, c[0x0][0x208] ;  /* 0x00008200000a7ab9 */ /* 0x000fe20000000a00 */
[----:B------:R-:W0:Y:S01]  /*0080*/  S2R R49, SR_TID.X ;  /* 0x0000000000317919 */ /* 0x000e220000002100 */
[----:B------:R-:W-:Y:S01]  /*0090*/  PLOP3.LUT P0, PT, PT, PT, UP0, 0x80, 0x0 ;  /* 0x000000000000781c */ /* 0x000fe20003f0f008 */
[----:B------:R-:W1:Y:S04]  /*00a0*/  LDC R9, c[0x0][0x218] ;  /* 0x00008600ff097b82 */ /* 0x000e680000000800 */
[----:B------:R-:W-:Y:S01]  /*00b0*/  @UP0 UMOV UR6, UR4 ;  /* 0x0000000400060c82 */ /* 0x000fe20008000000 */
[----:B------:R-:W-:Y:S01]  /*00c0*/  @UP0 UMOV UR7, UR5 ;  /* 0x0000000500070c82 */ /* 0x000fe20008000000 */
[----:B------:R-:W-:Y:S01]  /*00d0*/  MOV R4, UR6 ;  /* 0x0000000600047c02 */ /* 0x000fe20008000f00 */
[----:B------:R-:W-:Y:S01]  /*00e0*/  IMAD.U32 R5, RZ, RZ, UR7 ;  /* 0x00000007ff057e24 */ /* 0x000fe2000f8e00ff */
[----:B------:R-:W2:Y:S01]  /*00f0*/  S2R R6, SR_CTAID.X ;  /* 0x0000000000067919 */ /* 0x000ea20000002500 */
[----:B------:R-:W-:-:S03]  /*0100*/  @UP0 ULDC UR16, c[0x0][0x2f0] ;  /* 0x0000bc0000100ab9 */ /* 0x000fc60000000800 */
[----:B------:R-:W3:Y:S04]  /*0110*/  @P0 LDG.E.64 R2, desc[UR10][R2.64] ;  /* 0x0000000a02020981 */ /* 0x000ee8000c1e1b00 */
[----:B------:R-:W4:Y:S01]  /*0120*/  @P0 LDG.E.64 R4, desc[UR10][R4.64] ;  /* 0x0000000a04040981 */ /* 0x000f22000c1e1b00 */
[----:B------:R-:W-:Y:S01]  /*0130*/  ULDC UR8, c[0x0][0x0] ;  /* 0x0000000000087ab9 */ /* 0x000fe20000000800 */
[----:B------:R-:W-:Y:S01]  /*0140*/  BSSY B0, `(.L_x_9144) ;  /* 0x0000026000007945 */ /* 0x000fe20003800000 */
[----:B-1----:R-:W-:-:S04]  /*0150*/  SHF.R.S32.HI R0, RZ, 0x1f, R9 ;  /* 0x0000001fff007819 */ /* 0x002fc80000011409 */
[----:B------:R-:W-:Y:S02]  /*0160*/  LEA.HI R0, R0, R9, RZ, 0x2 ;  /* 0x0000000900007211 */ /* 0x000fe400078f10ff */
[----:B0-----:R-:W-:Y:S02]  /*0170*/  LOP3.LUT R7, R49, 0x1f, RZ, 0xc0, !PT ;  /* 0x0000001f31077812 */ /* 0x001fe400078ec0ff */
[----:B------:R-:W-:Y:S02]  /*0180*/  SHF.R.U32.HI R51, RZ, 0x5, R49 ;  /* 0x00000005ff337819 */ /* 0x000fe40000011631 */
[----:B------:R-:W-:-:S04]  /*0190*/  LOP3.LUT R9, R7, 0x1f, RZ, 0x3c, !PT ;  /* 0x0000001f07097812 */ /* 0x000fc800078e3cff */
[----:B------:R-:W-:Y:S01]  /*01a0*/  LEA.HI.SX32 R0, R0, R9, 0x1e ;  /* 0x0000000900007211 */ /* 0x000fe200078ff2ff */
[C---:B--2---:R-:W-:Y:S01]  /*01b0*/  IMAD R49, R6.reuse, UR8, R49 ;  /* 0x0000000806317c24 */ /* 0x044fe2000f8e0231 */
[----:B------:R-:W-:Y:S02]  /*01c0*/  LEA R51, R6, R51, 0x2 ;  /* 0x0000003306337211 */ /* 0x000fe400078e10ff */
[C---:B------:R-:W-:Y:S02]  /*01d0*/  LOP3.LUT P1, RZ, R0.reuse, 0xffffffe0, RZ, 0xc0, !PT ;  /* 0xffffffe000ff7812 */ /* 0x040fe4000782c0ff */
[----:B------:R-:W-:-:S04]  /*01e0*/  ISETP.GE.U32.AND P4, PT, R0, 0x40, PT ;  /* 0x000000400000780c */ /* 0x000fc80003f86070 */
[----:B------:R-:W-:Y:S02]  /*01f0*/  P2R R52, PR, RZ, 0x10 ;  /* 0x00000010ff347803 */ /* 0x000fe40000000000 */
[----:B---3--:R-:W-:Y:S02]  /*0200*/  @P0 R2UR UR13, R3 ;  /* 0x00000000030d02ca */ /* 0x008fe400000e0000 */
[----:B------:R-:W-:Y:S02]  /*0210*/  @P0 R2UR UR12, R2 ;  /* 0x00000000020c02ca */ /* 0x000fe400000e0000 */
[----:B----4-:R-:W-:Y:S02]  /*0220*/  @P0 R2UR UR6, R4 ;  /* 0x00000000040602ca */ /* 0x010fe400000e0000 */
[----:B------:R-:W-:-:S07]  /*0230*/  @P0 R2UR UR7, R5 ;  /* 0x00000000050702ca */ /* 0x000fce00000e0000 */
[----:B------:R-:W-:Y:S02]  /*0240*/  UIADD3 UR9, UR13, -0x126145ec, URZ ;  /* 0xed9eba140d097890 */ /* 0x000fe4000fffe03f */
[----:B------:R-:W-:Y:S02]  /*0250*/  UIADD3 UR14, UR13, -0x24c28bd8, URZ ;  /* 0xdb3d74280d0e7890 */ /* 0x000fe4000fffe03f */
[----:B------:R-:W-:Y:S02]  /*0260*/  @UP0 UIADD3 UR4, UP1, UR6, UR16, URZ ;  /* 0x0000001006040290 */ /* 0x000fe4000ff3e03f */
[----:B------:R-:W-:Y:S02]  /*0270*/  UIADD3 UR15, UR13, -0x695add53, URZ ;  /* 0x96a522ad0d0f7890 */ /* 0x000fe4000fffe03f */
[----:B------:R-:W-:Y:S01]  /*0280*/  @UP0 UIADD3.X UR5, URZ, UR7, URZ, UP1, !UPT ;  /* 0x000000073f050290 */ /* 0x000fe20008ffe43f */
[----:B------:R-:W-:Y:S11]  /*0290*/  @!P1 BRA `(.L_x_9145) ;  /* 0x0000000000409947 */ /* 0x000ff60003800000 */
        /* <DEDUP_REMOVED lines=16> */
.L_x_9145:
[----:B------:R-:W-:Y:S05]  /*03a0*/  BSYNC B0 ;  /* 0x0000000000007941 */ /* 0x000fea0003800000 */
.L_x_9144:
        /* <DEDUP_REMOVED lines=17> */
.L_x_9147:
[----:B------:R-:W-:Y:S05]  /*04c0*/  BSYNC B0 ;  /* 0x0000000000007941 */ /* 0x000fea0003800000 */
.L_x_9146:
[----:B------:R-:W-:Y:S01]  /*04d0*/  ULDC UR6, c[0x0][0x214] ;  /* 0x0000850000067ab9 */ /* 0x000fe20000000800 */
[----:B------:R-:W-:Y:S01]  /*04e0*/  UIADD3 UR21, UR13, 0x1fd5c5a3, URZ ;  /* 0x1fd5c5a30d157890 */ /* 0x000fe2000fffe03f */
[----:B------:R-:W-:Y:S01]  /*04f0*/  ISETP.GE.AND P0, PT, R51, UR6, PT ;  /* 0x0000000633007c0c */ /* 0x000fe2000bf06270 */
[----:B------:R-:W-:-:S12]  /*0500*/  UIADD3 UR20, UR13, 0x76cf5d0a, URZ ;  /* 0x76cf5d0a0d147890 */ /* 0x000fd8000fffe03f */
[----:B------:R-:W-:Y:S05]  /*0510*/  @P0 EXIT ;  /* 0x000000000000094d */ /* 0x000fea0003800000 */
[----:B------:R-:W-:Y:S01]  /*0520*/  USHF.R.U64 UR17, UR4, 0x2, UR5 ;  /* 0x0000000204117899 */ /* 0x000fe20008001205 */
[----:B01----:R-:W-:Y:S01]  /*0530*/  IMAD.HI.U32 R2, R49, -0x326172a9, RZ ;  /* 0xcd9e8d5731027827 */ /* 0x003fe200078e00ff */
[----:B------:R-:W-:Y:S01]  /*0540*/  USHF.R.U32.HI UR8, URZ, 0x2, UR5 ;  /* 0x000000023f087899 */ /* 0x000fe20008011605 */
[----:B------:R-:W-:Y:S01]  /*0550*/  BSSY B0, `(.L_x_9148) ;  /* 0x00003ad000007945 */ /* 0x000fe20003800000 */
[----:B------:R-:W-:Y:S01]  /*0560*/  UIMAD.WIDE.U32 UR6, UR17, -0x2daee0ad, URZ ;  /* 0xd2511f53110678a5 */ /* 0x000fe2000f8e003f */
[----:B------:R-:W-:Y:S01]  /*0570*/  IMAD.U32 R3, RZ, RZ, UR12 ;  /* 0x0000000cff037e24 */ /* 0x000fe2000f8e00ff */
[----:B------:R-:W-:Y:S02]  /*0580*/  UIMAD UR16, UR17, -0x2daee0ad, URZ ;  /* 0xd2511f53111078a4 */ /* 0x000fe4000f8e023f */
[----:B------:R-:W-:Y:S02]  /*0590*/  ULOP3.LUT UR5, UR7, UR13, URZ, 0x3c, !UPT ;  /* 0x0000000d07057292 */ /* 0x000fe4000f8e3c3f */
[----:B------:R-:W-:Y:S01]  /*05a0*/  LOP3.LUT R2, R2, UR8, R3, 0x96, !PT ;  /* 0x0000000802027c12 */ /* 0x000fe2000f8e9603 */
[----:B------:R-:W-:Y:S01]  /*05b0*/  UIADD3 UR23, UR13, -0x4498517b, URZ ;  /* 0xbb67ae850d177890 */ /* 0x000fe2000fffe03f */
[----:B------:R-:W-:Y:S01]  /*05c0*/  MOV R4, UR16 ;  /* 0x0000001000047c02 */ /* 0x000fe20008000f00 */
[----:B------:R-:W-:-:S02]  /*05d0*/  UIMAD.WIDE.U32 UR6, UR5, -0x326172a9, URZ ;  /* 0xcd9e8d57050678a5 */ /* 0x000fc4000f8e003f */
[C---:B------:R-:W-:Y:S01]  /*05e0*/  IMAD.HI.U32 R3, R2.reuse, -0x2daee0ad, RZ ;  /* 0xd2511f5302037827 */ /* 0x040fe200078e00ff */
[----:B------:R-:W-:Y:S02]  /*05f0*/  UIADD3 UR22, UR12, -0x61c88647, URZ ;  /* 0x9e3779b90c167890 */ /* 0x000fe4000fffe03f */
[----:B------:R-:W-:Y:S01]  /*0600*/  UIMAD UR5, UR5, -0x326172a9, URZ ;  /* 0xcd9e8d57050578a4 */ /* 0x000fe2000f8e023f */
[----:B------:R-:W-:Y:S01]  /*0610*/  IMAD.U32 R6, RZ, RZ, UR7 ;  /* 0x00000007ff067e24 */ /* 0x000fe2000f8e00ff */
[----:B------:R-:W-:Y:S01]  /*0620*/  LOP3.LUT R4, R3, UR23, R4, 0x96, !PT ;  /* 0x0000001703047c12 */ /* 0x000fe2000f8e9604 */
[----:B------:R-:W-:Y:S01]  /*0630*/  IMAD R3, R49, -0x326172a9, RZ ;  /* 0xcd9e8d5731037824 */ /* 0x000fe200078e02ff */
[----:B------:R-:W-:Y:S01]  /*0640*/  UIADD3 UR24, UR12, 0x3c6ef372, URZ ;  /* 0x3c6ef3720c187890 */ /* 0x000fe2000fffe03f */
[----:B------:R-:W-:Y:S01]  /*0650*/  IMAD R2, R2, -0x2daee0ad, RZ ;  /* 0xd2511f5302027824 */ /* 0x000fe200078e02ff */
[----:B------:R-:W-:Y:S01]  /*0660*/  UIADD3 UR26, UR13, 0x32370b8f, URZ ;  /* 0x32370b8f0d1a7890 */ /* 0x000fe2000fffe03f */
[----:B------:R-:W-:Y:S01]  /*0670*/  IMAD.HI.U32 R5, R4, -0x326172a9, RZ ;  /* 0xcd9e8d5704057827 */ /* 0x000fe200078e00ff */
[----:B------:R-:W-:Y:S01]  /*0680*/  LOP3.LUT R3, R6, UR22, R3, 0x96, !PT ;  /* 0x0000001606037c12 */ /* 0x000fe2000f8e9603 */
[----:B------:R-:W-:Y:S01]  /*0690*/  UIADD3 UR25, UR12, -0x255992d5, URZ ;  /* 0xdaa66d2b0c197890 */ /* 0x000fe2000fffe03f */
[----:B------:R-:W-:Y:S01]  /*06a0*/  MOV R6, UR5 ;  /* 0x0000000500067c02 */ /* 0x000fe20008000f00 */
[----:B------:R-:W-:Y:S01]  /*06b0*/  IMAD R4, R4, -0x326172a9, RZ ;  /* 0xcd9e8d5704047824 */ /* 0x000fe200078e02ff */
[----:B------:R-:W-:Y:S01]  /*06c0*/  UIADD3 UR27, UR12, 0x78dde6e4, URZ ;  /* 0x78dde6e40c1b7890 */ /* 0x000fe2000fffe03f */
[----:B------:R-:W-:Y:S01]  /*06d0*/  IMAD.HI.U32 R7, R3, -0x2daee0ad, RZ ;  /* 0xd2511f5303077827 */ /* 0x000fe200078e00ff */
[----:B------:R-:W-:Y:S01]  /*06e0*/  LOP3.LUT R5, R5, UR24, R6, 0x96, !PT ;  /* 0x0000001805057c12 */ /* 0x000fe2000f8e9606 */
[----:B------:R-:W-:-:S02]  /*06f0*/  UIADD3 UR29, UR13, -0x56f99767, URZ ;  /* 0xa90668990d1d7890 */ /* 0x000fc4000fffe03f */
[----:B------:R-:W-:Y:S01]  /*0700*/  IMAD R6, R3, -0x2daee0ad, RZ ;  /* 0xd2511f5303067824 */ /* 0x000fe200078e02ff */
[----:B------:R-:W-:Y:S01]  /*0710*/  LOP3.LUT R2, R7, UR20, R2, 0x96, !PT ;  /* 0x0000001407027c12 */ /* 0x000fe2000f8e9602 */
[----:B------:R-:W-:Y:S01]  /*0720*/  IMAD.HI.U32 R7, R5, -0x2daee0ad, RZ ;  /* 0xd2511f5305077827 */ /* 0x000fe200078e00ff */
[----:B------:R-:W-:Y:S02]  /*0730*/  UIADD3 UR28, UR12, 0x1715609d, URZ ;  /* 0x1715609d0c1c7890 */ /* 0x000fe4000fffe03f */
[----:B------:R-:W-:Y:S01]  /*0740*/  UIADD3 UR30, UR12, -0x4ab325aa, URZ ;  /* 0xb54cda560c1e7890 */ /* 0x000fe2000fffe03f */
[C---:B------:R-:W-:Y:S01]  /*0750*/  IMAD.HI.U32 R3, R2.reuse, -0x326172a9, RZ ;  /* 0xcd9e8d5702037827 */ /* 0x040fe200078e00ff */
[----:B------:R-:W-:Y:S01]  /*0760*/  LOP3.LUT R6, R7, UR26, R6, 0x96, !PT ;  /* 0x0000001a07067c12 */ /* 0x000fe2000f8e9606 */
[----:B------:R-:W-:Y:S02]  /*0770*/  UIADD3 UR31, UR13, 0x646e171e, URZ ;  /* 0x646e171e0d1f7890 */ /* 0x000fe4000fffe03f */
        /* <DEDUP_REMOVED lines=9> */
[----:B------:R-:W-:Y:S01]  /*0810*/  ULOP3.LUT UR4, UR4, 0x3, URZ, 0xc0, !UPT ;  /* 0x0000000304047892 */ /* 0x000fe2000f8ec03f */
[----:B------:R-:W-:Y:S01]  /*0820*/  IMAD.HI.U32 R32, R2, -0x2daee0ad, RZ ;  /* 0xd2511f5302207827 */ /* 0x000fe200078e00ff */
[----:B------:R-:W-:Y:S01]  /*0830*/  LOP3.LUT R4, R4, UR9, R5, 0x96, !PT ;  /* 0x0000000904047c12 */ /* 0x000fe2000f8e9605 */
[----:B------:R-:W-:Y:S01]  /*0840*/  ULDC.64 UR6, c[0x0][0x270] ;  /* 0x00009c0000067ab9 */ /* 0x000fe20000000a00 */
[----:B------:R-:W-:Y:S01]  /*0850*/  ULDC UR35, c[0x0][0x218] ;  /* 0x0000860000237ab9 */ /* 0x000fe20000000800 */
[----:B------:R-:W-:Y:S01]  /*0860*/  IMAD R5, R3, -0x2daee0ad, RZ ;  /* 0xd2511f5303057824 */ /* 0x000fe200078e02ff */
[----:B------:R-:W-:Y:S01]  /*0870*/  UISETP.NE.U32.AND UP0, UPT, UR6, URZ, UPT ;  /* 0x0000003f0600728c */ /* 0x000fe2000bf05070 */
[----:B------:R-:W-:Y:S01]  /*0880*/  IMAD R6, R6, -0x326172a9, RZ ;  /* 0xcd9e8d5706067824 */ /* 0x000fe200078e02ff */
[----:B------:R-:W-:Y:S01]  /*0890*/  MOV R48, UR4 ;  /* 0x0000000400307c02 */ /* 0x000fe20008000f00 */
[----:B------:R-:W-:Y:S01]  /*08a0*/  IMAD.HI.U32 R3, R4, -0x326172a9, RZ ;  /* 0xcd9e8d5704037827 */ /* 0x000fe200078e00ff */
[----:B------:R-:W-:Y:S01]  /*08b0*/  LOP3.LUT R5, R32, UR29, R5, 0x96, !PT ;  /* 0x0000001d20057c12 */ /* 0x000fe2000f8e9605 */
[----:B------:R-:W-:-:S02]  /*08c0*/  UISETP.NE.AND.EX UP0, UPT, UR7, URZ, UPT, UP0 ;  /* 0x0000003f0700728c */ /* 0x000fc4000bf05300 */
[----:B------:R-:W-:Y:S01]  /*08d0*/  IMAD R4, R4, -0x326172a9, RZ ;  /* 0xcd9e8d5704047824 */ /* 0x000fe200078e02ff */
[----:B------:R-:W-:Y:S01]  /*08e0*/  LOP3.LUT R3, R3, UR28, R6, 0x96, !PT ;  /* 0x0000001c03037c12 */ /* 0x000fe2000f8e9606 */
[----:B------:R-:W-:Y:S01]  /*08f0*/  IMAD.HI.U32 R7, R5, -0x326172a9, RZ ;  /* 0xcd9e8d5705077827 */ /* 0x000fe200078e00ff */
[----:B------:R-:W-:Y:S01]  /*0900*/  ULDC.U8 UR18, c[0x0][0x2a0] ;  /* 0x0000a80000127ab9 */ /* 0x000fe20000000000 */
        /* <DEDUP_REMOVED lines=16> */
[----:B------:R-:W-:Y:S02]  /*0a10*/  LOP3.LUT R50, R6, UR33, R5, 0x96, !PT ;  /* 0x0000002106327c12 */ /* 0x000fe4000f8e9605 */
[----:B------:R-:W-:Y:S01]  /*0a20*/  MOV R6, UR17 ;  /* 0x0000001100067c02 */ /* 0x000fe20008000f00 */
[----:B------:R-:W-:Y:S01]  /*0a30*/  ULDC.64 UR16, c[0x0][0x240] ;  /* 0x0000900000107ab9 */ /* 0x000fe20000000a00 */
[----:B------:R-:W-:Y:S01]  /*0a40*/  LOP3.LUT R4, R3, UR14, R7, 0x96, !PT ;  /* 0x0000000e03047c12 */ /* 0x000fe2000f8e9607 */
[----:B------:R-:W-:-:S04]  /*0a50*/  IMAD.HI.U32 R3, R50, -0x2daee0ad, RZ ;  /* 0xd2511f5332037827 */ /* 0x000fc800078e00ff */
[----:B------:R-:W-:Y:S01]  /*0a60*/  IMAD R7, R32, -0x326172a9, RZ ;  /* 0xcd9e8d5720077824 */ /* 0x000fe200078e02ff */
[----:B------:R-:W-:Y:S01]  /*0a70*/  LOP3.LUT R2, R3, UR15, R2, 0x96, !PT ;  /* 0x0000000f03027c12 */ /* 0x000fe2000f8e9602 */
[----:B------:R-:W-:-:S04]  /*0a80*/  IMAD.WIDE.U32 R4, R4, -0x326172a9, RZ ;  /* 0xcd9e8d5704047825 */ /* 0x000fc800078e00ff */
[----:B------:R-:W-:Y:S01]  /*0a90*/  IMAD R50, R50, -0x2daee0ad, RZ ;  /* 0xd2511f5332327824 */ /* 0x000fe200078e02ff */
[----:B------:R-:W-:Y:S01]  /*0aa0*/  LOP3.LUT R3, R5, UR34, R7, 0x96, !PT ;  /* 0x0000002205037c12 */ /* 0x000fe2000f8e9607 */
[----:B------:R-:W-:Y:S02]  /*0ab0*/  IMAD.MOV.U32 R5, RZ, RZ, RZ ;  /* 0x000000ffff057224 */ /* 0x000fe400078e00ff */
[----:B------:R-:W-:-:S07]  /*0ac0*/  IMAD.U32 R7, RZ, RZ, UR8 ;  /* 0x00000008ff077e24 */ /* 0x000fce000f8e00ff */
.L_x_9214:
[----:B------:R-:W-:Y:S01]  /*0ad0*/  PLOP3.LUT P0, PT, PT, PT, UP0, 0x80, 0x0 ;  /* 0x000000000000781c */ /* 0x000fe20003f0f008 */
[----:B------:R-:W-:Y:S01]  /*0ae0*/  HFMA2.MMA R47, -RZ, RZ, 1.875, 0 ;  /* 0x3f800000ff2f7435 */ /* 0x000fe200000001ff */
[----:B------:R-:W-:Y:S01]  /*0af0*/  PLOP3.LUT P2, PT, PT, PT, UP0, 0x80, 0x0 ;  /* 0x000000000000781c */ /* 0x000fe20003f4f008 */
[----:B------:R-:W-:Y:S01]  /*0b00*/  IMAD.MOV.U32 R44, RZ, RZ, 0x4 ;  /* 0x00000004ff2c7424 */ /* 0x000fe200078e00ff */
[----:B------:R-:W-:-:S09]  /*0b10*/  @UP0 ULDC.64 UR4, c[0x0][0x270] ;  /* 0x00009c0000040ab9 */ /* 0x000fd20000000a00 */
[----:B------:R-:W-:-:S05]  /*0b20*/  @P0 IMAD.WIDE R44, R51, R44, UR4 ;  /* 0x00000004332c0e25 */ /* 0x000fca000f8e022c */
[----:B0----5:R0:W5:Y:S01]  /*0b30*/  @P2 LDG.E R47, desc[UR10][R44.64] ;  /* 0x0000000a2c2f2981 */ /* 0x021162000c1e1900 */
        /* <DEDUP_REMOVED lines=30> */
.L_x_9152:
[----:B------:R-:W-:-:S07]  /*0d20*/  MOV R56, R4 ;  /* 0x0000000400387202 */ /* 0x000fce0000000f00 */
.L_x_9153:
[----:B------:R-:W-:Y:S05]  /*0d30*/  BSYNC B2 ;  /* 0x0000000000027941 */ /* 0x000fea0003800000 */
.L_x_9151:
        /* <DEDUP_REMOVED lines=16> */
.L_x_9157:
[----:B------:R-:W-:Y:S05]  /*0e40*/  BSYNC B3 ;  /* 0x0000000000037941 */ /* 0x000fea0003800000 */
.L_x_9156:
[----:B------:R-:W-:Y:S01]  /*0e50*/  IMAD.HI.U32 R58, R49, -0x326172a9, RZ ;  /* 0xcd9e8d57313a7827 */ /* 0x000fe200078e00ff */
[----:B------:R-:W-:-:S03]  /*0e60*/  LOP3.LUT R2, R2, UR13, R5, 0x96, !PT ;  /* 0x0000000d02027c12 */ /* 0x000fc6000f8e9605 */
        /* <DEDUP_REMOVED lines=42> */
.L_x_9155:
[----:B------:R-:W-:Y:S05]  /*1110*/  BSYNC B2 ;  /* 0x0000000000027941 */ /* 0x000fea0003800000 */
.L_x_9154:
        /* <DEDUP_REMOVED lines=25> */
.L_x_9159:
[----:B------:R-:W-:-:S07]  /*12b0*/  MOV R48, R4 ;  /* 0x0000000400307202 */ /* 0x000fce0000000f00 */
.L_x_9160:
[----:B------:R-:W-:Y:S05]  /*12c0*/  BSYNC B2 ;  /* 0x0000000000027941 */ /* 0x000fea0003800000 */
.L_x_9158:
        /* <DEDUP_REMOVED lines=16> */
.L_x_9164:
[----:B------:R-:W-:Y:S05]  /*13d0*/  BSYNC B3 ;  /* 0x0000000000037941 */ /* 0x000fea0003800000 */
.L_x_9163:
        /* <DEDUP_REMOVED lines=40> */
[----:B------:R-:W-:Y:S01]  /*1660*/  MOV R4, R58 ;  /* 0x0000003a00047202 */ /* 0x000fe20000000f00 */
[----:B------:R-:W-:Y:S02]  /*1670*/  HFMA2.MMA R58, -RZ, RZ, 0, 0 ;  /* 0x00000000ff3a7435 */ /* 0x000fe400000001ff */
[----:B------:R-:W-:Y:S01]  /*1680*/  IMAD.MOV.U32 R50, RZ, RZ, R44 ;  /* 0x000000ffff327224 */ /* 0x000fe200078e002c */
[----:B------:R-:W-:-:S08]  /*1690*/  LOP3.LUT R2, R45, UR15, R2, 0x96, !PT ;  /* 0x0000000f2d027c12 */ /* 0x000fd0000f8e9602 */
.L_x_9162:
[----:B------:R-:W-:Y:S05]  /*16a0*/  BSYNC B2 ;  /* 0x0000000000027941 */ /* 0x000fea0003800000 */
.L_x_9161:
        /* <DEDUP_REMOVED lines=20> */
.L_x_9166:
[----:B------:R-:W-:-:S07]  /*17f0*/  IMAD.MOV.U32 R48, RZ, RZ, R4 ;  /* 0x000000ffff307224 */ /* 0x000fce00078e0004 */
.L_x_9167:
[----:B------:R-:W-:Y:S05]  /*1800*/  BSYNC B2 ;  /* 0x0000000000027941 */ /* 0x000fea0003800000 */
.L_x_9165:
        /* <DEDUP_REMOVED lines=16> */
.L_x_9171:
[----:B------:R-:W-:Y:S05]  /*1910*/  BSYNC B3 ;  /* 0x0000000000037941 */ /* 0x000fea0003800000 */
.L_x_9170:
        /* <DEDUP_REMOVED lines=40> */
[----:B------:R-:W-:-:S03]  /*1ba0*/  IMAD.WIDE.U32 R44, R45, -0x2daee0ad, RZ ;  /* 0xd2511f532d2c7825 */ /* 0x000fc600078e00ff */
[----:B------:R-:W-:Y:S01]  /*1bb0*/  MOV R50, R44 ;  /* 0x0000002c00327202 */ /* 0x000fe20000000f00 */
[----:B------:R-:W-:Y:S01]  /*1bc0*/  IMAD.MOV.U32 R44, RZ, RZ, RZ ;  /* 0x000000ffff2c7224 */ /* 0x000fe200078e00ff */
[----:B------:R-:W-:-:S07]  /*1bd0*/  LOP3.LUT R2, R45, UR15, R2, 0x96, !PT ;  /* 0x0000000f2d027c12 */ /* 0x000fce000f8e9602 */
.L_x_9169:
[----:B------:R-:W-:Y:S05]  /*1be0*/  BSYNC B2 ;  /* 0x0000000000027941 */ /* 0x000fea0003800000 */
.L_x_9168:
        /* <DEDUP_REMOVED lines=20> */
.L_x_9173:
[----:B------:R-:W-:-:S07]  /*1d30*/  MOV R57, R4 ;  /* 0x0000000400397202 */ /* 0x000fce0000000f00 */
.L_x_9174:
[----:B------:R-:W-:Y:S05]  /*1d40*/  BSYNC B2 ;  /* 0x0000000000027941 */ /* 0x000fea0003800000 */
.L_x_9172:
        /* <DEDUP_REMOVED lines=16> */
.L_x_9178:
[----:B------:R-:W-:Y:S05]  /*1e50*/  BSYNC B3 ;  /* 0x0000000000037941 */ /* 0x000fea0003800000 */
.L_x_9177:
        /* <DEDUP_REMOVED lines=44> */
.L_x_9176:
[----:B------:R-:W-:Y:S05]  /*2120*/  BSYNC B2 ;  /* 0x0000000000027941 */ /* 0x000fea0003800000 */
.L_x_9175:
[----:B------:R-:W-:Y:S01]  /*2130*/  I2FP.F32.U32 R45, R57 ;  /* 0x00000039002d7245 */ /* 0x000fe20000201000 */
[----:B------:R-:W-:Y:S01]  /*2140*/  FMUL.FTZ R39, R39, R47 ;  /* 0x0000002f27277220 */ /* 0x000fe20000410000 */
[----:B------:R-:W-:-:S03]  /*2150*/  SEL R58, RZ, 0x1, P2 ;  /* 0x00000001ff3a7807 */ /* 0x000fc60001000000 */
[----:B------:R-:W-:Y:S01]  /*2160*/  FFMA.FTZ R56, R45, R56, 1.1641532182693481445e-10 ;  /* 0x2f0000002d387423 */ /* 0x000fe20000010038 */
[----:B------:R-:W-:Y:S01]  /*2170*/  FMUL.FTZ R39, R39, R54 ;  /* 0x0000003627277220 */ /* 0x000fe20000410000 */
[----:B------:R-:W-:-:S03]  /*2180*/  SEL R54, RZ, 0x10000, P4 ;  /* 0x00010000ff367807 */ /* 0x000fc60002000000 */
[----:B------:R-:W-:Y:S02]  /*2190*/  FSETP.GTU.FTZ.AND P5, PT, R56, R55, PT ;  /* 0x000000373800720b */ /* 0x000fe40003fbc000 */
[----:B------:R-:W-:Y:S02]  /*21a0*/  SEL R55, RZ, 0x100, P3 ;  /* 0x00000100ff377807 */ /* 0x000fe40001800000 */
[----:B------:R-:W-:Y:S02]  /*21b0*/  SEL R45, RZ, 0x1000000, P5 ;  /* 0x01000000ff2d7807 */ /* 0x000fe40002800000 */
[----:B------:R-:W-:Y:S02]  /*21c0*/  FSEL R44, R39, RZ, !P5 ;  /* 0x000000ff272c7208 */ /* 0x000fe40006800000 */
[----:B------:R-:W-:Y:S02]  /*21d0*/  IADD3 R45, R55, R45, R54 ;  /* 0x0000002d372d7210 */ /* 0x000fe40007ffe036 */
[----:B------:R-:W-:Y:S01]  /*21e0*/  LEA R56, P2, R53, UR6, 0x4 ;  /* 0x0000000635387c11 */ /* 0x000fe2000f8420ff */
[----:B------:R-:W-:Y:S01]  /*21f0*/  FMUL.FTZ R39, R19, R44 ;  /* 0x0000002c13277220 */ /* 0x000fe20000410000 */
[----:B------:R-:W-:Y:S01]  /*2200*/  LEA R44, P3, R53, UR16, 0x2 ;  /* 0x00000010352c7c11 */ /* 0x000fe2000f8610ff */
[----:B------:R-:W-:Y:S01]  /*2210*/  IMAD.IADD R55, R45, 0x1, R58 ;  /* 0x000000012d377824 */ /* 0x000fe200078e023a */
[----:B------:R-:W-:Y:S01]  /*2220*/  LEA.HI.X R57, R53, UR7, RZ, 0x4, P2 ;  /* 0x0000000735397c11 */ /* 0x000fe200090f24ff */
[----:B------:R-:W-:Y:S01]  /*2230*/  @P0 FADD.FTZ R39, R35, R39 ;  /* 0x0000002723270221 */ /* 0x000fe20000010000 */
[----:B------:R-:W-:-:S02]  /*2240*/  LEA.HI.X R45, R53, UR17, RZ, 0x2, P3 ;  /* 0x00000011352d7c11 */ /* 0x000fc400098f14ff */
[----:B------:R-:W-:Y:S02]  /*2250*/  IADD3 R54, R53, 0x20, RZ ;  /* 0x0000002035367810 */ /* 0x000fe40007ffe0ff */
[----:B------:R0:W-:Y:S04]  /*2260*/  STG.E.128 desc[UR10][R56.64], R36 ;  /* 0x0000002438007986 */ /* 0x0001e8000c101d0a */
[----:B------:R0:W-:Y:S02]  /*2270*/  STG.E desc[UR10][R44.64], R55 ;  /* 0x000000372c007986 */ /* 0x0001e4000c10190a */
.L_x_9150:
[----:B------:R-:W-:Y:S05]  /*2280*/  BSYNC B1 ;  /* 0x0000000000017941 */ /* 0x000fea0003800000 */
.L_x_9149:
        /* <DEDUP_REMOVED lines=24> */
.L_x_9182:
[----:B------:R-:W-:-:S07]  /*2410*/  IMAD.MOV.U32 R58, RZ, RZ, R4 ;  /* 0x000000ffff3a7224 */ /* 0x000fce00078e0004 */
.L_x_9183:
[----:B------:R-:W-:Y:S05]  /*2420*/  BSYNC B2 ;  /* 0x0000000000027941 */ /* 0x000fea0003800000 */
.L_x_9181:
        /* <DEDUP_REMOVED lines=16> */
.L_x_9187:
[----:B------:R-:W-:Y:S05]  /*2530*/  BSYNC B3 ;  /* 0x0000000000037941 */ /* 0x000fea0003800000 */
.L_x_9186:
        /* <DEDUP_REMOVED lines=44> */
.L_x_9185:
[----:B------:R-:W-:Y:S05]  /*2800*/  BSYNC B2 ;  /* 0x0000000000027941 */ /* 0x000fea0003800000 */
.L_x_9184:
[----:B------:R-:W0:Y:S01]  /*2810*/  LDC R56, c[0x0][0x298] ;  /* 0x0000a600ff387b82 */ /* 0x000e220000000800 */
[----:B------:R-:W-:Y:S01]  /*2820*/  HFMA2.MMA R57, -RZ, RZ, 0.1171875, 0 ;  /* 0x2f800000ff397435 */ /* 0x000fe200000001ff */
[----:B------:R-:W-:Y:S01]  /*2830*/  ISETP.NE.U32.AND P0, PT, R44, RZ, PT ;  /* 0x000000ff2c00720c */ /* 0x000fe20003f05070 */
[----:B-----5:R-:W-:Y:S01]  /*2840*/  FMUL.FTZ R61, R40, R47 ;  /* 0x0000002f283d7220 */ /* 0x020fe20000410000 */
[----:B------:R-:W-:Y:S01]  /*2850*/  I2FP.F32.U32 R44, R58 ;  /* 0x0000003a002c7245 */ /* 0x000fe20000201000 */
[----:B------:R-:W-:Y:S01]  /*2860*/  BSSY B2, `(.L_x_9188) ;  /* 0x0000015000027945 */ /* 0x000fe20003800000 */
[----:B------:R-:W-:Y:S02]  /*2870*/  ISETP.NE.AND P3, PT, R59, 0x1, PT ;  /* 0x000000013b00780c */ /* 0x000fe40003f65270 */
[----:B------:R-:W1:Y:S01]  /*2880*/  LDC R55, c[0x0][0x294] ;  /* 0x0000a500ff377b82 */ /* 0x000e620000000800 */
[----:B------:R-:W-:Y:S01]  /*2890*/  ISETP.NE.AND.EX P0, PT, R45, RZ, PT, P0 ;  /* 0x000000ff2d00720c */ /* 0x000fe20003f05300 */
[----:B------:R-:W-:-:S02]  /*28a0*/  VIADD R45, R59, 0x1 ;  /* 0x000000013b2d7836 */ /* 0x000fc40000000000 */
        /* <DEDUP_REMOVED lines=15> */
.L_x_9189:
[----:B------:R-:W-:-:S07]  /*29a0*/  IMAD.MOV.U32 R48, RZ, RZ, R4 ;  /* 0x000000ffff307224 */ /* 0x000fce00078e0004 */
.L_x_9190:
[----:B------:R-:W-:Y:S05]  /*29b0*/  BSYNC B2 ;  /* 0x0000000000027941 */ /* 0x000fea0003800000 */
.L_x_9188:
        /* <DEDUP_REMOVED lines=16> */
.L_x_9194:
[----:B------:R-:W-:Y:S05]  /*2ac0*/  BSYNC B3 ;  /* 0x0000000000037941 */ /* 0x000fea0003800000 */
.L_x_9193:
        /* <DEDUP_REMOVED lines=44> */
.L_x_9192:
[----:B------:R-:W-:Y:S05]  /*2d90*/  BSYNC B2 ;  /* 0x0000000000027941 */ /* 0x000fea0003800000 */
.L_x_9191:
        /* <DEDUP_REMOVED lines=20> */
.L_x_9196:
[----:B------:R-:W-:-:S07]  /*2ee0*/  MOV R48, R4 ;  /* 0x0000000400307202 */ /* 0x000fce0000000f00 */
.L_x_9197:
[----:B------:R-:W-:Y:S05]  /*2ef0*/  BSYNC B2 ;  /* 0x0000000000027941 */ /* 0x000fea0003800000 */
.L_x_9195:
        /* <DEDUP_REMOVED lines=16> */
.L_x_9201:
[----:B------:R-:W-:Y:S05]  /*3000*/  BSYNC B3 ;  /* 0x0000000000037941 */ /* 0x000fea0003800000 */
.L_x_9200:
        /* <DEDUP_REMOVED lines=39> */
[----:B------:R-:W-:Y:S02]  /*3280*/  LOP3.LUT R3, R45, UR34, R58, 0x96, !PT ;  /* 0x000000222d037c12 */ /* 0x000fe4000f8e963a */
[----:B------:R-:W-:Y:S01]  /*3290*/  MOV R4, R44 ;  /* 0x0000002c00047202 */ /* 0x000fe20000000f00 */
[----:B------:R-:W-:-:S04]  /*32a0*/  IMAD.WIDE.U32 R44, R50, -0x2daee0ad, RZ ;  /* 0xd2511f53322c7825 */ /* 0x000fc800078e00ff */
[----:B------:R-:W-:Y:S01]  /*32b0*/  IMAD.MOV.U32 R50, RZ, RZ, R44 ;  /* 0x000000ffff327224 */ /* 0x000fe200078e002c */
[----:B------:R-:W-:-:S07]  /*32c0*/  LOP3.LUT R2, R45, UR15, R2, 0x96, !PT ;  /* 0x0000000f2d027c12 */ /* 0x000fce000f8e9602 */
.L_x_9199:
[----:B------:R-:W-:Y:S05]  /*32d0*/  BSYNC B2 ;  /* 0x0000000000027941 */ /* 0x000fea0003800000 */
.L_x_9198:
        /* <DEDUP_REMOVED lines=20> */
.L_x_9203:
[----:B------:R-:W-:-:S07]  /*3420*/  IMAD.MOV.U32 R58, RZ, RZ, R4 ;  /* 0x000000ffff3a7224 */ /* 0x000fce00078e0004 */
.L_x_9204:
[----:B------:R-:W-:Y:S05]  /*3430*/  BSYNC B2 ;  /* 0x0000000000027941 */ /* 0x000fea0003800000 */
.L_x_9202:
        /* <DEDUP_REMOVED lines=16> */
.L_x_9208:
[----:B------:R-:W-:Y:S05]  /*3540*/  BSYNC B3 ;  /* 0x0000000000037941 */ /* 0x000fea0003800000 */
.L_x_9207:
        /* <DEDUP_REMOVED lines=44> */
.L_x_9206:
[----:B------:R-:W-:Y:S05]  /*3810*/  BSYNC B2 ;  /* 0x0000000000027941 */ /* 0x000fea0003800000 */
.L_x_9205:
        /* <DEDUP_REMOVED lines=8> */
[----:B------:R-:W-:Y:S02]  /*38a0*/  LEA.HI.X R57, R54, UR7, RZ, 0x4, P3 ;  /* 0x0000000736397c11 */ /* 0x000fe400098f24ff */
[----:B------:R-:W-:Y:S02]  /*38b0*/  FSEL R58, R43, RZ, !P5 ;  /* 0x000000ff2b3a7208 */ /* 0x000fe40006800000 */
[----:B------:R-:W-:-:S03]  /*38c0*/  SEL R44, RZ, 0x1000000, P5 ;  /* 0x01000000ff2c7807 */ /* 0x000fc60002800000 */
[----:B------:R-:W-:Y:S01]  /*38d0*/  FMUL.FTZ R43, R31, R58 ;  /* 0x0000003a1f2b7220 */ /* 0x000fe20000410000 */
[----:B------:R-:W-:Y:S02]  /*38e0*/  IADD3 R47, R47, R44, R45 ;  /* 0x0000002c2f2f7210 */ /* 0x000fe40007ffe02d */
[C---:B------:R-:W-:Y:S01]  /*38f0*/  LEA R44, P4, R54.reuse, UR16, 0x2 ;  /* 0x00000010362c7c11 */ /* 0x040fe2000f8810ff */
[----:B------:R-:W-:Y:S01]  /*3900*/  @P0 FADD.FTZ R43, R35, R43 ;  /* 0x0000002b232b0221 */ /* 0x000fe20000010000 */
[----:B------:R-:W-:Y:S02]  /*3910*/  SEL R58, RZ, 0x1, P2 ;  /* 0x00000001ff3a7807 */ /* 0x000fe40001000000 */
[----:B------:R-:W-:Y:S02]  /*3920*/  LEA.HI.X R45, R54, UR17, RZ, 0x2, P4 ;  /* 0x00000011362d7c11 */ /* 0x000fe4000a0f14ff */
[----:B------:R-:W-:Y:S01]  /*3930*/  IADD3 R47, R47, R58, RZ ;  /* 0x0000003a2f2f7210 */ /* 0x000fe20007ffe0ff */
[----:B------:R1:W-:Y:S04]  /*3940*/  STG.E.128 desc[UR10][R56.64], R40 ;  /* 0x0000002838007986 */ /* 0x0003e8000c101d0a */
[----:B------:R1:W-:Y:S02]  /*3950*/  STG.E desc[UR10][R44.64], R47 ;  /* 0x0000002f2c007986 */ /* 0x0003e4000c10190a */
.L_x_9180:
[----:B------:R-:W-:Y:S05]  /*3960*/  BSYNC B1 ;  /* 0x0000000000017941 */ /* 0x000fea0003800000 */
.L_x_9179:
        /* <DEDUP_REMOVED lines=51> */
.L_x_9226:
        /* <DEDUP_REMOVED lines=32> */
.L_x_9211:
[----:B------:R-:W-:Y:S05]  /*3ea0*/  BSYNC B1 ;  /* 0x0000000000017941 */ /* 0x000fea0003800000 */
.L_x_9210:
        /* <DEDUP_REMOVED lines=18> */
.L_x_9213:
[----:B------:R-:W-:Y:S05]  /*3fd0*/  BSYNC B1 ;  /* 0x0000000000017941 */ /* 0x000fea0003800000 */
.L_x_9212:
[----:B-123--:R-:W1:Y:S02]  /*3fe0*/  LDC.64 R44, c[0x0][0x210] ;  /* 0x00008400ff2c7b82 */ /* 0x00ee640000000a00 */
[----:B-1----:R-:W-:-:S05]  /*3ff0*/  IMAD R51, R44, 0x4, R51 ;  /* 0x000000042c337824 */ /* 0x002fca00078e0233 */
[----:B------:R-:W-:-:S13]  /*4000*/  ISETP.GE.AND P0, PT, R51, R45, PT ;  /* 0x0000002d3300720c */ /* 0x000fda0003f06270 */
[----:B------:R-:W-:Y:S05]  /*4010*/  @!P0 BRA `(.L_x_9214) ;  /* 0xffffffc800ac8947 */ /* 0x000fea000383ffff */
[----:B------:R-:W-:Y:S05]  /*4020*/  BSYNC B0 ;  /* 0x0000000000007941 */ /* 0x000fea0003800000 */
.L_x_9148:
[----:B------:R-:W-:Y:S05]  /*4030*/  EXIT ;  /* 0x000000000000794d */ /* 0x000fea0003800000 */
.L_x_9209:
        /* <DEDUP_REMOVED lines=8> */
.L_x_9216:
[----:B------:R-:W-:Y:S05]  /*40c0*/  BSYNC B1 ;  /* 0x0000000000017941 */ /* 0x000fea0003800000 */
.L_x_9215:
        /* <DEDUP_REMOVED lines=9> */
.L_x_9217:
[----:B------:R-:W-:Y:S01]  /*4160*/  HFMA2.MMA R54, -RZ, RZ, 0, 2.384185791015625e-07 ;  /* 0x00000004ff367435 */ /* 0x000fe200000001ff */
[----:B------:R-:W-:-:S04]  /*4170*/  FADD.FTZ R58, R57, R56 ;  /* 0x00000038393a7221 */ /* 0x000fc80000010000 */
[----:B------:R-:W-:-:S07]  /*4180*/  IMAD.MOV.U32 R61, RZ, RZ, R58 ;  /* 0x000000ffff3d7224 */ /* 0x000fce00078e003a */
[----:B------:R-:W-:Y:S05]  /*4190*/  WARPSYNC.COLLECTIVE R46, `(.L_x_9218) ;  /* 0x000000002e087348 */ /* 0x000fea0003c00000 */
[----:B------:R0:W1:Y:S02]  /*41a0*/  SHFL.BFLY P3, R56, R61, R54, R47 ;  /* 0x0c0000363d387389 */ /* 0x000064000006002f */
[----:B01----:R-:W-:Y:S01]  /*41b0*/  ENDCOLLECTIVE ;  /* 0x000000000000791b */ /* 0x003fe20003800000 */
.L_x_9218:
[----:B------:R-:W-:Y:S02]  /*41c0*/  IMAD.MOV.U32 R54, RZ, RZ, 0x8 ;  /* 0x00000008ff367424 */ /* 0x000fe400078e00ff */
[----:B------:R-:W-:-:S05]  /*41d0*/  FADD.FTZ R59, R58, R56 ;  /* 0x000000383a3b7221 */ /* 0x000fca0000010000 */
[----:B------:R-:W-:-:S07]  /*41e0*/  MOV R61, R59 ;  /* 0x0000003b003d7202 */ /* 0x000fce0000000f00 */
[----:B------:R-:W-:Y:S05]  /*41f0*/  WARPSYNC.COLLECTIVE R46, `(.L_x_9219) ;  /* 0x000000002e087348 */ /* 0x000fea0003c00000 */
[----:B------:R0:W1:Y:S02]  /*4200*/  SHFL.BFLY P3, R56, R61, R54, R47 ;  /* 0x0c0000363d387389 */ /* 0x000064000006002f */
[----:B01----:R-:W-:Y:S01]  /*4210*/  ENDCOLLECTIVE ;  /* 0x000000000000791b */ /* 0x003fe20003800000 */
.L_x_9219:
[----:B------:R-:W-:Y:S01]  /*4220*/  HFMA2.MMA R54, -RZ, RZ, 0, 9.5367431640625e-07 ;  /* 0x00000010ff367435 */ /* 0x000fe200000001ff */
[----:B------:R-:W-:-:S05]  /*4230*/  FADD.FTZ R60, R59, R56 ;  /* 0x000000383b3c7221 */ /* 0x000fca0000010000 */
[----:B------:R-:W-:-:S07]  /*4240*/  MOV R61, R60 ;  /* 0x0000003c003d7202 */ /* 0x000fce0000000f00 */
[----:B------:R-:W-:Y:S05]  /*4250*/  WARPSYNC.COLLECTIVE R46, `(.L_x_9220) ;  /* 0x000000002e087348 */ /* 0x000fea0003c00000 */
[----:B------:R0:W1:Y:S02]  /*4260*/  SHFL.BFLY P3, R56, R61, R54, R47 ;  /* 0x0c0000363d387389 */ /* 0x000064000006002f */
[----:B01----:R-:W-:Y:S01]  /*4270*/  ENDCOLLECTIVE ;  /* 0x000000000000791b */ /* 0x003fe20003800000 */
.L_x_9220:
        /* <DEDUP_REMOVED lines=26> */
.L_x_9221:
[----:B------:R-:W-:Y:S01]  /*4420*/  HFMA2.MMA R54, -RZ, RZ, 0, 1.1920928955078125e-07 ;  /* 0x00000002ff367435 */ /* 0x000fe200000001ff */
[----:B------:R-:W-:-:S05]  /*4430*/  FADD.FTZ R57, R44, R56 ;  /* 0x000000382c397221 */ /* 0x000fca0000010000 */
[----:B------:R-:W-:-:S07]  /*4440*/  MOV R61, R57 ;  /* 0x00000039003d7202 */ /* 0x000fce0000000f00 */
[----:B------:R-:W-:Y:S05]  /*4450*/  WARPSYNC.COLLECTIVE R46, `(.L_x_9222) ;  /* 0x000000002e087348 */ /* 0x000fea0003c00000 */
[----:B------:R0:W1:Y:S02]  /*4460*/  SHFL.BFLY P3, R56, R61, R54, R47 ;  /* 0x0c0000363d387389 */ /* 0x000064000006002f */
[----:B01----:R-:W-:Y:S01]  /*4470*/  ENDCOLLECTIVE ;  /* 0x000000000000791b */ /* 0x003fe20003800000 */
.L_x_9222:
[----:B------:R-:W-:Y:S01]  /*4480*/  MOV R54, 0x4 ;  /* 0x0000000400367802 */ /* 0x000fe20000000f00 */
[----:B------:R-:W-:-:S04]  /*4490*/  FADD.FTZ R58, R57, R56 ;  /* 0x00000038393a7221 */ /* 0x000fc80000010000 */
[----:B------:R-:W-:-:S07]  /*44a0*/  IMAD.MOV.U32 R61, RZ, RZ, R58 ;  /* 0x000000ffff3d7224 */ /* 0x000fce00078e003a */
[----:B------:R-:W-:Y:S05]  /*44b0*/  WARPSYNC.COLLECTIVE R46, `(.L_x_9223) ;  /* 0x000000002e087348 */ /* 0x000fea0003c00000 */
[----:B------:R0:W1:Y:S02]  /*44c0*/  SHFL.BFLY P3, R56, R61, R54, R47 ;  /* 0x0c0000363d387389 */ /* 0x000064000006002f */
[----:B01----:R-:W-:Y:S01]  /*44d0*/  ENDCOLLECTIVE ;  /* 0x000000000000791b */ /* 0x003fe20003800000 */
.L_x_9223:
[----:B------:R-:W-:Y:S02]  /*44e0*/  IMAD.MOV.U32 R54, RZ, RZ, 0x8 ;  /* 0x00000008ff367424 */ /* 0x000fe400078e00ff */
[----:B------:R-:W-:-:S05]  /*44f0*/  FADD.FTZ R59, R58, R56 ;  /* 0x000000383a3b7221 */ /* 0x000fca0000010000 */
[----:B------:R-:W-:-:S07]  /*4500*/  MOV R61, R59 ;  /* 0x0000003b003d7202 */ /* 0x000fce0000000f00 */
[----:B------:R-:W-:Y:S05]  /*4510*/  WARPSYNC.COLLECTIVE R46, `(.L_x_9224) ;  /* 0x000000002e087348 */ /* 0x000fea0003c00000 */
[----:B------:R0:W1:Y:S02]  /*4520*/  SHFL.BFLY P3, R56, R61, R54, R47 ;  /* 0x0c0000363d387389 */ /* 0x000064000006002f */
[----:B01----:R-:W-:Y:S01]  /*4530*/  ENDCOLLECTIVE ;  /* 0x000000000000791b */ /* 0x003fe20003800000 */
.L_x_9224:
[----:B------:R-:W-:Y:S01]  /*4540*/  HFMA2.MMA R54, -RZ, RZ, 0, 9.5367431640625e-07 ;  /* 0x00000010ff367435 */ /* 0x000fe200000001ff */
[----:B------:R-:W-:-:S05]  /*4550*/  FADD.FTZ R60, R59, R56 ;  /* 0x000000383b3c7221 */ /* 0x000fca0000010000 */
[----:B------:R-:W-:-:S07]  /*4560*/  MOV R61, R60 ;  /* 0x0000003c003d7202 */ /* 0x000fce0000000f00 */
[----:B------:R-:W-:Y:S05]  /*4570*/  WARPSYNC.COLLECTIVE R46, `(.L_x_9225) ;  /* 0x000000002e087348 */ /* 0x000fea0003c00000 */
[----:B------:R0:W1:Y:S02]  /*4580*/  SHFL.BFLY P3, R56, R61, R54, R47 ;  /* 0x0c0000363d387389 */ /* 0x000064000006002f */
[----:B01----:R-:W-:Y:S01]  /*4590*/  ENDCOLLECTIVE ;  /* 0x000000000000791b */ /* 0x003fe20003800000 */
.L_x_9225:
[----:B------:R-:W-:Y:S05]  /*45a0*/  BRA `(.L_x_9226) ;  /* 0xfffffff400bc7947 */ /* 0x000fea000383ffff */
.L_x_9227:
        /* <DEDUP_REMOVED lines=13> */
.L_x_9652:


//--------------------- .text._ZN10layer_norm13ln_fwd_kernelINS_13Kernel_traitsIfffffjLj256ELj1ELj4ELj1ELj16ENS_18Kernel_traits_baseILj256EfffffjLj128EEEEELb1ELb1ELb0ELb1EEEvNS_9FwdParamsE --------------------------
	.section	.text._ZN10layer_norm13ln_fwd_kernelINS_13Kernel_traitsIfffffjLj256ELj1ELj4ELj1ELj16ENS_18Kernel_traits_baseILj256EfffffjLj128EEEEELb1ELb1ELb0ELb1EEEvNS_9FwdParamsE,"ax",@progbits
	.align	128
        .global         _ZN10layer_norm13ln_fwd_kernelINS_13Kernel_traitsIfffffjLj256ELj1ELj4ELj1ELj16ENS_18Kernel_traits_baseILj256EfffffjLj128EEEEELb1ELb1ELb0ELb1EEEvNS_9FwdParamsE
        .type           _ZN10layer_norm13ln_fwd_kernelINS_13Kernel_traitsIfffffjLj256ELj1ELj4ELj1ELj16ENS_18Kernel_traits_baseILj256EfffffjLj128EEEEELb1ELb1ELb0ELb1EEEvNS_9FwdParamsE,@function
        .size           _ZN10layer_norm13ln_fwd_kernelINS_13Kernel_traitsIfffffjLj256ELj1ELj4ELj1ELj16ENS_18Kernel_traits_baseILj256EfffffjLj128EEEEELb1ELb1ELb0ELb1EEEvNS_9FwdParamsE,(.L_x_9653 - _ZN10layer_norm13ln_fwd_kernelINS_13Kernel_traitsIfffffjLj256ELj1ELj4ELj1ELj16ENS_18Kernel_traits_baseILj256EfffffjLj128EEEEELb1ELb1ELb0ELb1EEEvNS_9FwdParamsE)
        .other          _ZN10layer_norm13ln_fwd_kernelINS_13Kernel_traitsIfffffjLj256ELj1ELj4ELj1ELj16ENS_18Kernel_traits_baseILj256EfffffjLj128EEEEELb1ELb1ELb0ELb1EEEvNS_9FwdParamsE,@"STO_CUDA_ENTRY STV_DEFAULT"
_ZN10layer_norm13ln_fwd_kernelINS_13Kernel_traitsIfffffjLj256ELj1ELj4ELj1ELj16ENS_18Kernel_traits_baseILj256EfffffjLj128EEEEELb1ELb1ELb0ELb1EEEvNS_9FwdParamsE:
.text._ZN10layer_norm13ln_fwd_kernelINS_13Kernel_traitsIfffffjLj256ELj1ELj4ELj1ELj16ENS_18Kernel_traits_baseILj256EfffffjLj128EEEEELb1ELb1ELb0ELb1EEEvNS_9FwdParamsE:
        /* <DEDUP_REMOVED lines=8> */
[----:B------:R-:W-:Y:S01]  /*0080*/  ULDC.64 UR14, c[0x0][0x2c8] ;  /* 0x0000b200000e7ab9 */ /* 0x000fe20000000a00 */
[----:B------:R-:W-:Y:S01]  /*0090*/  PLOP3.LUT P0, PT, PT, PT, UP0, 0x80, 0x0 ;  /* 0x000000000000781c */ /* 0x000fe20003f0f008 */
[----:B------:R-:W1:Y:S01]  /*00a0*/  S2R R8, SR_CTAID.X ;  /* 0x0000000000087919 */ /* 0x000e620000002500 */
[----:B------:R-:W-:Y:S01]  /*00b0*/  ULDC UR12, c[0x0][0x0] ;  /* 0x00000000000c7ab9 */ /* 0x000fe20000000800 */
[----:B------:R-:W-:-:S02]  /*00c0*/  ULDC.64 UR16, c[0x0][0x278] ;  /* 0x00009e0000107ab9 */ /* 0x000fc40000000a00 */
[----:B------:R-:W-:Y:S01]  /*00d0*/  @UP0 UMOV UR6, UR4 ;  /* 0x0000000400060c82 */ /* 0x000fe20008000000 */
[----:B------:R-:W-:Y:S01]  /*00e0*/  @UP0 UMOV UR7, UR5 ;  /* 0x0000000500070c82 */ /* 0x000fe20008000000 */
[----:B------:R-:W-:Y:S01]  /*00f0*/  MOV R4, UR6 ;  /* 0x0000000600047c02 */ /* 0x000fe20008000f00 */
[----:B------:R-:W-:Y:S01]  /*0100*/  IMAD.U32 R5, RZ, RZ, UR7 ;  /* 0x00000007ff057e24 */ /* 0x000fe2000f8e00ff */
[----:B------:R-:W-:-:S04]  /*0110*/  ULDC.64 UR6, c[0x0][0x208] ;  /* 0x0000820000067ab9 */ /* 0x000fc80000000a00 */
[----:B------:R-:W2:Y:S04]  /*0120*/  @P0 LDG.E.64 R2, desc[UR6][R2.64] ;  /* 0x0000000602020981 */ /* 0x000ea8000c1e1b00 */
[----:B------:R-:W3:Y:S01]  /*0130*/  @P0 LDG.E.64 R4, desc[UR6][R4.64] ;  /* 0x0000000604040981 */ /* 0x000ee2000c1e1b00 */
[----:B------:R-:W-:Y:S02]  /*0140*/  CS2R R36, SRZ ;  /* 0x0000000000247805 */ /* 0x000fe4000001ff00 */
[----:B0-----:R-:W-:Y:S02]  /*0150*/  SHF.L.U32 R6, R0, 0x4, RZ ;  /* 0x0000000400067819 */ /* 0x001fe400000006ff */
[----:B------:R-:W-:Y:S02]  /*0160*/  CS2R R38, SRZ ;  /* 0x0000000000267805 */ /* 0x000fe4000001ff00 */
[----:B------:R-:W-:-:S02]  /*0170*/  CS2R R32, SRZ ;  /* 0x0000000000207805 */ /* 0x000fc4000001ff00 */
[----:B------:R-:W-:Y:S02]  /*0180*/  CS2R R34, SRZ ;  /* 0x0000000000227805 */ /* 0x000fe4000001ff00 */
[----:B--2---:R-:W-:Y:S02]  /*0190*/  @P0 R2UR UR8, R2 ;  /* 0x00000000020802ca */ /* 0x004fe400000e0000 */
[----:B------:R-:W-:Y:S02]  /*01a0*/  @P0 R2UR UR9, R3 ;  /* 0x00000000030902ca */ /* 0x000fe400000e0000 */
[----:B---3--:R-:W-:Y:S02]  /*01b0*/  @P0 R2UR UR10, R4 ;  /* 0x00000000040a02ca */ /* 0x008fe400000e0000 */
[----:B------:R-:W-:Y:S02]  /*01c0*/  @P0 R2UR UR11, R5 ;  /* 0x00000000050b02ca */ /* 0x000fe400000e0000 */
[----:B------:R-:W-:-:S02]  /*01d0*/  ISETP.NE.U32.AND P0, PT, RZ, UR14, PT ;  /* 0x0000000eff007c0c */ /* 0x000fc4000bf05070 */
[----:B------:R-:W-:Y:S02]  /*01e0*/  LOP3.LUT R4, R6, 0x1f0, RZ, 0xc0, !PT ;  /* 0x000001f006047812 */ /* 0x000fe400078ec0ff */
[----:B------:R-:W-:Y:S02]  /*01f0*/  ISETP.NE.AND.EX P0, PT, RZ, UR15, PT, P0 ;  /* 0x0000000fff007c0c */ /* 0x000fe4000bf05300 */
[----:B------:R-:W-:-:S05]  /*0200*/  IADD3 R2, P2, R4, UR14, RZ ;  /* 0x0000000e04027c10 */ /* 0x000fca000ff5e0ff */
[----:B------:R-:W-:-:S06]  /*0210*/  IMAD.X R3, RZ, RZ, UR15, P2 ;  /* 0x0000000fff037e24 */ /* 0x000fcc00090e06ff */
[----:B------:R0:W5:Y:S04]  /*0220*/  @P0 LDG.E.128 R36, desc[UR6][R2.64] ;  /* 0x0000000602240981 */ /* 0x000168000c1e1d00 */
[----:B------:R0:W5:Y:S01]  /*0230*/  @P0 LDG.E.128 R32, desc[UR6][R2.64+0x200] ;  /* 0x0002000602200981 */ /* 0x000162000c1e1d00 */
[----:B------:R-:W-:-:S05]  /*0240*/  SHF.R.U32.HI R45, RZ, 0x5, R0 ;  /* 0x00000005ff2d7819 */ /* 0x000fca0000011600 */
[C---:B-1----:R-:W-:Y:S02]  /*0250*/  IMAD R45, R8.reuse, 0x4, R45 ;  /* 0x00000004082d7824 */ /* 0x042fe400078e022d */
[----:B------:R-:W-:Y:S01]  /*0260*/  IMAD R8, R8, UR12, R0 ;  /* 0x0000000c08087c24 */ /* 0x000fe2000f8e0200 */
[----:B------:R-:W-:Y:S02]  /*0270*/  ULDC.64 UR12, c[0x0][0x260] ;  /* 0x00009800000c7ab9 */ /* 0x000fe40000000a00 */
[----:B------:R-:W-:Y:S01]  /*0280*/  IADD3 R4, P1, R4, UR12, RZ ;  /* 0x0000000c04047c10 */ /* 0x000fe2000ff3e0ff */
[----:B------:R-:W-:-:S03]  /*0290*/  ULDC UR12, c[0x0][0x214] ;  /* 0x00008500000c7ab9 */ /* 0x000fc60000000800 */
[----:B------:R-:W-:Y:S02]  /*02a0*/  IADD3.X R5, RZ, UR13, RZ, P1, !PT ;  /* 0x0000000dff057c10 */ /* 0x000fe40008ffe4ff */
[----:B------:R-:W-:Y:S01]  /*02b0*/  ISETP.GE.AND P1, PT, R45, UR12, PT ;  /* 0x0000000c2d007c0c */ /* 0x000fe2000bf26270 */
[----:B------:R-:W-:Y:S01]  /*02c0*/  @UP0 ULDC UR12, c[0x0][0x2f0] ;  /* 0x0000bc00000c0ab9 */ /* 0x000fe20000000800 */
[----:B------:R-:W-:Y:S01]  /*02d0*/  LOP3.LUT R0, R0, 0x1f, RZ, 0xc0, !PT ;  /* 0x0000001f00007812 */ /* 0x000fe200078ec0ff */
[----:B------:R-:W-:-:S03]  /*02e0*/  @UP0 UIADD3 UR4, UP1, UR10, UR12, URZ ;  /* 0x0000000c0a040290 */ /* 0x000fc6000ff3e03f */
[----:B------:R-:W-:Y:S01]  /*02f0*/  LEA R6, P3, R0, UR16, 0x4 ;  /* 0x0000001000067c11 */ /* 0x000fe2000f8620ff */
[----:B------:R-:W-:-:S03]  /*0300*/  @UP0 UIADD3.X UR5, URZ, UR11, URZ, UP1, !UPT ;  /* 0x0000000b3f050290 */ /* 0x000fc60008ffe43f */
[----:B------:R-:W-:-:S03]  /*0310*/  IADD3.X R7, RZ, UR17, RZ, P3, !PT ;  /* 0x00000011ff077c10 */ /* 0x000fc60009ffe4ff */
[----:B0-----:R-:W-:Y:S06]  /*0320*/  @P1 EXIT ;  /* 0x000000000000194d */ /* 0x001fec0003800000 */
[----:B------:R-:W-:Y:S01]  /*0330*/  USHF.R.U64 UR10, UR4, 0x2, UR5 ;  /* 0x00000002040a7899 */ /* 0x000fe20008001205 */
[----:B------:R-:W-:Y:S01]  /*0340*/  IMAD.MOV.U32 R2, RZ, RZ, R8 ;  /* 0x000000ffff027224 */ /* 0x000fe200078e0008 */
[----:B------:R-:W-:Y:S01]  /*0350*/  USHF.R.U32.HI UR5, URZ, 0x2, UR5 ;  /* 0x000000023f057899 */ /* 0x000fe20008011605 */
[----:B------:R-:W-:Y:S01]  /*0360*/  IMAD.U32 R11, RZ, RZ, UR8 ;  /* 0x00000008ff0b7e24 */ /* 0x000fe2000f8e00ff */
[----:B------:R-:W5:Y:S01]  /*0370*/  LDG.E.128 R20, desc[UR6][R6.64] ;  /* 0x0000000606147981 */ /* 0x000f62000c1e1d00 */
[----:B------:R-:W-:Y:S01]  /*0380*/  UIADD3 UR17, UR9, -0x4498517b, URZ ;  /* 0xbb67ae8509117890 */ /* 0x000fe2000fffe03f */
[----:B------:R-:W-:Y:S01]  /*0390*/  MOV R3, UR10 ;  /* 0x0000000a00037c02 */ /* 0x000fe20008000f00 */
[----:B------:R-:W-:Y:S01]  /*03a0*/  IMAD.HI.U32 R8, R2, -0x326172a9, RZ ;  /* 0xcd9e8d5702087827 */ /* 0x000fe200078e00ff */
[----:B------:R0:W5:Y:S01]  /*03b0*/  LDG.E.128 R16, desc[UR6][R6.64+0x200] ;  /* 0x0002000606107981 */ /* 0x000162000c1e1d00 */
[----:B------:R-:W-:Y:S02]  /*03c0*/  UIADD3 UR28, UR8, -0x61c88647, URZ ;  /* 0x9e3779b9081c7890 */ /* 0x000fe4000fffe03f */
[----:B------:R-:W-:Y:S01]  /*03d0*/  IMAD.HI.U32 R9, R3, -0x2daee0ad, RZ ;  /* 0xd2511f5303097827 */ /* 0x000fe200078e00ff */
[----:B------:R-:W-:Y:S01]  /*03e0*/  LOP3.LUT R8, R8, UR5, R11, 0x96, !PT ;  /* 0x0000000508087c12 */ /* 0x000fe2000f8e960b */
[----:B------:R-:W5:Y:S04]  /*03f0*/  LDG.E.128 R28, desc[UR6][R4.64] ;  /* 0x00000006041c7981 */ /* 0x000f68000c1e1d00 */
[----:B------:R1:W5:Y:S01]  /*0400*/  LDG.E.128 R24, desc[UR6][R4.64+0x200] ;  /* 0x0002000604187981 */ /* 0x000362000c1e1d00 */
[----:B------:R-:W-:Y:S01]  /*0410*/  LOP3.LUT R9, R9, UR9, RZ, 0x3c, !PT ;  /* 0x0000000909097c12 */ /* 0x000fe2000f8e3cff */
[----:B0-----:R-:W-:Y:S01]  /*0420*/  IMAD R6, R3, -0x2daee0ad, RZ ;  /* 0xd2511f5303067824 */ /* 0x001fe200078e02ff */
[----:B------:R-:W-:Y:S01]  /*0430*/  UIADD3 UR29, UR8, 0x3c6ef372, URZ ;  /* 0x3c6ef372081d7890 */ /* 0x000fe2000fffe03f */
[----:B------:R-:W-:Y:S01]  /*0440*/  IMAD.HI.U32 R7, R8, -0x2daee0ad, RZ ;  /* 0xd2511f5308077827 */ /* 0x000fe200078e00ff */
[----:B------:R-:W-:-:S02]  /*0450*/  UIADD3 UR20, UR9, 0x76cf5d0a, URZ ;  /* 0x76cf5d0a09147890 */ /* 0x000fc4000fffe03f */
[----:B------:R-:W-:Y:S02]  /*0460*/  UIADD3 UR21, UR9, 0x32370b8f, URZ ;  /* 0x32370b8f09157890 */ /* 0x000fe4000fffe03f */
[----:B------:R-:W-:Y:S01]  /*0470*/  UIADD3 UR30, UR8, -0x255992d5, URZ ;  /* 0xdaa66d2b081e7890 */ /* 0x000fe2000fffe03f */
[----:B-1----:R-:W-:Y:S01]  /*0480*/  IMAD R4, R2, -0x326172a9, RZ ;  /* 0xcd9e8d5702047824 */ /* 0x002fe200078e02ff */
[----:B------:R-:W-:Y:S01]  /*0490*/  UIADD3 UR31, UR8, 0x78dde6e4, URZ ;  /* 0x78dde6e4081f7890 */ /* 0x000fe2000fffe03f */
[----:B------:R-:W-:Y:S01]  /*04a0*/  IMAD.HI.U32 R5, R9, -0x326172a9, RZ ;  /* 0xcd9e8d5709057827 */ /* 0x000fe200078e00ff */
[----:B------:R-:W-:Y:S01]  /*04b0*/  LOP3.LUT R6, R7, UR17, R6, 0x96, !PT ;  /* 0x0000001107067c12 */ /* 0x000fe2000f8e9606 */
[----:B------:R-:W-:Y:S02]  /*04c0*/  UIADD3 UR22, UR9, -0x126145ec, URZ ;  /* 0xed9eba1409167890 */ /* 0x000fe4000fffe03f */
[----:B------:R-:W-:Y:S01]  /*04d0*/  UIADD3 UR23, UR9, -0x56f99767, URZ ;  /* 0xa906689909177890 */ /* 0x000fe2000fffe03f */
[----:B------:R-:W-:Y:S01]  /*04e0*/  LOP3.LUT R4, R5, UR28, R4, 0x96, !PT ;  /* 0x0000001c05047c12 */ /* 0x000fe2000f8e9604 */
[----:B------:R-:W-:Y:S01]  /*04f0*/  IMAD R9, R9, -0x326172a9, RZ ;  /* 0xcd9e8d5709097824 */ /* 0x000fe200078e02ff */
[----:B------:R-:W-:Y:S01]  /*0500*/  UIADD3 UR32, UR8, 0x1715609d, URZ ;  /* 0x1715609d08207890 */ /* 0x000fe2000fffe03f */
[----:B------:R-:W-:Y:S01]  /*0510*/  IMAD.HI.U32 R10, R6, -0x326172a9, RZ ;  /* 0xcd9e8d57060a7827 */ /* 0x000fe200078e00ff */
[----:B------:R-:W-:-:S02]  /*0520*/  UIADD3 UR33, UR8, -0x4ab325aa, URZ ;  /* 0xb54cda5608217890 */ /* 0x000fc4000fffe03f */
[----:B------:R-:W-:Y:S01]  /*0530*/  UIADD3 UR24, UR9, 0x646e171e, URZ ;  /* 0x646e171e09187890 */ /* 0x000fe2000fffe03f */
[----:B------:R-:W-:Y:S01]  /*0540*/  IMAD R8, R8, -0x2daee0ad, RZ ;  /* 0xd2511f5308087824 */ /* 0x000fe200078e02ff */
[----:B------:R-:W-:Y:S01]  /*0550*/  UIADD3 UR25, UR9, 0x1fd5c5a3, URZ ;  /* 0x1fd5c5a309197890 */ /* 0x000fe2000fffe03f */
[----:B------:R-:W-:Y:S01]  /*0560*/  IMAD.HI.U32 R5, R4, -0x2daee0ad, RZ ;  /* 0xd2511f5304057827 */ /* 0x000fe200078e00ff */
[----:B------:R-:W-:Y:S01]  /*0570*/  LOP3.LUT R9, R10, UR29, R9, 0x96, !PT ;  /* 0x0000001d0a097c12 */ /* 0x000fe2000f8e9609 */
[----:B------:R-:W-:Y:S02]  /*0580*/  UIADD3 UR34, UR8, 0x5384540f, URZ ;  /* 0x5384540f08227890 */ /* 0x000fe4000fffe03f */
[----:B------:R-:W-:Y:S01]  /*0590*/  UIADD3 UR35, UR8, -0xe443238, URZ ;  /* 0xf1bbcdc808237890 */ /* 0x000fe2000fffe03f */
[----:B------:R-:W-:Y:S01]  /*05a0*/  LOP3.LUT R5, R5, UR20, R8, 0x96, !PT ;  /* 0x0000001405057c12 */ /* 0x000fe2000f8e9608 */
[----:B------:R-:W-:Y:S01]  /*05b0*/  IMAD R4, R4, -0x2daee0ad, RZ ;  /* 0xd2511f5304047824 */ /* 0x000fe200078e02ff */
[----:B------:R-:W-:Y:S01]  /*05c0*/  UIADD3 UR26, UR9, -0x24c28bd8, URZ ;  /* 0xdb3d7428091a7890 */ /* 0x000fe2000fffe03f */
[----:B------:R-:W-:Y:S01]  /*05d0*/  IMAD.HI.U32 R11, R9, -0x2daee0ad, RZ ;  /* 0xd2511f53090b7827 */ /* 0x000fe200078e00ff */
[----:B------:R-:W-:-:S02]  /*05e0*/  UIADD3 UR27, UR9, -0x695add53, URZ ;  /* 0x96a522ad091b7890 */ /* 0x000fc4000fffe03f */
[----:B------:R-:W-:Y:S01]  /*05f0*/  UIADD3 UR36, UR8, -0x700cb87f, URZ ;  /* 0x8ff3478108247890 */ /* 0x000fe2000fffe03f */
[----:B------:R-:W-:Y:S01]  /*0600*/  IMAD R6, R6, -0x326172a9, RZ ;  /* 0xcd9e8d5706067824 */ /* 0x000fe200078e02ff */
[----:B------:R-:W-:Y:S01]  /*0610*/  ULOP3.LUT UR4, UR4, 0x3, URZ, 0xc0, !UPT ;  /* 0x0000000304047892 */ /* 0x000fe2000f8ec03f */
[----:B------:R-:W-:Y:S01]  /*0620*/  IMAD.HI.U32 R7, R5, -0x326172a9, RZ ;  /* 0xcd9e8d5705077827 */ /* 0x000fe200078e00ff */
[----:B------:R-:W-:Y:S01]  /*0630*/  LOP3.LUT R4, R11, UR21, R4, 0x96, !PT ;  /* 0x000000150b047c12 */ /* 0x000fe2000f8e9604 */
[----:B------:R-:W-:Y:S01]  /*0640*/  ULDC.64 UR10, c[0x0][0x270] ;  /* 0x00009c00000a7ab9 */ /* 0x000fe20000000a00 */
[----:B------:R-:W-:Y:S01]  /*0650*/  ULDC UR16, c[0x0][0x2d8] ;  /* 0x0000b60000107ab9 */ /* 0x000fe20000000800 */
[----:B------:R-:W-:Y:S01]  /*0660*/  ULDC.64 UR12, c[0x0][0x238] ;  /* 0x00008e00000c7ab9 */ /* 0x000fe20000000a00 */
[----:B------:R-:W-:Y:S01]  /*0670*/  LOP3.LUT R6, R7, UR30, R6, 0x96, !PT ;  /* 0x0000001e07067c12 */ /* 0x000fe2000f8e9606 */
[----:B------:R-:W-:Y:S01]  /*0680*/  IMAD R5, R5, -0x326172a9, RZ ;  /* 0xcd9e8d5705057824 */ /* 0x000fe200078e02ff */
[----:B------:R-:W-:Y:S01]  /*0690*/  ULDC.64 UR14, c[0x0][0x240] ;  /* 0x00009000000e7ab9 */ /* 0x000fe20000000a00 */
[----:B------:R-:W-:Y:S01]  /*06a0*/  IMAD.HI.U32 R8, R4, -0x326172a9, RZ ;  /* 0xcd9e8d5704087827 */ /* 0x000fe200078e00ff */
[----:B------:R-:W-:-:S03]  /*06b0*/  ULDC.64 UR18, c[0x0][0x2b8] ;  /* 0x0000ae0000127ab9 */ /* 0x000fc60000000a00 */
        /* <DEDUP_REMOVED lines=26> */
[----:B------:R-:W-:-:S04]  /*0860*/  LOP3.LUT R46, R7, UR35, R6, 0x96, !PT ;  /* 0x00000023072e7c12 */ /* 0x000fc8000f8e9606 */
[----:B------:R-:W-:Y:S01]  /*0870*/  LOP3.LUT R6, R5, UR26, R11, 0x96, !PT ;  /* 0x0000001a05067c12 */ /* 0x000fe2000f8e960b */
[----:B------:R-:W-:-:S04]  /*0880*/  IMAD.HI.U32 R5, R46, -0x2daee0ad, RZ ;  /* 0xd2511f532e057827 */ /* 0x000fc800078e00ff */
[----:B------:R-:W-:Y:S02]  /*0890*/  IMAD R9, R9, -0x326172a9, RZ ;  /* 0xcd9e8d5709097824 */ /* 0x000fe400078e02ff */
[----:B------:R-:W-:Y:S01]  /*08a0*/  IMAD.WIDE.U32 R6, R6, -0x326172a9, RZ ;  /* 0xcd9e8d5706067825 */ /* 0x000fe200078e00ff */
[----:B------:R-:W-:Y:S01]  /*08b0*/  LOP3.LUT R4, R5, UR27, R4, 0x96, !PT ;  /* 0x0000001b05047c12 */ /* 0x000fe2000f8e9604 */
[----:B------:R-:W-:Y:S01]  /*08c0*/  UISETP.NE.U32.AND UP0, UPT, UR10, URZ, UPT ;  /* 0x0000003f0a00728c */ /* 0x000fe2000bf05070 */
[----:B------:R-:W-:Y:S02]  /*08d0*/  BSSY B0, `(.L_x_9228) ;  /* 0x000033c000007945 */ /* 0x000fe40003800000 */
[----:B------:R-:W-:Y:S01]  /*08e0*/  LOP3.LUT R5, R7, UR36, R9, 0x96, !PT ;  /* 0x0000002407057c12 */ /* 0x000fe2000f8e9609 */
[----:B------:R-:W-:Y:S01]  /*08f0*/  HFMA2.MMA R7, -RZ, RZ, 0, 0 ;  /* 0x00000000ff077435 */ /* 0x000fe200000001ff */
[----:B------:R-:W-:Y:S01]  /*0900*/  IMAD.U32 R44, RZ, RZ, UR5 ;  /* 0x00000005ff2c7e24 */ /* 0x000fe2000f8e00ff */
[----:B------:R-:W-:Y:S01]  /*0910*/  MOV R47, UR4 ;  /* 0x00000004002f7c02 */ /* 0x000fe20008000f00 */
[----:B------:R-:W-:Y:S01]  /*0920*/  IMAD R46, R46, -0x2daee0ad, RZ ;  /* 0xd2511f532e2e7824 */ /* 0x000fe200078e02ff */
[----:B------:R-:W-:Y:S01]  /*0930*/  ULDC.U8 UR10, c[0x0][0x2a0] ;  /* 0x0000a800000a7ab9 */ /* 0x000fe20000000000 */
[----:B------:R-:W-:-:S02]  /*0940*/  UISETP.NE.AND.EX UP0, UPT, UR11, URZ, UPT, UP0 ;  /* 0x0000003f0b00728c */ /* 0x000fc4000bf05300 */
[----:B------:R-:W-:Y:S01]  /*0950*/  UISETP.NE.AND UP1, UPT, UR10, URZ, UPT ;  /* 0x0000003f0a00728c */ /* 0x000fe2000bf25270 */
[----:B------:R-:W-:-:S10]  /*0960*/  ULDC UR11, c[0x0][0x218] ;  /* 0x00008600000b7ab9 */ /* 0x000fd40000000800 */
.L_x_9286:
[----:B0-----:R-:W0:Y:S01]  /*0970*/  LDC.64 R40, c[0x0][0x230] ;  /* 0x00008c00ff287b82 */ /* 0x001e220000000a00 */
[----:B------:R-:W-:Y:S01]  /*0980*/  IMAD R8, R45, UR11, RZ ;  /* 0x0000000b2d087c24 */ /* 0x000fe2000f8e02ff */
[----:B------:R-:W-:Y:S01]  /*0990*/  PLOP3.LUT P0, PT, PT, PT, UP0, 0x80, 0x0 ;  /* 0x000000000000781c */ /* 0x000fe20003f0f008 */
[----:B------:R-:W-:Y:S01]  /*09a0*/  IMAD.MOV.U32 R54, RZ, RZ, 0x4 ;  /* 0x00000004ff367424 */ /* 0x000fe200078e00ff */
[----:B------:R-:W-:Y:S01]  /*09b0*/  PLOP3.LUT P2, PT, PT, PT, UP0, 0x80, 0x0 ;  /* 0x000000000000781c */ /* 0x000fe20003f4f008 */
[----:B------:R-:W-:Y:S01]  /*09c0*/  @UP0 ULDC.64 UR4, c[0x0][0x270] ;  /* 0x00009c0000040ab9 */ /* 0x000fe20000000a00 */
[----:B------:R-:W-:Y:S02]  /*09d0*/  SHF.R.S32.HI R9, RZ, 0x1f, R8 ;  /* 0x0000001fff097819 */ /* 0x000fe40000011408 */
[----:B------:R-:W1:Y:S01]  /*09e0*/  LDC.64 R42, c[0x0][0x220] ;  /* 0x00008800ff2a7b82 */ /* 0x000e620000000a00 */
[----:B------:R-:W-:Y:S02]  /*09f0*/  MOV R48, 0x3f800000 ;  /* 0x3f80000000307802 */ /* 0x000fe40000000f00 */
[----:B------:R-:W-:-:S04]  /*0a00*/  LEA.HI R9, R9, R8, RZ, 0x2 ;  /* 0x0000000809097211 */ /* 0x000fc800078f10ff */
[----:B------:R-:W-:Y:S01]  /*0a10*/  LEA.HI.SX32 R50, R9, R0, 0x1e ;  /* 0x0000000009327211 */ /* 0x000fe200078ff2ff */
[----:B------:R-:W-:-:S05]  /*0a20*/  @P0 IMAD.WIDE R54, R45, R54, UR4 ;  /* 0x000000042d360e25 */ /* 0x000fca000f8e0236 */
[----:B-----5:R2:W5:Y:S01]  /*0a30*/  @P2 LDG.E R48, desc[UR6][R54.64] ;  /* 0x0000000636302981 */ /* 0x020562000c1e1900 */
        /* <DEDUP_REMOVED lines=9> */
[----:B------:R-:W-:-:S11]  /*0ad0*/  VIADD R57, R47, 0x1 ;  /* 0x000000012f397836 */ /* 0x000fd60000000000 */
        /* <DEDUP_REMOVED lines=9> */
.L_x_9230:
[----:B------:R-:W-:-:S07]  /*0b70*/  IMAD.MOV.U32 R56, RZ, RZ, R6 ;  /* 0x000000ffff387224 */ /* 0x000fce00078e0006 */
.L_x_9231:
[----:B------:R-:W-:Y:S05]  /*0b80*/  BSYNC B1 ;  /* 0x0000000000017941 */ /* 0x000fea0003800000 */
.L_x_9229:
        /* <DEDUP_REMOVED lines=16> */
.L_x_9235:
[----:B------:R-:W-:Y:S05]  /*0c90*/  BSYNC B2 ;  /* 0x0000000000027941 */ /* 0x000fea0003800000 */
.L_x_9234:
        /* <DEDUP_REMOVED lines=43> */
.L_x_9233:
[----:B------:R-:W-:Y:S05]  /*0f50*/  BSYNC B1 ;  /* 0x0000000000017941 */ /* 0x000fea0003800000 */
.L_x_9232:
        /* <DEDUP_REMOVED lines=25> */
.L_x_9237:
[----:B------:R-:W-:-:S07]  /*10f0*/  MOV R53, R6 ;  /* 0x0000000600357202 */ /* 0x000fce0000000f00 */
.L_x_9238:
[----:B------:R-:W-:Y:S05]  /*1100*/  BSYNC B1 ;  /* 0x0000000000017941 */ /* 0x000fea0003800000 */
.L_x_9236:
        /* <DEDUP_REMOVED lines=16> */
.L_x_9242:
[----:B------:R-:W-:Y:S05]  /*1210*/  BSYNC B2 ;  /* 0x0000000000027941 */ /* 0x000fea0003800000 */
.L_x_9241:
        /* <DEDUP_REMOVED lines=43> */
.L_x_9240:
[----:B------:R-:W-:Y:S05]  /*14d0*/  BSYNC B1 ;  /* 0x0000000000017941 */ /* 0x000fea0003800000 */
.L_x_9239:
        /* <DEDUP_REMOVED lines=20> */
.L_x_9244:
[----:B------:R-:W-:-:S07]  /*1620*/  IMAD.MOV.U32 R53, RZ, RZ, R6 ;  /* 0x000000ffff357224 */ /* 0x000fce00078e0006 */
.L_x_9245:
[----:B------:R-:W-:Y:S05]  /*1630*/  BSYNC B1 ;  /* 0x0000000000017941 */ /* 0x000fea0003800000 */
.L_x_9243:
        /* <DEDUP_REMOVED lines=16> */
.L_x_9249:
[----:B------:R-:W-:Y:S05]  /*1740*/  BSYNC B2 ;  /* 0x0000000000027941 */ /* 0x000fea0003800000 */
.L_x_9248:
        /* <DEDUP_REMOVED lines=43> */
.L_x_9247:
[----:B------:R-:W-:Y:S05]  /*1a00*/  BSYNC B1 ;  /* 0x0000000000017941 */ /* 0x000fea0003800000 */
.L_x_9246:
        /* <DEDUP_REMOVED lines=20> */
.L_x_9251:
[----:B------:R-:W-:-:S07]  /*1b50*/  MOV R53, R6 ;  /* 0x0000000600357202 */ /* 0x000fce0000000f00 */
.L_x_9252:
[----:B------:R-:W-:Y:S05]  /*1b60*/  BSYNC B1 ;  /* 0x0000000000017941 */ /* 0x000fea0003800000 */
.L_x_9250:
        /* <DEDUP_REMOVED lines=16> */
.L_x_9256:
[----:B------:R-:W-:Y:S05]  /*1c70*/  BSYNC B2 ;  /* 0x0000000000027941 */ /* 0x000fea0003800000 */
.L_x_9255:
        /* <DEDUP_REMOVED lines=43> */
.L_x_9254:
[----:B------:R-:W-:Y:S05]  /*1f30*/  BSYNC B1 ;  /* 0x0000000000017941 */ /* 0x000fea0003800000 */
.L_x_9253:
[----:B------:R-:W0:Y:S01]  /*1f40*/  LDC.64 R54, c[0x0][0x238] ;  /* 0x00008e00ff367b82 */ /* 0x000e220000000a00 */
[----:B------:R-:W-:Y:S01]  /*1f50*/  I2FP.F32.U32 R53, R53 ;  /* 0x0000003500357245 */ /* 0x000fe20000201000 */
[----:B------:R-:W-:-:S04]  /*1f60*/  FMUL.FTZ R58, R11, R48 ;  /* 0x000000300b3a7220 */ /* 0x000fc80000410000 */
[----:B------:R-:W-:Y:S01]  /*1f70*/  FFMA.FTZ R56, R53, R52, 1.1641532182693481445e-10 ;  /* 0x2f00000035387423 */ /* 0x000fe20000010034 */
[----:B------:R-:W-:-:S04]  /*1f80*/  FMUL.FTZ R58, R58, R49 ;  /* 0x000000313a3a7220 */ /* 0x000fc80000410000 */
[----:B------:R-:W-:Y:S02]  /*1f90*/  FSETP.GTU.FTZ.AND P5, PT, R56, R51, PT ;  /* 0x000000333800720b */ /* 0x000fe40003fbc000 */
[----:B------:R-:W1:Y:S02]  /*1fa0*/  LDC.64 R56, c[0x0][0x240] ;  /* 0x00009000ff387b82 */ /* 0x000e640000000a00 */
[----:B------:R-:W-:Y:S02]  /*1fb0*/  FSEL R58, R58, RZ, !P5 ;  /* 0x000000ff3a3a7208 */ /* 0x000fe40006800000 */
[----:B------:R-:W-:-:S03]  /*1fc0*/  SEL R53, RZ, 0x1000000, P5 ;  /* 0x01000000ff357807 */ /* 0x000fc60002800000 */
[----:B------:R-:W-:Y:S01]  /*1fd0*/  FMUL.FTZ R11, R23, R58 ;  /* 0x0000003a170b7220 */ /* 0x000fe20000410000 */
[----:B0-----:R-:W-:Y:S01]  /*1fe0*/  IMAD.WIDE.U32 R58, R50, 0x10, R54 ;  /* 0x00000010323a7825 */ /* 0x001fe200078e0036 */
[----:B------:R-:W-:-:S03]  /*1ff0*/  SEL R54, RZ, 0x10000, P4 ;  /* 0x00010000ff367807 */ /* 0x000fc60002000000 */
[----:B------:R-:W-:Y:S01]  /*2000*/  @P0 FADD.FTZ R11, R15, R11 ;  /* 0x0000000b0f0b0221 */ /* 0x000fe20000010000 */
[----:B------:R-:W-:-:S04]  /*2010*/  SEL R55, RZ, 0x100, P3 ;  /* 0x00000100ff377807 */ /* 0x000fc80001800000 */
[----:B------:R-:W-:Y:S01]  /*2020*/  IADD3 R53, R55, R53, R54 ;  /* 0x0000003537357210 */ /* 0x000fe20007ffe036 */
[----:B------:R0:W-:Y:S01]  /*2030*/  STG.E.128 desc[UR6][R58.64], R8 ;  /* 0x000000083a007986 */ /* 0x0001e2000c101d06 */
[----:B------:R-:W-:Y:S01]  /*2040*/  SEL R54, RZ, 0x1, P2 ;  /* 0x00000001ff367807 */ /* 0x000fe20001000000 */
[----:B-1----:R-:W-:-:S04]  /*2050*/  IMAD.WIDE.U32 R56, R50, 0x4, R56 ;  /* 0x0000000432387825 */ /* 0x002fc800078e0038 */
[----:B------:R-:W-:Y:S01]  /*2060*/  IMAD.IADD R61, R53, 0x1, R54 ;  /* 0x00000001353d7824 */ /* 0x000fe200078e0236 */
[----:B------:R-:W-:-:S04]  /*2070*/  IADD3 R53, R50, 0x20, RZ ;  /* 0x0000002032357810 */ /* 0x000fc80007ffe0ff */
        /* <DEDUP_REMOVED lines=18> */
.L_x_9258:
[----:B------:R-:W-:-:S07]  /*21a0*/  IMAD.MOV.U32 R56, RZ, RZ, R6 ;  /* 0x000000ffff387224 */ /* 0x000fce00078e0006 */
.L_x_9259:
[----:B------:R-:W-:Y:S05]  /*21b0*/  BSYNC B1 ;  /* 0x0000000000017941 */ /* 0x000fea0003800000 */
.L_x_9257:
        /* <DEDUP_REMOVED lines=16> */
.L_x_9263:
[----:B------:R-:W-:Y:S05]  /*22c0*/  BSYNC B2 ;  /* 0x0000000000027941 */ /* 0x000fea0003800000 */
.L_x_9262:
        /* <DEDUP_REMOVED lines=42> */
[----:B------:R-:W-:-:S07]  /*2570*/  LOP3.LUT R4, R47, UR27, R4, 0x96, !PT ;  /* 0x0000001b2f047c12 */ /* 0x000fce000f8e9604 */
.L_x_9261:
[----:B------:R-:W-:Y:S05]  /*2580*/  BSYNC B1 ;  /* 0x0000000000017941 */ /* 0x000fea0003800000 */
.L_x_9260:
        /* <DEDUP_REMOVED lines=20> */
.L_x_9265:
[----:B------:R-:W-:-:S07]  /*26d0*/  MOV R56, R6 ;  /* 0x0000000600387202 */ /* 0x000fce0000000f00 */
.L_x_9266:
[----:B------:R-:W-:Y:S05]  /*26e0*/  BSYNC B1 ;  /* 0x0000000000017941 */ /* 0x000fea0003800000 */
.L_x_9264:
        /* <DEDUP_REMOVED lines=16> */
.L_x_9270:
[----:B------:R-:W-:Y:S05]  /*27f0*/  BSYNC B2 ;  /* 0x0000000000027941 */ /* 0x000fea0003800000 */
.L_x_9269:
        /* <DEDUP_REMOVED lines=40> */
[----:B------:R-:W-:Y:S01]  /*2a80*/  HFMA2.MMA R55, -RZ, RZ, 0, 0 ;  /* 0x00000000ff377435 */ /* 0x000fe200000001ff */
[----:B------:R-:W-:-:S03]  /*2a90*/  MOV R6, R54 ;  /* 0x0000003600067202 */ /* 0x000fc60000000f00 */
[----:B------:R-:W-:-:S07]  /*2aa0*/  LOP3.LUT R4, R47, UR27, R4, 0x96, !PT ;  /* 0x0000001b2f047c12 */ /* 0x000fce000f8e9604 */
.L_x_9268:
[----:B------:R-:W-:Y:S05]  /*2ab0*/  BSYNC B1 ;  /* 0x0000000000017941 */ /* 0x000fea0003800000 */
.L_x_9267:
        /* <DEDUP_REMOVED lines=20> */
.L_x_9272:
[----:B------:R-:W-:-:S07]  /*2c00*/  MOV R56, R6 ;  /* 0x0000000600387202 */ /* 0x000fce0000000f00 */
.L_x_9273:
[----:B------:R-:W-:Y:S05]  /*2c10*/  BSYNC B1 ;  /* 0x0000000000017941 */ /* 0x000fea0003800000 */
.L_x_9271:
        /* <DEDUP_REMOVED lines=16> */
.L_x_9277:
[----:B------:R-:W-:Y:S05]  /*2d20*/  BSYNC B2 ;  /* 0x0000000000027941 */ /* 0x000fea0003800000 */
.L_x_9276:
        /* <DEDUP_REMOVED lines=42> */
[----:B------:R-:W-:-:S07]  /*2fd0*/  LOP3.LUT R4, R47, UR27, R4, 0x96, !PT ;  /* 0x0000001b2f047c12 */ /* 0x000fce000f8e9604 */
.L_x_9275:
[----:B------:R-:W-:Y:S05]  /*2fe0*/  BSYNC B1 ;  /* 0x0000000000017941 */ /* 0x000fea0003800000 */
.L_x_9274:
        /* <DEDUP_REMOVED lines=20> */
.L_x_9279:
[----:B------:R-:W-:-:S07]  /*3130*/  IMAD.MOV.U32 R56, RZ, RZ, R6 ;  /* 0x000000ffff387224 */ /* 0x000fce00078e0006 */
.L_x_9280:
[----:B------:R-:W-:Y:S05]  /*3140*/  BSYNC B1 ;  /* 0x0000000000017941 */ /* 0x000fea0003800000 */
.L_x_9278:
        /* <DEDUP_REMOVED lines=16> */
.L_x_9284:
[----:B------:R-:W-:Y:S05]  /*3250*/  BSYNC B2 ;  /* 0x0000000000027941 */ /* 0x000fea0003800000 */
.L_x_9283:
        /* <DEDUP_REMOVED lines=42> */
[----:B------:R-:W-:-:S07]  /*3500*/  IMAD.MOV.U32 R47, RZ, RZ, RZ ;  /* 0x000000ffff2f7224 */ /* 0x000fce00078e00ff */
.L_x_9282:
[----:B------:R-:W-:Y:S05]  /*3510*/  BSYNC B1 ;  /* 0x0000000000017941 */ /* 0x000fea0003800000 */
.L_x_9281:
[----:B------:R-:W-:Y:S01]  /*3520*/  I2FP.F32.U32 R55, R56 ;  /* 0x0000003800377245 */ /* 0x000fe20000201000 */
[----:B------:R-:W-:Y:S01]  /*3530*/  FMUL.FTZ R48, R43, R48 ;  /* 0x000000302b307220 */ /* 0x000fe20000410000 */
[----:B------:R-:W-:Y:S01]  /*3540*/  SHF.L.U32 R54, R53, 0x4, RZ ;  /* 0x0000000435367819 */ /* 0x000fe200000006ff */
[----:B------:R-:W-:Y:S01]  /*3550*/  FADD.FTZ R58, RZ, R8 ;  /* 0x00000008ff3a7221 */ /* 0x000fe20000010000 */
[----:B------:R-:W-:Y:S01]  /*3560*/  UMOV UR4, 0xffffffff ;  /* 0xffffffff00047882 */ /* 0x000fe20000000000 */
[----:B------:R-:W-:Y:S01]  /*3570*/  FFMA.FTZ R52, R55, R52, 1.1641532182693481445e-10 ;  /* 0x2f00000037347423 */ /* 0x000fe20000010034 */
[----:B------:R-:W-:Y:S01]  /*3580*/  FMUL.FTZ R48, R48, R49 ;  /* 0x0000003130307220 */ /* 0x000fe20000410000 */
[----:B------:R-:W-:Y:S01]  /*3590*/  SEL R49, RZ, 0x10000, P3 ;  /* 0x00010000ff317807 */ /* 0x000fe20001800000 */
[----:B------:R-:W-:Y:S01]  /*35a0*/  FADD.FTZ R59, R9, R58 ;  /* 0x0000003a093b7221 */ /* 0x000fe20000010000 */
[----:B------:R-:W-:Y:S02]  /*35b0*/  IADD3 R56, P5, R54, UR12, RZ ;  /* 0x0000000c36387c10 */ /* 0x000fe4000ffbe0ff */
[----:B------:R-:W-:-:S02]  /*35c0*/  FSETP.GTU.FTZ.AND P4, PT, R52, R51, PT ;  /* 0x000000333400720b */ /* 0x000fc40003f9c000 */
[----:B------:R-:W-:Y:S02]  /*35d0*/  SEL R52, RZ, 0x100, P2 ;  /* 0x00000100ff347807 */ /* 0x000fe40001000000 */
[----:B------:R-:W-:Y:S02]  /*35e0*/  FSEL R48, R48, RZ, !P4 ;  /* 0x000000ff30307208 */ /* 0x000fe40006000000 */
[----:B------:R-:W-:Y:S02]  /*35f0*/  SHF.R.U32.HI R51, RZ, 0x1c, R53 ;  /* 0x0000001cff337819 */ /* 0x000fe40000011635 */
[----:B------:R-:W-:Y:S01]  /*3600*/  SEL R55, RZ, 0x1, P1 ;  /* 0x00000001ff377807 */ /* 0x000fe20000800000 */
[----:B------:R-:W-:Y:S01]  /*3610*/  FMUL.FTZ R43, R19, R48 ;  /* 0x00000030132b7220 */ /* 0x000fe20000410000 */
[----:B------:R-:W-:Y:S02]  /*3620*/  SEL R48, RZ, 0x1000000, P4 ;  /* 0x01000000ff307807 */ /* 0x000fe40002000000 */
[----:B------:R-:W-:Y:S01]  /*3630*/  IADD3.X R57, R51, UR13, RZ, P5, !PT ;  /* 0x0000000d33397c10 */ /* 0x000fe2000affe4ff */
[----:B------:R-:W-:Y:S01]  /*3640*/  @P0 FADD.FTZ R43, R15, R43 ;  /* 0x0000002b0f2b0221 */ /* 0x000fe20000010000 */
[----:B------:R-:W-:-:S02]  /*3650*/  IADD3 R52, R52, R48, R49 ;  /* 0x0000003034347210 */ /* 0x000fc40007ffe031 */
[C---:B------:R-:W-:Y:S02]  /*3660*/  LEA R48, P0, R53.reuse, UR14, 0x2 ;  /* 0x0000000e35307c11 */ /* 0x040fe4000f8010ff */
[----:B------:R-:W-:Y:S01]  /*3670*/  IADD3 R55, R52, R55, RZ ;  /* 0x0000003734377210 */ /* 0x000fe20007ffe0ff */
[----:B------:R0:W-:Y:S01]  /*3680*/  STG.E.128 desc[UR6][R56.64], R40 ;  /* 0x0000002838007986 */ /* 0x0001e2000c101d06 */
[----:B------:R-:W-:Y:S01]  /*3690*/  LEA.HI.X R49, R53, UR15, RZ, 0x2, P0 ;  /* 0x0000000f35317c11 */ /* 0x000fe200080f14ff */
[----:B------:R-:W-:Y:S01]  /*36a0*/  FADD.FTZ R52, R10, R59 ;  /* 0x0000003b0a347221 */ /* 0x000fe20000010000 */
[----:B------:R-:W-:-:S03]  /*36b0*/  ISETP.NE.AND P0, PT, R0, RZ, PT ;  /* 0x000000ff0000720c */ /* 0x000fc60003f05270 */
[----:B------:R1:W-:Y:S01]  /*36c0*/  STG.E desc[UR6][R48.64], R55 ;  /* 0x0000003730007986 */ /* 0x0003e2000c101906 */
[----:B------:R-:W-:-:S04]  /*36d0*/  FADD.FTZ R53, R11, R52 ;  /* 0x000000340b357221 */ /* 0x000fc80000010000 */
[----:B------:R-:W-:-:S04]  /*36e0*/  FADD.FTZ R52, R40, R53 ;  /* 0x0000003528347221 */ /* 0x000fc80000010000 */
[----:B------:R-:W-:-:S04]  /*36f0*/  FADD.FTZ R53, R41, R52 ;  /* 0x0000003429357221 */ /* 0x000fc80000010000 */
[----:B------:R-:W-:-:S04]  /*3700*/  FADD.FTZ R52, R42, R53 ;  /* 0x000000352a347221 */ /* 0x000fc80000010000 */
[----:B0-----:R-:W-:Y:S01]  /*3710*/  FADD.FTZ R56, R43, R52 ;  /* 0x000000342b387221 */ /* 0x001fe20000010000 */
        /* <DEDUP_REMOVED lines=38> */
.L_x_9298:
[----:B-1----:R-:W-:Y:S01]  /*3980*/  FADD.FTZ R48, R61, R48 ;  /* 0x000000303d307221 */ /* 0x002fe20000010000 */
[----:B------:R-:W1:Y:S01]  /*3990*/  @!P0 LDC.64 R52, c[0x0][0x250] ;  /* 0x00009400ff348b82 */ /* 0x000e620000000a00 */
[----:B------:R-:W-:Y:S02]  /*39a0*/  PLOP3.LUT P1, PT, PT, PT, UP1, 0x40, 0x0 ;  /* 0x000000000000781c */ /* 0x000fe40003f2e818 */
[----:B------:R-:W-:Y:S01]  /*39b0*/  FFMA.FTZ R49, R48, R49, UR16 ;  /* 0x0000001030317e23 */ /* 0x000fe20008010031 */
[----:B------:R-:W-:-:S04]  /*39c0*/  FMUL.FTZ R48, R60, R60 ;  /* 0x0000003c3c307220 */ /* 0x000fc80000410000 */
[----:B------:R-:W2:Y:S01]  /*39d0*/  @!P0 LDC.64 R58, c[0x0][0x258] ;  /* 0x00009600ff3a8b82 */ /* 0x000ea20000000a00 */
[----:B------:R-:W-:Y:S02]  /*39e0*/  FSEL R48, R48, RZ, !P1 ;  /* 0x000000ff30307208 */ /* 0x000fe40004800000 */
[----:B------:R-:W-:-:S03]  /*39f0*/  PLOP3.LUT P1, PT, PT, PT, UP1, 0x40, 0x0 ;  /* 0x000000000000781c */ /* 0x000fc60003f2e818 */
[----:B------:R-:W-:Y:S01]  /*3a00*/  FADD.FTZ R56, R49, R48 ;  /* 0x0000003031387221 */ /* 0x000fe20000010000 */
[----:B------:R-:W-:-:S05]  /*3a10*/  FSEL R48, R60, RZ, P1 ;  /* 0x000000ff3c307208 */ /* 0x000fca0000800000 */
[----:B------:R-:W3:Y:S01]  /*3a20*/  MUFU.RSQ R56, R56 ;  /* 0x0000003800387308 */ /* 0x000ee20000001400 */
[--C-:B------:R-:W-:Y:S01]  /*3a30*/  FADD.FTZ R49, R8, -R48.reuse ;  /* 0x8000003008317221 */ /* 0x100fe20000010000 */
[--C-:B------:R-:W-:Y:S01]  /*3a40*/  FADD.FTZ R55, R9, -R48.reuse ;  /* 0x8000003009377221 */ /* 0x100fe20000010000 */
[----:B0-----:R-:W-:Y:S01]  /*3a50*/  FADD.FTZ R61, R40, -R48 ;  /* 0x80000030283d7221 */ /* 0x001fe20000010000 */
[----:B-1----:R-:W-:-:S04]  /*3a60*/  @!P0 IMAD.WIDE R52, R45, 0x4, R52 ;  /* 0x000000042d348825 */ /* 0x002fc800078e0234 */
[--C-:B------:R-:W-:Y:S01]  /*3a70*/  FADD.FTZ R40, R41, -R48.reuse ;  /* 0x8000003029287221 */ /* 0x100fe20000010000 */
[--C-:B------:R-:W-:Y:S01]  /*3a80*/  FADD.FTZ R9, R43, -R48.reuse ;  /* 0x800000302b097221 */ /* 0x100fe20000010000 */
[--C-:B------:R-:W-:Y:S01]  /*3a90*/  FADD.FTZ R57, R10, -R48.reuse ;  /* 0x800000300a397221 */ /* 0x100fe20000010000 */
[--C-:B------:R-:W-:Y:S01]  /*3aa0*/  FADD.FTZ R11, R11, -R48.reuse ;  /* 0x800000300b0b7221 */ /* 0x100fe20000010000 */
[----:B------:R0:W-:Y:S01]  /*3ab0*/  @!P0 STG.E desc[UR6][R52.64], R60 ;  /* 0x0000003c34008986 */ /* 0x0001e2000c101906 */
[----:B------:R-:W-:Y:S01]  /*3ac0*/  FADD.FTZ R41, R42, -R48 ;  /* 0x800000302a297221 */ /* 0x000fe20000010000 */
[----:B--2---:R-:W-:-:S04]  /*3ad0*/  @!P0 IMAD.WIDE R58, R45, 0x4, R58 ;  /* 0x000000042d3a8825 */ /* 0x004fc800078e023a */
[C---:B---3--:R-:W-:Y:S01]  /*3ae0*/  FMUL.FTZ R43, R56.reuse, R49 ;  /* 0x00000031382b7220 */ /* 0x048fe20000410000 */
[----:B------:R1:W-:Y:S01]  /*3af0*/  @!P0 STG.E desc[UR6][R58.64], R56 ;  /* 0x000000383a008986 */ /* 0x0003e2000c101906 */
[----:B------:R-:W2:Y:S01]  /*3b00*/  LDC.64 R48, c[0x0][0x210] ;  /* 0x00008400ff307b82 */ /* 0x000ea20000000a00 */
[C---:B------:R-:W-:Y:S01]  /*3b10*/  FMUL.FTZ R8, R56.reuse, R55 ;  /* 0x0000003738087220 */ /* 0x040fe20000410000 */
[C---:B------:R-:W-:Y:S01]  /*3b20*/  FMUL.FTZ R10, R56.reuse, R11 ;  /* 0x0000000b380a7220 */ /* 0x040fe20000410000 */
[C---:B------:R-:W-:Y:S01]  /*3b30*/  FMUL.FTZ R41, R56.reuse, R41 ;  /* 0x0000002938297220 */ /* 0x040fe20000410000 */
[----:B------:R-:W-:Y:S01]  /*3b40*/  FMUL.FTZ R40, R56, R40 ;  /* 0x0000002838287220 */ /* 0x000fe20000410000 */
[----:B------:R-:W-:Y:S01]  /*3b50*/  IADD3 R54, P0, R54, UR18, RZ ;  /* 0x0000001236367c10 */ /* 0x000fe2000ff1e0ff */
[----:B------:R-:W-:Y:S01]  /*3b60*/  FFMA.FTZ R11, R31, R10, R39 ;  /* 0x0000000a1f0b7223 */ /* 0x000fe20000010027 */
[----:B------:R-:W-:Y:S01]  /*3b70*/  FFMA.FTZ R42, R26, R41, R34 ;  /* 0x000000291a2a7223 */ /* 0x000fe20000010022 */
[----:B0-----:R-:W0:Y:S01]  /*3b80*/  LDC.64 R52, c[0x0][0x2b8] ;  /* 0x0000ae00ff347b82 */ /* 0x001e220000000a00 */
[----:B------:R-:W-:Y:S01]  /*3b90*/  FFMA.FTZ R41, R25, R40, R33 ;  /* 0x0000002819297223 */ /* 0x000fe20000010021 */
[----:B------:R-:W-:Y:S01]  /*3ba0*/  IADD3.X R55, R51, UR19, RZ, P0, !PT ;  /* 0x0000001333377c10 */ /* 0x000fe200087fe4ff */
[C---:B-1----:R-:W-:Y:S01]  /*3bb0*/  FMUL.FTZ R59, R56.reuse, R57 ;  /* 0x00000039383b7220 */ /* 0x042fe20000410000 */
[C---:B------:R-:W-:Y:S01]  /*3bc0*/  FMUL.FTZ R57, R56.reuse, R61 ;  /* 0x0000003d38397220 */ /* 0x040fe20000410000 */
[----:B------:R-:W-:Y:S01]  /*3bd0*/  FMUL.FTZ R56, R56, R9 ;  /* 0x0000000938387220 */ /* 0x000fe20000410000 */
[----:B------:R-:W-:Y:S01]  /*3be0*/  FFMA.FTZ R9, R29, R8, R37 ;  /* 0x000000081d097223 */ /* 0x000fe20000010025 */
[----:B------:R-:W-:Y:S01]  /*3bf0*/  FFMA.FTZ R10, R30, R59, R38 ;  /* 0x0000003b1e0a7223 */ /* 0x000fe20000010026 */
[----:B------:R-:W-:Y:S01]  /*3c00*/  FFMA.FTZ R8, R28, R43, R36 ;  /* 0x0000002b1c087223 */ /* 0x000fe20000010024 */
[----:B------:R-:W-:Y:S01]  /*3c10*/  FFMA.FTZ R43, R27, R56, R35 ;  /* 0x000000381b2b7223 */ /* 0x000fe20000010023 */
[----:B------:R-:W-:Y:S01]  /*3c20*/  FFMA.FTZ R40, R24, R57, R32 ;  /* 0x0000003918287223 */ /* 0x000fe20000010020 */
[----:B--2---:R-:W-:-:S05]  /*3c30*/  IMAD R45, R48, 0x4, R45 ;  /* 0x00000004302d7824 */ /* 0x004fca00078e022d */
[----:B------:R-:W-:Y:S01]  /*3c40*/  ISETP.GE.AND P0, PT, R45, R49, PT ;  /* 0x000000312d00720c */ /* 0x000fe20003f06270 */
[----:B0-----:R-:W-:-:S05]  /*3c50*/  IMAD.WIDE.U32 R52, R50, 0x10, R52 ;  /* 0x0000001032347825 */ /* 0x001fca00078e0034 */
[----:B------:R0:W-:Y:S04]  /*3c60*/  STG.E.128 desc[UR6][R52.64], R8 ;  /* 0x0000000834007986 */ /* 0x0001e8000c101d06 */
[----:B------:R0:W-:Y:S03]  /*3c70*/  STG.E.128 desc[UR6][R54.64], R40 ;  /* 0x0000002836007986 */ /* 0x0001e6000c101d06 */
[----:B------:R-:W-:Y:S05]  /*3c80*/  @!P0 BRA `(.L_x_9286) ;  /* 0xffffffcc00388947 */ /* 0x000fea000383ffff */
[----:B------:R-:W-:Y:S05]  /*3c90*/  BSYNC B0 ;  /* 0x0000000000007941 */ /* 0x000fea0003800000 */
.L_x_9228:
[----:B------:R-:W-:Y:S05]  /*3ca0*/  EXIT ;  /* 0x000000000000794d */ /* 0x000fea0003800000 */
.L_x_9285:
[----:B------:R-:W-:Y:S01]  /*3cb0*/  HFMA2.MMA R55, -RZ, RZ, 0, 5.9604644775390625e-08 ;  /* 0x00000001ff377435 */ /* 0x000fe200000001ff */
[----:B------:R-:W-:Y:S01]  /*3cc0*/  BSSY B1, `(.L_x_9287) ;  /* 0x0000006000017945 */ /* 0x000fe20003800000 */
[----:B------:R-:W-:Y:S01]  /*3cd0*/  MOV R53, 0x1f ;  /* 0x0000001f00357802 */ /* 0x000fe20000000f00 */
[----:B------:R-:W-:-:S08]  /*3ce0*/  IMAD.MOV.U32 R52, RZ, RZ, -0x1 ;  /* 0xffffffffff347424 */ /* 0x000fd000078e00ff */
[----:B------:R-:W-:Y:S05]  /*3cf0*/  WARPSYNC.COLLECTIVE R52, `(.L_x_9288) ;  /* 0x0000000034087348 */ /* 0x000fea0003c00000 */
[----:B------:R0:W1:Y:S02]  /*3d00*/  SHFL.BFLY P1, R48, R56, R55, R53 ;  /* 0x0c00003738307389 */ /* 0x0000640000020035 */
[----:B01----:R-:W-:Y:S01]  /*3d10*/  ENDCOLLECTIVE ;  /* 0x000000000000791b */ /* 0x003fe20003800000 */
.L_x_9288:
[----:B------:R-:W-:Y:S05]  /*3d20*/  BSYNC B1 ;  /* 0x0000000000017941 */ /* 0x000fea0003800000 */
.L_x_9287:
        /* <DEDUP_REMOVED lines=9> */
.L_x_9289:
[----:B------:R-:W-:Y:S02]  /*3dc0*/  IMAD.MOV.U32 R55, RZ, RZ, 0x4 ;  /* 0x00000004ff377424 */ /* 0x000fe400078e00ff */
[----:B------:R-:W-:-:S05]  /*3dd0*/  FADD.FTZ R58, R57, R48 ;  /* 0x00000030393a7221 */ /* 0x000fca0000010000 */
[----:B------:R-:W-:-:S07]  /*3de0*/  MOV R56, R58 ;  /* 0x0000003a00387202 */ /* 0x000fce0000000f00 */
[----:B------:R-:W-:Y:S05]  /*3df0*/  WARPSYNC.COLLECTIVE R52, `(.L_x_9290) ;  /* 0x0000000034087348 */ /* 0x000fea0003c00000 */
[----:B------:R0:W1:Y:S02]  /*3e00*/  SHFL.BFLY P1, R48, R56, R55, R53 ;  /* 0x0c00003738307389 */ /* 0x0000640000020035 */
[----:B01----:R-:W-:Y:S01]  /*3e10*/  ENDCOLLECTIVE ;  /* 0x000000000000791b */ /* 0x003fe20003800000 */
.L_x_9290:
[----:B------:R-:W-:Y:S01]  /*3e20*/  HFMA2.MMA R55, -RZ, RZ, 0, 4.76837158203125e-07 ;  /* 0x00000008ff377435 */ /* 0x000fe200000001ff */
[----:B------:R-:W-:-:S05]  /*3e30*/  FADD.FTZ R59, R58, R48 ;  /* 0x000000303a3b7221 */ /* 0x000fca0000010000 */
[----:B------:R-:W-:-:S07]  /*3e40*/  MOV R56, R59 ;  /* 0x0000003b00387202 */ /* 0x000fce0000000f00 */
[----:B------:R-:W-:Y:S05]  /*3e50*/  WARPSYNC.COLLECTIVE R52, `(.L_x_9291) ;  /* 0x0000000034087348 */ /* 0x000fea0003c00000 */
[----:B------:R0:W1:Y:S02]  /*3e60*/  SHFL.BFLY P1, R48, R56, R55, R53 ;  /* 0x0c00003738307389 */ /* 0x0000640000020035 */
[----:B01----:R-:W-:Y:S01]  /*3e70*/  ENDCOLLECTIVE ;  /* 0x000000000000791b */ /* 0x003fe20003800000 */
.L_x_9291:
[----:B------:R-:W-:Y:S01]  /*3e80*/  MOV R55, 0x10 ;  /* 0x0000001000377802 */ /* 0x000fe20000000f00 */
[----:B------:R-:W-:-:S04]  /*3e90*/  FADD.FTZ R61, R59, R48 ;  /* 0x000000303b3d7221 */ /* 0x000fc80000010000 */
[----:B------:R-:W-:-:S07]  /*3ea0*/  IMAD.MOV.U32 R56, RZ, RZ, R61 ;  /* 0x000000ffff387224 */ /* 0x000fce00078e003d */
[----:B------:R-:W-:Y:S05]  /*3eb0*/  WARPSYNC.COLLECTIVE R52, `(.L_x_9292) ;  /* 0x0000000034087348 */ /* 0x000fea0003c00000 */
[----:B------:R0:W1:Y:S02]  /*3ec0*/  SHFL.BFLY P1, R48, R56, R55, R53 ;  /* 0x0c00003738307389 */ /* 0x0000640000020035 */
[----:B01----:R-:W-:Y:S01]  /*3ed0*/  ENDCOLLECTIVE ;  /* 0x000000000000791b */ /* 0x003fe20003800000 */
.L_x_9292:
        /* <DEDUP_REMOVED lines=19> */
[----:B------:R-:W-:-:S07]  /*4010*/  IMAD.MOV.U32 R53, RZ, RZ, 0x1f ;  /* 0x0000001fff357424 */ /* 0x000fce00078e00ff */
[----:B------:R-:W-:Y:S05]  /*4020*/  WARPSYNC.COLLECTIVE R52, `(.L_x_9293) ;  /* 0x0000000034087348 */ /* 0x000fea0003c00000 */
[----:B------:R0:W1:Y:S02]  /*4030*/  SHFL.BFLY P1, R48, R56, R55, R53 ;  /* 0x0c00003738307389 */ /* 0x0000640000020035 */
[----:B01----:R-:W-:Y:S01]  /*4040*/  ENDCOLLECTIVE ;  /* 0x000000000000791b */ /* 0x003fe20003800000 */
.L_x_9293:
[----:B------:R-:W-:Y:S01]  /*4050*/  HFMA2.MMA R55, -RZ, RZ, 0, 1.1920928955078125e-07 ;  /* 0x00000002ff377435 */ /* 0x000fe200000001ff */
[----:B------:R-:W-:-:S05]  /*4060*/  FADD.FTZ R57, R56, R48 ;  /* 0x0000003038397221 */ /* 0x000fca0000010000 */
[----:B------:R-:W-:-:S07]  /*4070*/  MOV R56, R57 ;  /* 0x0000003900387202 */ /* 0x000fce0000000f00 */
[----:B------:R-:W-:Y:S05]  /*4080*/  WARPSYNC.COLLECTIVE R52, `(.L_x_9294) ;  /* 0x0000000034087348 */ /* 0x000fea0003c00000 */
[----:B------:R0:W1:Y:S02]  /*4090*/  SHFL.BFLY P1, R48, R56, R55, R53 ;  /* 0x0c00003738307389 */ /* 0x0000640000020035 */
[----:B01----:R-:W-:Y:S01]  /*40a0*/  ENDCOLLECTIVE ;  /* 0x000000000000791b */ /* 0x003fe20003800000 */
.L_x_9294:
[----:B------:R-:W-:Y:S01]  /*40b0*/  MOV R55, 0x4 ;  /* 0x0000000400377802 */ /* 0x000fe20000000f00 */
[----:B------:R-:W-:-:S04]  /*40c0*/  FADD.FTZ R58, R57, R48 ;  /* 0x00000030393a7221 */ /* 0x000fc80000010000 */
[----:B------:R-:W-:-:S07]  /*40d0*/  IMAD.MOV.U32 R56, RZ, RZ, R58 ;  /* 0x000000ffff387224 */ /* 0x000fce00078e003a */
[----:B------:R-:W-:Y:S05]  /*40e0*/  WARPSYNC.COLLECTIVE R52, `(.L_x_9295) ;  /* 0x0000000034087348 */ /* 0x000fea0003c00000 */
[----:B------:R0:W1:Y:S02]  /*40f0*/  SHFL.BFLY P1, R48, R56, R55, R53 ;  /* 0x0c00003738307389 */ /* 0x0000640000020035 */
[----:B01----:R-:W-:Y:S01]  /*4100*/  ENDCOLLECTIVE ;  /* 0x000000000000791b */ /* 0x003fe20003800000 */
.L_x_9295:
[----:B------:R-:W-:Y:S02]  /*4110*/  IMAD.MOV.U32 R55, RZ, RZ, 0x8 ;  /* 0x00000008ff377424 */ /* 0x000fe400078e00ff */
[----:B------:R-:W-:-:S05]  /*4120*/  FADD.FTZ R59, R58, R48 ;  /* 0x000000303a3b7221 */ /* 0x000fca0000010000 */
[----:B------:R-:W-:-:S07]  /*4130*/  MOV R56, R59 ;  /* 0x0000003b00387202 */ /* 0x000fce0000000f00 */
[----:B------:R-:W-:Y:S05]  /*4140*/  WARPSYNC.COLLECTIVE R52, `(.L_x_9296) ;  /* 0x0000000034087348 */ /* 0x000fea0003c00000 */
[----:B------:R0:W1:Y:S02]  /*4150*/  SHFL.BFLY P1, R48, R56, R55, R53 ;  /* 0x0c00003738307389 */ /* 0x0000640000020035 */
[----:B01----:R-:W-:Y:S01]  /*4160*/  ENDCOLLECTIVE ;  /* 0x000000000000791b */ /* 0x003fe20003800000 */
.L_x_9296:
[----:B------:R-:W-:Y:S01]  /*4170*/  HFMA2.MMA R55, -RZ, RZ, 0, 9.5367431640625e-07 ;  /* 0x00000010ff377435 */ /* 0x000fe200000001ff */
[----:B------:R-:W-:-:S05]  /*4180*/  FADD.FTZ R61, R59, R48 ;  /* 0x000000303b3d7221 */ /* 0x000fca0000010000 */
[----:B------:R-:W-:-:S07]  /*4190*/  MOV R56, R61 ;  /* 0x0000003d00387202 */ /* 0x000fce0000000f00 */
[----:B------:R-:W-:Y:S05]  /*41a0*/  WARPSYNC.COLLECTIVE R52, `(.L_x_9297) ;  /* 0x0000000034087348 */ /* 0x000fea0003c00000 */
[----:B------:R0:W1:Y:S02]  /*41b0*/  SHFL.BFLY P1, R48, R56, R55, R53 ;  /* 0x0c00003738307389 */ /* 0x0000640000020035 */
[----:B01----:R-:W-:Y:S01]  /*41c0*/  ENDCOLLECTIVE ;  /* 0x000000000000791b */ /* 0x003fe20003800000 */
.L_x_9297:
[----:B------:R-:W-:Y:S05]  /*41d0*/  BRA `(.L_x_9298) ;  /* 0xfffffff400e87947 */ /* 0x000fea000383ffff */
.L_x_9299:
        /* <DEDUP_REMOVED lines=10> */
.L_x_9653:


//--------------------- .text._ZN10layer_norm13ln_fwd_kernelINS_13Kernel_traitsIfffffjLj256ELj1ELj4ELj1ELj16ENS_18Kernel_traits_baseILj256EfffffjLj128EEEEELb1ELb1ELb1ELb0EEEvNS_9FwdParamsE --------------------------
	.section	.text._ZN10layer_norm13ln_fwd_kernelINS_13Kernel_traitsIfffffjLj256ELj1ELj4ELj1ELj16ENS_18Kernel_traits_baseILj256EfffffjLj128EEEEELb1ELb1ELb1ELb0EEEvNS_9FwdParamsE,"ax",@progbits
	.align	128
        .global         _ZN10layer_norm13ln_fwd_kernelINS_13Kernel_traitsIfffffjLj256ELj1ELj4ELj1ELj16ENS_18Kernel_traits_baseILj256EfffffjLj128EEEEELb1ELb1ELb1ELb0EEEvNS_9FwdParamsE
        .type           _ZN10layer_norm13ln_fwd_kernelINS_13Kernel_traitsIfffffjLj256ELj1ELj4ELj1ELj16ENS_18Kernel_traits_baseILj256EfffffjLj128EEEEELb1ELb1ELb1ELb0EEEvNS_9FwdParamsE,@function
        .size           _ZN10layer_norm13ln_fwd_kernelINS_13Kernel_traitsIfffffjLj256ELj1ELj4ELj1ELj16ENS_18Kernel_traits_baseILj256EfffffjLj128EEEEELb1ELb1ELb1ELb0EEEvNS_9FwdParamsE,(.L_x_9654 - _ZN10layer_norm13ln_fwd_kernelINS_13Kernel_traitsIfffffjLj256ELj1ELj4ELj1ELj16ENS_18Kernel_traits_baseILj256EfffffjLj128EEEEELb1ELb1ELb1ELb0EEEvNS_9FwdParamsE)
        .other          _ZN10layer_norm13ln_fwd_kernelINS_13Kernel_traitsIfffffjLj256ELj1ELj4ELj1ELj16ENS_18Kernel_traits_baseILj256EfffffjLj128EEEEELb1ELb1ELb1ELb0EEEvNS_9FwdParamsE,@"STO_CUDA_ENTRY STV_DEFAULT"
_ZN10layer_norm13ln_fwd_kernelINS_13Kernel_traitsIfffffjLj256ELj1ELj4ELj1ELj16ENS_18Kernel_traits_baseILj256EfffffjLj128EEEEELb1ELb1ELb1ELb0EEEvNS_9FwdParamsE:
.text._ZN10layer_norm13ln_fwd_kernelINS_13Kernel_traitsIfffffjLj256ELj1ELj4ELj1ELj16ENS_18Kernel_traits_baseILj256EfffffjLj128EEEEELb1ELb1ELb1ELb0EEEvNS_9FwdParamsE:
        /* <DEDUP_REMOVED lines=20> */
[----:B------:R-:W-:-:S03]  /*0140*/  MOV R3, R61 ;  /* 0x0000003d00037202 */ /* 0x000fc60000000f00 */
[----:B----4-:R-:W-:Y:S01]  /*0150*/  IMAD R59, R60, 0x4, R59 ;  /* 0x000000043c3b7824 */ /* 0x010fe200078e023b */
[----:B------:R-:W-:-:S04]  /*0160*/  LOP3.LUT R9, R3, 0x1f, RZ, 0x3c, !PT ;  /* 0x0000001f03097812 */ /* 0x000fc800078e3cff */
[----:B------:R-:W-:-:S04]  /*0170*/  LEA.HI.SX32 R2, R2, R9, 0x1e ;  /* 0x0000000902027211 */ /* 0x000fc800078ff2ff */
[C---:B------:R-:W-:Y:S02]  /*0180*/  LOP3.LUT P2, RZ, R2.reuse, 0xffffffe0, RZ, 0xc0, !PT ;  /* 0xffffffe002ff7812 */ /* 0x040fe4000784c0ff */
[----:B------:R-:W-:Y:S02]  /*0190*/  ISETP.GE.U32.AND P3, PT, R2, 0x40, PT ;  /* 0x000000400200780c */ /* 0x000fe40003f66070 */
[----:B--2---:R-:W-:Y:S02]  /*01a0*/  @P1 R2UR UR4, R6 ;  /* 0x00000000060412ca */ /* 0x004fe400000e0000 */
[----:B------:R-:W-:-:S07]  /*01b0*/  @P1 R2UR UR5, R7 ;  /* 0x00000000070512ca */ /* 0x000fce00000e0000 */
[----:B0-----:R-:W-:Y:S08]  /*01c0*/  @!P2 BRA `(.L_x_9301) ;  /* 0x000000000040a947 */ /* 0x001ff00003800000 */
        /* <DEDUP_REMOVED lines=16> */
.L_x_9301:
[----:B------:R-:W-:Y:S05]  /*02d0*/  BSYNC B0 ;  /* 0x0000000000007941 */ /* 0x000fea0003800000 */
.L_x_9300:
        /* <DEDUP_REMOVED lines=17> */
.L_x_9303:
[----:B------:R-:W-:Y:S05]  /*03f0*/  BSYNC B0 ;  /* 0x0000000000007941 */ /* 0x000fea0003800000 */
.L_x_9302:
        /* <DEDUP_REMOVED lines=92> */
.L_x_9388:
[----:B------:R-:W0:Y:S08]  /*09c0*/  LDC.64 R48, c[0x0][0x280] ;  /* 0x0000a000ff307b82 */ /* 0x000e300000000a00 */
[----:B------:R-:W1:Y:S01]  /*09d0*/  LDC R62, c[0x0][0x218] ;  /* 0x00008600ff3e7b82 */ /* 0x000e620000000800 */
[----:B0-----:R-:W-:-:S07]  /*09e0*/  IMAD.WIDE R64, R59, 0x4, R48 ;  /* 0x000000043b407825 */ /* 0x001fce00078e0230 */
[----:B------:R-:W0:Y:S01]  /*09f0*/  LDC.64 R48, c[0x0][0x288] ;  /* 0x0000a200ff307b82 */ /* 0x000e220000000a00 */
[----:B------:R-:W2:Y:S01]  /*0a00*/  LDG.E R65, desc[UR6][R64.64] ;  /* 0x0000000640417981 */ /* 0x000ea2000c1e1900 */
[----:B0-----:R-:W-:-:S05]  /*0a10*/  IMAD.WIDE R48, R59, 0x4, R48 ;  /* 0x000000043b307825 */ /* 0x001fca00078e0230 */
[----:B------:R0:W5:Y:S01]  /*0a20*/  LDG.E R50, desc[UR6][R48.64] ;  /* 0x0000000630327981 */ /* 0x000162000c1e1900 */
[----:B-1----:R-:W-:Y:S01]  /*0a30*/  IMAD R51, R59, R62, RZ ;  /* 0x0000003e3b337224 */ /* 0x002fe200078e02ff */
[----:B------:R-:W-:Y:S04]  /*0a40*/  BSSY B1, `(.L_x_9305) ;  /* 0x000019a000017945 */ /* 0x000fe80003800000 */
[----:B------:R-:W-:-:S04]  /*0a50*/  SHF.R.S32.HI R66, RZ, 0x1f, R51 ;  /* 0x0000001fff427819 */ /* 0x000fc80000011433 */
[----:B------:R-:W-:-:S04]  /*0a60*/  LEA.HI R66, R66, R51, RZ, 0x2 ;  /* 0x0000003342427211 */ /* 0x000fc800078f10ff */
[----:B------:R-:W-:Y:S02]  /*0a70*/  LEA.HI.SX32 R51, R66, R61, 0x1e ;  /* 0x0000003d42337211 */ /* 0x000fe400078ff2ff */
[----:B--2---:R-:W-:-:S13]  /*0a80*/  ISETP.GE.AND P4, PT, R65, 0x1, PT ;  /* 0x000000014100780c */ /* 0x004fda0003f86270 */
[----:B------:R-:W-:Y:S01]  /*0a90*/  @P4 VIADD R63, R65, 0xffffffff ;  /* 0xffffffff413f4836 */ /* 0x000fe20000000000 */
[----:B------:R-:W-:-:S03]  /*0aa0*/  @P4 LOP3.LUT R61, R0, 0x1f, RZ, 0xc0, !PT ;  /* 0x0000001f003d4812 */ /* 0x000fc600078ec0ff */
[----:B------:R-:W-:-:S05]  /*0ab0*/  @P4 IMAD R63, R63, R62, RZ ;  /* 0x0000003e3f3f4224 */ /* 0x000fca00078e02ff */
[----:B------:R-:W-:-:S04]  /*0ac0*/  @P4 SHF.R.S32.HI R64, RZ, 0x1f, R63 ;  /* 0x0000001fff404819 */ /* 0x000fc8000001143f */
[----:B------:R-:W-:Y:S01]  /*0ad0*/  @P4 LEA.HI R64, R64, R63, RZ, 0x2 ;  /* 0x0000003f40404211 */ /* 0x000fe200078f10ff */
[----:B------:R-:W-:-:S03]  /*0ae0*/  IMAD.MOV.U32 R63, RZ, RZ, RZ ;  /* 0x000000ffff3f7224 */ /* 0x000fc600078e00ff */
[----:B------:R-:W-:Y:S02]  /*0af0*/  @P4 LEA.HI.SX32 R63, R64, R61, 0x1e ;  /* 0x0000003d403f4211 */ /* 0x000fe400078ff2ff */
[----:B------:R-:W-:Y:S01]  /*0b00*/  SHF.R.S32.HI R64, RZ, 0x1f, R59 ;  /* 0x0000001fff407819 */ /* 0x000fe2000001143b */
        /* <DEDUP_REMOVED lines=29> */
.L_x_9310:
[----:B------:R-:W-:-:S07]  /*0ce0*/  IMAD.MOV.U32 R42, RZ, RZ, R6 ;  /* 0x000000ffff2a7224 */ /* 0x000fce00078e0006 */
.L_x_9311:
[----:B------:R-:W-:Y:S05]  /*0cf0*/  BSYNC B3 ;  /* 0x0000000000037941 */ /* 0x000fea0003800000 */
.L_x_9309:
        /* <DEDUP_REMOVED lines=16> */
.L_x_9315:
[----:B------:R-:W-:Y:S05]  /*0e00*/  BSYNC B4 ;  /* 0x0000000000047941 */ /* 0x000fea0003800000 */
.L_x_9314:
        /* <DEDUP_REMOVED lines=43> */
.L_x_9313:
[----:B------:R-:W-:Y:S05]  /*10c0*/  BSYNC B3 ;  /* 0x0000000000037941 */ /* 0x000fea0003800000 */
.L_x_9312:
        /* <DEDUP_REMOVED lines=10> */
.L_x_9308:
[----:B------:R-:W-:Y:S05]  /*1170*/  BSYNC B2 ;  /* 0x0000000000027941 */ /* 0x000fea0003800000 */
.L_x_9307:
        /* <DEDUP_REMOVED lines=18> */
.L_x_9319:
[----:B------:R-:W-:-:S07]  /*12a0*/  IMAD.MOV.U32 R41, RZ, RZ, R6 ;  /* 0x000000ffff297224 */ /* 0x000fce00078e0006 */
.L_x_9320:
[----:B------:R-:W-:Y:S05]  /*12b0*/  BSYNC B3 ;  /* 0x0000000000037941 */ /* 0x000fea0003800000 */
.L_x_9318:
        /* <DEDUP_REMOVED lines=16> */
.L_x_9324:
[----:B------:R-:W-:Y:S05]  /*13c0*/  BSYNC B4 ;  /* 0x0000000000047941 */ /* 0x000fea0003800000 */
.L_x_9323:
        /* <DEDUP_REMOVED lines=42> */
.L_x_9322:
[----:B------:R-:W-:Y:S05]  /*1670*/  BSYNC B3 ;  /* 0x0000000000037941 */ /* 0x000fea0003800000 */
.L_x_9321:
        /* <DEDUP_REMOVED lines=10> */
.L_x_9317:
[----:B------:R-:W-:Y:S05]  /*1720*/  BSYNC B2 ;  /* 0x0000000000027941 */ /* 0x000fea0003800000 */
.L_x_9316:
        /* <DEDUP_REMOVED lines=18> */
.L_x_9328:
[----:B------:R-:W-:-:S07]  /*1850*/  MOV R56, R6 ;  /* 0x0000000600387202 */ /* 0x000fce0000000f00 */
.L_x_9329:
[----:B------:R-:W-:Y:S05]  /*1860*/  BSYNC B3 ;  /* 0x0000000000037941 */ /* 0x000fea0003800000 */
.L_x_9327:
        /* <DEDUP_REMOVED lines=16> */
.L_x_9333:
[----:B------:R-:W-:Y:S05]  /*1970*/  BSYNC B4 ;  /* 0x0000000000047941 */ /* 0x000fea0003800000 */
.L_x_9332:
        /* <DEDUP_REMOVED lines=33> */
[----:B------:R-:W-:-:S05]  /*1b90*/  LOP3.LUT R4, R7, UR25, R4, 0x96, !PT ;  /* 0x0000001907047c12 */ /* 0x000fca000f8e9604 */
[----:B------:R-:W-:-:S05]  /*1ba0*/  IMAD.WIDE.U32 R4, R4, -0x2daee0ad, RZ ;  /* 0xd2511f5304047825 */ /* 0x000fca00078e00ff */
[----:B------:R-:W-:Y:S02]  /*1bb0*/  LOP3.LUT R7, R5, UR28, R42, 0x96, !PT ;  /* 0x0000001c05077c12 */ /* 0x000fe4000f8e962a */
[----:B------:R-:W-:-:S03]  /*1bc0*/  LOP3.LUT R42, R67, UR27, R6, 0x96, !PT ;  /* 0x0000001b432a7c12 */ /* 0x000fc6000f8e9606 */
[----:B------:R-:W-:-:S04]  /*1bd0*/  IMAD.WIDE.U32 R6, R7, -0x326172a9, RZ ;  /* 0xcd9e8d5707067825 */ /* 0x000fc800078e00ff */
[----:B------:R-:W-:Y:S01]  /*1be0*/  IMAD.WIDE.U32 R42, R42, -0x2daee0ad, RZ ;  /* 0xd2511f532a2a7825 */ /* 0x000fe200078e00ff */
[----:B------:R-:W-:-:S03]  /*1bf0*/  LOP3.LUT R5, R7, UR30, R66, 0x96, !PT ;  /* 0x0000001e07057c12 */ /* 0x000fc6000f8e9642 */
[----:B------:R-:W-:Y:S01]  /*1c00*/  IMAD.MOV.U32 R66, RZ, RZ, RZ ;  /* 0x000000ffff427224 */ /* 0x000fe200078e00ff */
[----:B------:R-:W-:Y:S02]  /*1c10*/  LOP3.LUT R4, R43, UR29, R4, 0x96, !PT ;  /* 0x0000001d2b047c12 */ /* 0x000fe4000f8e9604 */
[----:B------:R-:W-:-:S07]  /*1c20*/  MOV R54, R42 ;  /* 0x0000002a00367202 */ /* 0x000fce0000000f00 */
.L_x_9331:
[----:B------:R-:W-:Y:S05]  /*1c30*/  BSYNC B3 ;  /* 0x0000000000037941 */ /* 0x000fea0003800000 */
.L_x_9330:
        /* <DEDUP_REMOVED lines=10> */
.L_x_9326:
[----:B------:R-:W-:Y:S05]  /*1ce0*/  BSYNC B2 ;  /* 0x0000000000027941 */ /* 0x000fea0003800000 */
.L_x_9325:
        /* <DEDUP_REMOVED lines=18> */
.L_x_9337:
[----:B------:R-:W-:-:S07]  /*1e10*/  MOV R43, R6 ;  /* 0x00000006002b7202 */ /* 0x000fce0000000f00 */
.L_x_9338:
[----:B------:R-:W-:Y:S05]  /*1e20*/  BSYNC B3 ;  /* 0x0000000000037941 */ /* 0x000fea0003800000 */
.L_x_9336:
        /* <DEDUP_REMOVED lines=16> */
.L_x_9342:
[----:B------:R-:W-:Y:S05]  /*1f30*/  BSYNC B4 ;  /* 0x0000000000047941 */ /* 0x000fea0003800000 */
.L_x_9341:
        /* <DEDUP_REMOVED lines=43> */
.L_x_9340:
[----:B------:R-:W-:Y:S05]  /*21f0*/  BSYNC B3 ;  /* 0x0000000000037941 */ /* 0x000fea0003800000 */
.L_x_9339:
        /* <DEDUP_REMOVED lines=10> */
.L_x_9335:
[----:B------:R-:W-:Y:S05]  /*22a0*/  BSYNC B2 ;  /* 0x0000000000027941 */ /* 0x000fea0003800000 */
.L_x_9334:
        /* <DEDUP_REMOVED lines=16> */
.L_x_9344:
[----:B------:R-:W-:Y:S05]  /*23b0*/  BSYNC B2 ;  /* 0x0000000000027941 */ /* 0x000fea0003800000 */
.L_x_9343:
[----:B------:R-:W-:Y:S01]  /*23c0*/  VIADD R51, R51, 0x20 ;  /* 0x0000002033337836 */ /* 0x000fe20000000000 */
[----:B------:R-:W-:-:S07]  /*23d0*/  IADD3 R63, R63, 0x20, RZ ;  /* 0x000000203f3f7810 */ /* 0x000fce0007ffe0ff */
.L_x_9306:
[----:B------:R-:W-:Y:S05]  /*23e0*/  BSYNC B1 ;  /* 0x0000000000017941 */ /* 0x000fea0003800000 */
.L_x_9305:
        /* <DEDUP_REMOVED lines=30> */
.L_x_9350:
[----:B------:R-:W-:-:S07]  /*25d0*/  MOV R46, R6 ;  /* 0x00000006002e7202 */ /* 0x000fce0000000f00 */
.L_x_9351:
[----:B------:R-:W-:Y:S05]  /*25e0*/  BSYNC B3 ;  /* 0x0000000000037941 */ /* 0x000fea0003800000 */
.L_x_9349:
        /* <DEDUP_REMOVED lines=16> */
.L_x_9355:
[----:B------:R-:W-:Y:S05]  /*26f0*/  BSYNC B4 ;  /* 0x0000000000047941 */ /* 0x000fea0003800000 */
.L_x_9354:
        /* <DEDUP_REMOVED lines=43> */
.L_x_9353:
[----:B------:R-:W-:Y:S05]  /*29b0*/  BSYNC B3 ;  /* 0x0000000000037941 */ /* 0x000fea0003800000 */
.L_x_9352:
[----:B------:R-:W-:Y:S01]  /*29c0*/  HFMA2.MMA R44, -RZ, RZ, 0.1171875, 0 ;  /* 0x2f800000ff2c7435 */ /* 0x000fe200000001ff */
[----:B------:R-:W-:-:S09]  /*29d0*/  I2FP.F32.U32 R7, R46 ;  /* 0x0000002e00077245 */ /* 0x000fd20000201000 */
        /* <DEDUP_REMOVED lines=8> */
.L_x_9348:
[----:B------:R-:W-:Y:S05]  /*2a60*/  BSYNC B2 ;  /* 0x0000000000027941 */ /* 0x000fea0003800000 */
.L_x_9347:
        /* <DEDUP_REMOVED lines=18> */
.L_x_9359:
[----:B------:R-:W-:-:S07]  /*2b90*/  MOV R45, R6 ;  /* 0x00000006002d7202 */ /* 0x000fce0000000f00 */
.L_x_9360:
[----:B------:R-:W-:Y:S05]  /*2ba0*/  BSYNC B3 ;  /* 0x0000000000037941 */ /* 0x000fea0003800000 */
.L_x_9358:
        /* <DEDUP_REMOVED lines=16> */
.L_x_9364:
[----:B------:R-:W-:Y:S05]  /*2cb0*/  BSYNC B4 ;  /* 0x0000000000047941 */ /* 0x000fea0003800000 */
.L_x_9363:
        /* <DEDUP_REMOVED lines=42> */
.L_x_9362:
[----:B------:R-:W-:Y:S05]  /*2f60*/  BSYNC B3 ;  /* 0x0000000000037941 */ /* 0x000fea0003800000 */
.L_x_9361:
        /* <DEDUP_REMOVED lines=10> */
.L_x_9357:
[----:B------:R-:W-:Y:S05]  /*3010*/  BSYNC B2 ;  /* 0x0000000000027941 */ /* 0x000fea0003800000 */
.L_x_9356:
        /* <DEDUP_REMOVED lines=18> */
.L_x_9368:
[----:B------:R-:W-:-:S07]  /*3140*/  IMAD.MOV.U32 R56, RZ, RZ, R6 ;  /* 0x000000ffff387224 */ /* 0x000fce00078e0006 */
.L_x_9369:
[----:B------:R-:W-:Y:S05]  /*3150*/  BSYNC B3 ;  /* 0x0000000000037941 */ /* 0x000fea0003800000 */
.L_x_9367:
        /* <DEDUP_REMOVED lines=16> */
.L_x_9373:
[----:B------:R-:W-:Y:S05]  /*3260*/  BSYNC B4 ;  /* 0x0000000000047941 */ /* 0x000fea0003800000 */
.L_x_9372:
[----:B------:R-:W-:Y:S01]  /*3270*/  LOP3.LUT R5, R5, UR5, R52, 0x96, !PT ;  /* 0x0000000505057c12 */ /* 0x000fe2000f8e9634 */
[----:B------:R-:W-:Y:S01]  /*3280*/  IMAD.HI.U32 R4, R60, -0x326172a9, RZ ;  /* 0xcd9e8d573c047827 */ /* 0x000fe200078e00ff */
[----:B------:R-:W-:-:S03]  /*3290*/  HFMA2.MMA R65, -RZ, RZ, 0, 0 ;  /* 0x00000000ff417435 */ /* 0x000fc600000001ff */
        /* <DEDUP_REMOVED lines=40> */
.L_x_9371:
[----:B------:R-:W-:Y:S05]  /*3520*/  BSYNC B3 ;  /* 0x0000000000037941 */ /* 0x000fea0003800000 */
.L_x_9370:
        /* <DEDUP_REMOVED lines=10> */
.L_x_9366:
[----:B------:R-:W-:Y:S05]  /*35d0*/  BSYNC B2 ;  /* 0x0000000000027941 */ /* 0x000fea0003800000 */
.L_x_9365:
        /* <DEDUP_REMOVED lines=18> */
.L_x_9377:
[----:B------:R-:W-:-:S07]  /*3700*/  IMAD.MOV.U32 R47, RZ, RZ, R6 ;  /* 0x000000ffff2f7224 */ /* 0x000fce00078e0006 */
.L_x_9378:
[----:B------:R-:W-:Y:S05]  /*3710*/  BSYNC B3 ;  /* 0x0000000000037941 */ /* 0x000fea0003800000 */
.L_x_9376:
        /* <DEDUP_REMOVED lines=16> */
.L_x_9382:
[----:B------:R-:W-:Y:S05]  /*3820*/  BSYNC B4 ;  /* 0x0000000000047941 */ /* 0x000fea0003800000 */
.L_x_9381:
        /* <DEDUP_REMOVED lines=41> */
[----:B------:R-:W-:Y:S01]  /*3ac0*/  IMAD.MOV.U32 R54, RZ, RZ, R48 ;  /* 0x000000ffff367224 */ /* 0x000fe200078e0030 */
[----:B------:R-:W-:-:S07]  /*3ad0*/  LOP3.LUT R4, R49, UR29, R4, 0x96, !PT ;  /* 0x0000001d31047c12 */ /* 0x000fce000f8e9604 */
.L_x_9380:
[----:B------:R-:W-:Y:S05]  /*3ae0*/  BSYNC B3 ;  /* 0x0000000000037941 */ /* 0x000fea0003800000 */
.L_x_9379:
        /* <DEDUP_REMOVED lines=10> */
.L_x_9375:
[----:B------:R-:W-:Y:S05]  /*3b90*/  BSYNC B2 ;  /* 0x0000000000027941 */ /* 0x000fea0003800000 */
.L_x_9374:
[----:B------:R-:W0:Y:S02]  /*3ba0*/  LDC.64 R48, c[0x0][0x238] ;  /* 0x00008e00ff307b82 */ /* 0x000e240000000a00 */
[----:B0-----:R-:W-:-:S05]  /*3bb0*/  IMAD.WIDE.U32 R48, R51, 0x10, R48 ;  /* 0x0000001033307825 */ /* 0x001fca00078e0030 */
[----:B------:R2:W-:Y:S01]  /*3bc0*/  STG.E.128 desc[UR6][R48.64], R44 ;  /* 0x0000002c30007986 */ /* 0x0005e2000c101d06 */
[----:B------:R-:W-:Y:S05]  /*3bd0*/  @!P4 BRA `(.L_x_9346) ;  /* 0x00000000002cc947 */ /* 0x000fea0003800000 */
[----:B--2---:R-:W0:Y:S01]  /*3be0*/  LDC.64 R48, c[0x0][0x240] ;  /* 0x00009000ff307b82 */ /* 0x004e220000000a00 */
[----:B------:R-:W-:-:S04]  /*3bf0*/  SHF.L.U32 R51, R56, 0x10, RZ ;  /* 0x0000001038337819 */ /* 0x000fc800000006ff */
[----:B------:R-:W-:Y:S02]  /*3c00*/  LOP3.LUT R66, R51, 0xff0000, RZ, 0xc0, !PT ;  /* 0x00ff000033427812 */ /* 0x000fe400078ec0ff */
[----:B------:R-:W-:-:S05]  /*3c10*/  LOP3.LUT R51, R57, 0xffff, RZ, 0xc0, !PT ;  /* 0x0000ffff39337812 */ /* 0x000fca00078ec0ff */
[----:B------:R-:W-:Y:S01]  /*3c20*/  IMAD R51, R51, 0x1000000, R66 ;  /* 0x0100000033337824 */ /* 0x000fe200078e0242 */
[----:B------:R-:W-:-:S04]  /*3c30*/  LOP3.LUT R66, R55, 0xff, RZ, 0xc0, !PT ;  /* 0x000000ff37427812 */ /* 0x000fc800078ec0ff */
[----:B------:R-:W-:Y:S02]  /*3c40*/  LEA R51, R66, R51, 0x8 ;  /* 0x0000003342337211 */ /* 0x000fe400078e40ff */
[----:B------:R-:W-:Y:S01]  /*3c50*/  LOP3.LUT R66, R53, 0xff, RZ, 0xc0, !PT ;  /* 0x000000ff35427812 */ /* 0x000fe200078ec0ff */
[----:B0-----:R-:W-:-:S04]  /*3c60*/  IMAD.WIDE.U32 R48, R63, 0x4, R48 ;  /* 0x000000043f307825 */ /* 0x001fc800078e0030 */
[----:B------:R-:W-:-:S05]  /*3c70*/  IMAD.IADD R51, R51, 0x1, R66 ;  /* 0x0000000133337824 */ /* 0x000fca00078e0242 */
[----:B------:R3:W-:Y:S02]  /*3c80*/  STG.E desc[UR6][R48.64], R51 ;  /* 0x0000003330007986 */ /* 0x0007e4000c101906 */
.L_x_9346:
[----:B------:R-:W-:Y:S05]  /*3c90*/  BSYNC B1 ;  /* 0x0000000000017941 */ /* 0x000fea0003800000 */
.L_x_9345:
        /* <DEDUP_REMOVED lines=51> */
.L_x_9400:
        /* <DEDUP_REMOVED lines=8> */
[----:B------:R-:W-:Y:S02]  /*4050*/  ISETP.NE.AND P1, PT, RZ, UR9, PT ;  /* 0x00000009ff007c0c */ /* 0x000fe4000bf25270 */
[----:B------:R1:W-:Y:S02]  /*4060*/  @!P0 STG.E desc[UR6][R66.64], R51 ;  /* 0x0000003342008986 */ /* 0x0003e4000c101906 */
[----:B------:R-:W-:-:S05]  /*4070*/  FSEL R68, R65, RZ, P1 ;  /* 0x000000ff41447208 */ /* 0x000fca0000800000 */
        /* <DEDUP_REMOVED lines=9> */
[----:B------:R-:W-:-:S03]  /*4110*/  LOP3.LUT R61, R0, 0x1f, RZ, 0xc0, !PT ;  /* 0x0000001f003d7812 */ /* 0x000fc600078ec0ff */
[----:B------:R-:W-:Y:S01]  /*4120*/  IMAD R49, R49, R62, RZ ;  /* 0x0000003e31317224 */ /* 0x000fe200078e02ff */
[----:B------:R-:W-:-:S04]  /*4130*/  FSEL R62, R51, RZ, !P1 ;  /* 0x000000ff333e7208 */ /* 0x000fc80004800000 */
        /* <DEDUP_REMOVED lines=20> */
.L_x_9387:
[----:B------:R-:W-:Y:S05]  /*4280*/  BSYNC B2 ;  /* 0x0000000000027941 */ /* 0x000fea0003800000 */
.L_x_9386:
        /* <DEDUP_REMOVED lines=16> */
.L_x_9385:
[----:B------:R-:W-:Y:S05]  /*4390*/  BSYNC B1 ;  /* 0x0000000000017941 */ /* 0x000fea0003800000 */
.L_x_9384:
[----:B01----:R-:W0:Y:S02]  /*43a0*/  LDC.64 R48, c[0x0][0x210] ;  /* 0x00008400ff307b82 */ /* 0x003e240000000a00 */
[----:B0-----:R-:W-:-:S04]  /*43b0*/  LEA R59, R48, R59, 0x2 ;  /* 0x0000003b303b7211 */ /* 0x001fc800078e10ff */
[----:B------:R-:W-:-:S13]  /*43c0*/  ISETP.GE.AND P0, PT, R59, R49, PT ;  /* 0x000000313b00720c */ /* 0x000fda0003f06270 */
[----:B------:R-:W-:Y:S05]  /*43d0*/  @!P0 BRA `(.L_x_9388) ;  /* 0xffffffc400788947 */ /* 0x000fea000383ffff */
[----:B------:R-:W-:Y:S05]  /*43e0*/  BSYNC B0 ;  /* 0x0000000000007941 */ /* 0x000fea0003800000 */
.L_x_9304:
[----:B------:R-:W-:Y:S05]  /*43f0*/  EXIT ;  /* 0x000000000000794d */ /* 0x000fea0003800000 */
.L_x_9383:
        /* <DEDUP_REMOVED lines=8> */
.L_x_9390:
[----:B------:R-:W-:Y:S05]  /*4480*/  BSYNC B1 ;  /* 0x0000000000017941 */ /* 0x000fea0003800000 */
.L_x_9389:
        /* <DEDUP_REMOVED lines=8> */
.L_x_9391:
[----:B------:R-:W-:Y:S02]  /*4510*/  IMAD.MOV.U32 R65, RZ, RZ, 0x4 ;  /* 0x00000004ff417424 */ /* 0x000fe400078e00ff */
[----:B------:R-:W-:-:S05]  /*4520*/  FADD.FTZ R69, R68, R67 ;  /* 0x0000004344457221 */ /* 0x000fca0000010000 */
[----:B------:R-:W-:-:S07]  /*4530*/  MOV R68, R69 ;  /* 0x0000004500447202 */ /* 0x000fce0000000f00 */
[----:B------:R-:W-:Y:S05]  /*4540*/  WARPSYNC.COLLECTIVE R49, `(.L_x_9392) ;  /* 0x0000000031087348 */ /* 0x000fea0003c00000 */
[----:B------:R0:W1:Y:S02]  /*4550*/  SHFL.BFLY P4, R67, R68, R65, R66 ;  /* 0x0c00004144437389 */ /* 0x0000640000080042 */
[----:B01----:R-:W-:Y:S01]  /*4560*/  ENDCOLLECTIVE ;  /* 0x000000000000791b */ /* 0x003fe20003800000 */
.L_x_9392:
[----:B------:R-:W-:Y:S02]  /*4570*/  IMAD.MOV.U32 R65, RZ, RZ, 0x8 ;  /* 0x00000008ff417424 */ /* 0x000fe400078e00ff */
[----:B------:R-:W-:-:S05]  /*4580*/  FADD.FTZ R69, R69, R67 ;  /* 0x0000004345457221 */ /* 0x000fca0000010000 */
[----:B------:R-:W-:-:S07]  /*4590*/  MOV R68, R69 ;  /* 0x0000004500447202 */ /* 0x000fce0000000f00 */
[----:B------:R-:W-:Y:S05]  /*45a0*/  WARPSYNC.COLLECTIVE R49, `(.L_x_9393) ;  /* 0x0000000031087348 */ /* 0x000fea0003c00000 */
[----:B------:R0:W1:Y:S02]  /*45b0*/  SHFL.BFLY P4, R67, R68, R65, R66 ;  /* 0x0c00004144437389 */ /* 0x0000640000080042 */
[----:B01----:R-:W-:Y:S01]  /*45c0*/  ENDCOLLECTIVE ;  /* 0x000000000000791b */ /* 0x003fe20003800000 */
.L_x_9393:
[----:B------:R-:W-:Y:S02]  /*45d0*/  IMAD.MOV.U32 R65, RZ, RZ, 0x10 ;  /* 0x00000010ff417424 */ /* 0x000fe400078e00ff */
[----:B------:R-:W-:-:S05]  /*45e0*/  FADD.FTZ R48, R69, R67 ;  /* 0x0000004345307221 */ /* 0x000fca0000010000 */
[----:B------:R-:W-:-:S07]  /*45f0*/  MOV R68, R48 ;  /* 0x0000003000447202 */ /* 0x000fce0000000f00 */
[----:B------:R-:W-:Y:S05]  /*4600*/  WARPSYNC.COLLECTIVE R49, `(.L_x_9394) ;  /* 0x0000000031087348 */ /* 0x000fea0003c00000 */
[----:B------:R0:W1:Y:S02]  /*4610*/  SHFL.BFLY P4, R67, R68, R65, R66 ;  /* 0x0c00004144437389 */ /* 0x0000640000080042 */
[----:B01----:R-:W-:Y:S01]  /*4620*/  ENDCOLLECTIVE ;  /* 0x000000000000791b */ /* 0x003fe20003800000 */
.L_x_9394:
        /* <DEDUP_REMOVED lines=26> */
.L_x_9395:
[----:B------:R-:W-:Y:S01]  /*47d0*/  MOV R65, 0x2 ;  /* 0x0000000200417802 */ /* 0x000fe20000000f00 */
[----:B------:R-:W-:-:S07]  /*47e0*/  FADD.FTZ R68, R48, R67 ;  /* 0x0000004330447221 */ /* 0x000fce0000010000 */
[----:B------:R-:W-:Y:S05]  /*47f0*/  WARPSYNC.COLLECTIVE R49, `(.L_x_9396) ;  /* 0x0000000031087348 */ /* 0x000fea0003c00000 */
[----:B------:R0:W1:Y:S02]  /*4800*/  SHFL.BFLY P4, R67, R68, R65, R66 ;  /* 0x0c00004144437389 */ /* 0x0000640000080042 */
[----:B01----:R-:W-:Y:S01]  /*4810*/  ENDCOLLECTIVE ;  /* 0x000000000000791b */ /* 0x003fe20003800000 */
.L_x_9396:
[----:B------:R-:W-:Y:S01]  /*4820*/  HFMA2.MMA R65, -RZ, RZ, 0, 2.384185791015625e-07 ;  /* 0x00000004ff417435 */ /* 0x000fe200000001ff */
[----:B------:R-:W-:-:S04]  /*4830*/  FADD.FTZ R69, R68, R67 ;  /* 0x0000004344457221 */ /* 0x000fc80000010000 */
[----:B------:R-:W-:-:S07]  /*4840*/  IMAD.MOV.U32 R68, RZ, RZ, R69 ;  /* 0x000000ffff447224 */ /* 0x000fce00078e0045 */
[----:B------:R-:W-:Y:S05]  /*4850*/  WARPSYNC.COLLECTIVE R49, `(.L_x_9397) ;  /* 0x0000000031087348 */ /* 0x000fea0003c00000 */
[----:B------:R0:W1:Y:S02]  /*4860*/  SHFL.BFLY P4, R67, R68, R65, R66 ;  /* 0x0c00004144437389 */ /* 0x0000640000080042 */
[----:B01----:R-:W-:Y:S01]  /*4870*/  ENDCOLLECTIVE ;  /* 0x000000000000791b */ /* 0x003fe20003800000 */
.L_x_9397:
[----:B------:R-:W-:Y:S01]  /*4880*/  MOV R65, 0x8 ;  /* 0x0000000800417802 */ /* 0x000fe20000000f00 */
[----:B------:R-:W-:-:S04]  /*4890*/  FADD.FTZ R69, R69, R67 ;  /* 0x0000004345457221 */ /* 0x000fc80000010000 */
[----:B------:R-:W-:-:S07]  /*48a0*/  IMAD.MOV.U32 R68, RZ, RZ, R69 ;  /* 0x000000ffff447224 */ /* 0x000fce00078e0045 */
[----:B------:R-:W-:Y:S05]  /*48b0*/  WARPSYNC.COLLECTIVE R49, `(.L_x_9398) ;  /* 0x0000000031087348 */ /* 0x000fea0003c00000 */
[----:B------:R0:W1:Y:S02]  /*48c0*/  SHFL.BFLY P4, R67, R68, R65, R66 ;  /* 0x0c00004144437389 */ /* 0x0000640000080042 */
[----:B01----:R-:W-:Y:S01]  /*48d0*/  ENDCOLLECTIVE ;  /* 0x000000000000791b */ /* 0x003fe20003800000 */
.L_x_9398:
[----:B------:R-:W-:Y:S01]  /*48e0*/  HFMA2.MMA R65, -RZ, RZ, 0, 9.5367431640625e-07 ;  /* 0x00000010ff417435 */ /* 0x000fe200000001ff */
[----:B------:R-:W-:-:S04]  /*48f0*/  FADD.FTZ R48, R69, R67 ;  /* 0x0000004345307221 */ /* 0x000fc80000010000 */
[----:B------:R-:W-:-:S07]  /*4900*/  IMAD.MOV.U32 R68, RZ, RZ, R48 ;  /* 0x000000ffff447224 */ /* 0x000fce00078e0030 */
[----:B------:R-:W-:Y:S05]  /*4910*/  WARPSYNC.COLLECTIVE R49, `(.L_x_9399) ;  /* 0x0000000031087348 */ /* 0x000fea0003c00000 */
[----:B------:R0:W1:Y:S02]  /*4920*/  SHFL.BFLY P4, R67, R68, R65, R66 ;  /* 0x0c00004144437389 */ /* 0x0000640000080042 */
[----:B01----:R-:W-:Y:S01]  /*4930*/  ENDCOLLECTIVE ;  /* 0x000000000000791b */ /* 0x003fe20003800000 */
.L_x_9399:
[----:B------:R-:W-:Y:S05]  /*4940*/  BRA `(.L_x_9400) ;  /* 0xfffffff400a07947 */ /* 0x000fea000383ffff */
.L_x_9401:
        /* <DEDUP_REMOVED lines=11> */
.L_x_9654:


//--------------------- .text._ZN10layer_norm13ln_fwd_kernelINS_13Kernel_traitsIfffffjLj256ELj1ELj4ELj1ELj16ENS_18Kernel_traits_baseILj256EfffffjLj128EEEEELb1ELb1ELb1ELb1EEEvNS_9FwdParamsE --------------------------
	.section	.text._ZN10layer_norm13ln_fwd_kernelINS_13Kernel_traitsIfffffjLj256ELj1ELj4ELj1ELj16ENS_18Kernel_traits_baseILj256EfffffjLj128EEEEELb1ELb1ELb1ELb1EEEvNS_9FwdParamsE,"ax",@progbits
	.align	128
        .global         _ZN10layer_norm13ln_fwd_kernelINS_13Kernel_traitsIfffffjLj256ELj1ELj4ELj1ELj16ENS_18Kernel_traits_baseILj256EfffffjLj128EEEEELb1ELb1ELb1ELb1EEEvNS_9FwdParamsE
        .type           _ZN10layer_norm13ln_fwd_kernelINS_13Kernel_traitsIfffffjLj256ELj1ELj4ELj1ELj16ENS_18Kernel_traits_baseILj256EfffffjLj128EEEEELb1ELb1ELb1ELb1EEEvNS_9FwdParamsE,@function
        .size           _ZN10layer_norm13ln_fwd_kernelINS_13Kernel_traitsIfffffjLj256ELj1ELj4ELj1ELj16ENS_18Kernel_traits_baseILj256EfffffjLj128EEEEELb1ELb1ELb1ELb1EEEvNS_9FwdParamsE,(.L_x_9655 - _ZN10layer_norm13ln_fwd_kernelINS_13Kernel_traitsIfffffjLj256ELj1ELj4ELj1ELj16ENS_18Kernel_traits_baseILj256EfffffjLj128EEEEELb1ELb1ELb1ELb1EEEvNS_9FwdParamsE)
        .other          _ZN10layer_norm13ln_fwd_kernelINS_13Kernel_traitsIfffffjLj256ELj1ELj4ELj1ELj16ENS_18Kernel_traits_baseILj256EfffffjLj128EEEEELb1ELb1ELb1ELb1EEEvNS_9FwdParamsE,@"STO_CUDA_ENTRY STV_DEFAULT"
_ZN10layer_norm13ln_fwd_kernelINS_13Kernel_traitsIfffffjLj256ELj1ELj4ELj1ELj16ENS_18Kernel_traits_baseILj256EfffffjLj128EEEEELb1ELb1ELb1ELb1EEEvNS_9FwdParamsE:
.text._ZN10layer_norm13ln_fwd_kernelINS_13Kernel_traitsIfffffjLj256ELj1ELj4ELj1ELj16ENS_18Kernel_traits_baseILj256EfffffjLj128EEEEELb1ELb1ELb1ELb1EEEvNS_9FwdParamsE:
        /* <DEDUP_REMOVED lines=8> */
[----:B------:R-:W1:Y:S01]  /*0080*/  LDC R32, c[0x0][0x2e8] ;  /* 0x0000ba00ff207b82 */ /* 0x000e620000000800 */
[----:B------:R-:W2:Y:S01]  /*0090*/  S2R R7, SR_CTAID.X ;  /* 0x0000000000077919 */ /* 0x000ea20000002500 */
[----:B------:R-:W-:Y:S01]  /*00a0*/  ULDC.64 UR8, c[0x0][0x2c8] ;  /* 0x0000b20000087ab9 */ /* 0x000fe20000000a00 */
[----:B------:R-:W-:Y:S01]  /*00b0*/  ULDC.64 UR10, c[0x0][0x260] ;  /* 0x00009800000a7ab9 */ /* 0x000fe20000000a00 */
[----:B------:R-:W-:-:S04]  /*00c0*/  ULDC.64 UR12, c[0x0][0x278] ;  /* 0x00009e00000c7ab9 */ /* 0x000fc80000000a00 */
[----:B------:R-:W3:Y:S01]  /*00d0*/  @P1 LDG.E.64 R2, desc[UR6][R2.64] ;  /* 0x0000000602021981 */ /* 0x000ee2000c1e1b00 */
[----:B------:R-:W1:Y:S01]  /*00e0*/  LDC R33, c[0x0][0x2ec] ;  /* 0x0000bb00ff217b82 */ /* 0x000e620000000800 */
[----:B------:R-:W-:-:S04]  /*00f0*/  ISETP.NE.U32.AND P0, PT, RZ, UR8, PT ;  /* 0x00000008ff007c0c */ /* 0x000fc8000bf05070 */
[----:B------:R-:W-:Y:S02]  /*0100*/  ISETP.NE.AND.EX P0, PT, RZ, UR9, PT, P0 ;  /* 0x00000009ff007c0c */ /* 0x000fe4000bf05300 */
[----:B------:R-:W-:Y:S02]  /*0110*/  CS2R R8, SRZ ;  /* 0x0000000000087805 */ /* 0x000fe4000001ff00 */
[----:B------:R-:W-:Y:S02]  /*0120*/  CS2R R10, SRZ ;  /* 0x00000000000a7805 */ /* 0x000fe4000001ff00 */
[----:B0-----:R-:W-:-:S04]  /*0130*/  SHF.L.U32 R0, R6, 0x4, RZ ;  /* 0x0000000406007819 */ /* 0x001fc800000006ff */
[----:B------:R-:W-:Y:S02]  /*0140*/  LOP3.LUT R15, R0, 0x1f0, RZ, 0xc0, !PT ;  /* 0x000001f0000f7812 */ /* 0x000fe400078ec0ff */
[----:B------:R-:W-:Y:S01]  /*0150*/  CS2R R12, SRZ ;  /* 0x00000000000c7805 */ /* 0x000fe2000001ff00 */
[----:B-1----:R0:W5:Y:S01]  /*0160*/  @P1 LDG.E.64 R4, desc[UR6][R32.64] ;  /* 0x0000000620041981 */ /* 0x002162000c1e1b00 */
[----:B------:R-:W-:Y:S02]  /*0170*/  SHF.R.U32.HI R0, RZ, 0x5, R6 ;  /* 0x00000005ff007819 */ /* 0x000fe40000011606 */
[----:B------:R-:W-:Y:S01]  /*0180*/  IADD3 R16, P2, R15, UR8, RZ ;  /* 0x000000080f107c10 */ /* 0x000fe2000ff5e0ff */
[----:B------:R-:W-:Y:S01]  /*0190*/  ULDC UR8, c[0x0][0x0] ;  /* 0x0000000000087ab9 */ /* 0x000fe20000000800 */
[----:B--2---:R-:W-:-:S03]  /*01a0*/  LEA R0, R7, R0, 0x2 ;  /* 0x0000000007007211 */ /* 0x004fc600078e10ff */
[----:B------:R-:W-:Y:S01]  /*01b0*/  IMAD.X R17, RZ, RZ, UR9, P2 ;  /* 0x00000009ff117e24 */ /* 0x000fe200090e06ff */
[----:B------:R-:W-:Y:S02]  /*01c0*/  ULDC UR9, c[0x0][0x214] ;  /* 0x0000850000097ab9 */ /* 0x000fe40000000800 */
[----:B------:R-:W-:Y:S02]  /*01d0*/  ISETP.GE.AND P2, PT, R0, UR9, PT ;  /* 0x0000000900007c0c */ /* 0x000fe4000bf46270 */
[----:B------:R0:W5:Y:S01]  /*01e0*/  @P0 LDG.E.128 R8, desc[UR6][R16.64] ;  /* 0x0000000610080981 */ /* 0x000162000c1e1d00 */
[----:B---3--:R-:W-:Y:S02]  /*01f0*/  @P1 R2UR UR4, R2 ;  /* 0x00000000020412ca */ /* 0x008fe400000e0000 */
[----:B------:R-:W-:Y:S01]  /*0200*/  @P1 R2UR UR5, R3 ;  /* 0x00000000030512ca */ /* 0x000fe200000e0000 */
[----:B------:R-:W-:Y:S01]  /*0210*/  IMAD R3, R7, UR8, R6 ;  /* 0x0000000807037c24 */ /* 0x000fe2000f8e0206 */
[----:B------:R-:W-:-:S02]  /*0220*/  LOP3.LUT R2, R6, 0x1f, RZ, 0xc0, !PT ;  /* 0x0000001f06027812 */ /* 0x000fc400078ec0ff */
[----:B------:R-:W-:Y:S02]  /*0230*/  IADD3 R6, P3, R15, UR10, RZ ;  /* 0x0000000a0f067c10 */ /* 0x000fe4000ff7e0ff */
[----:B------:R-:W-:Y:S02]  /*0240*/  CS2R R14, SRZ ;  /* 0x00000000000e7805 */ /* 0x000fe4000001ff00 */
[----:B------:R-:W-:Y:S02]  /*0250*/  LEA R34, P4, R2, UR12, 0x4 ;  /* 0x0000000c02227c11 */ /* 0x000fe4000f8820ff */
[----:B------:R-:W-:Y:S02]  /*0260*/  IADD3.X R7, RZ, UR11, RZ, P3, !PT ;  /* 0x0000000bff077c10 */ /* 0x000fe40009ffe4ff */
[----:B------:R0:W5:Y:S01]  /*0270*/  @P0 LDG.E.128 R12, desc[UR6][R16.64+0x200] ;  /* 0x00020006100c0981 */ /* 0x000162000c1e1d00 */
[----:B------:R-:W-:Y:S01]  /*0280*/  IMAD.X R35, RZ, RZ, UR13, P4 ;  /* 0x0000000dff237e24 */ /* 0x000fe2000a0e06ff */
[----:B------:R-:W-:Y:S07]  /*0290*/  @P2 EXIT ;  /* 0x000000000000294d */ /* 0x000fee0003800000 */
[----:B------:R-:W1:Y:S01]  /*02a0*/  @P1 LDC R37, c[0x0][0x2f0] ;  /* 0x0000bc00ff251b82 */ /* 0x000e620000000800 */
[----:B------:R-:W-:Y:S01]  /*02b0*/  IMAD.HI.U32 R36, R3, -0x326172a9, RZ ;  /* 0xcd9e8d5703247827 */ /* 0x000fe200078e00ff */
[----:B------:R-:W5:Y:S01]  /*02c0*/  LDG.E.128 R24, desc[UR6][R34.64] ;  /* 0x0000000622187981 */ /* 0x000f62000c1e1d00 */
[----:B------:R-:W-:Y:S02]  /*02d0*/  UIADD3 UR15, UR5, -0x4498517b, URZ ;  /* 0xbb67ae85050f7890 */ /* 0x000fe4000fffe03f */
[----:B------:R-:W-:Y:S01]  /*02e0*/  UIADD3 UR14, UR4, -0x61c88647, URZ ;  /* 0x9e3779b9040e7890 */ /* 0x000fe2000fffe03f */
[----:B------:R2:W5:Y:S04]  /*02f0*/  LDG.E.128 R28, desc[UR6][R34.64+0x200] ;  /* 0x00020006221c7981 */ /* 0x000568000c1e1d00 */
[----:B0-----:R-:W5:Y:S04]  /*0300*/  LDG.E.128 R16, desc[UR6][R6.64] ;  /* 0x0000000606107981 */ /* 0x001f68000c1e1d00 */
[----:B------:R0:W5:Y:S01]  /*0310*/  LDG.E.128 R20, desc[UR6][R6.64+0x200] ;  /* 0x0002000606147981 */ /* 0x000162000c1e1d00 */
[----:B------:R-:W-:-:S02]  /*0320*/  UIADD3 UR16, UR4, 0x3c6ef372, URZ ;  /* 0x3c6ef37204107890 */ /* 0x000fc4000fffe03f */
[----:B------:R-:W-:Y:S02]  /*0330*/  UIADD3 UR17, UR5, 0x76cf5d0a, URZ ;  /* 0x76cf5d0a05117890 */ /* 0x000fe4000fffe03f */
[----:B------:R-:W-:Y:S02]  /*0340*/  UIADD3 UR19, UR5, 0x32370b8f, URZ ;  /* 0x32370b8f05137890 */ /* 0x000fe4000fffe03f */
[----:B------:R-:W-:Y:S02]  /*0350*/  UIADD3 UR18, UR4, -0x255992d5, URZ ;  /* 0xdaa66d2b04127890 */ /* 0x000fe4000fffe03f */
[----:B------:R-:W-:Y:S01]  /*0360*/  UIADD3 UR20, UR4, 0x78dde6e4, URZ ;  /* 0x78dde6e404147890 */ /* 0x000fe2000fffe03f */
[----:B-1---5:R-:W-:Y:S01]  /*0370*/  @P1 IADD3 R32, P0, R4, R37, RZ ;  /* 0x0000002504201210 */ /* 0x022fe20007f1e0ff */
[----:B------:R-:W-:Y:S02]  /*0380*/  UIADD3 UR21, UR5, -0x126145ec, URZ ;  /* 0xed9eba1405157890 */ /* 0x000fe4000fffe03f */
[----:B------:R-:W-:-:S02]  /*0390*/  UIADD3 UR23, UR5, -0x56f99767, URZ ;  /* 0xa906689905177890 */ /* 0x000fc4000fffe03f */
[----:B------:R-:W-:Y:S01]  /*03a0*/  @P1 IMAD.X R33, RZ, RZ, R5, P0 ;  /* 0x000000ffff211224 */ /* 0x000fe200000e0605 */
[----:B------:R-:W-:Y:S02]  /*03b0*/  UIADD3 UR22, UR4, 0x1715609d, URZ ;  /* 0x1715609d04167890 */ /* 0x000fe4000fffe03f */
[----:B------:R-:W-:Y:S02]  /*03c0*/  UIADD3 UR24, UR4, -0x4ab325aa, URZ ;  /* 0xb54cda5604187890 */ /* 0x000fe4000fffe03f */
[--C-:B------:R-:W-:Y:S01]  /*03d0*/  SHF.R.U64 R4, R32, 0x2, R33.reuse ;  /* 0x0000000220047819 */ /* 0x100fe20000001221 */
[----:B------:R-:W-:Y:S01]  /*03e0*/  UIADD3 UR25, UR5, 0x646e171e, URZ ;  /* 0x646e171e05197890 */ /* 0x000fe2000fffe03f */
[----:B------:R-:W-:Y:S01]  /*03f0*/  SHF.R.U32.HI R5, RZ, 0x2, R33 ;  /* 0x00000002ff057819 */ /* 0x000fe20000011621 */
[----:B------:R-:W-:Y:S02]  /*0400*/  UIADD3 UR12, UR5, 0x1fd5c5a3, URZ ;  /* 0x1fd5c5a3050c7890 */ /* 0x000fe4000fffe03f */
[----:B------:R-:W-:Y:S01]  /*0410*/  IMAD.HI.U32 R33, R4, -0x2daee0ad, RZ ;  /* 0xd2511f5304217827 */ /* 0x000fe200078e00ff */
[----:B------:R-:W-:Y:S01]  /*0420*/  LOP3.LUT R36, R36, UR4, R5, 0x96, !PT ;  /* 0x0000000424247c12 */ /* 0x000fe2000f8e9605 */
[----:B------:R-:W-:-:S02]  /*0430*/  UIADD3 UR26, UR4, 0x5384540f, URZ ;  /* 0x5384540f041a7890 */ /* 0x000fc4000fffe03f */
[----:B------:R-:W-:Y:S01]  /*0440*/  UIADD3 UR27, UR4, -0xe443238, URZ ;  /* 0xf1bbcdc8041b7890 */ /* 0x000fe2000fffe03f */
[----:B------:R-:W-:Y:S01]  /*0450*/  LOP3.LUT R33, R33, UR5, RZ, 0x3c, !PT ;  /* 0x0000000521217c12 */ /* 0x000fe2000f8e3cff */
[----:B--2---:R-:W-:Y:S01]  /*0460*/  IMAD R34, R4, -0x2daee0ad, RZ ;  /* 0xd2511f5304227824 */ /* 0x004fe200078e02ff */
[----:B------:R-:W-:Y:S01]  /*0470*/  UIADD3 UR13, UR5, -0x24c28bd8, URZ ;  /* 0xdb3d7428050d7890 */ /* 0x000fe2000fffe03f */
[----:B------:R-:W-:Y:S01]  /*0480*/  IMAD.HI.U32 R35, R36, -0x2daee0ad, RZ ;  /* 0xd2511f5324237827 */ /* 0x000fe200078e00ff */
[----:B------:R-:W-:Y:S02]  /*0490*/  UIADD3 UR28, UR5, -0x695add53, URZ ;  /* 0x96a522ad051c7890 */ /* 0x000fe4000fffe03f */
[----:B------:R-:W-:Y:S01]  /*04a0*/  UIADD3 UR29, UR4, -0x700cb87f, URZ ;  /* 0x8ff34781041d7890 */ /* 0x000fe2000fffe03f */
[----:B0-----:R-:W-:Y:S01]  /*04b0*/  IMAD R6, R3, -0x326172a9, RZ ;  /* 0xcd9e8d5703067824 */ /* 0x001fe200078e02ff */
[----:B------:R-:W-:Y:S01]  /*04c0*/  HFMA2.MMA R50, -RZ, RZ, 0, 0 ;  /* 0x00000000ff327435 */ /* 0x000fe200000001ff */
[----:B------:R-:W-:Y:S01]  /*04d0*/  IMAD.HI.U32 R7, R33, -0x326172a9, RZ ;  /* 0xcd9e8d5721077827 */ /* 0x000fe200078e00ff */
[----:B------:R-:W-:Y:S01]  /*04e0*/  LOP3.LUT R34, R35, UR15, R34, 0x96, !PT ;  /* 0x0000000f23227c12 */ /* 0x000fe2000f8e9622 */
[----:B------:R-:W-:Y:S01]  /*04f0*/  ULDC.U8 UR8, c[0x0][0x2a0] ;  /* 0x0000a80000087ab9 */ /* 0x000fe20000000000 */
[----:B------:R-:W-:Y:S01]  /*0500*/  ULDC UR9, c[0x0][0x2d8] ;  /* 0x0000b60000097ab9 */ /* 0x000fe20000000800 */
[----:B------:R-:W-:Y:S01]  /*0510*/  ULDC.64 UR10, c[0x0][0x298] ;  /* 0x0000a600000a7ab9 */ /* 0x000fe20000000a00 */
[----:B------:R-:W-:Y:S01]  /*0520*/  LOP3.LUT R6, R7, UR14, R6, 0x96, !PT ;  /* 0x0000000e07067c12 */ /* 0x000fe2000f8e9606 */
[----:B------:R-:W-:-:S02]  /*0530*/  IMAD R33, R33, -0x326172a9, RZ ;  /* 0xcd9e8d5721217824 */ /* 0x000fc400078e02ff */
        /* <DEDUP_REMOVED lines=45> */
[----:B------:R-:W-:Y:S02]  /*0810*/  BSSY B0, `(.L_x_9402) ;  /* 0x0000394000007945 */ /* 0x000fe40003800000 */
[----:B------:R-:W-:Y:S01]  /*0820*/  IMAD R52, R34, -0x2daee0ad, RZ ;  /* 0xd2511f5322347824 */ /* 0x000fe200078e02ff */
[----:B------:R-:W-:Y:S02]  /*0830*/  LOP3.LUT R7, R49, UR29, R37, 0x96, !PT ;  /* 0x0000001d31077c12 */ /* 0x000fe4000f8e9625 */
[----:B------:R-:W-:Y:S02]  /*0840*/  LOP3.LUT R49, R32, 0x3, RZ, 0xc0, !PT ;  /* 0x0000000320317812 */ /* 0x000fe400078ec0ff */
[----:B------:R-:W-:Y:S01]  /*0850*/  ISETP.NE.AND P2, PT, RZ, UR8, PT ;  /* 0x00000008ff007c0c */ /* 0x000fe2000bf45270 */
[----:B------:R-:W-:-:S12]  /*0860*/  ULDC UR8, c[0x0][0x294] ;  /* 0x0000a50000087ab9 */ /* 0x000fd80000000800 */
.L_x_9482:
[----:B0-----:R-:W0:Y:S08]  /*0870*/  LDC.64 R56, c[0x0][0x280] ;  /* 0x0000a000ff387b82 */ /* 0x001e300000000a00 */
[----:B------:R-:W1:Y:S08]  /*0880*/  LDC.64 R54, c[0x0][0x230] ;  /* 0x00008c00ff367b82 */ /* 0x000e700000000a00 */
[----:B------:R-:W2:Y:S01]  /*0890*/  LDC R63, c[0x0][0x218] ;  /* 0x00008600ff3f7b82 */ /* 0x000ea20000000800 */
[----:B0-----:R-:W-:-:S07]  /*08a0*/  IMAD.WIDE R56, R0, 0x4, R56 ;  /* 0x0000000400387825 */ /* 0x001fce00078e0238 */
[----:B------:R-:W0:Y:S01]  /*08b0*/  LDC.64 R44, c[0x0][0x288] ;  /* 0x0000a200ff2c7b82 */ /* 0x000e220000000a00 */
[----:B------:R-:W3:Y:S01]  /*08c0*/  LDG.E R56, desc[UR6][R56.64] ;  /* 0x0000000638387981 */ /* 0x000ee2000c1e1900 */
[----:B------:R-:W-:Y:S02]  /*08d0*/  MOV R69, RZ ;  /* 0x000000ff00457202 */ /* 0x000fe40000000f00 */
[----:B-1----:R-:W-:-:S04]  /*08e0*/  ISETP.NE.U32.AND P0, PT, R54, RZ, PT ;  /* 0x000000ff3600720c */ /* 0x002fc80003f05070 */
[----:B------:R-:W-:Y:S01]  /*08f0*/  ISETP.NE.AND.EX P0, PT, R55, RZ, PT, P0 ;  /* 0x000000ff3700720c */ /* 0x000fe20003f05300 */
[----:B--2---:R-:W-:-:S05]  /*0900*/  IMAD R46, R0, R63, RZ ;  /* 0x0000003f002e7224 */ /* 0x004fca00078e02ff */
[----:B------:R-:W-:-:S04]  /*0910*/  SHF.R.S32.HI R47, RZ, 0x1f, R46 ;  /* 0x0000001fff2f7819 */ /* 0x000fc8000001142e */
[----:B------:R-:W-:-:S03]  /*0920*/  LEA.HI R47, R47, R46, RZ, 0x2 ;  /* 0x0000002e2f2f7211 */ /* 0x000fc600078f10ff */
[----:B------:R-:W1:Y:S01]  /*0930*/  @P0 LDC.64 R40, c[0x0][0x230] ;  /* 0x00008c00ff280b82 */ /* 0x000e620000000a00 */
[----:B------:R-:W-:Y:S01]  /*0940*/  LEA.HI.SX32 R67, R47, R2, 0x1e ;  /* 0x000000022f437211 */ /* 0x000fe200078ff2ff */
[----:B0-----:R-:W-:-:S05]  /*0950*/  IMAD.WIDE R44, R0, 0x4, R44 ;  /* 0x00000004002c7825 */ /* 0x001fca00078e022c */
[----:B-----5:R0:W5:Y:S01]  /*0960*/  LDG.E R61, desc[UR6][R44.64] ;  /* 0x000000062c3d7981 */ /* 0x020162000c1e1900 */
[----:B-1----:R-:W-:-:S05]  /*0970*/  @P0 IMAD.WIDE.U32 R46, R67, 0x10, R40 ;  /* 0x00000010432e0825 */ /* 0x002fca00078e0028 */
[----:B------:R-:W2:Y:S01]  /*0980*/  @P0 LDG.E.128 R32, desc[UR6][R46.64] ;  /* 0x000000062e200981 */ /* 0x000ea2000c1e1d00 */
[----:B---3--:R-:W-:-:S13]  /*0990*/  ISETP.GE.AND P3, PT, R56, 0x1, PT ;  /* 0x000000013800780c */ /* 0x008fda0003f66270 */
[----:B------:R-:W1:Y:S01]  /*09a0*/  @P3 LDC.64 R42, c[0x0][0x220] ;  /* 0x00008800ff2a3b82 */ /* 0x000e620000000a00 */
[----:B------:R-:W-:-:S04]  /*09b0*/  @P3 VIADD R60, R56, 0xffffffff ;  /* 0xffffffff383c3836 */ /* 0x000fc80000000000 */
[----:B------:R-:W-:-:S05]  /*09c0*/  @P3 IMAD R60, R60, R63, RZ ;  /* 0x0000003f3c3c3224 */ /* 0x000fca00078e02ff */
[----:B------:R-:W-:-:S04]  /*09d0*/  @P3 SHF.R.S32.HI R57, RZ, 0x1f, R60 ;  /* 0x0000001fff393819 */ /* 0x000fc8000001143c */
[----:B------:R-:W-:-:S04]  /*09e0*/  @P3 LEA.HI R57, R57, R60, RZ, 0x2 ;  /* 0x0000003c39393211 */ /* 0x000fc800078f10ff */
        /* <DEDUP_REMOVED lines=23> */
.L_x_9406:
[----:B------:R-:W-:-:S07]  /*0b60*/  MOV R46, R48 ;  /* 0x00000030002e7202 */ /* 0x000fce0000000f00 */
.L_x_9407:
[----:B------:R-:W-:Y:S05]  /*0b70*/  BSYNC B2 ;  /* 0x0000000000027941 */ /* 0x000fea0003800000 */
.L_x_9405:
        /* <DEDUP_REMOVED lines=16> */
.L_x_9411:
[----:B------:R-:W-:Y:S05]  /*0c80*/  BSYNC B3 ;  /* 0x0000000000037941 */ /* 0x000fea0003800000 */
.L_x_9410:
        /* <DEDUP_REMOVED lines=43> */
.L_x_9409:
[----:B------:R-:W-:Y:S05]  /*0f40*/  BSYNC B2 ;  /* 0x0000000000027941 */ /* 0x000fea0003800000 */
.L_x_9408:
        /* <DEDUP_REMOVED lines=10> */
.L_x_9404:
[----:B------:R-:W-:Y:S05]  /*0ff0*/  BSYNC B1 ;  /* 0x0000000000017941 */ /* 0x000fea0003800000 */
.L_x_9403:
        /* <DEDUP_REMOVED lines=18> */
.L_x_9415:
[----:B------:R-:W-:-:S07]  /*1120*/  MOV R41, R48 ;  /* 0x0000003000297202 */ /* 0x000fce0000000f00 */
.L_x_9416:
[----:B------:R-:W-:Y:S05]  /*1130*/  BSYNC B2 ;  /* 0x0000000000027941 */ /* 0x000fea0003800000 */
.L_x_9414:
        /* <DEDUP_REMOVED lines=16> */
.L_x_9420:
[----:B------:R-:W-:Y:S05]  /*1240*/  BSYNC B3 ;  /* 0x0000000000037941 */ /* 0x000fea0003800000 */
.L_x_9419:
        /* <DEDUP_REMOVED lines=42> */
.L_x_9418:
[----:B------:R-:W-:Y:S05]  /*14f0*/  BSYNC B2 ;  /* 0x0000000000027941 */ /* 0x000fea0003800000 */
.L_x_9417:
        /* <DEDUP_REMOVED lines=10> */
.L_x_9413:
[----:B------:R-:W-:Y:S05]  /*15a0*/  BSYNC B1 ;  /* 0x0000000000017941 */ /* 0x000fea0003800000 */
.L_x_9412:
        /* <DEDUP_REMOVED lines=18> */
.L_x_9424:
[----:B------:R-:W-:-:S07]  /*16d0*/  IMAD.MOV.U32 R56, RZ, RZ, R48 ;  /* 0x000000ffff387224 */ /* 0x000fce00078e0030 */
.L_x_9425:
[----:B------:R-:W-:Y:S05]  /*16e0*/  BSYNC B2 ;  /* 0x0000000000027941 */ /* 0x000fea0003800000 */
.L_x_9423:
        /* <DEDUP_REMOVED lines=16> */
.L_x_9429:
[----:B------:R-:W-:Y:S05]  /*17f0*/  BSYNC B3 ;  /* 0x0000000000037941 */ /* 0x000fea0003800000 */
.L_x_9428:
        /* <DEDUP_REMOVED lines=43> */
.L_x_9427:
[----:B------:R-:W-:Y:S05]  /*1ab0*/  BSYNC B2 ;  /* 0x0000000000027941 */ /* 0x000fea0003800000 */
.L_x_9426:
        /* <DEDUP_REMOVED lines=10> */
.L_x_9422:
[----:B------:R-:W-:Y:S05]  /*1b60*/  BSYNC B1 ;  /* 0x0000000000017941 */ /* 0x000fea0003800000 */
.L_x_9421:
        /* <DEDUP_REMOVED lines=18> */
.L_x_9433:
[----:B------:R-:W-:-:S07]  /*1c90*/  IMAD.MOV.U32 R43, RZ, RZ, R48 ;  /* 0x000000ffff2b7224 */ /* 0x000fce00078e0030 */
.L_x_9434:
[----:B------:R-:W-:Y:S05]  /*1ca0*/  BSYNC B2 ;  /* 0x0000000000027941 */ /* 0x000fea0003800000 */
.L_x_9432:
        /* <DEDUP_REMOVED lines=16> */
.L_x_9438:
[----:B------:R-:W-:Y:S05]  /*1db0*/  BSYNC B3 ;  /* 0x0000000000037941 */ /* 0x000fea0003800000 */
.L_x_9437:
        /* <DEDUP_REMOVED lines=43> */
.L_x_9436:
[----:B------:R-:W-:Y:S05]  /*2070*/  BSYNC B2 ;  /* 0x0000000000027941 */ /* 0x000fea0003800000 */
.L_x_9435:
        /* <DEDUP_REMOVED lines=10> */
.L_x_9431:
[----:B------:R-:W-:Y:S05]  /*2120*/  BSYNC B1 ;  /* 0x0000000000017941 */ /* 0x000fea0003800000 */
.L_x_9430:
        /* <DEDUP_REMOVED lines=16> */
.L_x_9440:
[----:B------:R-:W-:Y:S05]  /*2230*/  BSYNC B1 ;  /* 0x0000000000017941 */ /* 0x000fea0003800000 */
.L_x_9439:
        /* <DEDUP_REMOVED lines=26> */
.L_x_9444:
[----:B------:R-:W-:-:S07]  /*23e0*/  IMAD.MOV.U32 R46, RZ, RZ, R48 ;  /* 0x000000ffff2e7224 */ /* 0x000fce00078e0030 */
.L_x_9445:
[----:B------:R-:W-:Y:S05]  /*23f0*/  BSYNC B2 ;  /* 0x0000000000027941 */ /* 0x000fea0003800000 */
.L_x_9443:
        /* <DEDUP_REMOVED lines=16> */
.L_x_9449:
[----:B------:R-:W-:Y:S05]  /*2500*/  BSYNC B3 ;  /* 0x0000000000037941 */ /* 0x000fea0003800000 */
.L_x_9448:
        /* <DEDUP_REMOVED lines=43> */
.L_x_9447:
[----:B------:R-:W-:Y:S05]  /*27c0*/  BSYNC B2 ;  /* 0x0000000000027941 */ /* 0x000fea0003800000 */
.L_x_9446:
        /* <DEDUP_REMOVED lines=10> */
.L_x_9442:
[----:B------:R-:W-:Y:S05]  /*2870*/  BSYNC B1 ;  /* 0x0000000000017941 */ /* 0x000fea0003800000 */
.L_x_9441:
        /* <DEDUP_REMOVED lines=18> */
.L_x_9453:
[----:B------:R-:W-:-:S07]  /*29a0*/  IMAD.MOV.U32 R45, RZ, RZ, R48 ;  /* 0x000000ffff2d7224 */ /* 0x000fce00078e0030 */
.L_x_9454:
[----:B------:R-:W-:Y:S05]  /*29b0*/  BSYNC B2 ;  /* 0x0000000000027941 */ /* 0x000fea0003800000 */
.L_x_9452:
        /* <DEDUP_REMOVED lines=16> */
.L_x_9458:
[----:B------:R-:W-:Y:S05]  /*2ac0*/  BSYNC B3 ;  /* 0x0000000000037941 */ /* 0x000fea0003800000 */
.L_x_9457:
        /* <DEDUP_REMOVED lines=42> */
.L_x_9456:
[----:B------:R-:W-:Y:S05]  /*2d70*/  BSYNC B2 ;  /* 0x0000000000027941 */ /* 0x000fea0003800000 */
.L_x_9455:
        /* <DEDUP_REMOVED lines=10> */
.L_x_9451:
[----:B------:R-:W-:Y:S05]  /*2e20*/  BSYNC B1 ;  /* 0x0000000000017941 */ /* 0x000fea0003800000 */
.L_x_9450:
        /* <DEDUP_REMOVED lines=18> */
.L_x_9462:
[----:B------:R-:W-:-:S07]  /*2f50*/  MOV R58, R48 ;  /* 0x00000030003a7202 */ /* 0x000fce0000000f00 */
.L_x_9463:
[----:B------:R-:W-:Y:S05]  /*2f60*/  BSYNC B2 ;  /* 0x0000000000027941 */ /* 0x000fea0003800000 */
.L_x_9461:
        /* <DEDUP_REMOVED lines=16> */
.L_x_9467:
[----:B------:R-:W-:Y:S05]  /*3070*/  BSYNC B3 ;  /* 0x0000000000037941 */ /* 0x000fea0003800000 */
.L_x_9466:
        /* <DEDUP_REMOVED lines=43> */
.L_x_9465:
[----:B------:R-:W-:Y:S05]  /*3330*/  BSYNC B2 ;  /* 0x0000000000027941 */ /* 0x000fea0003800000 */
.L_x_9464:
        /* <DEDUP_REMOVED lines=10> */
.L_x_9460:
[----:B------:R-:W-:Y:S05]  /*33e0*/  BSYNC B1 ;  /* 0x0000000000017941 */ /* 0x000fea0003800000 */
.L_x_9459:
        /* <DEDUP_REMOVED lines=18> */
.L_x_9471:
[----:B------:R-:W-:-:S07]  /*3510*/  MOV R47, R48 ;  /* 0x00000030002f7202 */ /* 0x000fce0000000f00 */
.L_x_9472:
[----:B------:R-:W-:Y:S05]  /*3520*/  BSYNC B2 ;  /* 0x0000000000027941 */ /* 0x000fea0003800000 */
.L_x_9470:
        /* <DEDUP_REMOVED lines=16> */
.L_x_9476:
[----:B------:R-:W-:Y:S05]  /*3630*/  BSYNC B3 ;  /* 0x0000000000037941 */ /* 0x000fea0003800000 */
.L_x_9475:
        /* <DEDUP_REMOVED lines=43> */
.L_x_9474:
[----:B------:R-:W-:Y:S05]  /*38f0*/  BSYNC B2 ;  /* 0x0000000000027941 */ /* 0x000fea0003800000 */
.L_x_9473:
        /* <DEDUP_REMOVED lines=10> */
.L_x_9469:
[----:B------:R-:W-:Y:S05]  /*39a0*/  BSYNC B1 ;  /* 0x0000000000017941 */ /* 0x000fea0003800000 */
.L_x_9468:
        /* <DEDUP_REMOVED lines=23> */
.L_x_9478:
[----:B------:R-:W-:Y:S05]  /*3b20*/  BSYNC B1 ;  /* 0x0000000000017941 */ /* 0x000fea0003800000 */
.L_x_9477:
        /* <DEDUP_REMOVED lines=40> */
.L_x_9494:
        /* <DEDUP_REMOVED lines=20> */
[----:B------:R-:W1:Y:S01]  /*3ef0*/  LDC.64 R54, c[0x0][0x2b8] ;  /* 0x0000ae00ff367b82 */ /* 0x000e620000000a00 */
        /* <DEDUP_REMOVED lines=23> */
[----:B-1----:R-:W-:-:S04]  /*4070*/  IMAD.WIDE.U32 R56, R57, 0x10, R54 ;  /* 0x0000001039387825 */ /* 0x002fc800078e0036 */
        /* <DEDUP_REMOVED lines=8> */
.L_x_9481:
[----:B------:R-:W-:Y:S05]  /*4100*/  BSYNC B1 ;  /* 0x0000000000017941 */ /* 0x000fea0003800000 */
.L_x_9480:
[----:B-1----:R-:W1:Y:S02]  /*4110*/  LDC.64 R40, c[0x0][0x210] ;  /* 0x00008400ff287b82 */ /* 0x002e640000000a00 */
[----:B-1----:R-:W-:-:S05]  /*4120*/  IMAD R0, R40, 0x4, R0 ;  /* 0x0000000428007824 */ /* 0x002fca00078e0200 */
[----:B------:R-:W-:-:S13]  /*4130*/  ISETP.GE.AND P0, PT, R0, R41, PT ;  /* 0x000000290000720c */ /* 0x000fda0003f06270 */
[----:B------:R-:W-:Y:S05]  /*4140*/  @!P0 BRA `(.L_x_9482) ;  /* 0xffffffc400c88947 */ /* 0x000fea000383ffff */
[----:B------:R-:W-:Y:S05]  /*4150*/  BSYNC B0 ;  /* 0x0000000000007941 */ /* 0x000fea0003800000 */
.L_x_9402:
[----:B------:R-:W-:Y:S05]  /*4160*/  EXIT ;  /* 0x000000000000794d */ /* 0x000fea0003800000 */
.L_x_9479:
[----:B------:R-:W-:Y:S01]  /*4170*/  HFMA2.MMA R62, -RZ, RZ, 0, 5.9604644775390625e-08 ;  /* 0x00000001ff3e7435 */ /* 0x000fe200000001ff */
[----:B------:R-:W-:Y:S01]  /*4180*/  BSSY B1, `(.L_x_9483) ;  /* 0x0000006000017945 */ /* 0x000fe20003800000 */
[----:B0-----:R-:W-:Y:S01]  /*4190*/  MOV R57, 0x1f ;  /* 0x0000001f00397802 */ /* 0x001fe20000000f00 */
[----:B------:R-:W-:-:S08]  /*41a0*/  IMAD.MOV.U32 R56, RZ, RZ, -0x1 ;  /* 0xffffffffff387424 */ /* 0x000fd000078e00ff */
[----:B-----5:R-:W-:Y:S05]  /*41b0*/  WARPSYNC.COLLECTIVE R56, `(.L_x_9484) ;  /* 0x0000000038087348 */ /* 0x020fea0003c00000 */
[----:B------:R0:W1:Y:S02]  /*41c0*/  SHFL.BFLY P1, R54, R64, R62, R57 ;  /* 0x0c00003e40367389 */ /* 0x0000640000020039 */
[----:B01---5:R-:W-:Y:S01]  /*41d0*/  ENDCOLLECTIVE ;  /* 0x000000000000791b */ /* 0x023fe20003800000 */
.L_x_9484:
[----:B------:R-:W-:Y:S05]  /*41e0*/  BSYNC B1 ;  /* 0x0000000000017941 */ /* 0x000fea0003800000 */
.L_x_9483:
        /* <DEDUP_REMOVED lines=9> */
.L_x_9485:
[----:B------:R-:W-:Y:S02]  /*4280*/  IMAD.MOV.U32 R62, RZ, RZ, 0x4 ;  /* 0x00000004ff3e7424 */ /* 0x000fe400078e00ff */
[----:B------:R-:W-:-:S05]  /*4290*/  FADD.FTZ R66, R65, R54 ;  /* 0x0000003641427221 */ /* 0x000fca0000010000 */
[----:B------:R-:W-:-:S07]  /*42a0*/  MOV R64, R66 ;  /* 0x0000004200407202 */ /* 0x000fce0000000f00 */
[----:B------:R-:W-:Y:S05]  /*42b0*/  WARPSYNC.COLLECTIVE R56, `(.L_x_9486) ;  /* 0x0000000038087348 */ /* 0x000fea0003c00000 */
[----:B------:R0:W1:Y:S02]  /*42c0*/  SHFL.BFLY P1, R54, R64, R62, R57 ;  /* 0x0c00003e40367389 */ /* 0x0000640000020039 */
[----:B01----:R-:W-:Y:S01]  /*42d0*/  ENDCOLLECTIVE ;  /* 0x000000000000791b */ /* 0x003fe20003800000 */
.L_x_9486:
[----:B------:R-:W-:Y:S01]  /*42e0*/  HFMA2.MMA R62, -RZ, RZ, 0, 4.76837158203125e-07 ;  /* 0x00000008ff3e7435 */ /* 0x000fe200000001ff */
[----:B------:R-:W-:-:S05]  /*42f0*/  FADD.FTZ R68, R66, R54 ;  /* 0x0000003642447221 */ /* 0x000fca0000010000 */
[----:B------:R-:W-:-:S07]  /*4300*/  MOV R64, R68 ;  /* 0x0000004400407202 */ /* 0x000fce0000000f00 */
[----:B------:R-:W-:Y:S05]  /*4310*/  WARPSYNC.COLLECTIVE R56, `(.L_x_9487) ;  /* 0x0000000038087348 */ /* 0x000fea0003c00000 */
[----:B------:R0:W1:Y:S02]  /*4320*/  SHFL.BFLY P1, R54, R64, R62, R57 ;  /* 0x0c00003e40367389 */ /* 0x0000640000020039 */
[----:B01----:R-:W-:Y:S01]  /*4330*/  ENDCOLLECTIVE ;  /* 0x000000000000791b */ /* 0x003fe20003800000 */
.L_x_9487:
[----:B------:R-:W-:Y:S01]  /*4340*/  MOV R62, 0x10 ;  /* 0x00000010003e7802 */ /* 0x000fe20000000f00 */
[----:B------:R-:W-:-:S04]  /*4350*/  FADD.FTZ R69, R68, R54 ;  /* 0x0000003644457221 */ /* 0x000fc80000010000 */
[----:B------:R-:W-:-:S07]  /*4360*/  IMAD.MOV.U32 R64, RZ, RZ, R69 ;  /* 0x000000ffff407224 */ /* 0x000fce00078e0045 */
[----:B------:R-:W-:Y:S05]  /*4370*/  WARPSYNC.COLLECTIVE R56, `(.L_x_9488) ;  /* 0x0000000038087348 */ /* 0x000fea0003c00000 */
[----:B------:R0:W1:Y:S02]  /*4380*/  SHFL.BFLY P1, R54, R64, R62, R57 ;  /* 0x0c00003e40367389 */ /* 0x0000640000020039 */
[----:B01----:R-:W-:Y:S01]  /*4390*/  ENDCOLLECTIVE ;  /* 0x000000000000791b */ /* 0x003fe20003800000 */
.L_x_9488:
        /* <DEDUP_REMOVED lines=23> */
.L_x_9489:
[----:B------:R-:W-:Y:S01]  /*4510*/  HFMA2.MMA R62, -RZ, RZ, 0, 1.1920928955078125e-07 ;  /* 0x00000002ff3e7435 */ /* 0x000fe200000001ff */
[----:B------:R-:W-:-:S05]  /*4520*/  FADD.FTZ R65, R64, R54 ;  /* 0x0000003640417221 */ /* 0x000fca0000010000 */
[----:B------:R-:W-:-:S07]  /*4530*/  MOV R64, R65 ;  /* 0x0000004100407202 */ /* 0x000fce0000000f00 */
[----:B------:R-:W-:Y:S05]  /*4540*/  WARPSYNC.COLLECTIVE R56, `(.L_x_9490) ;  /* 0x0000000038087348 */ /* 0x000fea0003c00000 */
[----:B------:R0:W1:Y:S02]  /*4550*/  SHFL.BFLY P1, R54, R64, R62, R57 ;  /* 0x0c00003e40367389 */ /* 0x0000640000020039 */
[----:B01----:R-:W-:Y:S01]  /*4560*/  ENDCOLLECTIVE ;  /* 0x000000000000791b */ /* 0x003fe20003800000 */
.L_x_9490:
[----:B------:R-:W-:Y:S01]  /*4570*/  MOV R62, 0x4 ;  /* 0x00000004003e7802 */ /* 0x000fe20000000f00 */
[----:B------:R-:W-:-:S04]  /*4580*/  FADD.FTZ R66, R65, R54 ;  /* 0x0000003641427221 */ /* 0x000fc80000010000 */
[----:B------:R-:W-:-:S07]  /*4590*/  IMAD.MOV.U32 R64, RZ, RZ, R66 ;  /* 0x000000ffff407224 */ /* 0x000fce00078e0042 */
[----:B------:R-:W-:Y:S05]  /*45a0*/  WARPSYNC.COLLECTIVE R56, `(.L_x_9491) ;  /* 0x0000000038087348 */ /* 0x000fea0003c00000 */
[----:B------:R0:W1:Y:S02]  /*45b0*/  SHFL.BFLY P1, R54, R64, R62, R57 ;  /* 0x0c00003e40367389 */ /* 0x0000640000020039 */
[----:B01----:R-:W-:Y:S01]  /*45c0*/  ENDCOLLECTIVE ;  /* 0x000000000000791b */ /* 0x003fe20003800000 */
.L_x_9491:
[----:B------:R-:W-:Y:S02]  /*45d0*/  IMAD.MOV.U32 R62, RZ, RZ, 0x8 ;  /* 0x00000008ff3e7424 */ /* 0x000fe400078e00ff */
[----:B------:R-:W-:-:S05]  /*45e0*/  FADD.FTZ R68, R66, R54 ;  /* 0x0000003642447221 */ /* 0x000fca0000010000 */
[----:B------:R-:W-:-:S07]  /*45f0*/  MOV R64, R68 ;  /* 0x0000004400407202 */ /* 0x000fce0000000f00 */
[----:B------:R-:W-:Y:S05]  /*4600*/  WARPSYNC.COLLECTIVE R56, `(.L_x_9492) ;  /* 0x0000000038087348 */ /* 0x000fea0003c00000 */
[----:B------:R0:W1:Y:S02]  /*4610*/  SHFL.BFLY P1, R54, R64, R62, R57 ;  /* 0x0c00003e40367389 */ /* 0x0000640000020039 */
[----:B01----:R-:W-:Y:S01]  /*4620*/  ENDCOLLECTIVE ;  /* 0x000000000000791b */ /* 0x003fe20003800000 */
.L_x_9492:
[----:B------:R-:W-:Y:S01]  /*4630*/  HFMA2.MMA R62, -RZ, RZ, 0, 9.5367431640625e-07 ;  /* 0x00000010ff3e7435 */ /* 0x000fe200000001ff */
[----:B------:R-:W-:-:S05]  /*4640*/  FADD.FTZ R69, R68, R54 ;  /* 0x0000003644457221 */ /* 0x000fca0000010000 */
[----:B------:R-:W-:-:S07]  /*4650*/  MOV R64, R69 ;  /* 0x0000004500407202 */ /* 0x000fce0000000f00 */
[----:B------:R-:W-:Y:S05]  /*4660*/  WARPSYNC.COLLECTIVE R56, `(.L_x_9493) ;  /* 0x0000000038087348 */ /* 0x000fea0003c00000 */
[----:B------:R0:W1:Y:S02]  /*4670*/  SHFL.BFLY P1, R54, R64, R62, R57 ;  /* 0x0c00003e40367389 */ /* 0x0000640000020039 */
[----:B01----:R-:W-:Y:S01]  /*4680*/  ENDCOLLECTIVE ;  /* 0x000000000000791b */ /* 0x003fe20003800000 */
.L_x_9493:
[----:B------:R-:W-:Y:S05]  /*4690*/  BRA `(.L_x_9494) ;  /* 0xfffffff400c47947 */ /* 0x000fea000383ffff */
.L_x_9495:
        /* <DEDUP_REMOVED lines=14> */
.L_x_9655:


//--------------------- .nv.global.init           --------------------------
	.section	.nv.global.init,"aw",@progbits
	.align	4
.nv.global.init:
	.type		mrg32k3aM1SubSeq,@object
	.size		mrg32k3aM1SubSeq,(mrg32k3aM2SubSeq - mrg32k3aM1SubSeq)
mrg32k3aM1SubSeq:
        /*0000*/ 	.byte	0x0b, 0xcc, 0xee, 0x04, 0x73, 0x29, 0x8b, 0x6f, 0xf6, 0x53, 0x03, 0xf6, 0x23, 0xf6, 0xea, 0xda
        /* <DEDUP_REMOVED lines=125> */
	.type		mrg32k3aM2SubSeq,@object
	.size		mrg32k3aM2SubSeq,(mrg32k3aM1 - mrg32k3aM2SubSeq)
mrg32k3aM2SubSeq:
        /* <DEDUP_REMOVED lines=126> */
	.type		mrg32k3aM1,@object
	.size		mrg32k3aM1,(mrg32k3aM1Seq - mrg32k3aM1)
mrg32k3aM1:
        /* <DEDUP_REMOVED lines=144> */
	.type		mrg32k3aM1Seq,@object
	.size		mrg32k3aM1Seq,(mrg32k3aM2 - mrg32k3aM1Seq)
mrg32k3aM1Seq:
        /* <DEDUP_REMOVED lines=144> */
	.type		mrg32k3aM2,@object
	.size		mrg32k3aM2,(mrg32k3aM2Seq - mrg32k3aM2)
mrg32k3aM2:
        /* <DEDUP_REMOVED lines=144> */
	.type		mrg32k3aM2Seq,@object
	.size		mrg32k3aM2Seq,(precalc_xorwow_matrix - mrg32k3aM2Seq)
mrg32k3aM2Seq:
        /* <DEDUP_REMOVED lines=144> */
	.type		precalc_xorwow_matrix,@object
	.size		precalc_xorwow_matrix,(precalc_xorwow_offset_matrix - precalc_xorwow_matrix)
precalc_xorwow_matrix:
        /* <DEDUP_REMOVED lines=6400> */
	.type		precalc_xorwow_offset_matrix,@object
	.size		precalc_xorwow_offset_matrix,(.L_1 - precalc_xorwow_offset_matrix)
precalc_xorwow_offset_matrix:
        /* <DEDUP_REMOVED lines=6400> */
.L_1:


//--------------------- .nv.shared.reserved.0     --------------------------
	.section	.nv.shared.reserved.0,"aw",@nobits
	.weak		__nv_reservedSMEM_offset_0_alias
	.size		__nv_reservedSMEM_offset_0_alias, 0, 0
	.other		__nv_reservedSMEM_offset_0_alias,@"STO_CUDA_RESERVED_SHARED STV_DEFAULT"
__nv_reservedSMEM_offset_0_alias:
	.zero		0


//--------------------- .nv.constant0._ZN10layer_norm13ln_fwd_kernelINS_13Kernel_traitsI13__nv_bfloat16S2_S2_S2_fjLj256ELj1ELj4ELj1ELj16ENS_18Kernel_traits_baseILj256ES2_S2_S2_S2_fjLj128EEEEELb0ELb0ELb0ELb0EEEvNS_9FwdParamsE --------------------------
	.section	.nv.constant0._ZN10layer_norm13ln_fwd_kernelINS_13Kernel_traitsI13__nv_bfloat16S2_S2_S2_fjLj256ELj1ELj4ELj1ELj16ENS_18Kernel_traits_baseILj256ES2_S2_S2_S2_fjLj128EEEEELb0ELb0ELb0ELb0EEEvNS_9FwdParamsE,"a",@progbits
	.sectionflags	@""
	.align	4
.nv.constant0._ZN10layer_norm13ln_fwd_kernelINS_13Kernel_traitsI13__nv_bfloat16S2_S2_S2_fjLj256ELj1ELj4ELj1ELj16ENS_18Kernel_traits_baseILj256ES2_S2_S2_S2_fjLj128EEEEELb0ELb0ELb0ELb0EEEvNS_9FwdParamsE:
	.zero		760


//--------------------- .nv.constant0._ZN10layer_norm13ln_fwd_kernelINS_13Kernel_traitsI13__nv_bfloat16S2_S2_S2_fjLj256ELj1ELj4ELj1ELj16ENS_18Kernel_traits_baseILj256ES2_S2_S2_S2_fjLj128EEEEELb0ELb0ELb0ELb1EEEvNS_9FwdParamsE --------------------------
	.section	.nv.constant0._ZN10layer_norm13ln_fwd_kernelINS_13Kernel_traitsI13__nv_bfloat16S2_S2_S2_fjLj256ELj1ELj4ELj1ELj16ENS_18Kernel_traits_baseILj256ES2_S2_S2_S2_fjLj128EEEEELb0ELb0ELb0ELb1EEEvNS_9FwdParamsE,"a",@progbits
	.sectionflags	@""
	.align	4
.nv.constant0._ZN10layer_norm13ln_fwd_kernelINS_13Kernel_traitsI13__nv_bfloat16S2_S2_S2_fjLj256ELj1ELj4ELj1ELj16ENS_18Kernel_traits_baseILj256ES2_S2_S2_S2_fjLj128EEEEELb0ELb0ELb0ELb1EEEvNS_9FwdParamsE:
	.zero		760


//--------------------- .nv.constant0._ZN10layer_norm13ln_fwd_kernelINS_13Kernel_traitsI13__nv_bfloat16S2_S2_S2_fjLj256ELj1ELj4ELj1ELj16ENS_18Kernel_traits_baseILj256ES2_S2_S2_S2_fjLj128EEEEELb0ELb0ELb1ELb0EEEvNS_9FwdParamsE --------------------------
	.section	.nv.constant0._ZN10layer_norm13ln_fwd_kernelINS_13Kernel_traitsI13__nv_bfloat16S2_S2_S2_fjLj256ELj1ELj4ELj1ELj16ENS_18Kernel_traits_baseILj256ES2_S2_S2_S2_fjLj128EEEEELb0ELb0ELb1ELb0EEEvNS_9FwdParamsE,"a",@progbits
	.sectionflags	@""
	.align	4
.nv.constant0._ZN10layer_norm13ln_fwd_kernelINS_13Kernel_traitsI13__nv_bfloat16S2_S2_S2_fjLj256ELj1ELj4ELj1ELj16ENS_18Kernel_traits_baseILj256ES2_S2_S2_S2_fjLj128EEEEELb0ELb0ELb1ELb0EEEvNS_9FwdParamsE:
	.zero		760


//--------------------- .nv.constant0._ZN10layer_norm13ln_fwd_kernelINS_13Kernel_traitsI13__nv_bfloat16S2_S2_S2_fjLj256ELj1ELj4ELj1ELj16ENS_18Kernel_traits_baseILj256ES2_S2_S2_S2_fjLj128EEEEELb0ELb0ELb1ELb1EEEvNS_9FwdParamsE --------------------------
	.section	.nv.constant0._ZN10layer_norm13ln_fwd_kernelINS_13Kernel_traitsI13__nv_bfloat16S2_S2_S2_fjLj256ELj1ELj4ELj1ELj16ENS_18Kernel_traits_baseILj256ES2_S2_S2_S2_fjLj128EEEEELb0ELb0ELb1ELb1EEEvNS_9FwdParamsE,"a",@progbits
	.sectionflags	@""
	.align	4
.nv.constant0._ZN10layer_norm13ln_fwd_kernelINS_13Kernel_traitsI13__nv_bfloat16S2_S2_S2_fjLj256ELj1ELj4ELj1ELj16ENS_18Kernel_traits_baseILj256ES2_S2_S2_S2_fjLj128EEEEELb0ELb0ELb1ELb1EEEvNS_9FwdParamsE:
	.zero		760


//--------------------- .nv.constant0._ZN10layer_norm13ln_fwd_kernelINS_13Kernel_traitsI13__nv_bfloat16S2_S2_S2_fjLj256ELj1ELj4ELj1ELj16ENS_18Kernel_traits_baseILj256ES2_S2_S2_S2_fjLj128EEEEELb0ELb1ELb0ELb0EEEvNS_9FwdParamsE --------------------------
	.section	.nv.constant0._ZN10layer_norm13ln_fwd_kernelINS_13Kernel_traitsI13__nv_bfloat16S2_S2_S2_fjLj256ELj1ELj4ELj1ELj16ENS_18Kernel_traits_baseILj256ES2_S2_S2_S2_fjLj128EEEEELb0ELb1ELb0ELb0EEEvNS_9FwdParamsE,"a",@progbits
	.sectionflags	@""
	.align	4
.nv.constant0._ZN10layer_norm13ln_fwd_kernelINS_13Kernel_traitsI13__nv_bfloat16S2_S2_S2_fjLj256ELj1ELj4ELj1ELj16ENS_18Kernel_traits_baseILj256ES2_S2_S2_S2_fjLj128EEEEELb0ELb1ELb0ELb0EEEvNS_9FwdParamsE:
	.zero		760


//--------------------- .nv.constant0._ZN10layer_norm13ln_fwd_kernelINS_13Kernel_traitsI13__nv_bfloat16S2_S2_S2_fjLj256ELj1ELj4ELj1ELj16ENS_18Kernel_traits_baseILj256ES2_S2_S2_S2_fjLj128EEEEELb0ELb1ELb0ELb1EEEvNS_9FwdParamsE --------------------------
	.section	.nv.constant0._ZN10layer_norm13ln_fwd_kernelINS_13Kernel_traitsI13__nv_bfloat16S2_S2_S2_fjLj256ELj1ELj4ELj1ELj16ENS_18Kernel_traits_baseILj256ES2_S2_S2_S2_fjLj128EEEEELb0ELb1ELb0ELb1EEEvNS_9FwdParamsE,"a",@progbits
	.sectionflags	@""
	.align	4
.nv.constant0._ZN10layer_norm13ln_fwd_kernelINS_13Kernel_traitsI13__nv_bfloat16S2_S2_S2_fjLj256ELj1ELj4ELj1ELj16ENS_18Kernel_traits_baseILj256ES2_S2_S2_S2_fjLj128EEEEELb0ELb1ELb0ELb1EEEvNS_9FwdParamsE:
	.zero		760


//--------------------- .nv.constant0._ZN10layer_norm13ln_fwd_kernelINS_13Kernel_traitsI13__nv_bfloat16S2_S2_S2_fjLj256ELj1ELj4ELj1ELj16ENS_18Kernel_traits_baseILj256ES2_S2_S2_S2_fjLj128EEEEELb0ELb1ELb1ELb0EEEvNS_9FwdParamsE --------------------------
	.section	.nv.constant0._ZN10layer_norm13ln_fwd_kernelINS_13Kernel_traitsI13__nv_bfloat16S2_S2_S2_fjLj256ELj1ELj4ELj1ELj16ENS_18Kernel_traits_baseILj256ES2_S2_S2_S2_fjLj128EEEEELb0ELb1ELb1ELb0EEEvNS_9FwdParamsE,"a",@progbits
	.sectionflags	@""
	.align	4
.nv.constant0._ZN10layer_norm13ln_fwd_kernelINS_13Kernel_traitsI13__nv_bfloat16S2_S2_S2_fjLj256ELj1ELj4ELj1ELj16ENS_18Kernel_traits_baseILj256ES2_S2_S2_S2_fjLj128EEEEELb0ELb1ELb1ELb0EEEvNS_9FwdParamsE:
	.zero		760


//--------------------- .nv.constant0._ZN10layer_norm13ln_fwd_kernelINS_13Kernel_traitsI13__nv_bfloat16S2_S2_S2_fjLj256ELj1ELj4ELj1ELj16ENS_18Kernel_traits_baseILj256ES2_S2_S2_S2_fjLj128EEEEELb0ELb1ELb1ELb1EEEvNS_9FwdParamsE --------------------------
	.section	.nv.constant0._ZN10layer_norm13ln_fwd_kernelINS_13Kernel_traitsI13__nv_bfloat16S2_S2_S2_fjLj256ELj1ELj4ELj1ELj16ENS_18Kernel_traits_baseILj256ES2_S2_S2_S2_fjLj128EEEEELb0ELb1ELb1ELb1EEEvNS_9FwdParamsE,"a",@progbits
	.sectionflags	@""
	.align	4
.nv.constant0._ZN10layer_norm13ln_fwd_kernelINS_13Kernel_traitsI13__nv_bfloat16S2_S2_S2_fjLj256ELj1ELj4ELj1ELj16ENS_18Kernel_traits_baseILj256ES2_S2_S2_S2_fjLj128EEEEELb0ELb1ELb1ELb1EEEvNS_9FwdParamsE:
	.zero		760


//--------------------- .nv.constant0._ZN10layer_norm13ln_fwd_kernelINS_13Kernel_traitsI13__nv_bfloat16S2_S2_S2_fjLj256ELj1ELj4ELj1ELj16ENS_18Kernel_traits_baseILj256ES2_S2_S2_S2_fjLj128EEEEELb1ELb0ELb0ELb0EEEvNS_9FwdParamsE --------------------------
	.section	.nv.constant0._ZN10layer_norm13ln_fwd_kernelINS_13Kernel_traitsI13__nv_bfloat16S2_S2_S2_fjLj256ELj1ELj4ELj1ELj16ENS_18Kernel_traits_baseILj256ES2_S2_S2_S2_fjLj128EEEEELb1ELb0ELb0ELb0EEEvNS_9FwdParamsE,"a",@progbits
	.sectionflags	@""
	.align	4
.nv.constant0._ZN10layer_norm13ln_fwd_kernelINS_13Kernel_traitsI13__nv_bfloat16S2_S2_S2_fjLj256ELj1ELj4ELj1ELj16ENS_18Kernel_traits_baseILj256ES2_S2_S2_S2_fjLj128EEEEELb1ELb0ELb0ELb0EEEvNS_9FwdParamsE:
	.zero		760


//--------------------- .nv.constant0._ZN10layer_norm13ln_fwd_kernelINS_13Kernel_traitsI13__nv_bfloat16S2_S2_S2_fjLj256ELj1ELj4ELj1ELj16ENS_18Kernel_traits_baseILj256ES2_S2_S2_S2_fjLj128EEEEELb1ELb0ELb0ELb1EEEvNS_9FwdParamsE --------------------------
	.section	.nv.constant0._ZN10layer_norm13ln_fwd_kernelINS_13Kernel_traitsI13__nv_bfloat16S2_S2_S2_fjLj256ELj1ELj4ELj1ELj16ENS_18Kernel_traits_baseILj256ES2_S2_S2_S2_fjLj128EEEEELb1ELb0ELb0ELb1EEEvNS_9FwdParamsE,"a",@progbits
	.sectionflags	@""
	.align	4
.nv.constant0._ZN10layer_norm13ln_fwd_kernelINS_13Kernel_traitsI13__nv_bfloat16S2_S2_S2_fjLj256ELj1ELj4ELj1ELj16ENS_18Kernel_traits_baseILj256ES2_S2_S2_S2_fjLj128EEEEELb1ELb0ELb0ELb1EEEvNS_9FwdParamsE:
	.zero		760


//--------------------- .nv.constant0._ZN10layer_norm13ln_fwd_kernelINS_13Kernel_traitsI13__nv_bfloat16S2_S2_S2_fjLj256ELj1ELj4ELj1ELj16ENS_18Kernel_traits_baseILj256ES2_S2_S2_S2_fjLj128EEEEELb1ELb0ELb1ELb0EEEvNS_9FwdParamsE --------------------------
	.section	.nv.constant0._ZN10layer_norm13ln_fwd_kernelINS_13Kernel_traitsI13__nv_bfloat16S2_S2_S2_fjLj256ELj1ELj4ELj1ELj16ENS_18Kernel_traits_baseILj256ES2_S2_S2_S2_fjLj128EEEEELb1ELb0ELb1ELb0EEEvNS_9FwdParamsE,"a",@progbits
	.sectionflags	@""
	.align	4
.nv.constant0._ZN10layer_norm13ln_fwd_kernelINS_13Kernel_traitsI13__nv_bfloat16S2_S2_S2_fjLj256ELj1ELj4ELj1ELj16ENS_18Kernel_traits_baseILj256ES2_S2_S2_S2_fjLj128EEEEELb1ELb0ELb1ELb0EEEvNS_9FwdParamsE:
	.zero		760


//--------------------- .nv.constant0._ZN10layer_norm13ln_fwd_kernelINS_13Kernel_traitsI13__nv_bfloat16S2_S2_S2_fjLj256ELj1ELj4ELj1ELj16ENS_18Kernel_traits_baseILj256ES2_S2_S2_S2_fjLj128EEEEELb1ELb0ELb1ELb1EEEvNS_9FwdParamsE --------------------------
	.section	.nv.constant0._ZN10layer_norm13ln_fwd_kernelINS_13Kernel_traitsI13__nv_bfloat16S2_S2_S2_fjLj256ELj1ELj4ELj1ELj16ENS_18Kernel_traits_baseILj256ES2_S2_S2_S2_fjLj128EEEEELb1ELb0ELb1ELb1EEEvNS_9FwdParamsE,"a",@progbits
	.sectionflags	@""
	.align	4
.nv.constant0._ZN10layer_norm13ln_fwd_kernelINS_13Kernel_traitsI13__nv_bfloat16S2_S2_S2_fjLj256ELj1ELj4ELj1ELj16ENS_18Kernel_traits_baseILj256ES2_S2_S2_S2_fjLj128EEEEELb1ELb0ELb1ELb1EEEvNS_9FwdParamsE:
	.zero		760


//--------------------- .nv.constant0._ZN10layer_norm13ln_fwd_kernelINS_13Kernel_traitsI13__nv_bfloat16S2_S2_S2_fjLj256ELj1ELj4ELj1ELj16ENS_18Kernel_traits_baseILj256ES2_S2_S2_S2_fjLj128EEEEELb1ELb1ELb0ELb0EEEvNS_9FwdParamsE --------------------------
	.section	.nv.constant0._ZN10layer_norm13ln_fwd_kernelINS_13Kernel_traitsI13__nv_bfloat16S2_S2_S2_fjLj256ELj1ELj4ELj1ELj16ENS_18Kernel_traits_baseILj256ES2_S2_S2_S2_fjLj128EEEEELb1ELb1ELb0ELb0EEEvNS_9FwdParamsE,"a",@progbits
	.sectionflags	@""
	.align	4
.nv.constant0._ZN10layer_norm13ln_fwd_kernelINS_13Kernel_traitsI13__nv_bfloat16S2_S2_S2_fjLj256ELj1ELj4ELj1ELj16ENS_18Kernel_traits_baseILj256ES2_S2_S2_S2_fjLj128EEEEELb1ELb1ELb0ELb0EEEvNS_9FwdParamsE:
	.zero		760


//--------------------- .nv.constant0._ZN10layer_norm13ln_fwd_kernelINS_13Kernel_traitsI13__nv_bfloat16S2_S2_S2_fjLj256ELj1ELj4ELj1ELj16ENS_18Kernel_traits_baseILj256ES2_S2_S2_S2_fjLj128EEEEELb1ELb1ELb0ELb1EEEvNS_9FwdParamsE --------------------------
	.section	.nv.constant0._ZN10layer_norm13ln_fwd_kernelINS_13Kernel_traitsI13__nv_bfloat16S2_S2_S2_fjLj256ELj1ELj4ELj1ELj16ENS_18Kernel_traits_baseILj256ES2_S2_S2_S2_fjLj128EEEEELb1ELb1ELb0ELb1EEEvNS_9FwdParamsE,"a",@progbits
	.sectionflags	@""
	.align	4
.nv.constant0._ZN10layer_norm13ln_fwd_kernelINS_13Kernel_traitsI13__nv_bfloat16S2_S2_S2_fjLj256ELj1ELj4ELj1ELj16ENS_18Kernel_traits_baseILj256ES2_S2_S2_S2_fjLj128EEEEELb1ELb1ELb0ELb1EEEvNS_9FwdParamsE:
	.zero		760


//--------------------- .nv.constant0._ZN10layer_norm13ln_fwd_kernelINS_13Kernel_traitsI13__nv_bfloat16S2_S2_S2_fjLj256ELj1ELj4ELj1ELj16ENS_18Kernel_traits_baseILj256ES2_S2_S2_S2_fjLj128EEEEELb1ELb1ELb1ELb0EEEvNS_9FwdParamsE --------------------------
	.section	.nv.constant0._ZN10layer_norm13ln_fwd_kernelINS_13Kernel_traitsI13__nv_bfloat16S2_S2_S2_fjLj256ELj1ELj4ELj1ELj16ENS_18Kernel_traits_baseILj256ES2_S2_S2_S2_fjLj128EEEEELb1ELb1ELb1ELb0EEEvNS_9FwdParamsE,"a",@progbits
	.sectionflags	@""
	.align	4
.nv.constant0._ZN10layer_norm13ln_fwd_kernelINS_13Kernel_traitsI13__nv_bfloat16S2_S2_S2_fjLj256ELj1ELj4ELj1ELj16ENS_18Kernel_traits_baseILj256ES2_S2_S2_S2_fjLj128EEEEELb1ELb1ELb1ELb0EEEvNS_9FwdParamsE:
	.zero		760


//--------------------- .nv.constant0._ZN10layer_norm13ln_fwd_kernelINS_13Kernel_traitsI13__nv_bfloat16S2_S2_S2_fjLj256ELj1ELj4ELj1ELj16ENS_18Kernel_traits_baseILj256ES2_S2_S2_S2_fjLj128EEEEELb1ELb1ELb1ELb1EEEvNS_9FwdParamsE --------------------------
	.section	.nv.constant0._ZN10layer_norm13ln_fwd_kernelINS_13Kernel_traitsI13__nv_bfloat16S2_S2_S2_fjLj256ELj1ELj4ELj1ELj16ENS_18Kernel_traits_baseILj256ES2_S2_S2_S2_fjLj128EEEEELb1ELb1ELb1ELb1EEEvNS_9FwdParamsE,"a",@progbits
	.sectionflags	@""
	.align	4
.nv.constant0._ZN10layer_norm13ln_fwd_kernelINS_13Kernel_traitsI13__nv_bfloat16S2_S2_S2_fjLj256ELj1ELj4ELj1ELj16ENS_18Kernel_traits_baseILj256ES2_S2_S2_S2_fjLj128EEEEELb1ELb1ELb1ELb1EEEvNS_9FwdParamsE:
	.zero		760


//--------------------- .nv.constant0._ZN10layer_norm13ln_fwd_kernelINS_13Kernel_traitsI6__halfS2_S2_S2_fjLj256ELj1ELj4ELj1ELj16ENS_18Kernel_traits_baseILj256ES2_S2_S2_S2_fjLj128EEEEELb0ELb0ELb0ELb0EEEvNS_9FwdParamsE --------------------------
	.section	.nv.constant0._ZN10layer_norm13ln_fwd_kernelINS_13Kernel_traitsI6__halfS2_S2_S2_fjLj256ELj1ELj4ELj1ELj16ENS_18Kernel_traits_baseILj256ES2_S2_S2_S2_fjLj128EEEEELb0ELb0ELb0ELb0EEEvNS_9FwdParamsE,"a",@progbits
	.sectionflags	@""
	.align	4
.nv.constant0._ZN10layer_norm13ln_fwd_kernelINS_13Kernel_traitsI6__halfS2_S2_S2_fjLj256ELj1ELj4ELj1ELj16ENS_18Kernel_traits_baseILj256ES2_S2_S2_S2_fjLj128EEEEELb0ELb0ELb0ELb0EEEvNS_9FwdParamsE:
	.zero		760


//--------------------- .nv.constant0._ZN10layer_norm13ln_fwd_kernelINS_13Kernel_traitsI6__halfS2_S2_S2_fjLj256ELj1ELj4ELj1ELj16ENS_18Kernel_traits_baseILj256ES2_S2_S2_S2_fjLj128EEEEELb0ELb0ELb0ELb1EEEvNS_9FwdParamsE --------------------------
	.section	.nv.constant0._ZN10layer_norm13ln_fwd_kernelINS_13Kernel_traitsI6__halfS2_S2_S2_fjLj256ELj1ELj4ELj1ELj16ENS_18Kernel_traits_baseILj256ES2_S2_S2_S2_fjLj128EEEEELb0ELb0ELb0ELb1EEEvNS_9FwdParamsE,"a",@progbits
	.sectionflags	@""
	.align	4
.nv.constant0._ZN10layer_norm13ln_fwd_kernelINS_13Kernel_traitsI6__halfS2_S2_S2_fjLj256ELj1ELj4ELj1ELj16ENS_18Kernel_traits_baseILj256ES2_S2_S2_S2_fjLj128EEEEELb0ELb0ELb0ELb1EEEvNS_9FwdParamsE:
	.zero		760


//--------------------- .nv.constant0._ZN10layer_norm13ln_fwd_kernelINS_13Kernel_traitsI6__halfS2_S2_S2_fjLj256ELj1ELj4ELj1ELj16ENS_18Kernel_traits_baseILj256ES2_S2_S2_S2_fjLj128EEEEELb0ELb0ELb1ELb0EEEvNS_9FwdParamsE --------------------------
	.section	.nv.constant0._ZN10layer_norm13ln_fwd_kernelINS_13Kernel_traitsI6__halfS2_S2_S2_fjLj256ELj1ELj4ELj1ELj16ENS_18Kernel_traits_baseILj256ES2_S2_S2_S2_fjLj128EEEEELb0ELb0ELb1ELb0EEEvNS_9FwdParamsE,"a",@progbits
	.sectionflags	@""
	.align	4
.nv.constant0._ZN10layer_norm13ln_fwd_kernelINS_13Kernel_traitsI6__halfS2_S2_S2_fjLj256ELj1ELj4ELj1ELj16ENS_18Kernel_traits_baseILj256ES2_S2_S2_S2_fjLj128EEEEELb0ELb0ELb1ELb0EEEvNS_9FwdParamsE:
	.zero		760


//--------------------- .nv.constant0._ZN10layer_norm13ln_fwd_kernelINS_13Kernel_traitsI6__halfS2_S2_S2_fjLj256ELj1ELj4ELj1ELj16ENS_18Kernel_traits_baseILj256ES2_S2_S2_S2_fjLj128EEEEELb0ELb0ELb1ELb1EEEvNS_9FwdParamsE --------------------------
	.section	.nv.constant0._ZN10layer_norm13ln_fwd_kernelINS_13Kernel_traitsI6__halfS2_S2_S2_fjLj256ELj1ELj4ELj1ELj16ENS_18Kernel_traits_baseILj256ES2_S2_S2_S2_fjLj128EEEEELb0ELb0ELb1ELb1EEEvNS_9FwdParamsE,"a",@progbits
	.sectionflags	@""
	.align	4
.nv.constant0._ZN10layer_norm13ln_fwd_kernelINS_13Kernel_traitsI6__halfS2_S2_S2_fjLj256ELj1ELj4ELj1ELj16ENS_18Kernel_traits_baseILj256ES2_S2_S2_S2_fjLj128EEEEELb0ELb0ELb1ELb1EEEvNS_9FwdParamsE:
	.zero		760


//--------------------- .nv.constant0._ZN10layer_norm13ln_fwd_kernelINS_13Kernel_traitsI6__halfS2_S2_S2_fjLj256ELj1ELj4ELj1ELj16ENS_18Kernel_traits_baseILj256ES2_S2_S2_S2_fjLj128EEEEELb0ELb1ELb0ELb0EEEvNS_9FwdParamsE --------------------------
	.section	.nv.constant0._ZN10layer_norm13ln_fwd_kernelINS_13Kernel_traitsI6__halfS2_S2_S2_fjLj256ELj1ELj4ELj1ELj16ENS_18Kernel_traits_baseILj256ES2_S2_S2_S2_fjLj128EEEEELb0ELb1ELb0ELb0EEEvNS_9FwdParamsE,"a",@progbits
	.sectionflags	@""
	.align	4
.nv.constant0._ZN10layer_norm13ln_fwd_kernelINS_13Kernel_traitsI6__halfS2_S2_S2_fjLj256ELj1ELj4ELj1ELj16ENS_18Kernel_traits_baseILj256ES2_S2_S2_S2_fjLj128EEEEELb0ELb1ELb0ELb0EEEvNS_9FwdParamsE:
	.zero		760


//--------------------- .nv.constant0._ZN10layer_norm13ln_fwd_kernelINS_13Kernel_traitsI6__halfS2_S2_S2_fjLj256ELj1ELj4ELj1ELj16ENS_18Kernel_traits_baseILj256ES2_S2_S2_S2_fjLj128EEEEELb0ELb1ELb0ELb1EEEvNS_9FwdParamsE --------------------------
	.section	.nv.constant0._ZN10layer_norm13ln_fwd_kernelINS_13Kernel_traitsI6__halfS2_S2_S2_fjLj256ELj1ELj4ELj1ELj16ENS_18Kernel_traits_baseILj256ES2_S2_S2_S2_fjLj128EEEEELb0ELb1ELb0ELb1EEEvNS_9FwdParamsE,"a",@progbits
	.sectionflags	@""
	.align	4
.nv.constant0._ZN10layer_norm13ln_fwd_kernelINS_13Kernel_traitsI6__halfS2_S2_S2_fjLj256ELj1ELj4ELj1ELj16ENS_18Kernel_traits_baseILj256ES2_S2_S2_S2_fjLj128EEEEELb0ELb1ELb0ELb1EEEvNS_9FwdParamsE:
	.zero		760


//--------------------- .nv.constant0._ZN10layer_norm13ln_fwd_kernelINS_13Kernel_traitsI6__halfS2_S2_S2_fjLj256ELj1ELj4ELj1ELj16ENS_18Kernel_traits_baseILj256ES2_S2_S2_S2_fjLj128EEEEELb0ELb1ELb1ELb0EEEvNS_9FwdParamsE --------------------------
	.section	.nv.constant0._ZN10layer_norm13ln_fwd_kernelINS_13Kernel_traitsI6__halfS2_S2_S2_fjLj256ELj1ELj4ELj1ELj16ENS_18Kernel_traits_baseILj256ES2_S2_S2_S2_fjLj128EEEEELb0ELb1ELb1ELb0EEEvNS_9FwdParamsE,"a",@progbits
	.sectionflags	@""
	.align	4
.nv.constant0._ZN10layer_norm13ln_fwd_kernelINS_13Kernel_traitsI6__halfS2_S2_S2_fjLj256ELj1ELj4ELj1ELj16ENS_18Kernel_traits_baseILj256ES2_S2_S2_S2_fjLj128EEEEELb0ELb1ELb1ELb0EEEvNS_9FwdParamsE:
	.zero		760


//--------------------- .nv.constant0._ZN10layer_norm13ln_fwd_kernelINS_13Kernel_traitsI6__halfS2_S2_S2_fjLj256ELj1ELj4ELj1ELj16ENS_18Kernel_traits_baseILj256ES2_S2_S2_S2_fjLj128EEEEELb0ELb1ELb1ELb1EEEvNS_9FwdParamsE --------------------------
	.section	.nv.constant0._ZN10layer_norm13ln_fwd_kernelINS_13Kernel_traitsI6__halfS2_S2_S2_fjLj256ELj1ELj4ELj1ELj16ENS_18Kernel_traits_baseILj256ES2_S2_S2_S2_fjLj128EEEEELb0ELb1ELb1ELb1EEEvNS_9FwdParamsE,"a",@progbits
	.sectionflags	@""
	.align	4
.nv.constant0._ZN10layer_norm13ln_fwd_kernelINS_13Kernel_traitsI6__halfS2_S2_S2_fjLj256ELj1ELj4ELj1ELj16ENS_18Kernel_traits_baseILj256ES2_S2_S2_S2_fjLj128EEEEELb0ELb1ELb1ELb1EEEvNS_9FwdParamsE:
	.zero		760


//--------------------- .nv.constant0._ZN10layer_norm13ln_fwd_kernelINS_13Kernel_traitsI6__halfS2_S2_S2_fjLj256ELj1ELj4ELj1ELj16ENS_18Kernel_traits_baseILj256ES2_S2_S2_S2_fjLj128EEEEELb1ELb0ELb0ELb0EEEvNS_9FwdParamsE --------------------------
	.section	.nv.constant0._ZN10layer_norm13ln_fwd_kernelINS_13Kernel_traitsI6__halfS2_S2_S2_fjLj256ELj1ELj4ELj1ELj16ENS_18Kernel_traits_baseILj256ES2_S2_S2_S2_fjLj128EEEEELb1ELb0ELb0ELb0EEEvNS_9FwdParamsE,"a",@progbits
	.sectionflags	@""
	.align	4
.nv.constant0._ZN10layer_norm13ln_fwd_kernelINS_13Kernel_traitsI6__halfS2_S2_S2_fjLj256ELj1ELj4ELj1ELj16ENS_18Kernel_traits_baseILj256ES2_S2_S2_S2_fjLj128EEEEELb1ELb0ELb0ELb0EEEvNS_9FwdParamsE:
	.zero		760


//--------------------- .nv.constant0._ZN10layer_norm13ln_fwd_kernelINS_13Kernel_traitsI6__halfS2_S2_S2_fjLj256ELj1ELj4ELj1ELj16ENS_18Kernel_traits_baseILj256ES2_S2_S2_S2_fjLj128EEEEELb1ELb0ELb0ELb1EEEvNS_9FwdParamsE --------------------------
	.section	.nv.constant0._ZN10layer_norm13ln_fwd_kernelINS_13Kernel_traitsI6__halfS2_S2_S2_fjLj256ELj1ELj4ELj1ELj16ENS_18Kernel_traits_baseILj256ES2_S2_S2_S2_fjLj128EEEEELb1ELb0ELb0ELb1EEEvNS_9FwdParamsE,"a",@progbits
	.sectionflags	@""
	.align	4
.nv.constant0._ZN10layer_norm13ln_fwd_kernelINS_13Kernel_traitsI6__halfS2_S2_S2_fjLj256ELj1ELj4ELj1ELj16ENS_18Kernel_traits_baseILj256ES2_S2_S2_S2_fjLj128EEEEELb1ELb0ELb0ELb1EEEvNS_9FwdParamsE:
	.zero		760


//--------------------- .nv.constant0._ZN10layer_norm13ln_fwd_kernelINS_13Kernel_traitsI6__halfS2_S2_S2_fjLj256ELj1ELj4ELj1ELj16ENS_18Kernel_traits_baseILj256ES2_S2_S2_S2_fjLj128EEEEELb1ELb0ELb1ELb0EEEvNS_9FwdParamsE --------------------------
	.section	.nv.constant0._ZN10layer_norm13ln_fwd_kernelINS_13Kernel_traitsI6__halfS2_S2_S2_fjLj256ELj1ELj4ELj1ELj16ENS_18Kernel_traits_baseILj256ES2_S2_S2_S2_fjLj128EEEEELb1ELb0ELb1ELb0EEEvNS_9FwdParamsE,"a",@progbits
	.sectionflags	@""
	.align	4
.nv.constant0._ZN10layer_norm13ln_fwd_kernelINS_13Kernel_traitsI6__halfS2_S2_S2_fjLj256ELj1ELj4ELj1ELj16ENS_18Kernel_traits_baseILj256ES2_S2_S2_S2_fjLj128EEEEELb1ELb0ELb1ELb0EEEvNS_9FwdParamsE:
	.zero		760


//--------------------- .nv.constant0._ZN10layer_norm13ln_fwd_kernelINS_13Kernel_traitsI6__halfS2_S2_S2_fjLj256ELj1ELj4ELj1ELj16ENS_18Kernel_traits_baseILj256ES2_S2_S2_S2_fjLj128EEEEELb1ELb0ELb1ELb1EEEvNS_9FwdParamsE --------------------------
	.section	.nv.constant0._ZN10layer_norm13ln_fwd_kernelINS_13Kernel_traitsI6__halfS2_S2_S2_fjLj256ELj1ELj4ELj1ELj16ENS_18Kernel_traits_baseILj256ES2_S2_S2_S2_fjLj128EEEEELb1ELb0ELb1ELb1EEEvNS_9FwdParamsE,"a",@progbits
	.sectionflags	@""
	.align	4
.nv.constant0._ZN10layer_norm13ln_fwd_kernelINS_13Kernel_traitsI6__halfS2_S2_S2_fjLj256ELj1ELj4ELj1ELj16ENS_18Kernel_traits_baseILj256ES2_S2_S2_S2_fjLj128EEEEELb1ELb0ELb1ELb1EEEvNS_9FwdParamsE:
	.zero		760


//--------------------- .nv.constant0._ZN10layer_norm13ln_fwd_kernelINS_13Kernel_traitsI6__halfS2_S2_S2_fjLj256ELj1ELj4ELj1ELj16ENS_18Kernel_traits_baseILj256ES2_S2_S2_S2_fjLj128EEEEELb1ELb1ELb0ELb0EEEvNS_9FwdParamsE --------------------------
	.section	.nv.constant0._ZN10layer_norm13ln_fwd_kernelINS_13Kernel_traitsI6__halfS2_S2_S2_fjLj256ELj1ELj4ELj1ELj16ENS_18Kernel_traits_baseILj256ES2_S2_S2_S2_fjLj128EEEEELb1ELb1ELb0ELb0EEEvNS_9FwdParamsE,"a",@progbits
	.sectionflags	@""
	.align	4
.nv.constant0._ZN10layer_norm13ln_fwd_kernelINS_13Kernel_traitsI6__halfS2_S2_S2_fjLj256ELj1ELj4ELj1ELj16ENS_18Kernel_traits_baseILj256ES2_S2_S2_S2_fjLj128EEEEELb1ELb1ELb0ELb0EEEvNS_9FwdParamsE:
	.zero		760


//--------------------- .nv.constant0._ZN10layer_norm13ln_fwd_kernelINS_13Kernel_traitsI6__halfS2_S2_S2_fjLj256ELj1ELj4ELj1ELj16ENS_18Kernel_traits_baseILj256ES2_S2_S2_S2_fjLj128EEEEELb1ELb1ELb0ELb1EEEvNS_9FwdParamsE --------------------------
	.section	.nv.constant0._ZN10layer_norm13ln_fwd_kernelINS_13Kernel_traitsI6__halfS2_S2_S2_fjLj256ELj1ELj4ELj1ELj16ENS_18Kernel_traits_baseILj256ES2_S2_S2_S2_fjLj128EEEEELb1ELb1ELb0ELb1EEEvNS_9FwdParamsE,"a",@progbits
	.sectionflags	@""
	.align	4
.nv.constant0._ZN10layer_norm13ln_fwd_kernelINS_13Kernel_traitsI6__halfS2_S2_S2_fjLj256ELj1ELj4ELj1ELj16ENS_18Kernel_traits_baseILj256ES2_S2_S2_S2_fjLj128EEEEELb1ELb1ELb0ELb1EEEvNS_9FwdParamsE:
	.zero		760


//--------------------- .nv.constant0._ZN10layer_norm13ln_fwd_kernelINS_13Kernel_traitsI6__halfS2_S2_S2_fjLj256ELj1ELj4ELj1ELj16ENS_18Kernel_traits_baseILj256ES2_S2_S2_S2_fjLj128EEEEELb1ELb1ELb1ELb0EEEvNS_9FwdParamsE --------------------------
	.section	.nv.constant0._ZN10layer_norm13ln_fwd_kernelINS_13Kernel_traitsI6__halfS2_S2_S2_fjLj256ELj1ELj4ELj1ELj16ENS_18Kernel_traits_baseILj256ES2_S2_S2_S2_fjLj128EEEEELb1ELb1ELb1ELb0EEEvNS_9FwdParamsE,"a",@progbits
	.sectionflags	@""
	.align	4
.nv.constant0._ZN10layer_norm13ln_fwd_kernelINS_13Kernel_traitsI6__halfS2_S2_S2_fjLj256ELj1ELj4ELj1ELj16ENS_18Kernel_traits_baseILj256ES2_S2_S2_S2_fjLj128EEEEELb1ELb1ELb1ELb0EEEvNS_9FwdParamsE:
	.zero		760


//--------------------- .nv.constant0._ZN10layer_norm13ln_fwd_kernelINS_13Kernel_traitsI6__halfS2_S2_S2_fjLj256ELj1ELj4ELj1ELj16ENS_18Kernel_traits_baseILj256ES2_S2_S2_S2_fjLj128EEEEELb1ELb1ELb1ELb1EEEvNS_9FwdParamsE --------------------------
	.section	.nv.constant0._ZN10layer_norm13ln_fwd_kernelINS_13Kernel_traitsI6__halfS2_S2_S2_fjLj256ELj1ELj4ELj1ELj16ENS_18Kernel_traits_baseILj256ES2_S2_S2_S2_fjLj128EEEEELb1ELb1ELb1ELb1EEEvNS_9FwdParamsE,"a",@progbits
	.sectionflags	@""
	.align	4
.nv.constant0._ZN10layer_norm13ln_fwd_kernelINS_13Kernel_traitsI6__halfS2_S2_S2_fjLj256ELj1ELj4ELj1ELj16ENS_18Kernel_traits_baseILj256ES2_S2_S2_S2_fjLj128EEEEELb1ELb1ELb1ELb1EEEvNS_9FwdParamsE:
	.zero		760


//--------------------- .nv.constant0._ZN10layer_norm13ln_fwd_kernelINS_13Kernel_traitsIf13__nv_bfloat16S2_S2_fjLj256ELj1ELj4ELj1ELj16ENS_18Kernel_traits_baseILj256EfS2_S2_S2_fjLj128EEEEELb0ELb0ELb0ELb0EEEvNS_9FwdParamsE --------------------------
	.section	.nv.constant0._ZN10layer_norm13ln_fwd_kernelINS_13Kernel_traitsIf13__nv_bfloat16S2_S2_fjLj256ELj1ELj4ELj1ELj16ENS_18Kernel_traits_baseILj256EfS2_S2_S2_fjLj128EEEEELb0ELb0ELb0ELb0EEEvNS_9FwdParamsE,"a",@progbits
	.sectionflags	@""
	.align	4
.nv.constant0._ZN10layer_norm13ln_fwd_kernelINS_13Kernel_traitsIf13__nv_bfloat16S2_S2_fjLj256ELj1ELj4ELj1ELj16ENS_18Kernel_traits_baseILj256EfS2_S2_S2_fjLj128EEEEELb0ELb0ELb0ELb0EEEvNS_9FwdParamsE:
	.zero		760


//--------------------- .nv.constant0._ZN10layer_norm13ln_fwd_kernelINS_13Kernel_traitsIf13__nv_bfloat16S2_S2_fjLj256ELj1ELj4ELj1ELj16ENS_18Kernel_traits_baseILj256EfS2_S2_S2_fjLj128EEEEELb0ELb0ELb0ELb1EEEvNS_9FwdParamsE --------------------------
	.section	.nv.constant0._ZN10layer_norm13ln_fwd_kernelINS_13Kernel_traitsIf13__nv_bfloat16S2_S2_fjLj256ELj1ELj4ELj1ELj16ENS_18Kernel_traits_baseILj256EfS2_S2_S2_fjLj128EEEEELb0ELb0ELb0ELb1EEEvNS_9FwdParamsE,"a",@progbits
	.sectionflags	@""
	.align	4
.nv.constant0._ZN10layer_norm13ln_fwd_kernelINS_13Kernel_traitsIf13__nv_bfloat16S2_S2_fjLj256ELj1ELj4ELj1ELj16ENS_18Kernel_traits_baseILj256EfS2_S2_S2_fjLj128EEEEELb0ELb0ELb0ELb1EEEvNS_9FwdParamsE:
	.zero		760


//--------------------- .nv.constant0._ZN10layer_norm13ln_fwd_kernelINS_13Kernel_traitsIf13__nv_bfloat16S2_S2_fjLj256ELj1ELj4ELj1ELj16ENS_18Kernel_traits_baseILj256EfS2_S2_S2_fjLj128EEEEELb0ELb0ELb1ELb0EEEvNS_9FwdParamsE --------------------------
	.section	.nv.constant0._ZN10layer_norm13ln_fwd_kernelINS_13Kernel_traitsIf13__nv_bfloat16S2_S2_fjLj256ELj1ELj4ELj1ELj16ENS_18Kernel_traits_baseILj256EfS2_S2_S2_fjLj128EEEEELb0ELb0ELb1ELb0EEEvNS_9FwdParamsE,"a",@progbits
	.sectionflags	@""
	.align	4
.nv.constant0._ZN10layer_norm13ln_fwd_kernelINS_13Kernel_traitsIf13__nv_bfloat16S2_S2_fjLj256ELj1ELj4ELj1ELj16ENS_18Kernel_traits_baseILj256EfS2_S2_S2_fjLj128EEEEELb0ELb0ELb1ELb0EEEvNS_9FwdParamsE:
	.zero		760


//--------------------- .nv.constant0._ZN10layer_norm13ln_fwd_kernelINS_13Kernel_traitsIf13__nv_bfloat16S2_S2_fjLj256ELj1ELj4ELj1ELj16ENS_18Kernel_traits_baseILj256EfS2_S2_S2_fjLj128EEEEELb0ELb0ELb1ELb1EEEvNS_9FwdParamsE --------------------------
	.section	.nv.constant0._ZN10layer_norm13ln_fwd_kernelINS_13Kernel_traitsIf13__nv_bfloat16S2_S2_fjLj256ELj1ELj4ELj1ELj16ENS_18Kernel_traits_baseILj256EfS2_S2_S2_fjLj128EEEEELb0ELb0ELb1ELb1EEEvNS_9FwdParamsE,"a",@progbits
	.sectionflags	@""
	.align	4
.nv.constant0._ZN10layer_norm13ln_fwd_kernelINS_13Kernel_traitsIf13__nv_bfloat16S2_S2_fjLj256ELj1ELj4ELj1ELj16ENS_18Kernel_traits_baseILj256EfS2_S2_S2_fjLj128EEEEELb0ELb0ELb1ELb1EEEvNS_9FwdParamsE:
	.zero		760


//--------------------- .nv.constant0._ZN10layer_norm13ln_fwd_kernelINS_13Kernel_traitsIf13__nv_bfloat16S2_S2_fjLj256ELj1ELj4ELj1ELj16ENS_18Kernel_traits_baseILj256EfS2_S2_S2_fjLj128EEEEELb0ELb1ELb0ELb0EEEvNS_9FwdParamsE --------------------------
	.section	.nv.constant0._ZN10layer_norm13ln_fwd_kernelINS_13Kernel_traitsIf13__nv_bfloat16S2_S2_fjLj256ELj1ELj4ELj1ELj16ENS_18Kernel_traits_baseILj256EfS2_S2_S2_fjLj128EEEEELb0ELb1ELb0ELb0EEEvNS_9FwdParamsE,"a",@progbits
	.sectionflags	@""
	.align	4
.nv.constant0._ZN10layer_norm13ln_fwd_kernelINS_13Kernel_traitsIf13__nv_bfloat16S2_S2_fjLj256ELj1ELj4ELj1ELj16ENS_18Kernel_traits_baseILj256EfS2_S2_S2_fjLj128EEEEELb0ELb1ELb0ELb0EEEvNS_9FwdParamsE:
	.zero		760


//--------------------- .nv.constant0._ZN10layer_norm13ln_fwd_kernelINS_13Kernel_traitsIf13__nv_bfloat16S2_S2_fjLj256ELj1ELj4ELj1ELj16ENS_18Kernel_traits_baseILj256EfS2_S2_S2_fjLj128EEEEELb0ELb1ELb0ELb1EEEvNS_9FwdParamsE --------------------------
	.section	.nv.constant0._ZN10layer_norm13ln_fwd_kernelINS_13Kernel_traitsIf13__nv_bfloat16S2_S2_fjLj256ELj1ELj4ELj1ELj16ENS_18Kernel_traits_baseILj256EfS2_S2_S2_fjLj128EEEEELb0ELb1ELb0ELb1EEEvNS_9FwdParamsE,"a",@progbits
	.sectionflags	@""
	.align	4
.nv.constant0._ZN10layer_norm13ln_fwd_kernelINS_13Kernel_traitsIf13__nv_bfloat16S2_S2_fjLj256ELj1ELj4ELj1ELj16ENS_18Kernel_traits_baseILj256EfS2_S2_S2_fjLj128EEEEELb0ELb1ELb0ELb1EEEvNS_9FwdParamsE:
	.zero		760


//--------------------- .nv.constant0._ZN10layer_norm13ln_fwd_kernelINS_13Kernel_traitsIf13__nv_bfloat16S2_S2_fjLj256ELj1ELj4ELj1ELj16ENS_18Kernel_traits_baseILj256EfS2_S2_S2_fjLj128EEEEELb0ELb1ELb1ELb0EEEvNS_9FwdParamsE --------------------------
	.section	.nv.constant0._ZN10layer_norm13ln_fwd_kernelINS_13Kernel_traitsIf13__nv_bfloat16S2_S2_fjLj256ELj1ELj4ELj1ELj16ENS_18Kernel_traits_baseILj256EfS2_S2_S2_fjLj128EEEEELb0ELb1ELb1ELb0EEEvNS_9FwdParamsE,"a",@progbits
	.sectionflags	@""
	.align	4
.nv.constant0._ZN10layer_norm13ln_fwd_kernelINS_13Kernel_traitsIf13__nv_bfloat16S2_S2_fjLj256ELj1ELj4ELj1ELj16ENS_18Kernel_traits_baseILj256EfS2_S2_S2_fjLj128EEEEELb0ELb1ELb1ELb0EEEvNS_9FwdParamsE:
	.zero		760


//--------------------- .nv.constant0._ZN10layer_norm13ln_fwd_kernelINS_13Kernel_traitsIf13__nv_bfloat16S2_S2_fjLj256ELj1ELj4ELj1ELj16ENS_18Kernel_traits_baseILj256EfS2_S2_S2_fjLj128EEEEELb0ELb1ELb1ELb1EEEvNS_9FwdParamsE --------------------------
	.section	.nv.constant0._ZN10layer_norm13ln_fwd_kernelINS_13Kernel_traitsIf13__nv_bfloat16S2_S2_fjLj256ELj1ELj4ELj1ELj16ENS_18Kernel_traits_baseILj256EfS2_S2_S2_fjLj128EEEEELb0ELb1ELb1ELb1EEEvNS_9FwdParamsE,"a",@progbits
	.sectionflags	@""
	.align	4
.nv.constant0._ZN10layer_norm13ln_fwd_kernelINS_13Kernel_traitsIf13__nv_bfloat16S2_S2_fjLj256ELj1ELj4ELj1ELj16ENS_18Kernel_traits_baseILj256EfS2_S2_S2_fjLj128EEEEELb0ELb1ELb1ELb1EEEvNS_9FwdParamsE:
	.zero		760


//--------------------- .nv.constant0._ZN10layer_norm13ln_fwd_kernelINS_13Kernel_traitsIf13__nv_bfloat16S2_S2_fjLj256ELj1ELj4ELj1ELj16ENS_18Kernel_traits_baseILj256EfS2_S2_S2_fjLj128EEEEELb1ELb0ELb0ELb0EEEvNS_9FwdParamsE --------------------------
	.section	.nv.constant0._ZN10layer_norm13ln_fwd_kernelINS_13Kernel_traitsIf13__nv_bfloat16S2_S2_fjLj256ELj1ELj4ELj1ELj16ENS_18Kernel_traits_baseILj256EfS2_S2_S2_fjLj128EEEEELb1ELb0ELb0ELb0EEEvNS_9FwdParamsE,"a",@progbits
	.sectionflags	@""
	.align	4
.nv.constant0._ZN10layer_norm13ln_fwd_kernelINS_13Kernel_traitsIf13__nv_bfloat16S2_S2_fjLj256ELj1ELj4ELj1ELj16ENS_18Kernel_traits_baseILj256EfS2_S2_S2_fjLj128EEEEELb1ELb0ELb0ELb0EEEvNS_9FwdParamsE:
	.zero		760


//--------------------- .nv.constant0._ZN10layer_norm13ln_fwd_kernelINS_13Kernel_traitsIf13__nv_bfloat16S2_S2_fjLj256ELj1ELj4ELj1ELj16ENS_18Kernel_traits_baseILj256EfS2_S2_S2_fjLj128EEEEELb1ELb0ELb0ELb1EEEvNS_9FwdParamsE --------------------------
	.section	.nv.constant0._ZN10layer_norm13ln_fwd_kernelINS_13Kernel_traitsIf13__nv_bfloat16S2_S2_fjLj256ELj1ELj4ELj1ELj16ENS_18Kernel_traits_baseILj256EfS2_S2_S2_fjLj128EEEEELb1ELb0ELb0ELb1EEEvNS_9FwdParamsE,"a",@progbits
	.sectionflags	@""
	.align	4
.nv.constant0._ZN10layer_norm13ln_fwd_kernelINS_13Kernel_traitsIf13__nv_bfloat16S2_S2_fjLj256ELj1ELj4ELj1ELj16ENS_18Kernel_traits_baseILj256EfS2_S2_S2_fjLj128EEEEELb1ELb0ELb0ELb1EEEvNS_9FwdParamsE:
	.zero		760


//--------------------- .nv.constant0._ZN10layer_norm13ln_fwd_kernelINS_13Kernel_traitsIf13__nv_bfloat16S2_S2_fjLj256ELj1ELj4ELj1ELj16ENS_18Kernel_traits_baseILj256EfS2_S2_S2_fjLj128EEEEELb1ELb0ELb1ELb0EEEvNS_9FwdParamsE --------------------------
	.section	.nv.constant0._ZN10layer_norm13ln_fwd_kernelINS_13Kernel_traitsIf13__nv_bfloat16S2_S2_fjLj256ELj1ELj4ELj1ELj16ENS_18Kernel_traits_baseILj256EfS2_S2_S2_fjLj128EEEEELb1ELb0ELb1ELb0EEEvNS_9FwdParamsE,"a",@progbits
	.sectionflags	@""
	.align	4
.nv.constant0._ZN10layer_norm13ln_fwd_kernelINS_13Kernel_traitsIf13__nv_bfloat16S2_S2_fjLj256ELj1ELj4ELj1ELj16ENS_18Kernel_traits_baseILj256EfS2_S2_S2_fjLj128EEEEELb1ELb0ELb1ELb0EEEvNS_9FwdParamsE:
	.zero		760


//--------------------- .nv.constant0._ZN10layer_norm13ln_fwd_kernelINS_13Kernel_traitsIf13__nv_bfloat16S2_S2_fjLj256ELj1ELj4ELj1ELj16ENS_18Kernel_traits_baseILj256EfS2_S2_S2_fjLj128EEEEELb1ELb0ELb1ELb1EEEvNS_9FwdParamsE --------------------------
	.section	.nv.constant0._ZN10layer_norm13ln_fwd_kernelINS_13Kernel_traitsIf13__nv_bfloat16S2_S2_fjLj256ELj1ELj4ELj1ELj16ENS_18Kernel_traits_baseILj256EfS2_S2_S2_fjLj128EEEEELb1ELb0ELb1ELb1EEEvNS_9FwdParamsE,"a",@progbits
	.sectionflags	@""
	.align	4
.nv.constant0._ZN10layer_norm13ln_fwd_kernelINS_13Kernel_traitsIf13__nv_bfloat16S2_S2_fjLj256ELj1ELj4ELj1ELj16ENS_18Kernel_traits_baseILj256EfS2_S2_S2_fjLj128EEEEELb1ELb0ELb1ELb1EEEvNS_9FwdParamsE:
	.zero		760


//--------------------- .nv.constant0._ZN10layer_norm13ln_fwd_kernelINS_13Kernel_traitsIf13__nv_bfloat16S2_S2_fjLj256ELj1ELj4ELj1ELj16ENS_18Kernel_traits_baseILj256EfS2_S2_S2_fjLj128EEEEELb1ELb1ELb0ELb0EEEvNS_9FwdParamsE --------------------------
	.section	.nv.constant0._ZN10layer_norm13ln_fwd_kernelINS_13Kernel_traitsIf13__nv_bfloat16S2_S2_fjLj256ELj1ELj4ELj1ELj16ENS_18Kernel_traits_baseILj256EfS2_S2_S2_fjLj128EEEEELb1ELb1ELb0ELb0EEEvNS_9FwdParamsE,"a",@progbits
	.sectionflags	@""
	.align	4
.nv.constant0._ZN10layer_norm13ln_fwd_kernelINS_13Kernel_traitsIf13__nv_bfloat16S2_S2_fjLj256ELj1ELj4ELj1ELj16ENS_18Kernel_traits_baseILj256EfS2_S2_S2_fjLj128EEEEELb1ELb1ELb0ELb0EEEvNS_9FwdParamsE:
	.zero		760


//--------------------- .nv.constant0._ZN10layer_norm13ln_fwd_kernelINS_13Kernel_traitsIf13__nv_bfloat16S2_S2_fjLj256ELj1ELj4ELj1ELj16ENS_18Kernel_traits_baseILj256EfS2_S2_S2_fjLj128EEEEELb1ELb1ELb0ELb1EEEvNS_9FwdParamsE --------------------------
	.section	.nv.constant0._ZN10layer_norm13ln_fwd_kernelINS_13Kernel_traitsIf13__nv_bfloat16S2_S2_fjLj256ELj1ELj4ELj1ELj16ENS_18Kernel_traits_baseILj256EfS2_S2_S2_fjLj128EEEEELb1ELb1ELb0ELb1EEEvNS_9FwdParamsE,"a",@progbits
	.sectionflags	@""
	.align	4
.nv.constant0._ZN10layer_norm13ln_fwd_kernelINS_13Kernel_traitsIf13__nv_bfloat16S2_S2_fjLj256ELj1ELj4ELj1ELj16ENS_18Kernel_traits_baseILj256EfS2_S2_S2_fjLj128EEEEELb1ELb1ELb0ELb1EEEvNS_9FwdParamsE:
	.zero		760


//--------------------- .nv.constant0._ZN10layer_norm13ln_fwd_kernelINS_13Kernel_traitsIf13__nv_bfloat16S2_S2_fjLj256ELj1ELj4ELj1ELj16ENS_18Kernel_traits_baseILj256EfS2_S2_S2_fjLj128EEEEELb1ELb1ELb1ELb0EEEvNS_9FwdParamsE --------------------------
	.section	.nv.constant0._ZN10layer_norm13ln_fwd_kernelINS_13Kernel_traitsIf13__nv_bfloat16S2_S2_fjLj256ELj1ELj4ELj1ELj16ENS_18Kernel_traits_baseILj256EfS2_S2_S2_fjLj128EEEEELb1ELb1ELb1ELb0EEEvNS_9FwdParamsE,"a",@progbits
	.sectionflags	@""
	.align	4
.nv.constant0._ZN10layer_norm13ln_fwd_kernelINS_13Kernel_traitsIf13__nv_bfloat16S2_S2_fjLj256ELj1ELj4ELj1ELj16ENS_18Kernel_traits_baseILj256EfS2_S2_S2_fjLj128EEEEELb1ELb1ELb1ELb0EEEvNS_9FwdParamsE:
	.zero		760


//--------------------- .nv.constant0._ZN10layer_norm13ln_fwd_kernelINS_13Kernel_traitsIf13__nv_bfloat16S2_S2_fjLj256ELj1ELj4ELj1ELj16ENS_18Kernel_traits_baseILj256EfS2_S2_S2_fjLj128EEEEELb1ELb1ELb1ELb1EEEvNS_9FwdParamsE --------------------------
	.section	.nv.constant0._ZN10layer_norm13ln_fwd_kernelINS_13Kernel_traitsIf13__nv_bfloat16S2_S2_fjLj256ELj1ELj4ELj1ELj16ENS_18Kernel_traits_baseILj256EfS2_S2_S2_fjLj128EEEEELb1ELb1ELb1ELb1EEEvNS_9FwdParamsE,"a",@progbits
	.sectionflags	@""
	.align	4
.nv.constant0._ZN10layer_norm13ln_fwd_kernelINS_13Kernel_traitsIf13__nv_bfloat16S2_S2_fjLj256ELj1ELj4ELj1ELj16ENS_18Kernel_traits_baseILj256EfS2_S2_S2_fjLj128EEEEELb1ELb1ELb1ELb1EEEvNS_9FwdParamsE:
	.zero		760


//--------------------- .nv.constant0._ZN10layer_norm13ln_fwd_kernelINS_13Kernel_traitsI13__nv_bfloat16S2_fS2_fjLj256ELj1ELj4ELj1ELj16ENS_18Kernel_traits_baseILj256ES2_S2_fS2_fjLj128EEEEELb0ELb0ELb0ELb0EEEvNS_9FwdParamsE --------------------------
	.section	.nv.constant0._ZN10layer_norm13ln_fwd_kernelINS_13Kernel_traitsI13__nv_bfloat16S2_fS2_fjLj256ELj1ELj4ELj1ELj16ENS_18Kernel_traits_baseILj256ES2_S2_fS2_fjLj128EEEEELb0ELb0ELb0ELb0EEEvNS_9FwdParamsE,"a",@progbits
	.sectionflags	@""
	.align	4
.nv.constant0._ZN10layer_norm13ln_fwd_kernelINS_13Kernel_traitsI13__nv_bfloat16S2_fS2_fjLj256ELj1ELj4ELj1ELj16ENS_18Kernel_traits_baseILj256ES2_S2_fS2_fjLj128EEEEELb0ELb0ELb0ELb0EEEvNS_9FwdParamsE:
	.zero		760


//--------------------- .nv.constant0._ZN10layer_norm13ln_fwd_kernelINS_13Kernel_traitsI13__nv_bfloat16S2_fS2_fjLj256ELj1ELj4ELj1ELj16ENS_18Kernel_traits_baseILj256ES2_S2_fS2_fjLj128EEEEELb0ELb0ELb0ELb1EEEvNS_9FwdParamsE --------------------------
	.section	.nv.constant0._ZN10layer_norm13ln_fwd_kernelINS_13Kernel_traitsI13__nv_bfloat16S2_fS2_fjLj256ELj1ELj4ELj1ELj16ENS_18Kernel_traits_baseILj256ES2_S2_fS2_fjLj128EEEEELb0ELb0ELb0ELb1EEEvNS_9FwdParamsE,"a",@progbits
	.sectionflags	@""
	.align	4
.nv.constant0._ZN10layer_norm13ln_fwd_kernelINS_13Kernel_traitsI13__nv_bfloat16S2_fS2_fjLj256ELj1ELj4ELj1ELj16ENS_18Kernel_traits_baseILj256ES2_S2_fS2_fjLj128EEEEELb0ELb0ELb0ELb1EEEvNS_9FwdParamsE:
	.zero		760


//--------------------- .nv.constant0._ZN10layer_norm13ln_fwd_kernelINS_13Kernel_traitsI13__nv_bfloat16S2_fS2_fjLj256ELj1ELj4ELj1ELj16ENS_18Kernel_traits_baseILj256ES2_S2_fS2_fjLj128EEEEELb0ELb0ELb1ELb0EEEvNS_9FwdParamsE --------------------------
	.section	.nv.constant0._ZN10layer_norm13ln_fwd_kernelINS_13Kernel_traitsI13__nv_bfloat16S2_fS2_fjLj256ELj1ELj4ELj1ELj16ENS_18Kernel_traits_baseILj256ES2_S2_fS2_fjLj128EEEEELb0ELb0ELb1ELb0EEEvNS_9FwdParamsE,"a",@progbits
	.sectionflags	@""
	.align	4
.nv.constant0._ZN10layer_norm13ln_fwd_kernelINS_13Kernel_traitsI13__nv_bfloat16S2_fS2_fjLj256ELj1ELj4ELj1ELj16ENS_18Kernel_traits_baseILj256ES2_S2_fS2_fjLj128EEEEELb0ELb0ELb1ELb0EEEvNS_9FwdParamsE:
	.zero		760


//--------------------- .nv.constant0._ZN10layer_norm13ln_fwd_kernelINS_13Kernel_traitsI13__nv_bfloat16S2_fS2_fjLj256ELj1ELj4ELj1ELj16ENS_18Kernel_traits_baseILj256ES2_S2_fS2_fjLj128EEEEELb0ELb0ELb1ELb1EEEvNS_9FwdParamsE --------------------------
	.section	.nv.constant0._ZN10layer_norm13ln_fwd_kernelINS_13Kernel_traitsI13__nv_bfloat16S2_fS2_fjLj256ELj1ELj4ELj1ELj16ENS_18Kernel_traits_baseILj256ES2_S2_fS2_fjLj128EEEEELb0ELb0ELb1ELb1EEEvNS_9FwdParamsE,"a",@progbits
	.sectionflags	@""
	.align	4
.nv.constant0._ZN10layer_norm13ln_fwd_kernelINS_13Kernel_traitsI13__nv_bfloat16S2_fS2_fjLj256ELj1ELj4ELj1ELj16ENS_18Kernel_traits_baseILj256ES2_S2_fS2_fjLj128EEEEELb0ELb0ELb1ELb1EEEvNS_9FwdParamsE:
	.zero		760


//--------------------- .nv.constant0._ZN10layer_norm13ln_fwd_kernelINS_13Kernel_traitsI13__nv_bfloat16S2_fS2_fjLj256ELj1ELj4ELj1ELj16ENS_18Kernel_traits_baseILj256ES2_S2_fS2_fjLj128EEEEELb0ELb1ELb0ELb0EEEvNS_9FwdParamsE --------------------------
	.section	.nv.constant0._ZN10layer_norm13ln_fwd_kernelINS_13Kernel_traitsI13__nv_bfloat16S2_fS2_fjLj256ELj1ELj4ELj1ELj16ENS_18Kernel_traits_baseILj256ES2_S2_fS2_fjLj128EEEEELb0ELb1ELb0ELb0EEEvNS_9FwdParamsE,"a",@progbits
	.sectionflags	@""
	.align	4
.nv.constant0._ZN10layer_norm13ln_fwd_kernelINS_13Kernel_traitsI13__nv_bfloat16S2_fS2_fjLj256ELj1ELj4ELj1ELj16ENS_18Kernel_traits_baseILj256ES2_S2_fS2_fjLj128EEEEELb0ELb1ELb0ELb0EEEvNS_9FwdParamsE:
	.zero		760


//--------------------- .nv.constant0._ZN10layer_norm13ln_fwd_kernelINS_13Kernel_traitsI13__nv_bfloat16S2_fS2_fjLj256ELj1ELj4ELj1ELj16ENS_18Kernel_traits_baseILj256ES2_S2_fS2_fjLj128EEEEELb0ELb1ELb0ELb1EEEvNS_9FwdParamsE --------------------------
	.section	.nv.constant0._ZN10layer_norm13ln_fwd_kernelINS_13Kernel_traitsI13__nv_bfloat16S2_fS2_fjLj256ELj1ELj4ELj1ELj16ENS_18Kernel_traits_baseILj256ES2_S2_fS2_fjLj128EEEEELb0ELb1ELb0ELb1EEEvNS_9FwdParamsE,"a",@progbits
	.sectionflags	@""
	.align	4
.nv.constant0._ZN10layer_norm13ln_fwd_kernelINS_13Kernel_traitsI13__nv_bfloat16S2_fS2_fjLj256ELj1ELj4ELj1ELj16ENS_18Kernel_traits_baseILj256ES2_S2_fS2_fjLj128EEEEELb0ELb1ELb0ELb1EEEvNS_9FwdParamsE:
	.zero		760


//--------------------- .nv.constant0._ZN10layer_norm13ln_fwd_kernelINS_13Kernel_traitsI13__nv_bfloat16S2_fS2_fjLj256ELj1ELj4ELj1ELj16ENS_18Kernel_traits_baseILj256ES2_S2_fS2_fjLj128EEEEELb0ELb1ELb1ELb0EEEvNS_9FwdParamsE --------------------------
	.section	.nv.constant0._ZN10layer_norm13ln_fwd_kernelINS_13Kernel_traitsI13__nv_bfloat16S2_fS2_fjLj256ELj1ELj4ELj1ELj16ENS_18Kernel_traits_baseILj256ES2_S2_fS2_fjLj128EEEEELb0ELb1ELb1ELb0EEEvNS_9FwdParamsE,"a",@progbits
	.sectionflags	@""
	.align	4
.nv.constant0._ZN10layer_norm13ln_fwd_kernelINS_13Kernel_traitsI13__nv_bfloat16S2_fS2_fjLj256ELj1ELj4ELj1ELj16ENS_18Kernel_traits_baseILj256ES2_S2_fS2_fjLj128EEEEELb0ELb1ELb1ELb0EEEvNS_9FwdParamsE:
	.zero		760


//--------------------- .nv.constant0._ZN10layer_norm13ln_fwd_kernelINS_13Kernel_traitsI13__nv_bfloat16S2_fS2_fjLj256ELj1ELj4ELj1ELj16ENS_18Kernel_traits_baseILj256ES2_S2_fS2_fjLj128EEEEELb0ELb1ELb1ELb1EEEvNS_9FwdParamsE --------------------------
	.section	.nv.constant0._ZN10layer_norm13ln_fwd_kernelINS_13Kernel_traitsI13__nv_bfloat16S2_fS2_fjLj256ELj1ELj4ELj1ELj16ENS_18Kernel_traits_baseILj256ES2_S2_fS2_fjLj128EEEEELb0ELb1ELb1ELb1EEEvNS_9FwdParamsE,"a",@progbits
	.sectionflags	@""
	.align	4
.nv.constant0._ZN10layer_norm13ln_fwd_kernelINS_13Kernel_traitsI13__nv_bfloat16S2_fS2_fjLj256ELj1ELj4ELj1ELj16ENS_18Kernel_traits_baseILj256ES2_S2_fS2_fjLj128EEEEELb0ELb1ELb1ELb1EEEvNS_9FwdParamsE:
	.zero		760


//--------------------- .nv.constant0._ZN10layer_norm13ln_fwd_kernelINS_13Kernel_traitsI13__nv_bfloat16S2_fS2_fjLj256ELj1ELj4ELj1ELj16ENS_18Kernel_traits_baseILj256ES2_S2_fS2_fjLj128EEEEELb1ELb0ELb0ELb0EEEvNS_9FwdParamsE --------------------------
	.section	.nv.constant0._ZN10layer_norm13ln_fwd_kernelINS_13Kernel_traitsI13__nv_bfloat16S2_fS2_fjLj256ELj1ELj4ELj1ELj16ENS_18Kernel_traits_baseILj256ES2_S2_fS2_fjLj128EEEEELb1ELb0ELb0ELb0EEEvNS_9FwdParamsE,"a",@progbits
	.sectionflags	@""
	.align	4
.nv.constant0._ZN10layer_norm13ln_fwd_kernelINS_13Kernel_traitsI13__nv_bfloat16S2_fS2_fjLj256ELj1ELj4ELj1ELj16ENS_18Kernel_traits_baseILj256ES2_S2_fS2_fjLj128EEEEELb1ELb0ELb0ELb0EEEvNS_9FwdParamsE:
	.zero		760


//--------------------- .nv.constant0._ZN10layer_norm13ln_fwd_kernelINS_13Kernel_traitsI13__nv_bfloat16S2_fS2_fjLj256ELj1ELj4ELj1ELj16ENS_18Kernel_traits_baseILj256ES2_S2_fS2_fjLj128EEEEELb1ELb0ELb0ELb1EEEvNS_9FwdParamsE --------------------------
	.section	.nv.constant0._ZN10layer_norm13ln_fwd_kernelINS_13Kernel_traitsI13__nv_bfloat16S2_fS2_fjLj256ELj1ELj4ELj1ELj16ENS_18Kernel_traits_baseILj256ES2_S2_fS2_fjLj128EEEEELb1ELb0ELb0ELb1EEEvNS_9FwdParamsE,"a",@progbits
	.sectionflags	@""
	.align	4
.nv.constant0._ZN10layer_norm13ln_fwd_kernelINS_13Kernel_traitsI13__nv_bfloat16S2_fS2_fjLj256ELj1ELj4ELj1ELj16ENS_18Kernel_traits_baseILj256ES2_S2_fS2_fjLj128EEEEELb1ELb0ELb0ELb1EEEvNS_9FwdParamsE:
	.zero		760


//--------------------- .nv.constant0._ZN10layer_norm13ln_fwd_kernelINS_13Kernel_traitsI13__nv_bfloat16S2_fS2_fjLj256ELj1ELj4ELj1ELj16ENS_18Kernel_traits_baseILj256ES2_S2_fS2_fjLj128EEEEELb1ELb0ELb1ELb0EEEvNS_9FwdParamsE --------------------------
	.section	.nv.constant0._ZN10layer_norm13ln_fwd_kernelINS_13Kernel_traitsI13__nv_bfloat16S2_fS2_fjLj256ELj1ELj4ELj1ELj16ENS_18Kernel_traits_baseILj256ES2_S2_fS2_fjLj128EEEEELb1ELb0ELb1ELb0EEEvNS_9FwdParamsE,"a",@progbits
	.sectionflags	@""
	.align	4
.nv.constant0._ZN10layer_norm13ln_fwd_kernelINS_13Kernel_traitsI13__nv_bfloat16S2_fS2_fjLj256ELj1ELj4ELj1ELj16ENS_18Kernel_traits_baseILj256ES2_S2_fS2_fjLj128EEEEELb1ELb0ELb1ELb0EEEvNS_9FwdParamsE:
	.zero		760


//--------------------- .nv.constant0._ZN10layer_norm13ln_fwd_kernelINS_13Kernel_traitsI13__nv_bfloat16S2_fS2_fjLj256ELj1ELj4ELj1ELj16ENS_18Kernel_traits_baseILj256ES2_S2_fS2_fjLj128EEEEELb1ELb0ELb1ELb1EEEvNS_9FwdParamsE --------------------------
	.section	.nv.constant0._ZN10layer_norm13ln_fwd_kernelINS_13Kernel_traitsI13__nv_bfloat16S2_fS2_fjLj256ELj1ELj4ELj1ELj16ENS_18Kernel_traits_baseILj256ES2_S2_fS2_fjLj128EEEEELb1ELb0ELb1ELb1EEEvNS_9FwdParamsE,"a",@progbits
	.sectionflags	@""
	.align	4
.nv.constant0._ZN10layer_norm13ln_fwd_kernelINS_13Kernel_traitsI13__nv_bfloat16S2_fS2_fjLj256ELj1ELj4ELj1ELj16ENS_18Kernel_traits_baseILj256ES2_S2_fS2_fjLj128EEEEELb1ELb0ELb1ELb1EEEvNS_9FwdParamsE:
	.zero		760


//--------------------- .nv.constant0._ZN10layer_norm13ln_fwd_kernelINS_13Kernel_traitsI13__nv_bfloat16S2_fS2_fjLj256ELj1ELj4ELj1ELj16ENS_18Kernel_traits_baseILj256ES2_S2_fS2_fjLj128EEEEELb1ELb1ELb0ELb0EEEvNS_9FwdParamsE --------------------------
	.section	.nv.constant0._ZN10layer_norm13ln_fwd_kernelINS_13Kernel_traitsI13__nv_bfloat16S2_fS2_fjLj256ELj1ELj4ELj1ELj16ENS_18Kernel_traits_baseILj256ES2_S2_fS2_fjLj128EEEEELb1ELb1ELb0ELb0EEEvNS_9FwdParamsE,"a",@progbits
	.sectionflags	@""
	.align	4
.nv.constant0._ZN10layer_norm13ln_fwd_kernelINS_13Kernel_traitsI13__nv_bfloat16S2_fS2_fjLj256ELj1ELj4ELj1ELj16ENS_18Kernel_traits_baseILj256ES2_S2_fS2_fjLj128EEEEELb1ELb1ELb0ELb0EEEvNS_9FwdParamsE:
	.zero		760


//--------------------- .nv.constant0._ZN10layer_norm13ln_fwd_kernelINS_13Kernel_traitsI13__nv_bfloat16S2_fS2_fjLj256ELj1ELj4ELj1ELj16ENS_18Kernel_traits_baseILj256ES2_S2_fS2_fjLj128EEEEELb1ELb1ELb0ELb1EEEvNS_9FwdParamsE --------------------------
	.section	.nv.constant0._ZN10layer_norm13ln_fwd_kernelINS_13Kernel_traitsI13__nv_bfloat16S2_fS2_fjLj256ELj1ELj4ELj1ELj16ENS_18Kernel_traits_baseILj256ES2_S2_fS2_fjLj128EEEEELb1ELb1ELb0ELb1EEEvNS_9FwdParamsE,"a",@progbits
	.sectionflags	@""
	.align	4
.nv.constant0._ZN10layer_norm13ln_fwd_kernelINS_13Kernel_traitsI13__nv_bfloat16S2_fS2_fjLj256ELj1ELj4ELj1ELj16ENS_18Kernel_traits_baseILj256ES2_S2_fS2_fjLj128EEEEELb1ELb1ELb0ELb1EEEvNS_9FwdParamsE:
	.zero		760


//--------------------- .nv.constant0._ZN10layer_norm13ln_fwd_kernelINS_13Kernel_traitsI13__nv_bfloat16S2_fS2_fjLj256ELj1ELj4ELj1ELj16ENS_18Kernel_traits_baseILj256ES2_S2_fS2_fjLj128EEEEELb1ELb1ELb1ELb0EEEvNS_9FwdParamsE --------------------------
	.section	.nv.constant0._ZN10layer_norm13ln_fwd_kernelINS_13Kernel_traitsI13__nv_bfloat16S2_fS2_fjLj256ELj1ELj4ELj1ELj16ENS_18Kernel_traits_baseILj256ES2_S2_fS2_fjLj128EEEEELb1ELb1ELb1ELb0EEEvNS_9FwdParamsE,"a",@progbits
	.sectionflags	@""
	.align	4
.nv.constant0._ZN10layer_norm13ln_fwd_kernelINS_13Kernel_traitsI13__nv_bfloat16S2_fS2_fjLj256ELj1ELj4ELj1ELj16ENS_18Kernel_traits_baseILj256ES2_S2_fS2_fjLj128EEEEELb1ELb1ELb1ELb0EEEvNS_9FwdParamsE:
	.zero		760


//--------------------- .nv.constant0._ZN10layer_norm13ln_fwd_kernelINS_13Kernel_traitsI13__nv_bfloat16S2_fS2_fjLj256ELj1ELj4ELj1ELj16ENS_18Kernel_traits_baseILj256ES2_S2_fS2_fjLj128EEEEELb1ELb1ELb1ELb1EEEvNS_9FwdParamsE --------------------------
	.section	.nv.constant0._ZN10layer_norm13ln_fwd_kernelINS_13Kernel_traitsI13__nv_bfloat16S2_fS2_fjLj256ELj1ELj4ELj1ELj16ENS_18Kernel_traits_baseILj256ES2_S2_fS2_fjLj128EEEEELb1ELb1ELb1ELb1EEEvNS_9FwdParamsE,"a",@progbits
	.sectionflags	@""
	.align	4
.nv.constant0._ZN10layer_norm13ln_fwd_kernelINS_13Kernel_traitsI13__nv_bfloat16S2_fS2_fjLj256ELj1ELj4ELj1ELj16ENS_18Kernel_traits_baseILj256ES2_S2_fS2_fjLj128EEEEELb1ELb1ELb1ELb1EEEvNS_9FwdParamsE:
	.zero		760


//--------------------- .nv.constant0._ZN10layer_norm13ln_fwd_kernelINS_13Kernel_traitsIf13__nv_bfloat16fS2_fjLj256ELj1ELj4ELj1ELj16ENS_18Kernel_traits_baseILj256EfS2_fS2_fjLj128EEEEELb0ELb0ELb0ELb0EEEvNS_9FwdParamsE --------------------------
	.section	.nv.constant0._ZN10layer_norm13ln_fwd_kernelINS_13Kernel_traitsIf13__nv_bfloat16fS2_fjLj256ELj1ELj4ELj1ELj16ENS_18Kernel_traits_baseILj256EfS2_fS2_fjLj128EEEEELb0ELb0ELb0ELb0EEEvNS_9FwdParamsE,"a",@progbits
	.sectionflags	@""
	.align	4
.nv.constant0._ZN10layer_norm13ln_fwd_kernelINS_13Kernel_traitsIf13__nv_bfloat16fS2_fjLj256ELj1ELj4ELj1ELj16ENS_18Kernel_traits_baseILj256EfS2_fS2_fjLj128EEEEELb0ELb0ELb0ELb0EEEvNS_9FwdParamsE:
	.zero		760


//--------------------- .nv.constant0._ZN10layer_norm13ln_fwd_kernelINS_13Kernel_traitsIf13__nv_bfloat16fS2_fjLj256ELj1ELj4ELj1ELj16ENS_18Kernel_traits_baseILj256EfS2_fS2_fjLj128EEEEELb0ELb0ELb0ELb1EEEvNS_9FwdParamsE --------------------------
	.section	.nv.constant0._ZN10layer_norm13ln_fwd_kernelINS_13Kernel_traitsIf13__nv_bfloat16fS2_fjLj256ELj1ELj4ELj1ELj16ENS_18Kernel_traits_baseILj256EfS2_fS2_fjLj128EEEEELb0ELb0ELb0ELb1EEEvNS_9FwdParamsE,"a",@progbits
	.sectionflags	@""
	.align	4
.nv.constant0._ZN10layer_norm13ln_fwd_kernelINS_13Kernel_traitsIf13__nv_bfloat16fS2_fjLj256ELj1ELj4ELj1ELj16ENS_18Kernel_traits_baseILj256EfS2_fS2_fjLj128EEEEELb0ELb0ELb0ELb1EEEvNS_9FwdParamsE:
	.zero		760


//--------------------- .nv.constant0._ZN10layer_norm13ln_fwd_kernelINS_13Kernel_traitsIf13__nv_bfloat16fS2_fjLj256ELj1ELj4ELj1ELj16ENS_18Kernel_traits_baseILj256EfS2_fS2_fjLj128EEEEELb0ELb0ELb1ELb0EEEvNS_9FwdParamsE --------------------------
	.section	.nv.constant0._ZN10layer_norm13ln_fwd_kernelINS_13Kernel_traitsIf13__nv_bfloat16fS2_fjLj256ELj1ELj4ELj1ELj16ENS_18Kernel_traits_baseILj256EfS2_fS2_fjLj128EEEEELb0ELb0ELb1ELb0EEEvNS_9FwdParamsE,"a",@progbits
	.sectionflags	@""
	.align	4
.nv.constant0._ZN10layer_norm13ln_fwd_kernelINS_13Kernel_traitsIf13__nv_bfloat16fS2_fjLj256ELj1ELj4ELj1ELj16ENS_18Kernel_traits_baseILj256EfS2_fS2_fjLj128EEEEELb0ELb0ELb1ELb0EEEvNS_9FwdParamsE:
	.zero		760


//--------------------- .nv.constant0._ZN10layer_norm13ln_fwd_kernelINS_13Kernel_traitsIf13__nv_bfloat16fS2_fjLj256ELj1ELj4ELj1ELj16ENS_18Kernel_traits_baseILj256EfS2_fS2_fjLj128EEEEELb0ELb0ELb1ELb1EEEvNS_9FwdParamsE --------------------------
	.section	.nv.constant0._ZN10layer_norm13ln_fwd_kernelINS_13Kernel_traitsIf13__nv_bfloat16fS2_fjLj256ELj1ELj4ELj1ELj16ENS_18Kernel_traits_baseILj256EfS2_fS2_fjLj128EEEEELb0ELb0ELb1ELb1EEEvNS_9FwdParamsE,"a",@progbits
	.sectionflags	@""
	.align	4
.nv.constant0._ZN10layer_norm13ln_fwd_kernelINS_13Kernel_traitsIf13__nv_bfloat16fS2_fjLj256ELj1ELj4ELj1ELj16ENS_18Kernel_traits_baseILj256EfS2_fS2_fjLj128EEEEELb0ELb0ELb1ELb1EEEvNS_9FwdParamsE:
	.zero		760


//--------------------- .nv.constant0._ZN10layer_norm13ln_fwd_kernelINS_13Kernel_traitsIf13__nv_bfloat16fS2_fjLj256ELj1ELj4ELj1ELj16ENS_18Kernel_traits_baseILj256EfS2_fS2_fjLj128EEEEELb0ELb1ELb0ELb0EEEvNS_9FwdParamsE --------------------------
	.section	.nv.constant0._ZN10layer_norm13ln_fwd_kernelINS_13Kernel_traitsIf13__nv_bfloat16fS2_fjLj256ELj1ELj4ELj1ELj16ENS_18Kernel_traits_baseILj256EfS2_fS2_fjLj128EEEEELb0ELb1ELb0ELb0EEEvNS_9FwdParamsE,"a",@progbits
	.sectionflags	@""
	.align	4
.nv.constant0._ZN10layer_norm13ln_fwd_kernelINS_13Kernel_traitsIf13__nv_bfloat16fS2_fjLj256ELj1ELj4ELj1ELj16ENS_18Kernel_traits_baseILj256EfS2_fS2_fjLj128EEEEELb0ELb1ELb0ELb0EEEvNS_9FwdParamsE:
	.zero		760


//--------------------- .nv.constant0._ZN10layer_norm13ln_fwd_kernelINS_13Kernel_traitsIf13__nv_bfloat16fS2_fjLj256ELj1ELj4ELj1ELj16ENS_18Kernel_traits_baseILj256EfS2_fS2_fjLj128EEEEELb0ELb1ELb0ELb1EEEvNS_9FwdParamsE --------------------------
	.section	.nv.constant0._ZN10layer_norm13ln_fwd_kernelINS_13Kernel_traitsIf13__nv_bfloat16fS2_fjLj256ELj1ELj4ELj1ELj16ENS_18Kernel_traits_baseILj256EfS2_fS2_fjLj128EEEEELb0ELb1ELb0ELb1EEEvNS_9FwdParamsE,"a",@progbits
	.sectionflags	@""
	.align	4
.nv.constant0._ZN10layer_norm13ln_fwd_kernelINS_13Kernel_traitsIf13__nv_bfloat16fS2_fjLj256ELj1ELj4ELj1ELj16ENS_18Kernel_traits_baseILj256EfS2_fS2_fjLj128EEEEELb0ELb1ELb0ELb1EEEvNS_9FwdParamsE:
	.zero		760


//--------------------- .nv.constant0._ZN10layer_norm13ln_fwd_kernelINS_13Kernel_traitsIf13__nv_bfloat16fS2_fjLj256ELj1ELj4ELj1ELj16ENS_18Kernel_traits_baseILj256EfS2_fS2_fjLj128EEEEELb0ELb1ELb1ELb0EEEvNS_9FwdParamsE --------------------------
	.section	.nv.constant0._ZN10layer_norm13ln_fwd_kernelINS_13Kernel_traitsIf13__nv_bfloat16fS2_fjLj256ELj1ELj4ELj1ELj16ENS_18Kernel_traits_baseILj256EfS2_fS2_fjLj128EEEEELb0ELb1ELb1ELb0EEEvNS_9FwdParamsE,"a",@progbits
	.sectionflags	@""
	.align	4
.nv.constant0._ZN10layer_norm13ln_fwd_kernelINS_13Kernel_traitsIf13__nv_bfloat16fS2_fjLj256ELj1ELj4ELj1ELj16ENS_18Kernel_traits_baseILj256EfS2_fS2_fjLj128EEEEELb0ELb1ELb1ELb0EEEvNS_9FwdParamsE:
	.zero		760


//--------------------- .nv.constant0._ZN10layer_norm13ln_fwd_kernelINS_13Kernel_traitsIf13__nv_bfloat16fS2_fjLj256ELj1ELj4ELj1ELj16ENS_18Kernel_traits_baseILj256EfS2_fS2_fjLj128EEEEELb0ELb1ELb1ELb1EEEvNS_9FwdParamsE --------------------------
	.section	.nv.constant0._ZN10layer_norm13ln_fwd_kernelINS_13Kernel_traitsIf13__nv_bfloat16fS2_fjLj256ELj1ELj4ELj1ELj16ENS_18Kernel_traits_baseILj256EfS2_fS2_fjLj128EEEEELb0ELb1ELb1ELb1EEEvNS_9FwdParamsE,"a",@progbits
	.sectionflags	@""
	.align	4
.nv.constant0._ZN10layer_norm13ln_fwd_kernelINS_13Kernel_traitsIf13__nv_bfloat16fS2_fjLj256ELj1ELj4ELj1ELj16ENS_18Kernel_traits_baseILj256EfS2_fS2_fjLj128EEEEELb0ELb1ELb1ELb1EEEvNS_9FwdParamsE:
	.zero		760


//--------------------- .nv.constant0._ZN10layer_norm13ln_fwd_kernelINS_13Kernel_traitsIf13__nv_bfloat16fS2_fjLj256ELj1ELj4ELj1ELj16ENS_18Kernel_traits_baseILj256EfS2_fS2_fjLj128EEEEELb1ELb0ELb0ELb0EEEvNS_9FwdParamsE --------------------------
	.section	.nv.constant0._ZN10layer_norm13ln_fwd_kernelINS_13Kernel_traitsIf13__nv_bfloat16fS2_fjLj256ELj1ELj4ELj1ELj16ENS_18Kernel_traits_baseILj256EfS2_fS2_fjLj128EEEEELb1ELb0ELb0ELb0EEEvNS_9FwdParamsE,"a",@progbits
	.sectionflags	@""
	.align	4
.nv.constant0._ZN10layer_norm13ln_fwd_kernelINS_13Kernel_traitsIf13__nv_bfloat16fS2_fjLj256ELj1ELj4ELj1ELj16ENS_18Kernel_traits_baseILj256EfS2_fS2_fjLj128EEEEELb1ELb0ELb0ELb0EEEvNS_9FwdParamsE:
	.zero		760


//--------------------- .nv.constant0._ZN10layer_norm13ln_fwd_kernelINS_13Kernel_traitsIf13__nv_bfloat16fS2_fjLj256ELj1ELj4ELj1ELj16ENS_18Kernel_traits_baseILj256EfS2_fS2_fjLj128EEEEELb1ELb0ELb0ELb1EEEvNS_9FwdParamsE --------------------------
	.section	.nv.constant0._ZN10layer_norm13ln_fwd_kernelINS_13Kernel_traitsIf13__nv_bfloat16fS2_fjLj256ELj1ELj4ELj1ELj16ENS_18Kernel_traits_baseILj256EfS2_fS2_fjLj128EEEEELb1ELb0ELb0ELb1EEEvNS_9FwdParamsE,"a",@progbits
	.sectionflags	@""
	.align	4
.nv.constant0._ZN10layer_norm13ln_fwd_kernelINS_13Kernel_traitsIf13__nv_bfloat16fS2_fjLj256ELj1ELj4ELj1ELj16ENS_18Kernel_traits_baseILj256EfS2_fS2_fjLj128EEEEELb1ELb0ELb0ELb1EEEvNS_9FwdParamsE:
	.zero		760


//--------------------- .nv.constant0._ZN10layer_norm13ln_fwd_kernelINS_13Kernel_traitsIf13__nv_bfloat16fS2_fjLj256ELj1ELj4ELj1ELj16ENS_18Kernel_traits_baseILj256EfS2_fS2_fjLj128EEEEELb1ELb0ELb1ELb0EEEvNS_9FwdParamsE --------------------------
	.section	.nv.constant0._ZN10layer_norm13ln_fwd_kernelINS_13Kernel_traitsIf13__nv_bfloat16fS2_fjLj256ELj1ELj4ELj1ELj16ENS_18Kernel_traits_baseILj256EfS2_fS2_fjLj128EEEEELb1ELb0ELb1ELb0EEEvNS_9FwdParamsE,"a",@progbits
	.sectionflags	@""
	.align	4
.nv.constant0._ZN10layer_norm13ln_fwd_kernelINS_13Kernel_traitsIf13__nv_bfloat16fS2_fjLj256ELj1ELj4ELj1ELj16ENS_18Kernel_traits_baseILj256EfS2_fS2_fjLj128EEEEELb1ELb0ELb1ELb0EEEvNS_9FwdParamsE:
	.zero		760


//--------------------- .nv.constant0._ZN10layer_norm13ln_fwd_kernelINS_13Kernel_traitsIf13__nv_bfloat16fS2_fjLj256ELj1ELj4ELj1ELj16ENS_18Kernel_traits_baseILj256EfS2_fS2_fjLj128EEEEELb1ELb0ELb1ELb1EEEvNS_9FwdParamsE --------------------------
	.section	.nv.constant0._ZN10layer_norm13ln_fwd_kernelINS_13Kernel_traitsIf13__nv_bfloat16fS2_fjLj256ELj1ELj4ELj1ELj16ENS_18Kernel_traits_baseILj256EfS2_fS2_fjLj128EEEEELb1ELb0ELb1ELb1EEEvNS_9FwdParamsE,"a",@progbits
	.sectionflags	@""
	.align	4
.nv.constant0._ZN10layer_norm13ln_fwd_kernelINS_13Kernel_traitsIf13__nv_bfloat16fS2_fjLj256ELj1ELj4ELj1ELj16ENS_18Kernel_traits_baseILj256EfS2_fS2_fjLj128EEEEELb1ELb0ELb1ELb1EEEvNS_9FwdParamsE:
	.zero		760


//--------------------- .nv.constant0._ZN10layer_norm13ln_fwd_kernelINS_13Kernel_traitsIf13__nv_bfloat16fS2_fjLj256ELj1ELj4ELj1ELj16ENS_18Kernel_traits_baseILj256EfS2_fS2_fjLj128EEEEELb1ELb1ELb0ELb0EEEvNS_9FwdParamsE --------------------------
	.section	.nv.constant0._ZN10layer_norm13ln_fwd_kernelINS_13Kernel_traitsIf13__nv_bfloat16fS2_fjLj256ELj1ELj4ELj1ELj16ENS_18Kernel_traits_baseILj256EfS2_fS2_fjLj128EEEEELb1ELb1ELb0ELb0EEEvNS_9FwdParamsE,"a",@progbits
	.sectionflags	@""
	.align	4
.nv.constant0._ZN10layer_norm13ln_fwd_kernelINS_13Kernel_traitsIf13__nv_bfloat16fS2_fjLj256ELj1ELj4ELj1ELj16ENS_18Kernel_traits_baseILj256EfS2_fS2_fjLj128EEEEELb1ELb1ELb0ELb0EEEvNS_9FwdParamsE:
	.zero		760


//--------------------- .nv.constant0._ZN10layer_norm13ln_fwd_kernelINS_13Kernel_traitsIf13__nv_bfloat16fS2_fjLj256ELj1ELj4ELj1ELj16ENS_18Kernel_traits_baseILj256EfS2_fS2_fjLj128EEEEELb1ELb1ELb0ELb1EEEvNS_9FwdParamsE --------------------------
	.section	.nv.constant0._ZN10layer_norm13ln_fwd_kernelINS_13Kernel_traitsIf13__nv_bfloat16fS2_fjLj256ELj1ELj4ELj1ELj16ENS_18Kernel_traits_baseILj256EfS2_fS2_fjLj128EEEEELb1ELb1ELb0ELb1EEEvNS_9FwdParamsE,"a",@progbits
	.sectionflags	@""
	.align	4
.nv.constant0._ZN10layer_norm13ln_fwd_kernelINS_13Kernel_traitsIf13__nv_bfloat16fS2_fjLj256ELj1ELj4ELj1ELj16ENS_18Kernel_traits_baseILj256EfS2_fS2_fjLj128EEEEELb1ELb1ELb0ELb1EEEvNS_9FwdParamsE:
	.zero		760


//--------------------- .nv.constant0._ZN10layer_norm13ln_fwd_kernelINS_13Kernel_traitsIf13__nv_bfloat16fS2_fjLj256ELj1ELj4ELj1ELj16ENS_18Kernel_traits_baseILj256EfS2_fS2_fjLj128EEEEELb1ELb1ELb1ELb0EEEvNS_9FwdParamsE --------------------------
	.section	.nv.constant0._ZN10layer_norm13ln_fwd_kernelINS_13Kernel_traitsIf13__nv_bfloat16fS2_fjLj256ELj1ELj4ELj1ELj16ENS_18Kernel_traits_baseILj256EfS2_fS2_fjLj128EEEEELb1ELb1ELb1ELb0EEEvNS_9FwdParamsE,"a",@progbits
	.sectionflags	@""
	.align	4
.nv.constant0._ZN10layer_norm13ln_fwd_kernelINS_13Kernel_traitsIf13__nv_bfloat16fS2_fjLj256ELj1ELj4ELj1ELj16ENS_18Kernel_traits_baseILj256EfS2_fS2_fjLj128EEEEELb1ELb1ELb1ELb0EEEvNS_9FwdParamsE:
	.zero		760


//--------------------- .nv.constant0._ZN10layer_norm13ln_fwd_kernelINS_13Kernel_traitsIf13__nv_bfloat16fS2_fjLj256ELj1ELj4ELj1ELj16ENS_18Kernel_traits_baseILj256EfS2_fS2_fjLj128EEEEELb1ELb1ELb1ELb1EEEvNS_9FwdParamsE --------------------------
	.section	.nv.constant0._ZN10layer_norm13ln_fwd_kernelINS_13Kernel_traitsIf13__nv_bfloat16fS2_fjLj256ELj1ELj4ELj1ELj16ENS_18Kernel_traits_baseILj256EfS2_fS2_fjLj128EEEEELb1ELb1ELb1ELb1EEEvNS_9FwdParamsE,"a",@progbits
	.sectionflags	@""
	.align	4
.nv.constant0._ZN10layer_norm13ln_fwd_kernelINS_13Kernel_traitsIf13__nv_bfloat16fS2_fjLj256ELj1ELj4ELj1ELj16ENS_18Kernel_traits_baseILj256EfS2_fS2_fjLj128EEEEELb1ELb1ELb1ELb1EEEvNS_9FwdParamsE:
	.zero		760


//--------------------- .nv.constant0._ZN10layer_norm13ln_fwd_kernelINS_13Kernel_traitsIf6__halfS2_S2_fjLj256ELj1ELj4ELj1ELj16ENS_18Kernel_traits_baseILj256EfS2_S2_S2_fjLj128EEEEELb0ELb0ELb0ELb0EEEvNS_9FwdParamsE --------------------------
	.section	.nv.constant0._ZN10layer_norm13ln_fwd_kernelINS_13Kernel_traitsIf6__halfS2_S2_fjLj256ELj1ELj4ELj1ELj16ENS_18Kernel_traits_baseILj256EfS2_S2_S2_fjLj128EEEEELb0ELb0ELb0ELb0EEEvNS_9FwdParamsE,"a",@progbits
	.sectionflags	@""
	.align	4
.nv.constant0._ZN10layer_norm13ln_fwd_kernelINS_13Kernel_traitsIf6__halfS2_S2_fjLj256ELj1ELj4ELj1ELj16ENS_18Kernel_traits_baseILj256EfS2_S2_S2_fjLj128EEEEELb0ELb0ELb0ELb0EEEvNS_9FwdParamsE:
	.zero		760


//--------------------- .nv.constant0._ZN10layer_norm13ln_fwd_kernelINS_13Kernel_traitsIf6__halfS2_S2_fjLj256ELj1ELj4ELj1ELj16ENS_18Kernel_traits_baseILj256EfS2_S2_S2_fjLj128EEEEELb0ELb0ELb0ELb1EEEvNS_9FwdParamsE --------------------------
	.section	.nv.constant0._ZN10layer_norm13ln_fwd_kernelINS_13Kernel_traitsIf6__halfS2_S2_fjLj256ELj1ELj4ELj1ELj16ENS_18Kernel_traits_baseILj256EfS2_S2_S2_fjLj128EEEEELb0ELb0ELb0ELb1EEEvNS_9FwdParamsE,"a",@progbits
	.sectionflags	@""
	.align	4
.nv.constant0._ZN10layer_norm13ln_fwd_kernelINS_13Kernel_traitsIf6__halfS2_S2_fjLj256ELj1ELj4ELj1ELj16ENS_18Kernel_traits_baseILj256EfS2_S2_S2_fjLj128EEEEELb0ELb0ELb0ELb1EEEvNS_9FwdParamsE:
	.zero		760


//--------------------- .nv.constant0._ZN10layer_norm13ln_fwd_kernelINS_13Kernel_traitsIf6__halfS2_S2_fjLj256ELj1ELj4ELj1ELj16ENS_18Kernel_traits_baseILj256EfS2_S2_S2_fjLj128EEEEELb0ELb0ELb1ELb0EEEvNS_9FwdParamsE --------------------------
	.section	.nv.constant0._ZN10layer_norm13ln_fwd_kernelINS_13Kernel_traitsIf6__halfS2_S2_fjLj256ELj1ELj4ELj1ELj16ENS_18Kernel_traits_baseILj256EfS2_S2_S2_fjLj128EEEEELb0ELb0ELb1ELb0EEEvNS_9FwdParamsE,"a",@progbits
	.sectionflags	@""
	.align	4
.nv.constant0._ZN10layer_norm13ln_fwd_kernelINS_13Kernel_traitsIf6__halfS2_S2_fjLj256ELj1ELj4ELj1ELj16ENS_18Kernel_traits_baseILj256EfS2_S2_S2_fjLj128EEEEELb0ELb0ELb1ELb0EEEvNS_9FwdParamsE:
	.zero		760


//--------------------- .nv.constant0._ZN10layer_norm13ln_fwd_kernelINS_13Kernel_traitsIf6__halfS2_S2_fjLj256ELj1ELj4ELj1ELj16ENS_18Kernel_traits_baseILj256EfS2_S2_S2_fjLj128EEEEELb0ELb0ELb1ELb1EEEvNS_9FwdParamsE --------------------------
	.section	.nv.constant0._ZN10layer_norm13ln_fwd_kernelINS_13Kernel_traitsIf6__halfS2_S2_fjLj256ELj1ELj4ELj1ELj16ENS_18Kernel_traits_baseILj256EfS2_S2_S2_fjLj128EEEEELb0ELb0ELb1ELb1EEEvNS_9FwdParamsE,"a",@progbits
	.sectionflags	@""
	.align	4
.nv.constant0._ZN10layer_norm13ln_fwd_kernelINS_13Kernel_traitsIf6__halfS2_S2_fjLj256ELj1ELj4ELj1ELj16ENS_18Kernel_traits_baseILj256EfS2_S2_S2_fjLj128EEEEELb0ELb0ELb1ELb1EEEvNS_9FwdParamsE:
	.zero		760


//--------------------- .nv.constant0._ZN10layer_norm13ln_fwd_kernelINS_13Kernel_traitsIf6__halfS2_S2_fjLj256ELj1ELj4ELj1ELj16ENS_18Kernel_traits_baseILj256EfS2_S2_S2_fjLj128EEEEELb0ELb1ELb0ELb0EEEvNS_9FwdParamsE --------------------------
	.section	.nv.constant0._ZN10layer_norm13ln_fwd_kernelINS_13Kernel_traitsIf6__halfS2_S2_fjLj256ELj1ELj4ELj1ELj16ENS_18Kernel_traits_baseILj256EfS2_S2_S2_fjLj128EEEEELb0ELb1ELb0ELb0EEEvNS_9FwdParamsE,"a",@progbits
	.sectionflags	@""
	.align	4
.nv.constant0._ZN10layer_norm13ln_fwd_kernelINS_13Kernel_traitsIf6__halfS2_S2_fjLj256ELj1ELj4ELj1ELj16ENS_18Kernel_traits_baseILj256EfS2_S2_S2_fjLj128EEEEELb0ELb1ELb0ELb0EEEvNS_9FwdParamsE:
	.zero		760


//--------------------- .nv.constant0._ZN10layer_norm13ln_fwd_kernelINS_13Kernel_traitsIf6__halfS2_S2_fjLj256ELj1ELj4ELj1ELj16ENS_18Kernel_traits_baseILj256EfS2_S2_S2_fjLj128EEEEELb0ELb1ELb0ELb1EEEvNS_9FwdParamsE --------------------------
	.section	.nv.constant0._ZN10layer_norm13ln_fwd_kernelINS_13Kernel_traitsIf6__halfS2_S2_fjLj256ELj1ELj4ELj1ELj16ENS_18Kernel_traits_baseILj256EfS2_S2_S2_fjLj128EEEEELb0ELb1ELb0ELb1EEEvNS_9FwdParamsE,"a",@progbits
	.sectionflags	@""
	.align	4
.nv.constant0._ZN10layer_norm13ln_fwd_kernelINS_13Kernel_traitsIf6__halfS2_S2_fjLj256ELj1ELj4ELj1ELj16ENS_18Kernel_traits_baseILj256EfS2_S2_S2_fjLj128EEEEELb0ELb1ELb0ELb1EEEvNS_9FwdParamsE:
	.zero		760


//--------------------- .nv.constant0._ZN10layer_norm13ln_fwd_kernelINS_13Kernel_traitsIf6__halfS2_S2_fjLj256ELj1ELj4ELj1ELj16ENS_18Kernel_traits_baseILj256EfS2_S2_S2_fjLj128EEEEELb0ELb1ELb1ELb0EEEvNS_9FwdParamsE --------------------------
	.section	.nv.constant0._ZN10layer_norm13ln_fwd_kernelINS_13Kernel_traitsIf6__halfS2_S2_fjLj256ELj1ELj4ELj1ELj16ENS_18Kernel_traits_baseILj256EfS2_S2_S2_fjLj128EEEEELb0ELb1ELb1ELb0EEEvNS_9FwdParamsE,"a",@progbits
	.sectionflags	@""
	.align	4
.nv.constant0._ZN10layer_norm13ln_fwd_kernelINS_13Kernel_traitsIf6__halfS2_S2_fjLj256ELj1ELj4ELj1ELj16ENS_18Kernel_traits_baseILj256EfS2_S2_S2_fjLj128EEEEELb0ELb1ELb1ELb0EEEvNS_9FwdParamsE:
	.zero		760


//--------------------- .nv.constant0._ZN10layer_norm13ln_fwd_kernelINS_13Kernel_traitsIf6__halfS2_S2_fjLj256ELj1ELj4ELj1ELj16ENS_18Kernel_traits_baseILj256EfS2_S2_S2_fjLj128EEEEELb0ELb1ELb1ELb1EEEvNS_9FwdParamsE --------------------------
	.section	.nv.constant0._ZN10layer_norm13ln_fwd_kernelINS_13Kernel_traitsIf6__halfS2_S2_fjLj256ELj1ELj4ELj1ELj16ENS_18Kernel_traits_baseILj256EfS2_S2_S2_fjLj128EEEEELb0ELb1ELb1ELb1EEEvNS_9FwdParamsE,"a",@progbits
	.sectionflags	@""
	.align	4
.nv.constant0._ZN10layer_norm13ln_fwd_kernelINS_13Kernel_traitsIf6__halfS2_S2_fjLj256ELj1ELj4ELj1ELj16ENS_18Kernel_traits_baseILj256EfS2_S2_S2_fjLj128EEEEELb0ELb1ELb1ELb1EEEvNS_9FwdParamsE:
	.zero		760


//--------------------- .nv.constant0._ZN10layer_norm13ln_fwd_kernelINS_13Kernel_traitsIf6__halfS2_S2_fjLj256ELj1ELj4ELj1ELj16ENS_18Kernel_traits_baseILj256EfS2_S2_S2_fjLj128EEEEELb1ELb0ELb0ELb0EEEvNS_9FwdParamsE --------------------------
	.section	.nv.constant0._ZN10layer_norm13ln_fwd_kernelINS_13Kernel_traitsIf6__halfS2_S2_fjLj256ELj1ELj4ELj1ELj16ENS_18Kernel_traits_baseILj256EfS2_S2_S2_fjLj128EEEEELb1ELb0ELb0ELb0EEEvNS_9FwdParamsE,"a",@progbits
	.sectionflags	@""
	.align	4
.nv.constant0._ZN10layer_norm13ln_fwd_kernelINS_13Kernel_traitsIf6__halfS2_S2_fjLj256ELj1ELj4ELj1ELj16ENS_18Kernel_traits_baseILj256EfS2_S2_S2_fjLj128EEEEELb1ELb0ELb0ELb0EEEvNS_9FwdParamsE:
	.zero		760


//--------------------- .nv.constant0._ZN10layer_norm13ln_fwd_kernelINS_13Kernel_traitsIf6__halfS2_S2_fjLj256ELj1ELj4ELj1ELj16ENS_18Kernel_traits_baseILj256EfS2_S2_S2_fjLj128EEEEELb1ELb0ELb0ELb1EEEvNS_9FwdParamsE --------------------------
	.section	.nv.constant0._ZN10layer_norm13ln_fwd_kernelINS_13Kernel_traitsIf6__halfS2_S2_fjLj256ELj1ELj4ELj1ELj16ENS_18Kernel_traits_baseILj256EfS2_S2_S2_fjLj128EEEEELb1ELb0ELb0ELb1EEEvNS_9FwdParamsE,"a",@progbits
	.sectionflags	@""
	.align	4
.nv.constant0._ZN10layer_norm13ln_fwd_kernelINS_13Kernel_traitsIf6__halfS2_S2_fjLj256ELj1ELj4ELj1ELj16ENS_18Kernel_traits_baseILj256EfS2_S2_S2_fjLj128EEEEELb1ELb0ELb0ELb1EEEvNS_9FwdParamsE:
	.zero		760


//--------------------- .nv.constant0._ZN10layer_norm13ln_fwd_kernelINS_13Kernel_traitsIf6__halfS2_S2_fjLj256ELj1ELj4ELj1ELj16ENS_18Kernel_traits_baseILj256EfS2_S2_S2_fjLj128EEEEELb1ELb0ELb1ELb0EEEvNS_9FwdParamsE --------------------------
	.section	.nv.constant0._ZN10layer_norm13ln_fwd_kernelINS_13Kernel_traitsIf6__halfS2_S2_fjLj256ELj1ELj4ELj1ELj16ENS_18Kernel_traits_baseILj256EfS2_S2_S2_fjLj128EEEEELb1ELb0ELb1ELb0EEEvNS_9FwdParamsE,"a",@progbits
	.sectionflags	@""
	.align	4
.nv.constant0._ZN10layer_norm13ln_fwd_kernelINS_13Kernel_traitsIf6__halfS2_S2_fjLj256ELj1ELj4ELj1ELj16ENS_18Kernel_traits_baseILj256EfS2_S2_S2_fjLj128EEEEELb1ELb0ELb1ELb0EEEvNS_9FwdParamsE:
	.zero		760


//--------------------- .nv.constant0._ZN10layer_norm13ln_fwd_kernelINS_13Kernel_traitsIf6__halfS2_S2_fjLj256ELj1ELj4ELj1ELj16ENS_18Kernel_traits_baseILj256EfS2_S2_S2_fjLj128EEEEELb1ELb0ELb1ELb1EEEvNS_9FwdParamsE --------------------------
	.section	.nv.constant0._ZN10layer_norm13ln_fwd_kernelINS_13Kernel_traitsIf6__halfS2_S2_fjLj256ELj1ELj4ELj1ELj16ENS_18Kernel_traits_baseILj256EfS2_S2_S2_fjLj128EEEEELb1ELb0ELb1ELb1EEEvNS_9FwdParamsE,"a",@progbits
	.sectionflags	@""
	.align	4
.nv.constant0._ZN10layer_norm13ln_fwd_kernelINS_13Kernel_traitsIf6__halfS2_S2_fjLj256ELj1ELj4ELj1ELj16ENS_18Kernel_traits_baseILj256EfS2_S2_S2_fjLj128EEEEELb1ELb0ELb1ELb1EEEvNS_9FwdParamsE:
	.zero		760


//--------------------- .nv.constant0._ZN10layer_norm13ln_fwd_kernelINS_13Kernel_traitsIf6__halfS2_S2_fjLj256ELj1ELj4ELj1ELj16ENS_18Kernel_traits_baseILj256EfS2_S2_S2_fjLj128EEEEELb1ELb1ELb0ELb0EEEvNS_9FwdParamsE --------------------------
	.section	.nv.constant0._ZN10layer_norm13ln_fwd_kernelINS_13Kernel_traitsIf6__halfS2_S2_fjLj256ELj1ELj4ELj1ELj16ENS_18Kernel_traits_baseILj256EfS2_S2_S2_fjLj128EEEEELb1ELb1ELb0ELb0EEEvNS_9FwdParamsE,"a",@progbits
	.sectionflags	@""
	.align	4
.nv.constant0._ZN10layer_norm13ln_fwd_kernelINS_13Kernel_traitsIf6__halfS2_S2_fjLj256ELj1ELj4ELj1ELj16ENS_18Kernel_traits_baseILj256EfS2_S2_S2_fjLj128EEEEELb1ELb1ELb0ELb0EEEvNS_9FwdParamsE:
	.zero		760


//--------------------- .nv.constant0._ZN10layer_norm13ln_fwd_kernelINS_13Kernel_traitsIf6__halfS2_S2_fjLj256ELj1ELj4ELj1ELj16ENS_18Kernel_traits_baseILj256EfS2_S2_S2_fjLj128EEEEELb1ELb1ELb0ELb1EEEvNS_9FwdParamsE --------------------------
	.section	.nv.constant0._ZN10layer_norm13ln_fwd_kernelINS_13Kernel_traitsIf6__halfS2_S2_fjLj256ELj1ELj4ELj1ELj16ENS_18Kernel_traits_baseILj256EfS2_S2_S2_fjLj128EEEEELb1ELb1ELb0ELb1EEEvNS_9FwdParamsE,"a",@progbits
	.sectionflags	@""
	.align	4
.nv.constant0._ZN10layer_norm13ln_fwd_kernelINS_13Kernel_traitsIf6__halfS2_S2_fjLj256ELj1ELj4ELj1ELj16ENS_18Kernel_traits_baseILj256EfS2_S2_S2_fjLj128EEEEELb1ELb1ELb0ELb1EEEvNS_9FwdParamsE:
	.zero		760


//--------------------- .nv.constant0._ZN10layer_norm13ln_fwd_kernelINS_13Kernel_traitsIf6__halfS2_S2_fjLj256ELj1ELj4ELj1ELj16ENS_18Kernel_traits_baseILj256EfS2_S2_S2_fjLj128EEEEELb1ELb1ELb1ELb0EEEvNS_9FwdParamsE --------------------------
	.section	.nv.constant0._ZN10layer_norm13ln_fwd_kernelINS_13Kernel_traitsIf6__halfS2_S2_fjLj256ELj1ELj4ELj1ELj16ENS_18Kernel_traits_baseILj256EfS2_S2_S2_fjLj128EEEEELb1ELb1ELb1ELb0EEEvNS_9FwdParamsE,"a",@progbits
	.sectionflags	@""
	.align	4
.nv.constant0._ZN10layer_norm13ln_fwd_kernelINS_13Kernel_traitsIf6__halfS2_S2_fjLj256ELj1ELj4ELj1ELj16ENS_18Kernel_traits_baseILj256EfS2_S2_S2_fjLj128EEEEELb1ELb1ELb1ELb0EEEvNS_9FwdParamsE:
	.zero		760


//--------------------- .nv.constant0._ZN10layer_norm13ln_fwd_kernelINS_13Kernel_traitsIf6__halfS2_S2_fjLj256ELj1ELj4ELj1ELj16ENS_18Kernel_traits_baseILj256EfS2_S2_S2_fjLj128EEEEELb1ELb1ELb1ELb1EEEvNS_9FwdParamsE --------------------------
	.section	.nv.constant0._ZN10layer_norm13ln_fwd_kernelINS_13Kernel_traitsIf6__halfS2_S2_fjLj256ELj1ELj4ELj1ELj16ENS_18Kernel_traits_baseILj256EfS2_S2_S2_fjLj128EEEEELb1ELb1ELb1ELb1EEEvNS_9FwdParamsE,"a",@progbits
	.sectionflags	@""
	.align	4
.nv.constant0._ZN10layer_norm13ln_fwd_kernelINS_13Kernel_traitsIf6__halfS2_S2_fjLj256ELj1ELj4ELj1ELj16ENS_18Kernel_traits_baseILj256EfS2_S2_S2_fjLj128EEEEELb1ELb1ELb1ELb1EEEvNS_9FwdParamsE:
	.zero		760


//--------------------- .nv.constant0._ZN10layer_norm13ln_fwd_kernelINS_13Kernel_traitsI6__halfS2_fS2_fjLj256ELj1ELj4ELj1ELj16ENS_18Kernel_traits_baseILj256ES2_S2_fS2_fjLj128EEEEELb0ELb0ELb0ELb0EEEvNS_9FwdParamsE --------------------------
	.section	.nv.constant0._ZN10layer_norm13ln_fwd_kernelINS_13Kernel_traitsI6__halfS2_fS2_fjLj256ELj1ELj4ELj1ELj16ENS_18Kernel_traits_baseILj256ES2_S2_fS2_fjLj128EEEEELb0ELb0ELb0ELb0EEEvNS_9FwdParamsE,"a",@progbits
	.sectionflags	@""
	.align	4
.nv.constant0._ZN10layer_norm13ln_fwd_kernelINS_13Kernel_traitsI6__halfS2_fS2_fjLj256ELj1ELj4ELj1ELj16ENS_18Kernel_traits_baseILj256ES2_S2_fS2_fjLj128EEEEELb0ELb0ELb0ELb0EEEvNS_9FwdParamsE:
	.zero		760


//--------------------- .nv.constant0._ZN10layer_norm13ln_fwd_kernelINS_13Kernel_traitsI6__halfS2_fS2_fjLj256ELj1ELj4ELj1ELj16ENS_18Kernel_traits_baseILj256ES2_S2_fS2_fjLj128EEEEELb0ELb0ELb0ELb1EEEvNS_9FwdParamsE --------------------------
	.section	.nv.constant0._ZN10layer_norm13ln_fwd_kernelINS_13Kernel_traitsI6__halfS2_fS2_fjLj256ELj1ELj4ELj1ELj16ENS_18Kernel_traits_baseILj256ES2_S2_fS2_fjLj128EEEEELb0ELb0ELb0ELb1EEEvNS_9FwdParamsE,"a",@progbits
	.sectionflags	@""
	.align	4
.nv.constant0._ZN10layer_norm13ln_fwd_kernelINS_13Kernel_traitsI6__halfS2_fS2_fjLj256ELj1ELj4ELj1ELj16ENS_18Kernel_traits_baseILj256ES2_S2_fS2_fjLj128EEEEELb0ELb0ELb0ELb1EEEvNS_9FwdParamsE:
	.zero		760


//--------------------- .nv.constant0._ZN10layer_norm13ln_fwd_kernelINS_13Kernel_traitsI6__halfS2_fS2_fjLj256ELj1ELj4ELj1ELj16ENS_18Kernel_traits_baseILj256ES2_S2_fS2_fjLj128EEEEELb0ELb0ELb1ELb0EEEvNS_9FwdParamsE --------------------------
	.section	.nv.constant0._ZN10layer_norm13ln_fwd_kernelINS_13Kernel_traitsI6__halfS2_fS2_fjLj256ELj1ELj4ELj1ELj16ENS_18Kernel_traits_baseILj256ES2_S2_fS2_fjLj128EEEEELb0ELb0ELb1ELb0EEEvNS_9FwdParamsE,"a",@progbits
	.sectionflags	@""
	.align	4
.nv.constant0._ZN10layer_norm13ln_fwd_kernelINS_13Kernel_traitsI6__halfS2_fS2_fjLj256ELj1ELj4ELj1ELj16ENS_18Kernel_traits_baseILj256ES2_S2_fS2_fjLj128EEEEELb0ELb0ELb1ELb0EEEvNS_9FwdParamsE:
	.zero		760


//--------------------- .nv.constant0._ZN10layer_norm13ln_fwd_kernelINS_13Kernel_traitsI6__halfS2_fS2_fjLj256ELj1ELj4ELj1ELj16ENS_18Kernel_traits_baseILj256ES2_S2_fS2_fjLj128EEEEELb0ELb0ELb1ELb1EEEvNS_9FwdParamsE --------------------------
	.section	.nv.constant0._ZN10layer_norm13ln_fwd_kernelINS_13Kernel_traitsI6__halfS2_fS2_fjLj256ELj1ELj4ELj1ELj16ENS_18Kernel_traits_baseILj256ES2_S2_fS2_fjLj128EEEEELb0ELb0ELb1ELb1EEEvNS_9FwdParamsE,"a",@progbits
	.sectionflags	@""
	.align	4
.nv.constant0._ZN10layer_norm13ln_fwd_kernelINS_13Kernel_traitsI6__halfS2_fS2_fjLj256ELj1ELj4ELj1ELj16ENS_18Kernel_traits_baseILj256ES2_S2_fS2_fjLj128EEEEELb0ELb0ELb1ELb1EEEvNS_9FwdParamsE:
	.zero		760


//--------------------- .nv.constant0._ZN10layer_norm13ln_fwd_kernelINS_13Kernel_traitsI6__halfS2_fS2_fjLj256ELj1ELj4ELj1ELj16ENS_18Kernel_traits_baseILj256ES2_S2_fS2_fjLj128EEEEELb0ELb1ELb0ELb0EEEvNS_9FwdParamsE --------------------------
	.section	.nv.constant0._ZN10layer_norm13ln_fwd_kernelINS_13Kernel_traitsI6__halfS2_fS2_fjLj256ELj1ELj4ELj1ELj16ENS_18Kernel_traits_baseILj256ES2_S2_fS2_fjLj128EEEEELb0ELb1ELb0ELb0EEEvNS_9FwdParamsE,"a",@progbits
	.sectionflags	@""
	.align	4
.nv.constant0._ZN10layer_norm13ln_fwd_kernelINS_13Kernel_traitsI6__halfS2_fS2_fjLj256ELj1ELj4ELj1ELj16ENS_18Kernel_traits_baseILj256ES2_S2_fS2_fjLj128EEEEELb0ELb1ELb0ELb0EEEvNS_9FwdParamsE:
	.zero		760


//--------------------- .nv.constant0._ZN10layer_norm13ln_fwd_kernelINS_13Kernel_traitsI6__halfS2_fS2_fjLj256ELj1ELj4ELj1ELj16ENS_18Kernel_traits_baseILj256ES2_S2_fS2_fjLj128EEEEELb0ELb1ELb0ELb1EEEvNS_9FwdParamsE --------------------------
	.section	.nv.constant0._ZN10layer_norm13ln_fwd_kernelINS_13Kernel_traitsI6__halfS2_fS2_fjLj256ELj1ELj4ELj1ELj16ENS_18Kernel_traits_baseILj256ES2_S2_fS2_fjLj128EEEEELb0ELb1ELb0ELb1EEEvNS_9FwdParamsE,"a",@progbits
	.sectionflags	@""
	.align	4
.nv.constant0._ZN10layer_norm13ln_fwd_kernelINS_13Kernel_traitsI6__halfS2_fS2_fjLj256ELj1ELj4ELj1ELj16ENS_18Kernel_traits_baseILj256ES2_S2_fS2_fjLj128EEEEELb0ELb1ELb0ELb1EEEvNS_9FwdParamsE:
	.zero		760


//--------------------- .nv.constant0._ZN10layer_norm13ln_fwd_kernelINS_13Kernel_traitsI6__halfS2_fS2_fjLj256ELj1ELj4ELj1ELj16ENS_18Kernel_traits_baseILj256ES2_S2_fS2_fjLj128EEEEELb0ELb1ELb1ELb0EEEvNS_9FwdParamsE --------------------------
	.section	.nv.constant0._ZN10layer_norm13ln_fwd_kernelINS_13Kernel_traitsI6__halfS2_fS2_fjLj256ELj1ELj4ELj1ELj16ENS_18Kernel_traits_baseILj256ES2_S2_fS2_fjLj128EEEEELb0ELb1ELb1ELb0EEEvNS_9FwdParamsE,"a",@progbits
	.sectionflags	@""
	.align	4
.nv.constant0._ZN10layer_norm13ln_fwd_kernelINS_13Kernel_traitsI6__halfS2_fS2_fjLj256ELj1ELj4ELj1ELj16ENS_18Kernel_traits_baseILj256ES2_S2_fS2_fjLj128EEEEELb0ELb1ELb1ELb0EEEvNS_9FwdParamsE:
	.zero		760


//--------------------- .nv.constant0._ZN10layer_norm13ln_fwd_kernelINS_13Kernel_traitsI6__halfS2_fS2_fjLj256ELj1ELj4ELj1ELj16ENS_18Kernel_traits_baseILj256ES2_S2_fS2_fjLj128EEEEELb0ELb1ELb1ELb1EEEvNS_9FwdParamsE --------------------------
	.section	.nv.constant0._ZN10layer_norm13ln_fwd_kernelINS_13Kernel_traitsI6__halfS2_fS2_fjLj256ELj1ELj4ELj1ELj16ENS_18Kernel_traits_baseILj256ES2_S2_fS2_fjLj128EEEEELb0ELb1ELb1ELb1EEEvNS_9FwdParamsE,"a",@progbits
	.sectionflags	@""
	.align	4
.nv.constant0._ZN10layer_norm13ln_fwd_kernelINS_13Kernel_traitsI6__halfS2_fS2_fjLj256ELj1ELj4ELj1ELj16ENS_18Kernel_traits_baseILj256ES2_S2_fS2_fjLj128EEEEELb0ELb1ELb1ELb1EEEvNS_9FwdParamsE:
	.zero		760


//--------------------- .nv.constant0._ZN10layer_norm13ln_fwd_kernelINS_13Kernel_traitsI6__halfS2_fS2_fjLj256ELj1ELj4ELj1ELj16ENS_18Kernel_traits_baseILj256ES2_S2_fS2_fjLj128EEEEELb1ELb0ELb0ELb0EEEvNS_9FwdParamsE --------------------------
	.section	.nv.constant0._ZN10layer_norm13ln_fwd_kernelINS_13Kernel_traitsI6__halfS2_fS2_fjLj256ELj1ELj4ELj1ELj16ENS_18Kernel_traits_baseILj256ES2_S2_fS2_fjLj128EEEEELb1ELb0ELb0ELb0EEEvNS_9FwdParamsE,"a",@progbits
	.sectionflags	@""
	.align	4
.nv.constant0._ZN10layer_norm13ln_fwd_kernelINS_13Kernel_traitsI6__halfS2_fS2_fjLj256ELj1ELj4ELj1ELj16ENS_18Kernel_traits_baseILj256ES2_S2_fS2_fjLj128EEEEELb1ELb0ELb0ELb0EEEvNS_9FwdParamsE:
	.zero		760


//--------------------- .nv.constant0._ZN10layer_norm13ln_fwd_kernelINS_13Kernel_traitsI6__halfS2_fS2_fjLj256ELj1ELj4ELj1ELj16ENS_18Kernel_traits_baseILj256ES2_S2_fS2_fjLj128EEEEELb1ELb0ELb0ELb1EEEvNS_9FwdParamsE --------------------------
	.section	.nv.constant0._ZN10layer_norm13ln_fwd_kernelINS_13Kernel_traitsI6__halfS2_fS2_fjLj256ELj1ELj4ELj1ELj16ENS_18Kernel_traits_baseILj256ES2_S2_fS2_fjLj128EEEEELb1ELb0ELb0ELb1EEEvNS_9FwdParamsE,"a",@progbits
	.sectionflags	@""
	.align	4
.nv.constant0._ZN10layer_norm13ln_fwd_kernelINS_13Kernel_traitsI6__halfS2_fS2_fjLj256ELj1ELj4ELj1ELj16ENS_18Kernel_traits_baseILj256ES2_S2_fS2_fjLj128EEEEELb1ELb0ELb0ELb1EEEvNS_9FwdParamsE:
	.zero		760


//--------------------- .nv.constant0._ZN10layer_norm13ln_fwd_kernelINS_13Kernel_traitsI6__halfS2_fS2_fjLj256ELj1ELj4ELj1ELj16ENS_18Kernel_traits_baseILj256ES2_S2_fS2_fjLj128EEEEELb1ELb0ELb1ELb0EEEvNS_9FwdParamsE --------------------------
	.section	.nv.constant0._ZN10layer_norm13ln_fwd_kernelINS_13Kernel_traitsI6__halfS2_fS2_fjLj256ELj1ELj4ELj1ELj16ENS_18Kernel_traits_baseILj256ES2_S2_fS2_fjLj128EEEEELb1ELb0ELb1ELb0EEEvNS_9FwdParamsE,"a",@progbits
	.sectionflags	@""
	.align	4
.nv.constant0._ZN10layer_norm13ln_fwd_kernelINS_13Kernel_traitsI6__halfS2_fS2_fjLj256ELj1ELj4ELj1ELj16ENS_18Kernel_traits_baseILj256ES2_S2_fS2_fjLj128EEEEELb1ELb0ELb1ELb0EEEvNS_9FwdParamsE:
	.zero		760


//--------------------- .nv.constant0._ZN10layer_norm13ln_fwd_kernelINS_13Kernel_traitsI6__halfS2_fS2_fjLj256ELj1ELj4ELj1ELj16ENS_18Kernel_traits_baseILj256ES2_S2_fS2_fjLj128EEEEELb1ELb0ELb1ELb1EEEvNS_9FwdParamsE --------------------------
	.section	.nv.constant0._ZN10layer_norm13ln_fwd_kernelINS_13Kernel_traitsI6__halfS2_fS2_fjLj256ELj1ELj4ELj1ELj16ENS_18Kernel_traits_baseILj256ES2_S2_fS2_fjLj128EEEEELb1ELb0ELb1ELb1EEEvNS_9FwdParamsE,"a",@progbits
	.sectionflags	@""
	.align	4
.nv.constant0._ZN10layer_norm13ln_fwd_kernelINS_13Kernel_traitsI6__halfS2_fS2_fjLj256ELj1ELj4ELj1ELj16ENS_18Kernel_traits_baseILj256ES2_S2_fS2_fjLj128EEEEELb1ELb0ELb1ELb1EEEvNS_9FwdParamsE:
	.zero		760


//--------------------- .nv.constant0._ZN10layer_norm13ln_fwd_kernelINS_13Kernel_traitsI6__halfS2_fS2_fjLj256ELj1ELj4ELj1ELj16ENS_18Kernel_traits_baseILj256ES2_S2_fS2_fjLj128EEEEELb1ELb1ELb0ELb0EEEvNS_9FwdParamsE --------------------------
	.section	.nv.constant0._ZN10layer_norm13ln_fwd_kernelINS_13Kernel_traitsI6__halfS2_fS2_fjLj256ELj1ELj4ELj1ELj16ENS_18Kernel_traits_baseILj256ES2_S2_fS2_fjLj128EEEEELb1ELb1ELb0ELb0EEEvNS_9FwdParamsE,"a",@progbits
	.sectionflags	@""
	.align	4
.nv.constant0._ZN10layer_norm13ln_fwd_kernelINS_13Kernel_traitsI6__halfS2_fS2_fjLj256ELj1ELj4ELj1ELj16ENS_18Kernel_traits_baseILj256ES2_S2_fS2_fjLj128EEEEELb1ELb1ELb0ELb0EEEvNS_9FwdParamsE:
	.zero		760


//--------------------- .nv.constant0._ZN10layer_norm13ln_fwd_kernelINS_13Kernel_traitsI6__halfS2_fS2_fjLj256ELj1ELj4ELj1ELj16ENS_18Kernel_traits_baseILj256ES2_S2_fS2_fjLj128EEEEELb1ELb1ELb0ELb1EEEvNS_9FwdParamsE --------------------------
	.section	.nv.constant0._ZN10layer_norm13ln_fwd_kernelINS_13Kernel_traitsI6__halfS2_fS2_fjLj256ELj1ELj4ELj1ELj16ENS_18Kernel_traits_baseILj256ES2_S2_fS2_fjLj128EEEEELb1ELb1ELb0ELb1EEEvNS_9FwdParamsE,"a",@progbits
	.sectionflags	@""
	.align	4
.nv.constant0._ZN10layer_norm13ln_fwd_kernelINS_13Kernel_traitsI6__halfS2_fS2_fjLj256ELj1ELj4ELj1ELj16ENS_18Kernel_traits_baseILj256ES2_S2_fS2_fjLj128EEEEELb1ELb1ELb0ELb1EEEvNS_9FwdParamsE:
	.zero		760


//--------------------- .nv.constant0._ZN10layer_norm13ln_fwd_kernelINS_13Kernel_traitsI6__halfS2_fS2_fjLj256ELj1ELj4ELj1ELj16ENS_18Kernel_traits_baseILj256ES2_S2_fS2_fjLj128EEEEELb1ELb1ELb1ELb0EEEvNS_9FwdParamsE --------------------------
	.section	.nv.constant0._ZN10layer_norm13ln_fwd_kernelINS_13Kernel_traitsI6__halfS2_fS2_fjLj256ELj1ELj4ELj1ELj16ENS_18Kernel_traits_baseILj256ES2_S2_fS2_fjLj128EEEEELb1ELb1ELb1ELb0EEEvNS_9FwdParamsE,"a",@progbits
	.sectionflags	@""
	.align	4
.nv.constant0._ZN10layer_norm13ln_fwd_kernelINS_13Kernel_traitsI6__halfS2_fS2_fjLj256ELj1ELj4ELj1ELj16ENS_18Kernel_traits_baseILj256ES2_S2_fS2_fjLj128EEEEELb1ELb1ELb1ELb0EEEvNS_9FwdParamsE:
	.zero		760


//--------------------- .nv.constant0._ZN10layer_norm13ln_fwd_kernelINS_13Kernel_traitsI6__halfS2_fS2_fjLj256ELj1ELj4ELj1ELj16ENS_18Kernel_traits_baseILj256ES2_S2_fS2_fjLj128EEEEELb1ELb1ELb1ELb1EEEvNS_9FwdParamsE --------------------------
	.section	.nv.constant0._ZN10layer_norm13ln_fwd_kernelINS_13Kernel_traitsI6__halfS2_fS2_fjLj256ELj1ELj4ELj1ELj16ENS_18Kernel_traits_baseILj256ES2_S2_fS2_fjLj128EEEEELb1ELb1ELb1ELb1EEEvNS_9FwdParamsE,"a",@progbits
	.sectionflags	@""
	.align	4
.nv.constant0._ZN10layer_norm13ln_fwd_kernelINS_13Kernel_traitsI6__halfS2_fS2_fjLj256ELj1ELj4ELj1ELj16ENS_18Kernel_traits_baseILj256ES2_S2_fS2_fjLj128EEEEELb1ELb1ELb1ELb1EEEvNS_9FwdParamsE:
	.zero		760


//--------------------- .nv.constant0._ZN10layer_norm13ln_fwd_kernelINS_13Kernel_traitsIf6__halffS2_fjLj256ELj1ELj4ELj1ELj16ENS_18Kernel_traits_baseILj256EfS2_fS2_fjLj128EEEEELb0ELb0ELb0ELb0EEEvNS_9FwdParamsE --------------------------
	.section	.nv.constant0._ZN10layer_norm13ln_fwd_kernelINS_13Kernel_traitsIf6__halffS2_fjLj256ELj1ELj4ELj1ELj16ENS_18Kernel_traits_baseILj256EfS2_fS2_fjLj128EEEEELb0ELb0ELb0ELb0EEEvNS_9FwdParamsE,"a",@progbits
	.sectionflags	@""
	.align	4
.nv.constant0._ZN10layer_norm13ln_fwd_kernelINS_13Kernel_traitsIf6__halffS2_fjLj256ELj1ELj4ELj1ELj16ENS_18Kernel_traits_baseILj256EfS2_fS2_fjLj128EEEEELb0ELb0ELb0ELb0EEEvNS_9FwdParamsE:
	.zero		760


//--------------------- .nv.constant0._ZN10layer_norm13ln_fwd_kernelINS_13Kernel_traitsIf6__halffS2_fjLj256ELj1ELj4ELj1ELj16ENS_18Kernel_traits_baseILj256EfS2_fS2_fjLj128EEEEELb0ELb0ELb0ELb1EEEvNS_9FwdParamsE --------------------------
	.section	.nv.constant0._ZN10layer_norm13ln_fwd_kernelINS_13Kernel_traitsIf6__halffS2_fjLj256ELj1ELj4ELj1ELj16ENS_18Kernel_traits_baseILj256EfS2_fS2_fjLj128EEEEELb0ELb0ELb0ELb1EEEvNS_9FwdParamsE,"a",@progbits
	.sectionflags	@""
	.align	4
.nv.constant0._ZN10layer_norm13ln_fwd_kernelINS_13Kernel_traitsIf6__halffS2_fjLj256ELj1ELj4ELj1ELj16ENS_18Kernel_traits_baseILj256EfS2_fS2_fjLj128EEEEELb0ELb0ELb0ELb1EEEvNS_9FwdParamsE:
	.zero		760


//--------------------- .nv.constant0._ZN10layer_norm13ln_fwd_kernelINS_13Kernel_traitsIf6__halffS2_fjLj256ELj1ELj4ELj1ELj16ENS_18Kernel_traits_baseILj256EfS2_fS2_fjLj128EEEEELb0ELb0ELb1ELb0EEEvNS_9FwdParamsE --------------------------
	.section	.nv.constant0._ZN10layer_norm13ln_fwd_kernelINS_13Kernel_traitsIf6__halffS2_fjLj256ELj1ELj4ELj1ELj16ENS_18Kernel_traits_baseILj256EfS2_fS2_fjLj128EEEEELb0ELb0ELb1ELb0EEEvNS_9FwdParamsE,"a",@progbits
	.sectionflags	@""
	.align	4
.nv.constant0._ZN10layer_norm13ln_fwd_kernelINS_13Kernel_traitsIf6__halffS2_fjLj256ELj1ELj4ELj1ELj16ENS_18Kernel_traits_baseILj256EfS2_fS2_fjLj128EEEEELb0ELb0ELb1ELb0EEEvNS_9FwdParamsE:
	.zero		760


//--------------------- .nv.constant0._ZN10layer_norm13ln_fwd_kernelINS_13Kernel_traitsIf6__halffS2_fjLj256ELj1ELj4ELj1ELj16ENS_18Kernel_traits_baseILj256EfS2_fS2_fjLj128EEEEELb0ELb0ELb1ELb1EEEvNS_9FwdParamsE --------------------------
	.section	.nv.constant0._ZN10layer_norm13ln_fwd_kernelINS_13Kernel_traitsIf6__halffS2_fjLj256ELj1ELj4ELj1ELj16ENS_18Kernel_traits_baseILj256EfS2_fS2_fjLj128EEEEELb0ELb0ELb1ELb1EEEvNS_9FwdParamsE,"a",@progbits
	.sectionflags	@""
	.align	4
.nv.constant0._ZN10layer_norm13ln_fwd_kernelINS_13Kernel_traitsIf6__halffS2_fjLj256ELj1ELj4ELj1ELj16ENS_18Kernel_traits_baseILj256EfS2_fS2_fjLj128EEEEELb0ELb0ELb1ELb1EEEvNS_9FwdParamsE:
	.zero		760


//--------------------- .nv.constant0._ZN10layer_norm13ln_fwd_kernelINS_13Kernel_traitsIf6__halffS2_fjLj256ELj1ELj4ELj1ELj16ENS_18Kernel_traits_baseILj256EfS2_fS2_fjLj128EEEEELb0ELb1ELb0ELb0EEEvNS_9FwdParamsE --------------------------
	.section	.nv.constant0._ZN10layer_norm13ln_fwd_kernelINS_13Kernel_traitsIf6__halffS2_fjLj256ELj1ELj4ELj1ELj16ENS_18Kernel_traits_baseILj256EfS2_fS2_fjLj128EEEEELb0ELb1ELb0ELb0EEEvNS_9FwdParamsE,"a",@progbits
	.sectionflags	@""
	.align	4
.nv.constant0._ZN10layer_norm13ln_fwd_kernelINS_13Kernel_traitsIf6__halffS2_fjLj256ELj1ELj4ELj1ELj16ENS_18Kernel_traits_baseILj256EfS2_fS2_fjLj128EEEEELb0ELb1ELb0ELb0EEEvNS_9FwdParamsE:
	.zero		760


//--------------------- .nv.constant0._ZN10layer_norm13ln_fwd_kernelINS_13Kernel_traitsIf6__halffS2_fjLj256ELj1ELj4ELj1ELj16ENS_18Kernel_traits_baseILj256EfS2_fS2_fjLj128EEEEELb0ELb1ELb0ELb1EEEvNS_9FwdParamsE --------------------------
	.section	.nv.constant0._ZN10layer_norm13ln_fwd_kernelINS_13Kernel_traitsIf6__halffS2_fjLj256ELj1ELj4ELj1ELj16ENS_18Kernel_traits_baseILj256EfS2_fS2_fjLj128EEEEELb0ELb1ELb0ELb1EEEvNS_9FwdParamsE,"a",@progbits
	.sectionflags	@""
	.align	4
.nv.constant0._ZN10layer_norm13ln_fwd_kernelINS_13Kernel_traitsIf6__halffS2_fjLj256ELj1ELj4ELj1ELj16ENS_18Kernel_traits_baseILj256EfS2_fS2_fjLj128EEEEELb0ELb1ELb0ELb1EEEvNS_9FwdParamsE:
	.zero		760


//--------------------- .nv.constant0._ZN10layer_norm13ln_fwd_kernelINS_13Kernel_traitsIf6__halffS2_fjLj256ELj1ELj4ELj1ELj16ENS_18Kernel_traits_baseILj256EfS2_fS2_fjLj128EEEEELb0ELb1ELb1ELb0EEEvNS_9FwdParamsE --------------------------
	.section	.nv.constant0._ZN10layer_norm13ln_fwd_kernelINS_13Kernel_traitsIf6__halffS2_fjLj256ELj1ELj4ELj1ELj16ENS_18Kernel_traits_baseILj256EfS2_fS2_fjLj128EEEEELb0ELb1ELb1ELb0EEEvNS_9FwdParamsE,"a",@progbits
	.sectionflags	@""
	.align	4
.nv.constant0._ZN10layer_norm13ln_fwd_kernelINS_13Kernel_traitsIf6__halffS2_fjLj256ELj1ELj4ELj1ELj16ENS_18Kernel_traits_baseILj256EfS2_fS2_fjLj128EEEEELb0ELb1ELb1ELb0EEEvNS_9FwdParamsE:
	.zero		760


//--------------------- .nv.constant0._ZN10layer_norm13ln_fwd_kernelINS_13Kernel_traitsIf6__halffS2_fjLj256ELj1ELj4ELj1ELj16ENS_18Kernel_traits_baseILj256EfS2_fS2_fjLj128EEEEELb0ELb1ELb1ELb1EEEvNS_9FwdParamsE --------------------------
	.section	.nv.constant0._ZN10layer_norm13ln_fwd_kernelINS_13Kernel_traitsIf6__halffS2_fjLj256ELj1ELj4ELj1ELj16ENS_18Kernel_traits_baseILj256EfS2_fS2_fjLj128EEEEELb0ELb1ELb1ELb1EEEvNS_9FwdParamsE,"a",@progbits
	.sectionflags	@""
	.align	4
.nv.constant0._ZN10layer_norm13ln_fwd_kernelINS_13Kernel_traitsIf6__halffS2_fjLj256ELj1ELj4ELj1ELj16ENS_18Kernel_traits_baseILj256EfS2_fS2_fjLj128EEEEELb0ELb1ELb1ELb1EEEvNS_9FwdParamsE:
	.zero		760


//--------------------- .nv.constant0._ZN10layer_norm13ln_fwd_kernelINS_13Kernel_traitsIf6__halffS2_fjLj256ELj1ELj4ELj1ELj16ENS_18Kernel_traits_baseILj256EfS2_fS2_fjLj128EEEEELb1ELb0ELb0ELb0EEEvNS_9FwdParamsE --------------------------
	.section	.nv.constant0._ZN10layer_norm13ln_fwd_kernelINS_13Kernel_traitsIf6__halffS2_fjLj256ELj1ELj4ELj1ELj16ENS_18Kernel_traits_baseILj256EfS2_fS2_fjLj128EEEEELb1ELb0ELb0ELb0EEEvNS_9FwdParamsE,"a",@progbits
	.sectionflags	@""
	.align	4
.nv.constant0._ZN10layer_norm13ln_fwd_kernelINS_13Kernel_traitsIf6__halffS2_fjLj256ELj1ELj4ELj1ELj16ENS_18Kernel_traits_baseILj256EfS2_fS2_fjLj128EEEEELb1ELb0ELb0ELb0EEEvNS_9FwdParamsE:
	.zero		760


//--------------------- .nv.constant0._ZN10layer_norm13ln_fwd_kernelINS_13Kernel_traitsIf6__halffS2_fjLj256ELj1ELj4ELj1ELj16ENS_18Kernel_traits_baseILj256EfS2_fS2_fjLj128EEEEELb1ELb0ELb0ELb1EEEvNS_9FwdParamsE --------------------------
	.section	.nv.constant0._ZN10layer_norm13ln_fwd_kernelINS_13Kernel_traitsIf6__halffS2_fjLj256ELj1ELj4ELj1ELj16ENS_18Kernel_traits_baseILj256EfS2_fS2_fjLj128EEEEELb1ELb0ELb0ELb1EEEvNS_9FwdParamsE,"a",@progbits
	.sectionflags	@""
	.align	4
.nv.constant0._ZN10layer_norm13ln_fwd_kernelINS_13Kernel_traitsIf6__halffS2_fjLj256ELj1ELj4ELj1ELj16ENS_18Kernel_traits_baseILj256EfS2_fS2_fjLj128EEEEELb1ELb0ELb0ELb1EEEvNS_9FwdParamsE:
	.zero		760


//--------------------- .nv.constant0._ZN10layer_norm13ln_fwd_kernelINS_13Kernel_traitsIf6__halffS2_fjLj256ELj1ELj4ELj1ELj16ENS_18Kernel_traits_baseILj256EfS2_fS2_fjLj128EEEEELb1ELb0ELb1ELb0EEEvNS_9FwdParamsE --------------------------
	.section	.nv.constant0._ZN10layer_norm13ln_fwd_kernelINS_13Kernel_traitsIf6__halffS2_fjLj256ELj1ELj4ELj1ELj16ENS_18Kernel_traits_baseILj256EfS2_fS2_fjLj128EEEEELb1ELb0ELb1ELb0EEEvNS_9FwdParamsE,"a",@progbits
	.sectionflags	@""
	.align	4
.nv.constant0._ZN10layer_norm13ln_fwd_kernelINS_13Kernel_traitsIf6__halffS2_fjLj256ELj1ELj4ELj1ELj16ENS_18Kernel_traits_baseILj256EfS2_fS2_fjLj128EEEEELb1ELb0ELb1ELb0EEEvNS_9FwdParamsE:
	.zero		760


//--------------------- .nv.constant0._ZN10layer_norm13ln_fwd_kernelINS_13Kernel_traitsIf6__halffS2_fjLj256ELj1ELj4ELj1ELj16ENS_18Kernel_traits_baseILj256EfS2_fS2_fjLj128EEEEELb1ELb0ELb1ELb1EEEvNS_9FwdParamsE --------------------------
	.section	.nv.constant0._ZN10layer_norm13ln_fwd_kernelINS_13Kernel_traitsIf6__halffS2_fjLj256ELj1ELj4ELj1ELj16ENS_18Kernel_traits_baseILj256EfS2_fS2_fjLj128EEEEELb1ELb0ELb1ELb1EEEvNS_9FwdParamsE,"a",@progbits
	.sectionflags	@""
	.align	4
.nv.constant0._ZN10layer_norm13ln_fwd_kernelINS_13Kernel_traitsIf6__halffS2_fjLj256ELj1ELj4ELj1ELj16ENS_18Kernel_traits_baseILj256EfS2_fS2_fjLj128EEEEELb1ELb0ELb1ELb1EEEvNS_9FwdParamsE:
	.zero		760


//--------------------- .nv.constant0._ZN10layer_norm13ln_fwd_kernelINS_13Kernel_traitsIf6__halffS2_fjLj256ELj1ELj4ELj1ELj16ENS_18Kernel_traits_baseILj256EfS2_fS2_fjLj128EEEEELb1ELb1ELb0ELb0EEEvNS_9FwdParamsE --------------------------
	.section	.nv.constant0._ZN10layer_norm13ln_fwd_kernelINS_13Kernel_traitsIf6__halffS2_fjLj256ELj1ELj4ELj1ELj16ENS_18Kernel_traits_baseILj256EfS2_fS2_fjLj128EEEEELb1ELb1ELb0ELb0EEEvNS_9FwdParamsE,"a",@progbits
	.sectionflags	@""
	.align	4
.nv.constant0._ZN10layer_norm13ln_fwd_kernelINS_13Kernel_traitsIf6__halffS2_fjLj256ELj1ELj4ELj1ELj16ENS_18Kernel_traits_baseILj256EfS2_fS2_fjLj128EEEEELb1ELb1ELb0ELb0EEEvNS_9FwdParamsE:
	.zero		760


//--------------------- .nv.constant0._ZN10layer_norm13ln_fwd_kernelINS_13Kernel_traitsIf6__halffS2_fjLj256ELj1ELj4ELj1ELj16ENS_18Kernel_traits_baseILj256EfS2_fS2_fjLj128EEEEELb1ELb1ELb0ELb1EEEvNS_9FwdParamsE --------------------------
	.section	.nv.constant0._ZN10layer_norm13ln_fwd_kernelINS_13Kernel_traitsIf6__halffS2_fjLj256ELj1ELj4ELj1ELj16ENS_18Kernel_traits_baseILj256EfS2_fS2_fjLj128EEEEELb1ELb1ELb0ELb1EEEvNS_9FwdParamsE,"a",@progbits
	.sectionflags	@""
	.align	4
.nv.constant0._ZN10layer_norm13ln_fwd_kernelINS_13Kernel_traitsIf6__halffS2_fjLj256ELj1ELj4ELj1ELj16ENS_18Kernel_traits_baseILj256EfS2_fS2_fjLj128EEEEELb1ELb1ELb0ELb1EEEvNS_9FwdParamsE:
	.zero		760


//--------------------- .nv.constant0._ZN10layer_norm13ln_fwd_kernelINS_13Kernel_traitsIf6__halffS2_fjLj256ELj1ELj4ELj1ELj16ENS_18Kernel_traits_baseILj256EfS2_fS2_fjLj128EEEEELb1ELb1ELb1ELb0EEEvNS_9FwdParamsE --------------------------
	.section	.nv.constant0._ZN10layer_norm13ln_fwd_kernelINS_13Kernel_traitsIf6__halffS2_fjLj256ELj1ELj4ELj1ELj16ENS_18Kernel_traits_baseILj256EfS2_fS2_fjLj128EEEEELb1ELb1ELb1ELb0EEEvNS_9FwdParamsE,"a",@progbits
	.sectionflags	@""
	.align	4
.nv.constant0._ZN10layer_norm13ln_fwd_kernelINS_13Kernel_traitsIf6__halffS2_fjLj256ELj1ELj4ELj1ELj16ENS_18Kernel_traits_baseILj256EfS2_fS2_fjLj128EEEEELb1ELb1ELb1ELb0EEEvNS_9FwdParamsE:
	.zero		760


//--------------------- .nv.constant0._ZN10layer_norm13ln_fwd_kernelINS_13Kernel_traitsIf6__halffS2_fjLj256ELj1ELj4ELj1ELj16ENS_18Kernel_traits_baseILj256EfS2_fS2_fjLj128EEEEELb1ELb1ELb1ELb1EEEvNS_9FwdParamsE --------------------------
	.section	.nv.constant0._ZN10layer_norm13ln_fwd_kernelINS_13Kernel_traitsIf6__halffS2_fjLj256ELj1ELj4ELj1ELj16ENS_18Kernel_traits_baseILj256EfS2_fS2_fjLj128EEEEELb1ELb1ELb1ELb1EEEvNS_9FwdParamsE,"a",@progbits
	.sectionflags	@""
	.align	4
.nv.constant0._ZN10layer_norm13ln_fwd_kernelINS_13Kernel_traitsIf6__halffS2_fjLj256ELj1ELj4ELj1ELj16ENS_18Kernel_traits_baseILj256EfS2_fS2_fjLj128EEEEELb1ELb1ELb1ELb1EEEvNS_9FwdParamsE:
	.zero		760


//--------------------- .nv.constant0._ZN10layer_norm13ln_fwd_kernelINS_13Kernel_traitsI6__halfffffjLj256ELj1ELj4ELj1ELj16ENS_18Kernel_traits_baseILj256ES2_ffffjLj128EEEEELb0ELb0ELb0ELb0EEEvNS_9FwdParamsE --------------------------
	.section	.nv.constant0._ZN10layer_norm13ln_fwd_kernelINS_13Kernel_traitsI6__halfffffjLj256ELj1ELj4ELj1ELj16ENS_18Kernel_traits_baseILj256ES2_ffffjLj128EEEEELb0ELb0ELb0ELb0EEEvNS_9FwdParamsE,"a",@progbits
	.sectionflags	@""
	.align	4
.nv.constant0._ZN10layer_norm13ln_fwd_kernelINS_13Kernel_traitsI6__halfffffjLj256ELj1ELj4ELj1ELj16ENS_18Kernel_traits_baseILj256ES2_ffffjLj128EEEEELb0ELb0ELb0ELb0EEEvNS_9FwdParamsE:
	.zero		760


//--------------------- .nv.constant0._ZN10layer_norm13ln_fwd_kernelINS_13Kernel_traitsI6__halfffffjLj256ELj1ELj4ELj1ELj16ENS_18Kernel_traits_baseILj256ES2_ffffjLj128EEEEELb0ELb0ELb0ELb1EEEvNS_9FwdParamsE --------------------------
	.section	.nv.constant0._ZN10layer_norm13ln_fwd_kernelINS_13Kernel_traitsI6__halfffffjLj256ELj1ELj4ELj1ELj16ENS_18Kernel_traits_baseILj256ES2_ffffjLj128EEEEELb0ELb0ELb0ELb1EEEvNS_9FwdParamsE,"a",@progbits
	.sectionflags	@""
	.align	4
.nv.constant0._ZN10layer_norm13ln_fwd_kernelINS_13Kernel_traitsI6__halfffffjLj256ELj1ELj4ELj1ELj16ENS_18Kernel_traits_baseILj256ES2_ffffjLj128EEEEELb0ELb0ELb0ELb1EEEvNS_9FwdParamsE:
	.zero		760


//--------------------- .nv.constant0._ZN10layer_norm13ln_fwd_kernelINS_13Kernel_traitsI6__halfffffjLj256ELj1ELj4ELj1ELj16ENS_18Kernel_traits_baseILj256ES2_ffffjLj128EEEEELb0ELb0ELb1ELb0EEEvNS_9FwdParamsE --------------------------
	.section	.nv.constant0._ZN10layer_norm13ln_fwd_kernelINS_13Kernel_traitsI6__halfffffjLj256ELj1ELj4ELj1ELj16ENS_18Kernel_traits_baseILj256ES2_ffffjLj128EEEEELb0ELb0ELb1ELb0EEEvNS_9FwdParamsE,"a",@progbits
	.sectionflags	@""
	.align	4
.nv.constant0._ZN10layer_norm13ln_fwd_kernelINS_13Kernel_traitsI6__halfffffjLj256ELj1ELj4ELj1ELj16ENS_18Kernel_traits_baseILj256ES2_ffffjLj128EEEEELb0ELb0ELb1ELb0EEEvNS_9FwdParamsE:
	.zero		760


//--------------------- .nv.constant0._ZN10layer_norm13ln_fwd_kernelINS_13Kernel_traitsI6__halfffffjLj256ELj1ELj4ELj1ELj16ENS_18Kernel_traits_baseILj256ES2_ffffjLj128EEEEELb0ELb0ELb1ELb1EEEvNS_9FwdParamsE --------------------------
	.section	.nv.constant0._ZN10layer_norm13ln_fwd_kernelINS_13Kernel_traitsI6__halfffffjLj256ELj1ELj4ELj1ELj16ENS_18Kernel_traits_baseILj256ES2_ffffjLj128EEEEELb0ELb0ELb1ELb1EEEvNS_9FwdParamsE,"a",@progbits
	.sectionflags	@""
	.align	4
.nv.constant0._ZN10layer_norm13ln_fwd_kernelINS_13Kernel_traitsI6__halfffffjLj256ELj1ELj4ELj1ELj16ENS_18Kernel_traits_baseILj256ES2_ffffjLj128EEEEELb0ELb0ELb1ELb1EEEvNS_9FwdParamsE:
	.zero		760


//--------------------- .nv.constant0._ZN10layer_norm13ln_fwd_kernelINS_13Kernel_traitsI6__halfffffjLj256ELj1ELj4ELj1ELj16ENS_18Kernel_traits_baseILj256ES2_ffffjLj128EEEEELb0ELb1ELb0ELb0EEEvNS_9FwdParamsE --------------------------
	.section	.nv.constant0._ZN10layer_norm13ln_fwd_kernelINS_13Kernel_traitsI6__halfffffjLj256ELj1ELj4ELj1ELj16ENS_18Kernel_traits_baseILj256ES2_ffffjLj128EEEEELb0ELb1ELb0ELb0EEEvNS_9FwdParamsE,"a",@progbits
	.sectionflags	@""
	.align	4
.nv.constant0._ZN10layer_norm13ln_fwd_kernelINS_13Kernel_traitsI6__halfffffjLj256ELj1ELj4ELj1ELj16ENS_18Kernel_traits_baseILj256ES2_ffffjLj128EEEEELb0ELb1ELb0ELb0EEEvNS_9FwdParamsE:
	.zero		760


//--------------------- .nv.constant0._ZN10layer_norm13ln_fwd_kernelINS_13Kernel_traitsI6__halfffffjLj256ELj1ELj4ELj1ELj16ENS_18Kernel_traits_baseILj256ES2_ffffjLj128EEEEELb0ELb1ELb0ELb1EEEvNS_9FwdParamsE --------------------------
	.section	.nv.constant0._ZN10layer_norm13ln_fwd_kernelINS_13Kernel_traitsI6__halfffffjLj256ELj1ELj4ELj1ELj16ENS_18Kernel_traits_baseILj256ES2_ffffjLj128EEEEELb0ELb1ELb0ELb1EEEvNS_9FwdParamsE,"a",@progbits
	.sectionflags	@""
	.align	4
.nv.constant0._ZN10layer_norm13ln_fwd_kernelINS_13Kernel_traitsI6__halfffffjLj256ELj1ELj4ELj1ELj16ENS_18Kernel_traits_baseILj256ES2_ffffjLj128EEEEELb0ELb1ELb0ELb1EEEvNS_9FwdParamsE:
	.zero		760


//--------------------- .nv.constant0._ZN10layer_norm13ln_fwd_kernelINS_13Kernel_traitsI6__halfffffjLj256ELj1ELj4ELj1ELj16ENS_18Kernel_traits_baseILj256ES2_ffffjLj128EEEEELb0ELb1ELb1ELb0EEEvNS_9FwdParamsE --------------------------
	.section	.nv.constant0._ZN10layer_norm13ln_fwd_kernelINS_13Kernel_traitsI6__halfffffjLj256ELj1ELj4ELj1ELj16ENS_18Kernel_traits_baseILj256ES2_ffffjLj128EEEEELb0ELb1ELb1ELb0EEEvNS_9FwdParamsE,"a",@progbits
	.sectionflags	@""
	.align	4
.nv.constant0._ZN10layer_norm13ln_fwd_kernelINS_13Kernel_traitsI6__halfffffjLj256ELj1ELj4ELj1ELj16ENS_18Kernel_traits_baseILj256ES2_ffffjLj128EEEEELb0ELb1ELb1ELb0EEEvNS_9FwdParamsE:
	.zero		760


//--------------------- .nv.constant0._ZN10layer_norm13ln_fwd_kernelINS_13Kernel_traitsI6__halfffffjLj256ELj1ELj4ELj1ELj16ENS_18Kernel_traits_baseILj256ES2_ffffjLj128EEEEELb0ELb1ELb1ELb1EEEvNS_9FwdParamsE --------------------------
	.section	.nv.constant0._ZN10layer_norm13ln_fwd_kernelINS_13Kernel_traitsI6__halfffffjLj256ELj1ELj4ELj1ELj16ENS_18Kernel_traits_baseILj256ES2_ffffjLj128EEEEELb0ELb1ELb1ELb1EEEvNS_9FwdParamsE,"a",@progbits
	.sectionflags	@""
	.align	4
.nv.constant0._ZN10layer_norm13ln_fwd_kernelINS_13Kernel_traitsI6__halfffffjLj256ELj1ELj4ELj1ELj16ENS_18Kernel_traits_baseILj256ES2_ffffjLj128EEEEELb0ELb1ELb1ELb1EEEvNS_9FwdParamsE:
	.zero		760


//--------------------- .nv.constant0._ZN10layer_norm13ln_fwd_kernelINS_13Kernel_traitsI6__halfffffjLj256ELj1ELj4ELj1ELj16ENS_18Kernel_traits_baseILj256ES2_ffffjLj128EEEEELb1ELb0ELb0ELb0EEEvNS_9FwdParamsE --------------------------
	.section	.nv.constant0._ZN10layer_norm13ln_fwd_kernelINS_13Kernel_traitsI6__halfffffjLj256ELj1ELj4ELj1ELj16ENS_18Kernel_traits_baseILj256ES2_ffffjLj128EEEEELb1ELb0ELb0ELb0EEEvNS_9FwdParamsE,"a",@progbits
	.sectionflags	@""
	.align	4
.nv.constant0._ZN10layer_norm13ln_fwd_kernelINS_13Kernel_traitsI6__halfffffjLj256ELj1ELj4ELj1ELj16ENS_18Kernel_traits_baseILj256ES2_ffffjLj128EEEEELb1ELb0ELb0ELb0EEEvNS_9FwdParamsE:
	.zero		760


//--------------------- .nv.constant0._ZN10layer_norm13ln_fwd_kernelINS_13Kernel_traitsI6__halfffffjLj256ELj1ELj4ELj1ELj16ENS_18Kernel_traits_baseILj256ES2_ffffjLj128EEEEELb1ELb0ELb0ELb1EEEvNS_9FwdParamsE --------------------------
	.section	.nv.constant0._ZN10layer_norm13ln_fwd_kernelINS_13Kernel_traitsI6__halfffffjLj256ELj1ELj4ELj1ELj16ENS_18Kernel_traits_baseILj256ES2_ffffjLj128EEEEELb1ELb0ELb0ELb1EEEvNS_9FwdParamsE,"a",@progbits
	.sectionflags	@""
	.align	4
.nv.constant0._ZN10layer_norm13ln_fwd_kernelINS_13Kernel_traitsI6__halfffffjLj256ELj1ELj4ELj1ELj16ENS_18Kernel_traits_baseILj256ES2_ffffjLj128EEEEELb1ELb0ELb0ELb1EEEvNS_9FwdParamsE:
	.zero		760


//--------------------- .nv.constant0._ZN10layer_norm13ln_fwd_kernelINS_13Kernel_traitsI6__halfffffjLj256ELj1ELj4ELj1ELj16ENS_18Kernel_traits_baseILj256ES2_ffffjLj128EEEEELb1ELb0ELb1ELb0EEEvNS_9FwdParamsE --------------------------
	.section	.nv.constant0._ZN10layer_norm13ln_fwd_kernelINS_13Kernel_traitsI6__halfffffjLj256ELj1ELj4ELj1ELj16ENS_18Kernel_traits_baseILj256ES2_ffffjLj128EEEEELb1ELb0ELb1ELb0EEEvNS_9FwdParamsE,"a",@progbits
	.sectionflags	@""
	.align	4
.nv.constant0._ZN10layer_norm13ln_fwd_kernelINS_13Kernel_traitsI6__halfffffjLj256ELj1ELj4ELj1ELj16ENS_18Kernel_traits_baseILj256ES2_ffffjLj128EEEEELb1ELb0ELb1ELb0EEEvNS_9FwdParamsE:
	.zero		760


//--------------------- .nv.constant0._ZN10layer_norm13ln_fwd_kernelINS_13Kernel_traitsI6__halfffffjLj256ELj1ELj4ELj1ELj16ENS_18Kernel_traits_baseILj256ES2_ffffjLj128EEEEELb1ELb0ELb1ELb1EEEvNS_9FwdParamsE --------------------------
	.section	.nv.constant0._ZN10layer_norm13ln_fwd_kernelINS_13Kernel_traitsI6__halfffffjLj256ELj1ELj4ELj1ELj16ENS_18Kernel_traits_baseILj256ES2_ffffjLj128EEEEELb1ELb0ELb1ELb1EEEvNS_9FwdParamsE,"a",@progbits
	.sectionflags	@""
	.align	4
.nv.constant0._ZN10layer_norm13ln_fwd_kernelINS_13Kernel_traitsI6__halfffffjLj256ELj1ELj4ELj1ELj16ENS_18Kernel_traits_baseILj256ES2_ffffjLj128EEEEELb1ELb0ELb1ELb1EEEvNS_9FwdParamsE:
	.zero		760


//--------------------- .nv.constant0._ZN10layer_norm13ln_fwd_kernelINS_13Kernel_traitsI6__halfffffjLj256ELj1ELj4ELj1ELj16ENS_18Kernel_traits_baseILj256ES2_ffffjLj128EEEEELb1ELb1ELb0ELb0EEEvNS_9FwdParamsE --------------------------
	.section	.nv.constant0._ZN10layer_norm13ln_fwd_kernelINS_13Kernel_traitsI6__halfffffjLj256ELj1ELj4ELj1ELj16ENS_18Kernel_traits_baseILj256ES2_ffffjLj128EEEEELb1ELb1ELb0ELb0EEEvNS_9FwdParamsE,"a",@progbits
	.sectionflags	@""
	.align	4
.nv.constant0._ZN10layer_norm13ln_fwd_kernelINS_13Kernel_traitsI6__halfffffjLj256ELj1ELj4ELj1ELj16ENS_18Kernel_traits_baseILj256ES2_ffffjLj128EEEEELb1ELb1ELb0ELb0EEEvNS_9FwdParamsE:
	.zero		760


//--------------------- .nv.constant0._ZN10layer_norm13ln_fwd_kernelINS_13Kernel_traitsI6__halfffffjLj256ELj1ELj4ELj1ELj16ENS_18Kernel_traits_baseILj256ES2_ffffjLj128EEEEELb1ELb1ELb0ELb1EEEvNS_9FwdParamsE --------------------------
	.section	.nv.constant0._ZN10layer_norm13ln_fwd_kernelINS_13Kernel_traitsI6__halfffffjLj256ELj1ELj4ELj1ELj16ENS_18Kernel_traits_baseILj256ES2_ffffjLj128EEEEELb1ELb1ELb0ELb1EEEvNS_9FwdParamsE,"a",@progbits
	.sectionflags	@""
	.align	4
.nv.constant0._ZN10layer_norm13ln_fwd_kernelINS_13Kernel_traitsI6__halfffffjLj256ELj1ELj4ELj1ELj16ENS_18Kernel_traits_baseILj256ES2_ffffjLj128EEEEELb1ELb1ELb0ELb1EEEvNS_9FwdParamsE:
	.zero		760


//--------------------- .nv.constant0._ZN10layer_norm13ln_fwd_kernelINS_13Kernel_traitsI6__halfffffjLj256ELj1ELj4ELj1ELj16ENS_18Kernel_traits_baseILj256ES2_ffffjLj128EEEEELb1ELb1ELb1ELb0EEEvNS_9FwdParamsE --------------------------
	.section	.nv.constant0._ZN10layer_norm13ln_fwd_kernelINS_13Kernel_traitsI6__halfffffjLj256ELj1ELj4ELj1ELj16ENS_18Kernel_traits_baseILj256ES2_ffffjLj128EEEEELb1ELb1ELb1ELb0EEEvNS_9FwdParamsE,"a",@progbits
	.sectionflags	@""
	.align	4
.nv.constant0._ZN10layer_norm13ln_fwd_kernelINS_13Kernel_traitsI6__halfffffjLj256ELj1ELj4ELj1ELj16ENS_18Kernel_traits_baseILj256ES2_ffffjLj128EEEEELb1ELb1ELb1ELb0EEEvNS_9FwdParamsE:
	.zero		760


//--------------------- .nv.constant0._ZN10layer_norm13ln_fwd_kernelINS_13Kernel_traitsI6__halfffffjLj256ELj1ELj4ELj1ELj16ENS_18Kernel_traits_baseILj256ES2_ffffjLj128EEEEELb1ELb1ELb1ELb1EEEvNS_9FwdParamsE --------------------------
	.section	.nv.constant0._ZN10layer_norm13ln_fwd_kernelINS_13Kernel_traitsI6__halfffffjLj256ELj1ELj4ELj1ELj16ENS_18Kernel_traits_baseILj256ES2_ffffjLj128EEEEELb1ELb1ELb1ELb1EEEvNS_9FwdParamsE,"a",@progbits
	.sectionflags	@""
	.align	4
.nv.constant0._ZN10layer_norm13ln_fwd_kernelINS_13Kernel_traitsI6__halfffffjLj256ELj1ELj4ELj1ELj16ENS_18Kernel_traits_baseILj256ES2_ffffjLj128EEEEELb1ELb1ELb1ELb1EEEvNS_9FwdParamsE:
	.zero		760


//--------------------- .nv.constant0._ZN10layer_norm13ln_fwd_kernelINS_13Kernel_traitsIfffffjLj256ELj1ELj4ELj1ELj16ENS_18Kernel_traits_baseILj256EfffffjLj128EEEEELb0ELb0ELb0ELb0EEEvNS_9FwdParamsE --------------------------
	.section	.nv.constant0._ZN10layer_norm13ln_fwd_kernelINS_13Kernel_traitsIfffffjLj256ELj1ELj4ELj1ELj16ENS_18Kernel_traits_baseILj256EfffffjLj128EEEEELb0ELb0ELb0ELb0EEEvNS_9FwdParamsE,"a",@progbits
	.sectionflags	@""
	.align	4
.nv.constant0._ZN10layer_norm13ln_fwd_kernelINS_13Kernel_traitsIfffffjLj256ELj1ELj4ELj1ELj16ENS_18Kernel_traits_baseILj256EfffffjLj128EEEEELb0ELb0ELb0ELb0EEEvNS_9FwdParamsE:
	.zero		760


//--------------------- .nv.constant0._ZN10layer_norm13ln_fwd_kernelINS_13Kernel_traitsIfffffjLj256ELj1ELj4ELj1ELj16ENS_18Kernel_traits_baseILj256EfffffjLj128EEEEELb0ELb0ELb0ELb1EEEvNS_9FwdParamsE --------------------------
	.section	.nv.constant0._ZN10layer_norm13ln_fwd_kernelINS_13Kernel_traitsIfffffjLj256ELj1ELj4ELj1ELj16ENS_18Kernel_traits_baseILj256EfffffjLj128EEEEELb0ELb0ELb0ELb1EEEvNS_9FwdParamsE,"a",@progbits
	.sectionflags	@""
	.align	4
.nv.constant0._ZN10layer_norm13ln_fwd_kernelINS_13Kernel_traitsIfffffjLj256ELj1ELj4ELj1ELj16ENS_18Kernel_traits_baseILj256EfffffjLj128EEEEELb0ELb0ELb0ELb1EEEvNS_9FwdParamsE:
	.zero		760


//--------------------- .nv.constant0._ZN10layer_norm13ln_fwd_kernelINS_13Kernel_traitsIfffffjLj256ELj1ELj4ELj1ELj16ENS_18Kernel_traits_baseILj256EfffffjLj128EEEEELb0ELb0ELb1ELb0EEEvNS_9FwdParamsE --------------------------
	.section	.nv.constant0._ZN10layer_norm13ln_fwd_kernelINS_13Kernel_traitsIfffffjLj256ELj1ELj4ELj1ELj16ENS_18Kernel_traits_baseILj256EfffffjLj128EEEEELb0ELb0ELb1ELb0EEEvNS_9FwdParamsE,"a",@progbits
	.sectionflags	@""
	.align	4
.nv.constant0._ZN10layer_norm13ln_fwd_kernelINS_13Kernel_traitsIfffffjLj256ELj1ELj4ELj1ELj16ENS_18Kernel_traits_baseILj256EfffffjLj128EEEEELb0ELb0ELb1ELb0EEEvNS_9FwdParamsE:
	.zero		760


//--------------------- .nv.constant0._ZN10layer_norm13ln_fwd_kernelINS_13Kernel_traitsIfffffjLj256ELj1ELj4ELj1ELj16ENS_18Kernel_traits_baseILj256EfffffjLj128EEEEELb0ELb0ELb1ELb1EEEvNS_9FwdParamsE --------------------------
	.section	.nv.constant0._ZN10layer_norm13ln_fwd_kernelINS_13Kernel_traitsIfffffjLj256ELj1ELj4ELj1ELj16ENS_18Kernel_traits_baseILj256EfffffjLj128EEEEELb0ELb0ELb1ELb1EEEvNS_9FwdParamsE,"a",@progbits
	.sectionflags	@""
	.align	4
.nv.constant0._ZN10layer_norm13ln_fwd_kernelINS_13Kernel_traitsIfffffjLj256ELj1ELj4ELj1ELj16ENS_18Kernel_traits_baseILj256EfffffjLj128EEEEELb0ELb0ELb1ELb1EEEvNS_9FwdParamsE:
	.zero		760


//--------------------- .nv.constant0._ZN10layer_norm13ln_fwd_kernelINS_13Kernel_traitsIfffffjLj256ELj1ELj4ELj1ELj16ENS_18Kernel_traits_baseILj256EfffffjLj128EEEEELb0ELb1ELb0ELb0EEEvNS_9FwdParamsE --------------------------
	.section	.nv.constant0._ZN10layer_norm13ln_fwd_kernelINS_13Kernel_traitsIfffffjLj256ELj1ELj4ELj1ELj16ENS_18Kernel_traits_baseILj256EfffffjLj128EEEEELb0ELb1ELb0ELb0EEEvNS_9FwdParamsE,"a",@progbits
	.sectionflags	@""
	.align	4
.nv.constant0._ZN10layer_norm13ln_fwd_kernelINS_13Kernel_traitsIfffffjLj256ELj1ELj4ELj1ELj16ENS_18Kernel_traits_baseILj256EfffffjLj128EEEEELb0ELb1ELb0ELb0EEEvNS_9FwdParamsE:
	.zero		760


//--------------------- .nv.constant0._ZN10layer_norm13ln_fwd_kernelINS_13Kernel_traitsIfffffjLj256ELj1ELj4ELj1ELj16ENS_18Kernel_traits_baseILj256EfffffjLj128EEEEELb0ELb1ELb0ELb1EEEvNS_9FwdParamsE --------------------------
	.section	.nv.constant0._ZN10layer_norm13ln_fwd_kernelINS_13Kernel_traitsIfffffjLj256ELj1ELj4ELj1ELj16ENS_18Kernel_traits_baseILj256EfffffjLj128EEEEELb0ELb1ELb0ELb1EEEvNS_9FwdParamsE,"a",@progbits
	.sectionflags	@""
	.align	4
.nv.constant0._ZN10layer_norm13ln_fwd_kernelINS_13Kernel_traitsIfffffjLj256ELj1ELj4ELj1ELj16ENS_18Kernel_traits_baseILj256EfffffjLj128EEEEELb0ELb1ELb0ELb1EEEvNS_9FwdParamsE:
	.zero		760


//--------------------- .nv.constant0._ZN10layer_norm13ln_fwd_kernelINS_13Kernel_traitsIfffffjLj256ELj1ELj4ELj1ELj16ENS_18Kernel_traits_baseILj256EfffffjLj128EEEEELb0ELb1ELb1ELb0EEEvNS_9FwdParamsE --------------------------
	.section	.nv.constant0._ZN10layer_norm13ln_fwd_kernelINS_13Kernel_traitsIfffffjLj256ELj1ELj4ELj1ELj16ENS_18Kernel_traits_baseILj256EfffffjLj128EEEEELb0ELb1ELb1ELb0EEEvNS_9FwdParamsE,"a",@progbits
	.sectionflags	@""
	.align	4
.nv.constant0._ZN10layer_norm13ln_fwd_kernelINS_13Kernel_traitsIfffffjLj256ELj1ELj4ELj1ELj16ENS_18Kernel_traits_baseILj256EfffffjLj128EEEEELb0ELb1ELb1ELb0EEEvNS_9FwdParamsE:
	.zero		760


//--------------------- .nv.constant0._ZN10layer_norm13ln_fwd_kernelINS_13Kernel_traitsIfffffjLj256ELj1ELj4ELj1ELj16ENS_18Kernel_traits_baseILj256EfffffjLj128EEEEELb0ELb1ELb1ELb1EEEvNS_9FwdParamsE --------------------------
	.section	.nv.constant0._ZN10layer_norm13ln_fwd_kernelINS_13Kernel_traitsIfffffjLj256ELj1ELj4ELj1ELj16ENS_18Kernel_traits_baseILj256EfffffjLj128EEEEELb0ELb1ELb1ELb1EEEvNS_9FwdParamsE,"a",@progbits
	.sectionflags	@""
	.align	4
.nv.constant0._ZN10layer_norm13ln_fwd_kernelINS_13Kernel_traitsIfffffjLj256ELj1ELj4ELj1ELj16ENS_18Kernel_traits_baseILj256EfffffjLj128EEEEELb0ELb1ELb1ELb1EEEvNS_9FwdParamsE:
	.zero		760


//--------------------- .nv.constant0._ZN10layer_norm13ln_fwd_kernelINS_13Kernel_traitsIfffffjLj256ELj1ELj4ELj1ELj16ENS_18Kernel_traits_baseILj256EfffffjLj128EEEEELb1ELb0ELb0ELb0EEEvNS_9FwdParamsE --------------------------
	.section	.nv.constant0._ZN10layer_norm13ln_fwd_kernelINS_13Kernel_traitsIfffffjLj256ELj1ELj4ELj1ELj16ENS_18Kernel_traits_baseILj256EfffffjLj128EEEEELb1ELb0ELb0ELb0EEEvNS_9FwdParamsE,"a",@progbits
	.sectionflags	@""
	.align	4
.nv.constant0._ZN10layer_norm13ln_fwd_kernelINS_13Kernel_traitsIfffffjLj256ELj1ELj4ELj1ELj16ENS_18Kernel_traits_baseILj256EfffffjLj128EEEEELb1ELb0ELb0ELb0EEEvNS_9FwdParamsE:
	.zero		760


//--------------------- .nv.constant0._ZN10layer_norm13ln_fwd_kernelINS_13Kernel_traitsIfffffjLj256ELj1ELj4ELj1ELj16ENS_18Kernel_traits_baseILj256EfffffjLj128EEEEELb1ELb0ELb0ELb1EEEvNS_9FwdParamsE --------------------------
	.section	.nv.constant0._ZN10layer_norm13ln_fwd_kernelINS_13Kernel_traitsIfffffjLj256ELj1ELj4ELj1ELj16ENS_18Kernel_traits_baseILj256EfffffjLj128EEEEELb1ELb0ELb0ELb1EEEvNS_9FwdParamsE,"a",@progbits
	.sectionflags	@""
	.align	4
.nv.constant0._ZN10layer_norm13ln_fwd_kernelINS_13Kernel_traitsIfffffjLj256ELj1ELj4ELj1ELj16ENS_18Kernel_traits_baseILj256EfffffjLj128EEEEELb1ELb0ELb0ELb1EEEvNS_9FwdParamsE:
	.zero		760


//--------------------- .nv.constant0._ZN10layer_norm13ln_fwd_kernelINS_13Kernel_traitsIfffffjLj256ELj1ELj4ELj1ELj16ENS_18Kernel_traits_baseILj256EfffffjLj128EEEEELb1ELb0ELb1ELb0EEEvNS_9FwdParamsE --------------------------
	.section	.nv.constant0._ZN10layer_norm13ln_fwd_kernelINS_13Kernel_traitsIfffffjLj256ELj1ELj4ELj1ELj16ENS_18Kernel_traits_baseILj256EfffffjLj128EEEEELb1ELb0ELb1ELb0EEEvNS_9FwdParamsE,"a",@progbits
	.sectionflags	@""
	.align	4
.nv.constant0._ZN10layer_norm13ln_fwd_kernelINS_13Kernel_traitsIfffffjLj256ELj1ELj4ELj1ELj16ENS_18Kernel_traits_baseILj256EfffffjLj128EEEEELb1ELb0ELb1ELb0EEEvNS_9FwdParamsE:
	.zero		760


//--------------------- .nv.constant0._ZN10layer_norm13ln_fwd_kernelINS_13Kernel_traitsIfffffjLj256ELj1ELj4ELj1ELj16ENS_18Kernel_traits_baseILj256EfffffjLj128EEEEELb1ELb0ELb1ELb1EEEvNS_9FwdParamsE --------------------------
	.section	.nv.constant0._ZN10layer_norm13ln_fwd_kernelINS_13Kernel_traitsIfffffjLj256ELj1ELj4ELj1ELj16ENS_18Kernel_traits_baseILj256EfffffjLj128EEEEELb1ELb0ELb1ELb1EEEvNS_9FwdParamsE,"a",@progbits
	.sectionflags	@""
	.align	4
.nv.constant0._ZN10layer_norm13ln_fwd_kernelINS_13Kernel_traitsIfffffjLj256ELj1ELj4ELj1ELj16ENS_18Kernel_traits_baseILj256EfffffjLj128EEEEELb1ELb0ELb1ELb1EEEvNS_9FwdParamsE:
	.zero		760


//--------------------- .nv.constant0._ZN10layer_norm13ln_fwd_kernelINS_13Kernel_traitsIfffffjLj256ELj1ELj4ELj1ELj16ENS_18Kernel_traits_baseILj256EfffffjLj128EEEEELb1ELb1ELb0ELb0EEEvNS_9FwdParamsE --------------------------
	.section	.nv.constant0._ZN10layer_norm13ln_fwd_kernelINS_13Kernel_traitsIfffffjLj256ELj1ELj4ELj1ELj16ENS_18Kernel_traits_baseILj256EfffffjLj128EEEEELb1ELb1ELb0ELb0EEEvNS_9FwdParamsE,"a",@progbits
	.sectionflags	@""
	.align	4
.nv.constant0._ZN10layer_norm13ln_fwd_kernelINS_13Kernel_traitsIfffffjLj256ELj1ELj4ELj1ELj16ENS_18Kernel_traits_baseILj256EfffffjLj128EEEEELb1ELb1ELb0ELb0EEEvNS_9FwdParamsE:
	.zero		760


//--------------------- .nv.constant0._ZN10layer_norm13ln_fwd_kernelINS_13Kernel_traitsIfffffjLj256ELj1ELj4ELj1ELj16ENS_18Kernel_traits_baseILj256EfffffjLj128EEEEELb1ELb1ELb0ELb1EEEvNS_9FwdParamsE --------------------------
	.section	.nv.constant0._ZN10layer_norm13ln_fwd_kernelINS_13Kernel_traitsIfffffjLj256ELj1ELj4ELj1ELj16ENS_18Kernel_traits_baseILj256EfffffjLj128EEEEELb1ELb1ELb0ELb1EEEvNS_9FwdParamsE,"a",@progbits
	.sectionflags	@""
	.align	4
.nv.constant0._ZN10layer_norm13ln_fwd_kernelINS_13Kernel_traitsIfffffjLj256ELj1ELj4ELj1ELj16ENS_18Kernel_traits_baseILj256EfffffjLj128EEEEELb1ELb1ELb0ELb1EEEvNS_9FwdParamsE:
	.zero		760


//--------------------- .nv.constant0._ZN10layer_norm13ln_fwd_kernelINS_13Kernel_traitsIfffffjLj256ELj1ELj4ELj1ELj16ENS_18Kernel_traits_baseILj256EfffffjLj128EEEEELb1ELb1ELb1ELb0EEEvNS_9FwdParamsE --------------------------
	.section	.nv.constant0._ZN10layer_norm13ln_fwd_kernelINS_13Kernel_traitsIfffffjLj256ELj1ELj4ELj1ELj16ENS_18Kernel_traits_baseILj256EfffffjLj128EEEEELb1ELb1ELb1ELb0EEEvNS_9FwdParamsE,"a",@progbits
	.sectionflags	@""
	.align	4
.nv.constant0._ZN10layer_norm13ln_fwd_kernelINS_13Kernel_traitsIfffffjLj256ELj1ELj4ELj1ELj16ENS_18Kernel_traits_baseILj256EfffffjLj128EEEEELb1ELb1ELb1ELb0EEEvNS_9FwdParamsE:
	.zero		760


//--------------------- .nv.constant0._ZN10layer_norm13ln_fwd_kernelINS_13Kernel_traitsIfffffjLj256ELj1ELj4ELj1ELj16ENS_18Kernel_traits_baseILj256EfffffjLj128EEEEELb1ELb1ELb1ELb1EEEvNS_9FwdParamsE --------------------------
	.section	.nv.constant0._ZN10layer_norm13ln_fwd_kernelINS_13Kernel_traitsIfffffjLj256ELj1ELj4ELj1ELj16ENS_18Kernel_traits_baseILj256EfffffjLj128EEEEELb1ELb1ELb1ELb1EEEvNS_9FwdParamsE,"a",@progbits
	.sectionflags	@""
	.align	4
.nv.constant0._ZN10layer_norm13ln_fwd_kernelINS_13Kernel_traitsIfffffjLj256ELj1ELj4ELj1ELj16ENS_18Kernel_traits_baseILj256EfffffjLj128EEEEELb1ELb1ELb1ELb1EEEvNS_9FwdParamsE:
	.zero		760


//--------------------- SYMBOLS --------------------------

	.type		.nv.reservedSmem.offset0,@object
	.size		.nv.reservedSmem.offset0,0x4
